	.target	sm_80

	.elftype	@"ET_EXEC"


//--------------------- .note.nv.tkinfo           --------------------------
	.section	.note.nv.tkinfo,"",@"SHT_NOTE"
	.sectionflags	@"SHF_NOTE_NV_TKINFO"
	.tkinfo
        /*0018*/ 	.word	0x00000002
        /*0030*/ 	.string	""
        /*0030*/ 	.string	"ptxas"
        /*0030*/ 	.string	"Cuda compilation tools, release 13.0, V13.0.88"
        /*0030*/ 	.string	"Build cuda_13.0.r13.0/compiler.36424714_0"
        /*0030*/ 	.string	"-arch sm_80 -m 64 "



//--------------------- .note.nv.cuinfo           --------------------------
	.section	.note.nv.cuinfo,"",@"SHT_NOTE"
	.sectionflags	@"SHF_NOTE_NV_CUINFO"
        /*0018*/ 	.short	0x0002
        /*001a*/ 	.short	0x0050
        /*001c*/ 	.short	0x0082
	.zero		2


//--------------------- .nv.info                  --------------------------
	.section	.nv.info,"",@"SHT_CUDA_INFO"
	.align	4


	//----- nvinfo : EIATTR_REGCOUNT
	.align		4
        /*0000*/ 	.byte	0x04, 0x2f
        /*0002*/ 	.short	(.L_12 - .L_11)
	.align		4
.L_11:
        /*0004*/ 	.word	index@(_ZN7cutlass13device_kernelIN5flash22FlashAttnBwdPreprocessIN4cute5tupleIJNS3_1CILi64EEENS5_ILi192EEEEEENS_10bfloat16_tEfNS_4arch4Sm80ELb1ELb1EEEEEvNT_6ParamsE)
        /*0008*/ 	.word	0x00000057


	//----- nvinfo : EIATTR_FRAME_SIZE
	.align		4
.L_12:
        /*000c*/ 	.byte	0x04, 0x11
        /*000e*/ 	.short	(.L_14 - .L_13)
	.align		4
.L_13:
        /*0010*/ 	.word	index@(_ZN7cutlass13device_kernelIN5flash22FlashAttnBwdPreprocessIN4cute5tupleIJNS3_1CILi64EEENS5_ILi192EEEEEENS_10bfloat16_tEfNS_4arch4Sm80ELb1ELb1EEEEEvNT_6ParamsE)
        /*0014*/ 	.word	0x00000000


	//----- nvinfo : EIATTR_REGCOUNT
	.align		4
.L_14:
        /*0018*/ 	.byte	0x04, 0x2f
        /*001a*/ 	.short	(.L_16 - .L_15)
	.align		4
.L_15:
        /*001c*/ 	.word	index@(_ZN7cutlass13device_kernelIN5flash19enable_sm80_to_sm89INS1_16FlashAttnBwdSm80INS1_25CollectiveMainloopBwdSm80ILi2ELi1EN4cute5tupleIJNS5_1CILi64EEENS7_ILi80EEENS7_ILi192EEEEEENS_10bfloat16_tEfNS_4arch4Sm80ELb1ELb0ELb1ELb1ELb1ELb0ELb1ELb0ELi2ELi4ELi2ELi2ELb0EEENS1_24CollectiveEpilogueBwdGQAISB_fSE_Li256ELb1ELb1EEENS1_25SingleTileBwdLPTSchedulerILb1ELi80ELb1EEEEEEEEEvNT_6ParamsE)
        /*0020*/ 	.word	0x000000ff


	//----- nvinfo : EIATTR_FRAME_SIZE
	.align		4
.L_16:
        /*0024*/ 	.byte	0x04, 0x11
        /*0026*/ 	.short	(.L_18 - .L_17)
	.align		4
.L_17:
        /*0028*/ 	.word	index@($__internal_11_$__cuda_sm70_warpsync)
        /*002c*/ 	.word	0x00000000


	//----- nvinfo : EIATTR_FRAME_SIZE
	.align		4
.L_18:
        /*0030*/ 	.byte	0x04, 0x11
        /*0032*/ 	.short	(.L_20 - .L_19)
	.align		4
.L_19:
        /*0034*/ 	.word	index@(_ZN7cutlass13device_kernelIN5flash19enable_sm80_to_sm89INS1_16FlashAttnBwdSm80INS1_25CollectiveMainloopBwdSm80ILi2ELi1EN4cute5tupleIJNS5_1CILi64EEENS7_ILi80EEENS7_ILi192EEEEEENS_10bfloat16_tEfNS_4arch4Sm80ELb1ELb0ELb1ELb1ELb1ELb0ELb1ELb0ELi2ELi4ELi2ELi2ELb0EEENS1_24CollectiveEpilogueBwdGQAISB_fSE_Li256ELb1ELb1EEENS1_25SingleTileBwdLPTSchedulerILb1ELi80ELb1EEEEEEEEEvNT_6ParamsE)
        /*0038*/ 	.word	0x00000010


	//----- nvinfo : EIATTR_REGCOUNT
	.align		4
.L_20:
        /*003c*/ 	.byte	0x04, 0x2f
        /*003e*/ 	.short	(.L_22 - .L_21)
	.align		4
.L_21:
        /*0040*/ 	.word	index@(_ZN7cutlass13device_kernelIN5flash32FlashAttnBwdPostprocessConvertdQIN4cute5tupleIJNS3_1CILi64EEENS5_ILi192EEEEEENS_10bfloat16_tEfNS_4arch4Sm80ELi256ENS3_8TiledMMAINS3_8MMA_AtomIJNS3_30SM80_16x8x16_F32BF16BF16F32_TNEEEENS3_6LayoutINS4_IJNS5_ILi2EEENS5_ILi4EEENS5_ILi1EEEEEENS4_IJSJ_SH_NS5_ILi0EEEEEEEENS4_IJNS5_ILi32EEES6_NS5_ILi16EEEEEEEELb0EEEEEvNT_6ParamsE)
        /*0044*/ 	.word	0x00000045


	//----- nvinfo : EIATTR_FRAME_SIZE
	.align		4
.L_22:
        /*0048*/ 	.byte	0x04, 0x11
        /*004a*/ 	.short	(.L_24 - .L_23)
	.align		4
.L_23:
        /*004c*/ 	.word	index@(_ZN7cutlass13device_kernelIN5flash32FlashAttnBwdPostprocessConvertdQIN4cute5tupleIJNS3_1CILi64EEENS5_ILi192EEEEEENS_10bfloat16_tEfNS_4arch4Sm80ELi256ENS3_8TiledMMAINS3_8MMA_AtomIJNS3_30SM80_16x8x16_F32BF16BF16F32_TNEEEENS3_6LayoutINS4_IJNS5_ILi2EEENS5_ILi4EEENS5_ILi1EEEEEENS4_IJSJ_SH_NS5_ILi0EEEEEEEENS4_IJNS5_ILi32EEES6_NS5_ILi16EEEEEEEELb0EEEEEvNT_6ParamsE)
        /*0050*/ 	.word	0x00000000


	//----- nvinfo : EIATTR_REGCOUNT
	.align		4
.L_24:
        /*0054*/ 	.byte	0x04, 0x2f
        /*0056*/ 	.short	(.L_26 - .L_25)
	.align		4
.L_25:
        /*0058*/ 	.word	index@(_ZN7cutlass13device_kernelIN5flash32FlashAttnBwdPostprocessConvertdQIN4cute5tupleIJNS3_1CILi80EEENS5_ILi192EEEEEENS_10bfloat16_tEfNS_4arch4Sm80ELi256ENS3_8TiledMMAINS3_8MMA_AtomIJNS3_30SM80_16x8x16_F32BF16BF16F32_TNEEEENS3_6LayoutINS4_IJNS5_ILi4EEENS5_ILi2EEENS5_ILi1EEEEEENS4_IJSJ_SH_NS5_ILi0EEEEEEEENS4_IJNS5_ILi64EEENS5_ILi16EEESP_EEEEELb1EEEEEvNT_6ParamsE)
        /*005c*/ 	.word	0x00000050


	//----- nvinfo : EIATTR_FRAME_SIZE
	.align		4
.L_26:
        /*0060*/ 	.byte	0x04, 0x11
        /*0062*/ 	.short	(.L_28 - .L_27)
	.align		4
.L_27:
        /*0064*/ 	.word	index@(_ZN7cutlass13device_kernelIN5flash32FlashAttnBwdPostprocessConvertdQIN4cute5tupleIJNS3_1CILi80EEENS5_ILi192EEEEEENS_10bfloat16_tEfNS_4arch4Sm80ELi256ENS3_8TiledMMAINS3_8MMA_AtomIJNS3_30SM80_16x8x16_F32BF16BF16F32_TNEEEENS3_6LayoutINS4_IJNS5_ILi4EEENS5_ILi2EEENS5_ILi1EEEEEENS4_IJSJ_SH_NS5_ILi0EEEEEEEENS4_IJNS5_ILi64EEENS5_ILi16EEESP_EEEEELb1EEEEEvNT_6ParamsE)
        /*0068*/ 	.word	0x00000000


	//----- nvinfo : EIATTR_REGCOUNT
	.align		4
.L_28:
        /*006c*/ 	.byte	0x04, 0x2f
        /*006e*/ 	.short	(.L_30 - .L_29)
	.align		4
.L_29:
        /*0070*/ 	.word	index@(_ZN7cutlass13device_kernelIN5flash19enable_sm80_to_sm89INS1_16FlashAttnBwdSm80INS1_25CollectiveMainloopBwdSm80ILi2ELi1EN4cute5tupleIJNS5_1CILi64EEENS7_ILi80EEENS7_ILi192EEEEEENS_10bfloat16_tEfNS_4arch4Sm80ELb1ELb0ELb1ELb1ELb0ELb0ELb1ELb0ELi2ELi4ELi2ELi2ELb0EEENS1_24CollectiveEpilogueBwdGQAISB_fSE_Li256ELb1ELb0EEENS1_25SingleTileBwdLPTSchedulerILb1ELi80ELb0EEEEEEEEEvNT_6ParamsE)
        /*0074*/ 	.word	0x000000ff


	//----- nvinfo : EIATTR_FRAME_SIZE
	.align		4
.L_30:
        /*0078*/ 	.byte	0x04, 0x11
        /*007a*/ 	.short	(.L_32 - .L_31)
	.align		4
.L_31:
        /*007c*/ 	.word	index@(_ZN7cutlass13device_kernelIN5flash19enable_sm80_to_sm89INS1_16FlashAttnBwdSm80INS1_25CollectiveMainloopBwdSm80ILi2ELi1EN4cute5tupleIJNS5_1CILi64EEENS7_ILi80EEENS7_ILi192EEEEEENS_10bfloat16_tEfNS_4arch4Sm80ELb1ELb0ELb1ELb1ELb0ELb0ELb1ELb0ELi2ELi4ELi2ELi2ELb0EEENS1_24CollectiveEpilogueBwdGQAISB_fSE_Li256ELb1ELb0EEENS1_25SingleTileBwdLPTSchedulerILb1ELi80ELb0EEEEEEEEEvNT_6ParamsE)
        /*0080*/ 	.word	0x00000000


	//----- nvinfo : EIATTR_REGCOUNT
	.align		4
.L_32:
        /*0084*/ 	.byte	0x04, 0x2f
        /*0086*/ 	.short	(.L_34 - .L_33)
	.align		4
.L_33:
        /*0088*/ 	.word	index@(_ZN7cutlass13device_kernelIN5flash19enable_sm80_to_sm89INS1_16FlashAttnBwdSm80INS1_25CollectiveMainloopBwdSm80ILi2ELi1EN4cute5tupleIJNS5_1CILi64EEENS7_ILi80EEENS7_ILi192EEEEEENS_10bfloat16_tEfNS_4arch4Sm80ELb1ELb0ELb1ELb1ELb1ELb0ELb1ELb0ELi2ELi4ELi2ELi2ELb0EEENS1_21CollectiveEpilogueBwdISB_SC_SE_Li256ELb1ELb1ELi4EEENS1_25SingleTileBwdLPTSchedulerILb1ELi80ELb1EEEEEEEEEvNT_6ParamsE)
        /*008c*/ 	.word	0x000000ff


	//----- nvinfo : EIATTR_FRAME_SIZE
	.align		4
.L_34:
        /*0090*/ 	.byte	0x04, 0x11
        /*0092*/ 	.short	(.L_36 - .L_35)
	.align		4
.L_35:
        /*0094*/ 	.word	index@(_ZN7cutlass13device_kernelIN5flash19enable_sm80_to_sm89INS1_16FlashAttnBwdSm80INS1_25CollectiveMainloopBwdSm80ILi2ELi1EN4cute5tupleIJNS5_1CILi64EEENS7_ILi80EEENS7_ILi192EEEEEENS_10bfloat16_tEfNS_4arch4Sm80ELb1ELb0ELb1ELb1ELb1ELb0ELb1ELb0ELi2ELi4ELi2ELi2ELb0EEENS1_21CollectiveEpilogueBwdISB_SC_SE_Li256ELb1ELb1ELi4EEENS1_25SingleTileBwdLPTSchedulerILb1ELi80ELb1EEEEEEEEEvNT_6ParamsE)
        /*0098*/ 	.word	0x00000010


	//----- nvinfo : EIATTR_REGCOUNT
	.align		4
.L_36:
        /*009c*/ 	.byte	0x04, 0x2f
        /*009e*/ 	.short	(.L_38 - .L_37)
	.align		4
.L_37:
        /*00a0*/ 	.word	index@(_ZN7cutlass13device_kernelIN5flash19enable_sm80_to_sm89INS1_16FlashAttnBwdSm80INS1_25CollectiveMainloopBwdSm80ILi2ELi1EN4cute5tupleIJNS5_1CILi64EEENS7_ILi80EEENS7_ILi192EEEEEENS_10bfloat16_tEfNS_4arch4Sm80ELb1ELb0ELb1ELb1ELb0ELb0ELb1ELb0ELi2ELi4ELi2ELi2ELb0EEENS1_21CollectiveEpilogueBwdISB_SC_SE_Li256ELb1ELb1ELi4EEENS1_25SingleTileBwdLPTSchedulerILb1ELi80ELb0EEEEEEEEEvNT_6ParamsE)
        /*00a4*/ 	.word	0x000000ff


	//----- nvinfo : EIATTR_FRAME_SIZE
	.align		4
.L_38:
        /*00a8*/ 	.byte	0x04, 0x11
        /*00aa*/ 	.short	(.L_40 - .L_39)
	.align		4
.L_39:
        /*00ac*/ 	.word	index@(_ZN7cutlass13device_kernelIN5flash19enable_sm80_to_sm89INS1_16FlashAttnBwdSm80INS1_25CollectiveMainloopBwdSm80ILi2ELi1EN4cute5tupleIJNS5_1CILi64EEENS7_ILi80EEENS7_ILi192EEEEEENS_10bfloat16_tEfNS_4arch4Sm80ELb1ELb0ELb1ELb1ELb0ELb0ELb1ELb0ELi2ELi4ELi2ELi2ELb0EEENS1_21CollectiveEpilogueBwdISB_SC_SE_Li256ELb1ELb1ELi4EEENS1_25SingleTileBwdLPTSchedulerILb1ELi80ELb0EEEEEEEEEvNT_6ParamsE)
        /*00b0*/ 	.word	0x00000000


	//----- nvinfo : EIATTR_REGCOUNT
	.align		4
.L_40:
        /*00b4*/ 	.byte	0x04, 0x2f
        /*00b6*/ 	.short	(.L_42 - .L_41)
	.align		4
.L_41:
        /*00b8*/ 	.word	index@(_ZN7cutlass13device_kernelIN5flash22FlashAttnBwdPreprocessIN4cute5tupleIJNS3_1CILi64EEENS5_ILi192EEEEEENS_10bfloat16_tEfNS_4arch4Sm80ELb1ELb0EEEEEvNT_6ParamsE)
        /*00bc*/ 	.word	0x00000054


	//----- nvinfo : EIATTR_FRAME_SIZE
	.align		4
.L_42:
        /*00c0*/ 	.byte	0x04, 0x11
        /*00c2*/ 	.short	(.L_44 - .L_43)
	.align		4
.L_43:
        /*00c4*/ 	.word	index@(_ZN7cutlass13device_kernelIN5flash22FlashAttnBwdPreprocessIN4cute5tupleIJNS3_1CILi64EEENS5_ILi192EEEEEENS_10bfloat16_tEfNS_4arch4Sm80ELb1ELb0EEEEEvNT_6ParamsE)
        /*00c8*/ 	.word	0x00000000


	//----- nvinfo : EIATTR_REGCOUNT
	.align		4
.L_44:
        /*00cc*/ 	.byte	0x04, 0x2f
        /*00ce*/ 	.short	(.L_46 - .L_45)
	.align		4
.L_45:
        /*00d0*/ 	.word	index@(_ZN7cutlass13device_kernelIN5flash19enable_sm80_to_sm89INS1_16FlashAttnBwdSm80INS1_25CollectiveMainloopBwdSm80ILi2ELi1EN4cute5tupleIJNS5_1CILi64EEENS7_ILi80EEENS7_ILi192EEEEEENS_10bfloat16_tEfNS_4arch4Sm80ELb1ELb0ELb1ELb0ELb1ELb0ELb1ELb0ELi2ELi4ELi2ELi2ELb0EEENS1_24CollectiveEpilogueBwdGQAISB_fSE_Li256ELb0ELb1EEENS1_25SingleTileBwdLPTSchedulerILb0ELi80ELb1EEEEEEEEEvNT_6ParamsE)
        /*00d4*/ 	.word	0x000000ff


	//----- nvinfo : EIATTR_FRAME_SIZE
	.align		4
.L_46:
        /*00d8*/ 	.byte	0x04, 0x11
        /*00da*/ 	.short	(.L_48 - .L_47)
	.align		4
.L_47:
        /*00dc*/ 	.word	index@($__internal_10_$__cuda_sm70_warpsync)
        /*00e0*/ 	.word	0x00000000


	//----- nvinfo : EIATTR_FRAME_SIZE
	.align		4
.L_48:
        /*00e4*/ 	.byte	0x04, 0x11
        /*00e6*/ 	.short	(.L_50 - .L_49)
	.align		4
.L_49:
        /*00e8*/ 	.word	index@(_ZN7cutlass13device_kernelIN5flash19enable_sm80_to_sm89INS1_16FlashAttnBwdSm80INS1_25CollectiveMainloopBwdSm80ILi2ELi1EN4cute5tupleIJNS5_1CILi64EEENS7_ILi80EEENS7_ILi192EEEEEENS_10bfloat16_tEfNS_4arch4Sm80ELb1ELb0ELb1ELb0ELb1ELb0ELb1ELb0ELi2ELi4ELi2ELi2ELb0EEENS1_24CollectiveEpilogueBwdGQAISB_fSE_Li256ELb0ELb1EEENS1_25SingleTileBwdLPTSchedulerILb0ELi80ELb1EEEEEEEEEvNT_6ParamsE)
        /*00ec*/ 	.word	0x00000000


	//----- nvinfo : EIATTR_REGCOUNT
	.align		4
.L_50:
        /*00f0*/ 	.byte	0x04, 0x2f
        /*00f2*/ 	.short	(.L_52 - .L_51)
	.align		4
.L_51:
        /*00f4*/ 	.word	index@(_ZN7cutlass13device_kernelIN5flash19enable_sm80_to_sm89INS1_16FlashAttnBwdSm80INS1_25CollectiveMainloopBwdSm80ILi2ELi1EN4cute5tupleIJNS5_1CILi64EEENS7_ILi80EEENS7_ILi192EEEEEENS_10bfloat16_tEfNS_4arch4Sm80ELb1ELb0ELb1ELb0ELb0ELb0ELb1ELb0ELi2ELi4ELi2ELi2ELb0EEENS1_24CollectiveEpilogueBwdGQAISB_fSE_Li256ELb0ELb0EEENS1_25SingleTileBwdLPTSchedulerILb0ELi80ELb0EEEEEEEEEvNT_6ParamsE)
        /*00f8*/ 	.word	0x000000ff


	//----- nvinfo : EIATTR_FRAME_SIZE
	.align		4
.L_52:
        /*00fc*/ 	.byte	0x04, 0x11
        /*00fe*/ 	.short	(.L_54 - .L_53)
	.align		4
.L_53:
        /*0100*/ 	.word	index@(_ZN7cutlass13device_kernelIN5flash19enable_sm80_to_sm89INS1_16FlashAttnBwdSm80INS1_25CollectiveMainloopBwdSm80ILi2ELi1EN4cute5tupleIJNS5_1CILi64EEENS7_ILi80EEENS7_ILi192EEEEEENS_10bfloat16_tEfNS_4arch4Sm80ELb1ELb0ELb1ELb0ELb0ELb0ELb1ELb0ELi2ELi4ELi2ELi2ELb0EEENS1_24CollectiveEpilogueBwdGQAISB_fSE_Li256ELb0ELb0EEENS1_25SingleTileBwdLPTSchedulerILb0ELi80ELb0EEEEEEEEEvNT_6ParamsE)
        /*0104*/ 	.word	0x00000000


	//----- nvinfo : EIATTR_REGCOUNT
	.align		4
.L_54:
        /*0108*/ 	.byte	0x04, 0x2f
        /*010a*/ 	.short	(.L_56 - .L_55)
	.align		4
.L_55:
        /*010c*/ 	.word	index@(_ZN7cutlass13device_kernelIN5flash19enable_sm80_to_sm89INS1_16FlashAttnBwdSm80INS1_25CollectiveMainloopBwdSm80ILi2ELi1EN4cute5tupleIJNS5_1CILi64EEENS7_ILi80EEENS7_ILi192EEEEEENS_10bfloat16_tEfNS_4arch4Sm80ELb1ELb0ELb1ELb0ELb1ELb0ELb1ELb0ELi2ELi4ELi2ELi2ELb0EEENS1_21CollectiveEpilogueBwdISB_SC_SE_Li256ELb0ELb1ELi4EEENS1_25SingleTileBwdLPTSchedulerILb0ELi80ELb1EEEEEEEEEvNT_6ParamsE)
        /*0110*/ 	.word	0x000000ff


	//----- nvinfo : EIATTR_FRAME_SIZE
	.align		4
.L_56:
        /*0114*/ 	.byte	0x04, 0x11
        /*0116*/ 	.short	(.L_58 - .L_57)
	.align		4
.L_57:
        /*0118*/ 	.word	index@(_ZN7cutlass13device_kernelIN5flash19enable_sm80_to_sm89INS1_16FlashAttnBwdSm80INS1_25CollectiveMainloopBwdSm80ILi2ELi1EN4cute5tupleIJNS5_1CILi64EEENS7_ILi80EEENS7_ILi192EEEEEENS_10bfloat16_tEfNS_4arch4Sm80ELb1ELb0ELb1ELb0ELb1ELb0ELb1ELb0ELi2ELi4ELi2ELi2ELb0EEENS1_21CollectiveEpilogueBwdISB_SC_SE_Li256ELb0ELb1ELi4EEENS1_25SingleTileBwdLPTSchedulerILb0ELi80ELb1EEEEEEEEEvNT_6ParamsE)
        /*011c*/ 	.word	0x00000018


	//----- nvinfo : EIATTR_REGCOUNT
	.align		4
.L_58:
        /*0120*/ 	.byte	0x04, 0x2f
        /*0122*/ 	.short	(.L_60 - .L_59)
	.align		4
.L_59:
        /*0124*/ 	.word	index@(_ZN7cutlass13device_kernelIN5flash19enable_sm80_to_sm89INS1_16FlashAttnBwdSm80INS1_25CollectiveMainloopBwdSm80ILi2ELi1EN4cute5tupleIJNS5_1CILi64EEENS7_ILi80EEENS7_ILi192EEEEEENS_10bfloat16_tEfNS_4arch4Sm80ELb1ELb0ELb1ELb0ELb0ELb0ELb1ELb0ELi2ELi4ELi2ELi2ELb0EEENS1_21CollectiveEpilogueBwdISB_SC_SE_Li256ELb0ELb1ELi4EEENS1_25SingleTileBwdLPTSchedulerILb0ELi80ELb0EEEEEEEEEvNT_6ParamsE)
        /*0128*/ 	.word	0x000000ff


	//----- nvinfo : EIATTR_FRAME_SIZE
	.align		4
.L_60:
        /*012c*/ 	.byte	0x04, 0x11
        /*012e*/ 	.short	(.L_62 - .L_61)
	.align		4
.L_61:
        /*0130*/ 	.word	index@(_ZN7cutlass13device_kernelIN5flash19enable_sm80_to_sm89INS1_16FlashAttnBwdSm80INS1_25CollectiveMainloopBwdSm80ILi2ELi1EN4cute5tupleIJNS5_1CILi64EEENS7_ILi80EEENS7_ILi192EEEEEENS_10bfloat16_tEfNS_4arch4Sm80ELb1ELb0ELb1ELb0ELb0ELb0ELb1ELb0ELi2ELi4ELi2ELi2ELb0EEENS1_21CollectiveEpilogueBwdISB_SC_SE_Li256ELb0ELb1ELi4EEENS1_25SingleTileBwdLPTSchedulerILb0ELi80ELb0EEEEEEEEEvNT_6ParamsE)
        /*0134*/ 	.word	0x00000000


	//----- nvinfo : EIATTR_REGCOUNT
	.align		4
.L_62:
        /*0138*/ 	.byte	0x04, 0x2f
        /*013a*/ 	.short	(.L_64 - .L_63)
	.align		4
.L_63:
        /*013c*/ 	.word	index@(_ZN7cutlass13device_kernelIN5flash19enable_sm80_to_sm89INS1_16FlashAttnBwdSm80INS1_25CollectiveMainloopBwdSm80ILi2ELi1EN4cute5tupleIJNS5_1CILi64EEENS7_ILi80EEENS7_ILi192EEEEEENS_10bfloat16_tEfNS_4arch4Sm80ELb0ELb1ELb1ELb1ELb1ELb0ELb1ELb0ELi2ELi4ELi2ELi2ELb0EEENS1_24CollectiveEpilogueBwdGQAISB_fSE_Li256ELb1ELb1EEENS1_19SingleTileSchedulerILb1ELb0ELb0ELi80EEEEEEEEEvNT_6ParamsE)
        /*0140*/ 	.word	0x000000ff


	//----- nvinfo : EIATTR_FRAME_SIZE
	.align		4
.L_64:
        /*0144*/ 	.byte	0x04, 0x11
        /*0146*/ 	.short	(.L_66 - .L_65)
	.align		4
.L_65:
        /*0148*/ 	.word	index@($__internal_9_$__cuda_sm70_warpsync)
        /*014c*/ 	.word	0x00000000


	//----- nvinfo : EIATTR_FRAME_SIZE
	.align		4
.L_66:
        /*0150*/ 	.byte	0x04, 0x11
        /*0152*/ 	.short	(.L_68 - .L_67)
	.align		4
.L_67:
        /*0154*/ 	.word	index@(_ZN7cutlass13device_kernelIN5flash19enable_sm80_to_sm89INS1_16FlashAttnBwdSm80INS1_25CollectiveMainloopBwdSm80ILi2ELi1EN4cute5tupleIJNS5_1CILi64EEENS7_ILi80EEENS7_ILi192EEEEEENS_10bfloat16_tEfNS_4arch4Sm80ELb0ELb1ELb1ELb1ELb1ELb0ELb1ELb0ELi2ELi4ELi2ELi2ELb0EEENS1_24CollectiveEpilogueBwdGQAISB_fSE_Li256ELb1ELb1EEENS1_19SingleTileSchedulerILb1ELb0ELb0ELi80EEEEEEEEEvNT_6ParamsE)
        /*0158*/ 	.word	0x00000000


	//----- nvinfo : EIATTR_REGCOUNT
	.align		4
.L_68:
        /*015c*/ 	.byte	0x04, 0x2f
        /*015e*/ 	.short	(.L_70 - .L_69)
	.align		4
.L_69:
        /*0160*/ 	.word	index@(_ZN7cutlass13device_kernelIN5flash19enable_sm80_to_sm89INS1_16FlashAttnBwdSm80INS1_25CollectiveMainloopBwdSm80ILi2ELi1EN4cute5tupleIJNS5_1CILi64EEENS7_ILi80EEENS7_ILi192EEEEEENS_10bfloat16_tEfNS_4arch4Sm80ELb0ELb1ELb1ELb1ELb0ELb0ELb1ELb0ELi2ELi4ELi2ELi2ELb0EEENS1_24CollectiveEpilogueBwdGQAISB_fSE_Li256ELb1ELb0EEENS1_19SingleTileSchedulerILb1ELb0ELb0ELi80EEEEEEEEEvNT_6ParamsE)
        /*0164*/ 	.word	0x000000ff


	//----- nvinfo : EIATTR_FRAME_SIZE
	.align		4
.L_70:
        /*0168*/ 	.byte	0x04, 0x11
        /*016a*/ 	.short	(.L_72 - .L_71)
	.align		4
.L_71:
        /*016c*/ 	.word	index@(_ZN7cutlass13device_kernelIN5flash19enable_sm80_to_sm89INS1_16FlashAttnBwdSm80INS1_25CollectiveMainloopBwdSm80ILi2ELi1EN4cute5tupleIJNS5_1CILi64EEENS7_ILi80EEENS7_ILi192EEEEEENS_10bfloat16_tEfNS_4arch4Sm80ELb0ELb1ELb1ELb1ELb0ELb0ELb1ELb0ELi2ELi4ELi2ELi2ELb0EEENS1_24CollectiveEpilogueBwdGQAISB_fSE_Li256ELb1ELb0EEENS1_19SingleTileSchedulerILb1ELb0ELb0ELi80EEEEEEEEEvNT_6ParamsE)
        /*0170*/ 	.word	0x00000000


	//----- nvinfo : EIATTR_REGCOUNT
	.align		4
.L_72:
        /*0174*/ 	.byte	0x04, 0x2f
        /*0176*/ 	.short	(.L_74 - .L_73)
	.align		4
.L_73:
        /*0178*/ 	.word	index@(_ZN7cutlass13device_kernelIN5flash19enable_sm80_to_sm89INS1_16FlashAttnBwdSm80INS1_25CollectiveMainloopBwdSm80ILi2ELi1EN4cute5tupleIJNS5_1CILi64EEENS7_ILi80EEENS7_ILi192EEEEEENS_10bfloat16_tEfNS_4arch4Sm80ELb0ELb1ELb1ELb1ELb1ELb0ELb1ELb0ELi2ELi4ELi2ELi2ELb0EEENS1_21CollectiveEpilogueBwdISB_SC_SE_Li256ELb1ELb1ELi4EEENS1_19SingleTileSchedulerILb1ELb0ELb0ELi80EEEEEEEEEvNT_6ParamsE)
        /*017c*/ 	.word	0x000000ff


	//----- nvinfo : EIATTR_FRAME_SIZE
	.align		4
.L_74:
        /*0180*/ 	.byte	0x04, 0x11
        /*0182*/ 	.short	(.L_76 - .L_75)
	.align		4
.L_75:
        /*0184*/ 	.word	index@(_ZN7cutlass13device_kernelIN5flash19enable_sm80_to_sm89INS1_16FlashAttnBwdSm80INS1_25CollectiveMainloopBwdSm80ILi2ELi1EN4cute5tupleIJNS5_1CILi64EEENS7_ILi80EEENS7_ILi192EEEEEENS_10bfloat16_tEfNS_4arch4Sm80ELb0ELb1ELb1ELb1ELb1ELb0ELb1ELb0ELi2ELi4ELi2ELi2ELb0EEENS1_21CollectiveEpilogueBwdISB_SC_SE_Li256ELb1ELb1ELi4EEENS1_19SingleTileSchedulerILb1ELb0ELb0ELi80EEEEEEEEEvNT_6ParamsE)
        /*0188*/ 	.word	0x00000000


	//----- nvinfo : EIATTR_REGCOUNT
	.align		4
.L_76:
        /*018c*/ 	.byte	0x04, 0x2f
        /*018e*/ 	.short	(.L_78 - .L_77)
	.align		4
.L_77:
        /*0190*/ 	.word	index@(_ZN7cutlass13device_kernelIN5flash19enable_sm80_to_sm89INS1_16FlashAttnBwdSm80INS1_25CollectiveMainloopBwdSm80ILi2ELi1EN4cute5tupleIJNS5_1CILi64EEENS7_ILi80EEENS7_ILi192EEEEEENS_10bfloat16_tEfNS_4arch4Sm80ELb0ELb1ELb1ELb1ELb0ELb0ELb1ELb0ELi2ELi4ELi2ELi2ELb0EEENS1_21CollectiveEpilogueBwdISB_SC_SE_Li256ELb1ELb1ELi4EEENS1_19SingleTileSchedulerILb1ELb0ELb0ELi80EEEEEEEEEvNT_6ParamsE)
        /*0194*/ 	.word	0x000000ff


	//----- nvinfo : EIATTR_FRAME_SIZE
	.align		4
.L_78:
        /*0198*/ 	.byte	0x04, 0x11
        /*019a*/ 	.short	(.L_80 - .L_79)
	.align		4
.L_79:
        /*019c*/ 	.word	index@(_ZN7cutlass13device_kernelIN5flash19enable_sm80_to_sm89INS1_16FlashAttnBwdSm80INS1_25CollectiveMainloopBwdSm80ILi2ELi1EN4cute5tupleIJNS5_1CILi64EEENS7_ILi80EEENS7_ILi192EEEEEENS_10bfloat16_tEfNS_4arch4Sm80ELb0ELb1ELb1ELb1ELb0ELb0ELb1ELb0ELi2ELi4ELi2ELi2ELb0EEENS1_21CollectiveEpilogueBwdISB_SC_SE_Li256ELb1ELb1ELi4EEENS1_19SingleTileSchedulerILb1ELb0ELb0ELi80EEEEEEEEEvNT_6ParamsE)
        /*01a0*/ 	.word	0x00000000


	//----- nvinfo : EIATTR_REGCOUNT
	.align		4
.L_80:
        /*01a4*/ 	.byte	0x04, 0x2f
        /*01a6*/ 	.short	(.L_82 - .L_81)
	.align		4
.L_81:
        /*01a8*/ 	.word	index@(_ZN7cutlass13device_kernelIN5flash19enable_sm80_to_sm89INS1_16FlashAttnBwdSm80INS1_25CollectiveMainloopBwdSm80ILi2ELi1EN4cute5tupleIJNS5_1CILi64EEENS7_ILi80EEENS7_ILi192EEEEEENS_10bfloat16_tEfNS_4arch4Sm80ELb0ELb1ELb1ELb0ELb1ELb0ELb1ELb0ELi2ELi4ELi2ELi2ELb0EEENS1_24CollectiveEpilogueBwdGQAISB_fSE_Li256ELb0ELb1EEENS1_19SingleTileSchedulerILb0ELb0ELb0ELi80EEEEEEEEEvNT_6ParamsE)
        /*01ac*/ 	.word	0x000000ff


	//----- nvinfo : EIATTR_FRAME_SIZE
	.align		4
.L_82:
        /*01b0*/ 	.byte	0x04, 0x11
        /*01b2*/ 	.short	(.L_84 - .L_83)
	.align		4
.L_83:
        /*01b4*/ 	.word	index@($__internal_8_$__cuda_sm70_warpsync)
        /*01b8*/ 	.word	0x00000000


	//----- nvinfo : EIATTR_FRAME_SIZE
	.align		4
.L_84:
        /*01bc*/ 	.byte	0x04, 0x11
        /*01be*/ 	.short	(.L_86 - .L_85)
	.align		4
.L_85:
        /*01c0*/ 	.word	index@(_ZN7cutlass13device_kernelIN5flash19enable_sm80_to_sm89INS1_16FlashAttnBwdSm80INS1_25CollectiveMainloopBwdSm80ILi2ELi1EN4cute5tupleIJNS5_1CILi64EEENS7_ILi80EEENS7_ILi192EEEEEENS_10bfloat16_tEfNS_4arch4Sm80ELb0ELb1ELb1ELb0ELb1ELb0ELb1ELb0ELi2ELi4ELi2ELi2ELb0EEENS1_24CollectiveEpilogueBwdGQAISB_fSE_Li256ELb0ELb1EEENS1_19SingleTileSchedulerILb0ELb0ELb0ELi80EEEEEEEEEvNT_6ParamsE)
        /*01c4*/ 	.word	0x00000000


	//----- nvinfo : EIATTR_REGCOUNT
	.align		4
.L_86:
        /*01c8*/ 	.byte	0x04, 0x2f
        /*01ca*/ 	.short	(.L_88 - .L_87)
	.align		4
.L_87:
        /*01cc*/ 	.word	index@(_ZN7cutlass13device_kernelIN5flash19enable_sm80_to_sm89INS1_16FlashAttnBwdSm80INS1_25CollectiveMainloopBwdSm80ILi2ELi1EN4cute5tupleIJNS5_1CILi64EEENS7_ILi80EEENS7_ILi192EEEEEENS_10bfloat16_tEfNS_4arch4Sm80ELb0ELb1ELb1ELb0ELb0ELb0ELb1ELb0ELi2ELi4ELi2ELi2ELb0EEENS1_24CollectiveEpilogueBwdGQAISB_fSE_Li256ELb0ELb0EEENS1_19SingleTileSchedulerILb0ELb0ELb0ELi80EEEEEEEEEvNT_6ParamsE)
        /*01d0*/ 	.word	0x000000ff


	//----- nvinfo : EIATTR_FRAME_SIZE
	.align		4
.L_88:
        /*01d4*/ 	.byte	0x04, 0x11
        /*01d6*/ 	.short	(.L_90 - .L_89)
	.align		4
.L_89:
        /*01d8*/ 	.word	index@(_ZN7cutlass13device_kernelIN5flash19enable_sm80_to_sm89INS1_16FlashAttnBwdSm80INS1_25CollectiveMainloopBwdSm80ILi2ELi1EN4cute5tupleIJNS5_1CILi64EEENS7_ILi80EEENS7_ILi192EEEEEENS_10bfloat16_tEfNS_4arch4Sm80ELb0ELb1ELb1ELb0ELb0ELb0ELb1ELb0ELi2ELi4ELi2ELi2ELb0EEENS1_24CollectiveEpilogueBwdGQAISB_fSE_Li256ELb0ELb0EEENS1_19SingleTileSchedulerILb0ELb0ELb0ELi80EEEEEEEEEvNT_6ParamsE)
        /*01dc*/ 	.word	0x00000000


	//----- nvinfo : EIATTR_REGCOUNT
	.align		4
.L_90:
        /*01e0*/ 	.byte	0x04, 0x2f
        /*01e2*/ 	.short	(.L_92 - .L_91)
	.align		4
.L_91:
        /*01e4*/ 	.word	index@(_ZN7cutlass13device_kernelIN5flash19enable_sm80_to_sm89INS1_16FlashAttnBwdSm80INS1_25CollectiveMainloopBwdSm80ILi2ELi1EN4cute5tupleIJNS5_1CILi64EEENS7_ILi80EEENS7_ILi192EEEEEENS_10bfloat16_tEfNS_4arch4Sm80ELb0ELb1ELb1ELb0ELb1ELb0ELb1ELb0ELi2ELi4ELi2ELi2ELb0EEENS1_21CollectiveEpilogueBwdISB_SC_SE_Li256ELb0ELb1ELi4EEENS1_19SingleTileSchedulerILb0ELb0ELb0ELi80EEEEEEEEEvNT_6ParamsE)
        /*01e8*/ 	.word	0x000000ff


	//----- nvinfo : EIATTR_FRAME_SIZE
	.align		4
.L_92:
        /*01ec*/ 	.byte	0x04, 0x11
        /*01ee*/ 	.short	(.L_94 - .L_93)
	.align		4
.L_93:
        /*01f0*/ 	.word	index@(_ZN7cutlass13device_kernelIN5flash19enable_sm80_to_sm89INS1_16FlashAttnBwdSm80INS1_25CollectiveMainloopBwdSm80ILi2ELi1EN4cute5tupleIJNS5_1CILi64EEENS7_ILi80EEENS7_ILi192EEEEEENS_10bfloat16_tEfNS_4arch4Sm80ELb0ELb1ELb1ELb0ELb1ELb0ELb1ELb0ELi2ELi4ELi2ELi2ELb0EEENS1_21CollectiveEpilogueBwdISB_SC_SE_Li256ELb0ELb1ELi4EEENS1_19SingleTileSchedulerILb0ELb0ELb0ELi80EEEEEEEEEvNT_6ParamsE)
        /*01f4*/ 	.word	0x00000000


	//----- nvinfo : EIATTR_REGCOUNT
	.align		4
.L_94:
        /*01f8*/ 	.byte	0x04, 0x2f
        /*01fa*/ 	.short	(.L_96 - .L_95)
	.align		4
.L_95:
        /*01fc*/ 	.word	index@(_ZN7cutlass13device_kernelIN5flash19enable_sm80_to_sm89INS1_16FlashAttnBwdSm80INS1_25CollectiveMainloopBwdSm80ILi2ELi1EN4cute5tupleIJNS5_1CILi64EEENS7_ILi80EEENS7_ILi192EEEEEENS_10bfloat16_tEfNS_4arch4Sm80ELb0ELb1ELb1ELb0ELb0ELb0ELb1ELb0ELi2ELi4ELi2ELi2ELb0EEENS1_21CollectiveEpilogueBwdISB_SC_SE_Li256ELb0ELb1ELi4EEENS1_19SingleTileSchedulerILb0ELb0ELb0ELi80EEEEEEEEEvNT_6ParamsE)
        /*0200*/ 	.word	0x000000ff


	//----- nvinfo : EIATTR_FRAME_SIZE
	.align		4
.L_96:
        /*0204*/ 	.byte	0x04, 0x11
        /*0206*/ 	.short	(.L_98 - .L_97)
	.align		4
.L_97:
        /*0208*/ 	.word	index@(_ZN7cutlass13device_kernelIN5flash19enable_sm80_to_sm89INS1_16FlashAttnBwdSm80INS1_25CollectiveMainloopBwdSm80ILi2ELi1EN4cute5tupleIJNS5_1CILi64EEENS7_ILi80EEENS7_ILi192EEEEEENS_10bfloat16_tEfNS_4arch4Sm80ELb0ELb1ELb1ELb0ELb0ELb0ELb1ELb0ELi2ELi4ELi2ELi2ELb0EEENS1_21CollectiveEpilogueBwdISB_SC_SE_Li256ELb0ELb1ELi4EEENS1_19SingleTileSchedulerILb0ELb0ELb0ELi80EEEEEEEEEvNT_6ParamsE)
        /*020c*/ 	.word	0x00000000


	//----- nvinfo : EIATTR_REGCOUNT
	.align		4
.L_98:
        /*0210*/ 	.byte	0x04, 0x2f
        /*0212*/ 	.short	(.L_100 - .L_99)
	.align		4
.L_99:
        /*0214*/ 	.word	index@(_ZN7cutlass13device_kernelIN5flash19enable_sm80_to_sm89INS1_16FlashAttnBwdSm80INS1_25CollectiveMainloopBwdSm80ILi2ELi1EN4cute5tupleIJNS5_1CILi64EEENS7_ILi80EEENS7_ILi192EEEEEENS_10bfloat16_tEfNS_4arch4Sm80ELb0ELb0ELb1ELb1ELb1ELb0ELb1ELb0ELi2ELi4ELi2ELi2ELb0EEENS1_24CollectiveEpilogueBwdGQAISB_fSE_Li256ELb1ELb1EEENS1_19SingleTileSchedulerILb1ELb0ELb0ELi80EEEEEEEEEvNT_6ParamsE)
        /*0218*/ 	.word	0x000000fe


	//----- nvinfo : EIATTR_FRAME_SIZE
	.align		4
.L_100:
        /*021c*/ 	.byte	0x04, 0x11
        /*021e*/ 	.short	(.L_102 - .L_101)
	.align		4
.L_101:
        /*0220*/ 	.word	index@($__internal_7_$__cuda_sm70_warpsync)
        /*0224*/ 	.word	0x00000000


	//----- nvinfo : EIATTR_FRAME_SIZE
	.align		4
.L_102:
        /*0228*/ 	.byte	0x04, 0x11
        /*022a*/ 	.short	(.L_104 - .L_103)
	.align		4
.L_103:
        /*022c*/ 	.word	index@(_ZN7cutlass13device_kernelIN5flash19enable_sm80_to_sm89INS1_16FlashAttnBwdSm80INS1_25CollectiveMainloopBwdSm80ILi2ELi1EN4cute5tupleIJNS5_1CILi64EEENS7_ILi80EEENS7_ILi192EEEEEENS_10bfloat16_tEfNS_4arch4Sm80ELb0ELb0ELb1ELb1ELb1ELb0ELb1ELb0ELi2ELi4ELi2ELi2ELb0EEENS1_24CollectiveEpilogueBwdGQAISB_fSE_Li256ELb1ELb1EEENS1_19SingleTileSchedulerILb1ELb0ELb0ELi80EEEEEEEEEvNT_6ParamsE)
        /*0230*/ 	.word	0x00000000


	//----- nvinfo : EIATTR_REGCOUNT
	.align		4
.L_104:
        /*0234*/ 	.byte	0x04, 0x2f
        /*0236*/ 	.short	(.L_106 - .L_105)
	.align		4
.L_105:
        /*0238*/ 	.word	index@(_ZN7cutlass13device_kernelIN5flash19enable_sm80_to_sm89INS1_16FlashAttnBwdSm80INS1_25CollectiveMainloopBwdSm80ILi2ELi1EN4cute5tupleIJNS5_1CILi64EEENS7_ILi80EEENS7_ILi192EEEEEENS_10bfloat16_tEfNS_4arch4Sm80ELb0ELb0ELb1ELb1ELb0ELb0ELb1ELb0ELi2ELi4ELi2ELi2ELb0EEENS1_24CollectiveEpilogueBwdGQAISB_fSE_Li256ELb1ELb0EEENS1_19SingleTileSchedulerILb1ELb0ELb0ELi80EEEEEEEEEvNT_6ParamsE)
        /*023c*/ 	.word	0x000000ff


	//----- nvinfo : EIATTR_FRAME_SIZE
	.align		4
.L_106:
        /*0240*/ 	.byte	0x04, 0x11
        /*0242*/ 	.short	(.L_108 - .L_107)
	.align		4
.L_107:
        /*0244*/ 	.word	index@(_ZN7cutlass13device_kernelIN5flash19enable_sm80_to_sm89INS1_16FlashAttnBwdSm80INS1_25CollectiveMainloopBwdSm80ILi2ELi1EN4cute5tupleIJNS5_1CILi64EEENS7_ILi80EEENS7_ILi192EEEEEENS_10bfloat16_tEfNS_4arch4Sm80ELb0ELb0ELb1ELb1ELb0ELb0ELb1ELb0ELi2ELi4ELi2ELi2ELb0EEENS1_24CollectiveEpilogueBwdGQAISB_fSE_Li256ELb1ELb0EEENS1_19SingleTileSchedulerILb1ELb0ELb0ELi80EEEEEEEEEvNT_6ParamsE)
        /*0248*/ 	.word	0x00000000


	//----- nvinfo : EIATTR_REGCOUNT
	.align		4
.L_108:
        /*024c*/ 	.byte	0x04, 0x2f
        /*024e*/ 	.short	(.L_110 - .L_109)
	.align		4
.L_109:
        /*0250*/ 	.word	index@(_ZN7cutlass13device_kernelIN5flash19enable_sm80_to_sm89INS1_16FlashAttnBwdSm80INS1_25CollectiveMainloopBwdSm80ILi2ELi1EN4cute5tupleIJNS5_1CILi64EEENS7_ILi80EEENS7_ILi192EEEEEENS_10bfloat16_tEfNS_4arch4Sm80ELb0ELb0ELb1ELb1ELb1ELb0ELb1ELb0ELi2ELi4ELi2ELi2ELb0EEENS1_21CollectiveEpilogueBwdISB_SC_SE_Li256ELb1ELb1ELi4EEENS1_19SingleTileSchedulerILb1ELb0ELb0ELi80EEEEEEEEEvNT_6ParamsE)
        /*0254*/ 	.word	0x000000fe


	//----- nvinfo : EIATTR_FRAME_SIZE
	.align		4
.L_110:
        /*0258*/ 	.byte	0x04, 0x11
        /*025a*/ 	.short	(.L_112 - .L_111)
	.align		4
.L_111:
        /*025c*/ 	.word	index@(_ZN7cutlass13device_kernelIN5flash19enable_sm80_to_sm89INS1_16FlashAttnBwdSm80INS1_25CollectiveMainloopBwdSm80ILi2ELi1EN4cute5tupleIJNS5_1CILi64EEENS7_ILi80EEENS7_ILi192EEEEEENS_10bfloat16_tEfNS_4arch4Sm80ELb0ELb0ELb1ELb1ELb1ELb0ELb1ELb0ELi2ELi4ELi2ELi2ELb0EEENS1_21CollectiveEpilogueBwdISB_SC_SE_Li256ELb1ELb1ELi4EEENS1_19SingleTileSchedulerILb1ELb0ELb0ELi80EEEEEEEEEvNT_6ParamsE)
        /*0260*/ 	.word	0x00000000


	//----- nvinfo : EIATTR_REGCOUNT
	.align		4
.L_112:
        /*0264*/ 	.byte	0x04, 0x2f
        /*0266*/ 	.short	(.L_114 - .L_113)
	.align		4
.L_113:
        /*0268*/ 	.word	index@(_ZN7cutlass13device_kernelIN5flash19enable_sm80_to_sm89INS1_16FlashAttnBwdSm80INS1_25CollectiveMainloopBwdSm80ILi2ELi1EN4cute5tupleIJNS5_1CILi64EEENS7_ILi80EEENS7_ILi192EEEEEENS_10bfloat16_tEfNS_4arch4Sm80ELb0ELb0ELb1ELb1ELb0ELb0ELb1ELb0ELi2ELi4ELi2ELi2ELb0EEENS1_21CollectiveEpilogueBwdISB_SC_SE_Li256ELb1ELb1ELi4EEENS1_19SingleTileSchedulerILb1ELb0ELb0ELi80EEEEEEEEEvNT_6ParamsE)
        /*026c*/ 	.word	0x000000fe


	//----- nvinfo : EIATTR_FRAME_SIZE
	.align		4
.L_114:
        /*0270*/ 	.byte	0x04, 0x11
        /*0272*/ 	.short	(.L_116 - .L_115)
	.align		4
.L_115:
        /*0274*/ 	.word	index@(_ZN7cutlass13device_kernelIN5flash19enable_sm80_to_sm89INS1_16FlashAttnBwdSm80INS1_25CollectiveMainloopBwdSm80ILi2ELi1EN4cute5tupleIJNS5_1CILi64EEENS7_ILi80EEENS7_ILi192EEEEEENS_10bfloat16_tEfNS_4arch4Sm80ELb0ELb0ELb1ELb1ELb0ELb0ELb1ELb0ELi2ELi4ELi2ELi2ELb0EEENS1_21CollectiveEpilogueBwdISB_SC_SE_Li256ELb1ELb1ELi4EEENS1_19SingleTileSchedulerILb1ELb0ELb0ELi80EEEEEEEEEvNT_6ParamsE)
        /*0278*/ 	.word	0x00000000


	//----- nvinfo : EIATTR_REGCOUNT
	.align		4
.L_116:
        /*027c*/ 	.byte	0x04, 0x2f
        /*027e*/ 	.short	(.L_118 - .L_117)
	.align		4
.L_117:
        /*0280*/ 	.word	index@(_ZN7cutlass13device_kernelIN5flash19enable_sm80_to_sm89INS1_16FlashAttnBwdSm80INS1_25CollectiveMainloopBwdSm80ILi2ELi1EN4cute5tupleIJNS5_1CILi64EEENS7_ILi80EEENS7_ILi192EEEEEENS_10bfloat16_tEfNS_4arch4Sm80ELb0ELb0ELb1ELb0ELb1ELb0ELb1ELb0ELi2ELi4ELi2ELi2ELb0EEENS1_24CollectiveEpilogueBwdGQAISB_fSE_Li256ELb0ELb1EEENS1_19SingleTileSchedulerILb0ELb0ELb0ELi80EEEEEEEEEvNT_6ParamsE)
        /*0284*/ 	.word	0x000000ff


	//----- nvinfo : EIATTR_FRAME_SIZE
	.align		4
.L_118:
        /*0288*/ 	.byte	0x04, 0x11
        /*028a*/ 	.short	(.L_120 - .L_119)
	.align		4
.L_119:
        /*028c*/ 	.word	index@($__internal_6_$__cuda_sm70_warpsync)
        /*0290*/ 	.word	0x00000000


	//----- nvinfo : EIATTR_FRAME_SIZE
	.align		4
.L_120:
        /*0294*/ 	.byte	0x04, 0x11
        /*0296*/ 	.short	(.L_122 - .L_121)
	.align		4
.L_121:
        /*0298*/ 	.word	index@(_ZN7cutlass13device_kernelIN5flash19enable_sm80_to_sm89INS1_16FlashAttnBwdSm80INS1_25CollectiveMainloopBwdSm80ILi2ELi1EN4cute5tupleIJNS5_1CILi64EEENS7_ILi80EEENS7_ILi192EEEEEENS_10bfloat16_tEfNS_4arch4Sm80ELb0ELb0ELb1ELb0ELb1ELb0ELb1ELb0ELi2ELi4ELi2ELi2ELb0EEENS1_24CollectiveEpilogueBwdGQAISB_fSE_Li256ELb0ELb1EEENS1_19SingleTileSchedulerILb0ELb0ELb0ELi80EEEEEEEEEvNT_6ParamsE)
        /*029c*/ 	.word	0x00000020


	//----- nvinfo : EIATTR_REGCOUNT
	.align		4
.L_122:
        /*02a0*/ 	.byte	0x04, 0x2f
        /*02a2*/ 	.short	(.L_124 - .L_123)
	.align		4
.L_123:
        /*02a4*/ 	.word	index@(_ZN7cutlass13device_kernelIN5flash19enable_sm80_to_sm89INS1_16FlashAttnBwdSm80INS1_25CollectiveMainloopBwdSm80ILi2ELi1EN4cute5tupleIJNS5_1CILi64EEENS7_ILi80EEENS7_ILi192EEEEEENS_10bfloat16_tEfNS_4arch4Sm80ELb0ELb0ELb1ELb0ELb0ELb0ELb1ELb0ELi2ELi4ELi2ELi2ELb0EEENS1_24CollectiveEpilogueBwdGQAISB_fSE_Li256ELb0ELb0EEENS1_19SingleTileSchedulerILb0ELb0ELb0ELi80EEEEEEEEEvNT_6ParamsE)
        /*02a8*/ 	.word	0x000000ff


	//----- nvinfo : EIATTR_FRAME_SIZE
	.align		4
.L_124:
        /*02ac*/ 	.byte	0x04, 0x11
        /*02ae*/ 	.short	(.L_126 - .L_125)
	.align		4
.L_125:
        /*02b0*/ 	.word	index@(_ZN7cutlass13device_kernelIN5flash19enable_sm80_to_sm89INS1_16FlashAttnBwdSm80INS1_25CollectiveMainloopBwdSm80ILi2ELi1EN4cute5tupleIJNS5_1CILi64EEENS7_ILi80EEENS7_ILi192EEEEEENS_10bfloat16_tEfNS_4arch4Sm80ELb0ELb0ELb1ELb0ELb0ELb0ELb1ELb0ELi2ELi4ELi2ELi2ELb0EEENS1_24CollectiveEpilogueBwdGQAISB_fSE_Li256ELb0ELb0EEENS1_19SingleTileSchedulerILb0ELb0ELb0ELi80EEEEEEEEEvNT_6ParamsE)
        /*02b4*/ 	.word	0x00000020


	//----- nvinfo : EIATTR_REGCOUNT
	.align		4
.L_126:
        /*02b8*/ 	.byte	0x04, 0x2f
        /*02ba*/ 	.short	(.L_128 - .L_127)
	.align		4
.L_127:
        /*02bc*/ 	.word	index@(_ZN7cutlass13device_kernelIN5flash19enable_sm80_to_sm89INS1_16FlashAttnBwdSm80INS1_25CollectiveMainloopBwdSm80ILi2ELi1EN4cute5tupleIJNS5_1CILi64EEENS7_ILi80EEENS7_ILi192EEEEEENS_10bfloat16_tEfNS_4arch4Sm80ELb0ELb0ELb1ELb0ELb1ELb0ELb1ELb0ELi2ELi4ELi2ELi2ELb0EEENS1_21CollectiveEpilogueBwdISB_SC_SE_Li256ELb0ELb1ELi4EEENS1_19SingleTileSchedulerILb0ELb0ELb0ELi80EEEEEEEEEvNT_6ParamsE)
        /*02c0*/ 	.word	0x000000ff


	//----- nvinfo : EIATTR_FRAME_SIZE
	.align		4
.L_128:
        /*02c4*/ 	.byte	0x04, 0x11
        /*02c6*/ 	.short	(.L_130 - .L_129)
	.align		4
.L_129:
        /*02c8*/ 	.word	index@(_ZN7cutlass13device_kernelIN5flash19enable_sm80_to_sm89INS1_16FlashAttnBwdSm80INS1_25CollectiveMainloopBwdSm80ILi2ELi1EN4cute5tupleIJNS5_1CILi64EEENS7_ILi80EEENS7_ILi192EEEEEENS_10bfloat16_tEfNS_4arch4Sm80ELb0ELb0ELb1ELb0ELb1ELb0ELb1ELb0ELi2ELi4ELi2ELi2ELb0EEENS1_21CollectiveEpilogueBwdISB_SC_SE_Li256ELb0ELb1ELi4EEENS1_19SingleTileSchedulerILb0ELb0ELb0ELi80EEEEEEEEEvNT_6ParamsE)
        /*02cc*/ 	.word	0x00000018


	//----- nvinfo : EIATTR_REGCOUNT
	.align		4
.L_130:
        /*02d0*/ 	.byte	0x04, 0x2f
        /*02d2*/ 	.short	(.L_132 - .L_131)
	.align		4
.L_131:
        /*02d4*/ 	.word	index@(_ZN7cutlass13device_kernelIN5flash19enable_sm80_to_sm89INS1_16FlashAttnBwdSm80INS1_25CollectiveMainloopBwdSm80ILi2ELi1EN4cute5tupleIJNS5_1CILi64EEENS7_ILi80EEENS7_ILi192EEEEEENS_10bfloat16_tEfNS_4arch4Sm80ELb0ELb0ELb1ELb0ELb0ELb0ELb1ELb0ELi2ELi4ELi2ELi2ELb0EEENS1_21CollectiveEpilogueBwdISB_SC_SE_Li256ELb0ELb1ELi4EEENS1_19SingleTileSchedulerILb0ELb0ELb0ELi80EEEEEEEEEvNT_6ParamsE)
        /*02d8*/ 	.word	0x000000ff


	//----- nvinfo : EIATTR_FRAME_SIZE
	.align		4
.L_132:
        /*02dc*/ 	.byte	0x04, 0x11
        /*02de*/ 	.short	(.L_134 - .L_133)
	.align		4
.L_133:
        /*02e0*/ 	.word	index@(_ZN7cutlass13device_kernelIN5flash19enable_sm80_to_sm89INS1_16FlashAttnBwdSm80INS1_25CollectiveMainloopBwdSm80ILi2ELi1EN4cute5tupleIJNS5_1CILi64EEENS7_ILi80EEENS7_ILi192EEEEEENS_10bfloat16_tEfNS_4arch4Sm80ELb0ELb0ELb1ELb0ELb0ELb0ELb1ELb0ELi2ELi4ELi2ELi2ELb0EEENS1_21CollectiveEpilogueBwdISB_SC_SE_Li256ELb0ELb1ELi4EEENS1_19SingleTileSchedulerILb0ELb0ELb0ELi80EEEEEEEEEvNT_6ParamsE)
        /*02e4*/ 	.word	0x00000018


	//----- nvinfo : EIATTR_REGCOUNT
	.align		4
.L_134:
        /*02e8*/ 	.byte	0x04, 0x2f
        /*02ea*/ 	.short	(.L_136 - .L_135)
	.align		4
.L_135:
        /*02ec*/ 	.word	index@(_ZN7cutlass13device_kernelIN5flash19enable_sm80_to_sm89INS1_16FlashAttnBwdSm80INS1_25CollectiveMainloopBwdSm80ILi1ELi1EN4cute5tupleIJNS5_1CILi64EEES8_NS7_ILi192EEEEEENS_10bfloat16_tEfNS_4arch4Sm80ELb1ELb0ELb1ELb1ELb1ELb0ELb0ELb0ELi2ELi2ELi2ELi2ELb1EEENS1_24CollectiveEpilogueBwdGQAISA_fSD_Li256ELb1ELb1EEENS1_25SingleTileBwdLPTSchedulerILb1ELi64ELb1EEEEEEEEEvNT_6ParamsE)
        /*02f0*/ 	.word	0x000000ff


	//----- nvinfo : EIATTR_FRAME_SIZE
	.align		4
.L_136:
        /*02f4*/ 	.byte	0x04, 0x11
        /*02f6*/ 	.short	(.L_138 - .L_137)
	.align		4
.L_137:
        /*02f8*/ 	.word	index@($__internal_5_$__cuda_sm70_warpsync)
        /*02fc*/ 	.word	0x00000000


	//----- nvinfo : EIATTR_FRAME_SIZE
	.align		4
.L_138:
        /*0300*/ 	.byte	0x04, 0x11
        /*0302*/ 	.short	(.L_140 - .L_139)
	.align		4
.L_139:
        /*0304*/ 	.word	index@(_ZN7cutlass13device_kernelIN5flash19enable_sm80_to_sm89INS1_16FlashAttnBwdSm80INS1_25CollectiveMainloopBwdSm80ILi1ELi1EN4cute5tupleIJNS5_1CILi64EEES8_NS7_ILi192EEEEEENS_10bfloat16_tEfNS_4arch4Sm80ELb1ELb0ELb1ELb1ELb1ELb0ELb0ELb0ELi2ELi2ELi2ELi2ELb1EEENS1_24CollectiveEpilogueBwdGQAISA_fSD_Li256ELb1ELb1EEENS1_25SingleTileBwdLPTSchedulerILb1ELi64ELb1EEEEEEEEEvNT_6ParamsE)
        /*0308*/ 	.word	0x00000000


	//----- nvinfo : EIATTR_REGCOUNT
	.align		4
.L_140:
        /*030c*/ 	.byte	0x04, 0x2f
        /*030e*/ 	.short	(.L_142 - .L_141)
	.align		4
.L_141:
        /*0310*/ 	.word	index@(_ZN7cutlass13device_kernelIN5flash19enable_sm80_to_sm89INS1_16FlashAttnBwdSm80INS1_25CollectiveMainloopBwdSm80ILi1ELi1EN4cute5tupleIJNS5_1CILi64EEES8_NS7_ILi192EEEEEENS_10bfloat16_tEfNS_4arch4Sm80ELb1ELb0ELb1ELb1ELb0ELb0ELb0ELb0ELi2ELi2ELi2ELi2ELb1EEENS1_24CollectiveEpilogueBwdGQAISA_fSD_Li256ELb1ELb0EEENS1_25SingleTileBwdLPTSchedulerILb1ELi64ELb0EEEEEEEEEvNT_6ParamsE)
        /*0314*/ 	.word	0x000000ff


	//----- nvinfo : EIATTR_FRAME_SIZE
	.align		4
.L_142:
        /*0318*/ 	.byte	0x04, 0x11
        /*031a*/ 	.short	(.L_144 - .L_143)
	.align		4
.L_143:
        /*031c*/ 	.word	index@(_ZN7cutlass13device_kernelIN5flash19enable_sm80_to_sm89INS1_16FlashAttnBwdSm80INS1_25CollectiveMainloopBwdSm80ILi1ELi1EN4cute5tupleIJNS5_1CILi64EEES8_NS7_ILi192EEEEEENS_10bfloat16_tEfNS_4arch4Sm80ELb1ELb0ELb1ELb1ELb0ELb0ELb0ELb0ELi2ELi2ELi2ELi2ELb1EEENS1_24CollectiveEpilogueBwdGQAISA_fSD_Li256ELb1ELb0EEENS1_25SingleTileBwdLPTSchedulerILb1ELi64ELb0EEEEEEEEEvNT_6ParamsE)
        /*0320*/ 	.word	0x00000008


	//----- nvinfo : EIATTR_REGCOUNT
	.align		4
.L_144:
        /*0324*/ 	.byte	0x04, 0x2f
        /*0326*/ 	.short	(.L_146 - .L_145)
	.align		4
.L_145:
        /*0328*/ 	.word	index@(_ZN7cutlass13device_kernelIN5flash19enable_sm80_to_sm89INS1_16FlashAttnBwdSm80INS1_25CollectiveMainloopBwdSm80ILi1ELi1EN4cute5tupleIJNS5_1CILi64EEES8_NS7_ILi192EEEEEENS_10bfloat16_tEfNS_4arch4Sm80ELb1ELb0ELb1ELb1ELb1ELb0ELb0ELb0ELi2ELi2ELi2ELi2ELb1EEENS1_21CollectiveEpilogueBwdISA_SB_SD_Li256ELb1ELb0ELi4EEENS1_25SingleTileBwdLPTSchedulerILb1ELi64ELb1EEEEEEEEEvNT_6ParamsE)
        /*032c*/ 	.word	0x000000ff


	//----- nvinfo : EIATTR_FRAME_SIZE
	.align		4
.L_146:
        /*0330*/ 	.byte	0x04, 0x11
        /*0332*/ 	.short	(.L_148 - .L_147)
	.align		4
.L_147:
        /*0334*/ 	.word	index@(_ZN7cutlass13device_kernelIN5flash19enable_sm80_to_sm89INS1_16FlashAttnBwdSm80INS1_25CollectiveMainloopBwdSm80ILi1ELi1EN4cute5tupleIJNS5_1CILi64EEES8_NS7_ILi192EEEEEENS_10bfloat16_tEfNS_4arch4Sm80ELb1ELb0ELb1ELb1ELb1ELb0ELb0ELb0ELi2ELi2ELi2ELi2ELb1EEENS1_21CollectiveEpilogueBwdISA_SB_SD_Li256ELb1ELb0ELi4EEENS1_25SingleTileBwdLPTSchedulerILb1ELi64ELb1EEEEEEEEEvNT_6ParamsE)
        /*0338*/ 	.word	0x00000008


	//----- nvinfo : EIATTR_REGCOUNT
	.align		4
.L_148:
        /*033c*/ 	.byte	0x04, 0x2f
        /*033e*/ 	.short	(.L_150 - .L_149)
	.align		4
.L_149:
        /*0340*/ 	.word	index@(_ZN7cutlass13device_kernelIN5flash19enable_sm80_to_sm89INS1_16FlashAttnBwdSm80INS1_25CollectiveMainloopBwdSm80ILi1ELi1EN4cute5tupleIJNS5_1CILi64EEES8_NS7_ILi192EEEEEENS_10bfloat16_tEfNS_4arch4Sm80ELb1ELb0ELb1ELb1ELb0ELb0ELb0ELb0ELi2ELi2ELi2ELi2ELb1EEENS1_21CollectiveEpilogueBwdISA_SB_SD_Li256ELb1ELb0ELi4EEENS1_25SingleTileBwdLPTSchedulerILb1ELi64ELb0EEEEEEEEEvNT_6ParamsE)
        /*0344*/ 	.word	0x000000ff


	//----- nvinfo : EIATTR_FRAME_SIZE
	.align		4
.L_150:
        /*0348*/ 	.byte	0x04, 0x11
        /*034a*/ 	.short	(.L_152 - .L_151)
	.align		4
.L_151:
        /*034c*/ 	.word	index@(_ZN7cutlass13device_kernelIN5flash19enable_sm80_to_sm89INS1_16FlashAttnBwdSm80INS1_25CollectiveMainloopBwdSm80ILi1ELi1EN4cute5tupleIJNS5_1CILi64EEES8_NS7_ILi192EEEEEENS_10bfloat16_tEfNS_4arch4Sm80ELb1ELb0ELb1ELb1ELb0ELb0ELb0ELb0ELi2ELi2ELi2ELi2ELb1EEENS1_21CollectiveEpilogueBwdISA_SB_SD_Li256ELb1ELb0ELi4EEENS1_25SingleTileBwdLPTSchedulerILb1ELi64ELb0EEEEEEEEEvNT_6ParamsE)
        /*0350*/ 	.word	0x00000000


	//----- nvinfo : EIATTR_REGCOUNT
	.align		4
.L_152:
        /*0354*/ 	.byte	0x04, 0x2f
        /*0356*/ 	.short	(.L_154 - .L_153)
	.align		4
.L_153:
        /*0358*/ 	.word	index@(_ZN7cutlass13device_kernelIN5flash19enable_sm80_to_sm89INS1_16FlashAttnBwdSm80INS1_25CollectiveMainloopBwdSm80ILi1ELi1EN4cute5tupleIJNS5_1CILi64EEES8_NS7_ILi192EEEEEENS_10bfloat16_tEfNS_4arch4Sm80ELb1ELb0ELb1ELb0ELb1ELb0ELb0ELb0ELi2ELi2ELi2ELi2ELb1EEENS1_24CollectiveEpilogueBwdGQAISA_fSD_Li256ELb0ELb1EEENS1_25SingleTileBwdLPTSchedulerILb0ELi64ELb1EEEEEEEEEvNT_6ParamsE)
        /*035c*/ 	.word	0x000000ff


	//----- nvinfo : EIATTR_FRAME_SIZE
	.align		4
.L_154:
        /*0360*/ 	.byte	0x04, 0x11
        /*0362*/ 	.short	(.L_156 - .L_155)
	.align		4
.L_155:
        /*0364*/ 	.word	index@($__internal_4_$__cuda_sm70_warpsync)
        /*0368*/ 	.word	0x00000000


	//----- nvinfo : EIATTR_FRAME_SIZE
	.align		4
.L_156:
        /*036c*/ 	.byte	0x04, 0x11
        /*036e*/ 	.short	(.L_158 - .L_157)
	.align		4
.L_157:
        /*0370*/ 	.word	index@(_ZN7cutlass13device_kernelIN5flash19enable_sm80_to_sm89INS1_16FlashAttnBwdSm80INS1_25CollectiveMainloopBwdSm80ILi1ELi1EN4cute5tupleIJNS5_1CILi64EEES8_NS7_ILi192EEEEEENS_10bfloat16_tEfNS_4arch4Sm80ELb1ELb0ELb1ELb0ELb1ELb0ELb0ELb0ELi2ELi2ELi2ELi2ELb1EEENS1_24CollectiveEpilogueBwdGQAISA_fSD_Li256ELb0ELb1EEENS1_25SingleTileBwdLPTSchedulerILb0ELi64ELb1EEEEEEEEEvNT_6ParamsE)
        /*0374*/ 	.word	0x00000008


	//----- nvinfo : EIATTR_REGCOUNT
	.align		4
.L_158:
        /*0378*/ 	.byte	0x04, 0x2f
        /*037a*/ 	.short	(.L_160 - .L_159)
	.align		4
.L_159:
        /*037c*/ 	.word	index@(_ZN7cutlass13device_kernelIN5flash19enable_sm80_to_sm89INS1_16FlashAttnBwdSm80INS1_25CollectiveMainloopBwdSm80ILi1ELi1EN4cute5tupleIJNS5_1CILi64EEES8_NS7_ILi192EEEEEENS_10bfloat16_tEfNS_4arch4Sm80ELb1ELb0ELb1ELb0ELb0ELb0ELb0ELb0ELi2ELi2ELi2ELi2ELb1EEENS1_24CollectiveEpilogueBwdGQAISA_fSD_Li256ELb0ELb0EEENS1_25SingleTileBwdLPTSchedulerILb0ELi64ELb0EEEEEEEEEvNT_6ParamsE)
        /*0380*/ 	.word	0x000000ff


	//----- nvinfo : EIATTR_FRAME_SIZE
	.align		4
.L_160:
        /*0384*/ 	.byte	0x04, 0x11
        /*0386*/ 	.short	(.L_162 - .L_161)
	.align		4
.L_161:
        /*0388*/ 	.word	index@(_ZN7cutlass13device_kernelIN5flash19enable_sm80_to_sm89INS1_16FlashAttnBwdSm80INS1_25CollectiveMainloopBwdSm80ILi1ELi1EN4cute5tupleIJNS5_1CILi64EEES8_NS7_ILi192EEEEEENS_10bfloat16_tEfNS_4arch4Sm80ELb1ELb0ELb1ELb0ELb0ELb0ELb0ELb0ELi2ELi2ELi2ELi2ELb1EEENS1_24CollectiveEpilogueBwdGQAISA_fSD_Li256ELb0ELb0EEENS1_25SingleTileBwdLPTSchedulerILb0ELi64ELb0EEEEEEEEEvNT_6ParamsE)
        /*038c*/ 	.word	0x00000008


	//----- nvinfo : EIATTR_REGCOUNT
	.align		4
.L_162:
        /*0390*/ 	.byte	0x04, 0x2f
        /*0392*/ 	.short	(.L_164 - .L_163)
	.align		4
.L_163:
        /*0394*/ 	.word	index@(_ZN7cutlass13device_kernelIN5flash19enable_sm80_to_sm89INS1_16FlashAttnBwdSm80INS1_25CollectiveMainloopBwdSm80ILi1ELi1EN4cute5tupleIJNS5_1CILi64EEES8_NS7_ILi192EEEEEENS_10bfloat16_tEfNS_4arch4Sm80ELb1ELb0ELb1ELb0ELb1ELb0ELb0ELb0ELi2ELi2ELi2ELi2ELb1EEENS1_21CollectiveEpilogueBwdISA_SB_SD_Li256ELb0ELb0ELi4EEENS1_25SingleTileBwdLPTSchedulerILb0ELi64ELb1EEEEEEEEEvNT_6ParamsE)
        /*0398*/ 	.word	0x000000ff


	//----- nvinfo : EIATTR_FRAME_SIZE
	.align		4
.L_164:
        /*039c*/ 	.byte	0x04, 0x11
        /*039e*/ 	.short	(.L_166 - .L_165)
	.align		4
.L_165:
        /*03a0*/ 	.word	index@(_ZN7cutlass13device_kernelIN5flash19enable_sm80_to_sm89INS1_16FlashAttnBwdSm80INS1_25CollectiveMainloopBwdSm80ILi1ELi1EN4cute5tupleIJNS5_1CILi64EEES8_NS7_ILi192EEEEEENS_10bfloat16_tEfNS_4arch4Sm80ELb1ELb0ELb1ELb0ELb1ELb0ELb0ELb0ELi2ELi2ELi2ELi2ELb1EEENS1_21CollectiveEpilogueBwdISA_SB_SD_Li256ELb0ELb0ELi4EEENS1_25SingleTileBwdLPTSchedulerILb0ELi64ELb1EEEEEEEEEvNT_6ParamsE)
        /*03a4*/ 	.word	0x00000008


	//----- nvinfo : EIATTR_REGCOUNT
	.align		4
.L_166:
        /*03a8*/ 	.byte	0x04, 0x2f
        /*03aa*/ 	.short	(.L_168 - .L_167)
	.align		4
.L_167:
        /*03ac*/ 	.word	index@(_ZN7cutlass13device_kernelIN5flash19enable_sm80_to_sm89INS1_16FlashAttnBwdSm80INS1_25CollectiveMainloopBwdSm80ILi1ELi1EN4cute5tupleIJNS5_1CILi64EEES8_NS7_ILi192EEEEEENS_10bfloat16_tEfNS_4arch4Sm80ELb1ELb0ELb1ELb0ELb0ELb0ELb0ELb0ELi2ELi2ELi2ELi2ELb1EEENS1_21CollectiveEpilogueBwdISA_SB_SD_Li256ELb0ELb0ELi4EEENS1_25SingleTileBwdLPTSchedulerILb0ELi64ELb0EEEEEEEEEvNT_6ParamsE)
        /*03b0*/ 	.word	0x000000ff


	//----- nvinfo : EIATTR_FRAME_SIZE
	.align		4
.L_168:
        /*03b4*/ 	.byte	0x04, 0x11
        /*03b6*/ 	.short	(.L_170 - .L_169)
	.align		4
.L_169:
        /*03b8*/ 	.word	index@(_ZN7cutlass13device_kernelIN5flash19enable_sm80_to_sm89INS1_16FlashAttnBwdSm80INS1_25CollectiveMainloopBwdSm80ILi1ELi1EN4cute5tupleIJNS5_1CILi64EEES8_NS7_ILi192EEEEEENS_10bfloat16_tEfNS_4arch4Sm80ELb1ELb0ELb1ELb0ELb0ELb0ELb0ELb0ELi2ELi2ELi2ELi2ELb1EEENS1_21CollectiveEpilogueBwdISA_SB_SD_Li256ELb0ELb0ELi4EEENS1_25SingleTileBwdLPTSchedulerILb0ELi64ELb0EEEEEEEEEvNT_6ParamsE)
        /*03bc*/ 	.word	0x00000008


	//----- nvinfo : EIATTR_REGCOUNT
	.align		4
.L_170:
        /*03c0*/ 	.byte	0x04, 0x2f
        /*03c2*/ 	.short	(.L_172 - .L_171)
	.align		4
.L_171:
        /*03c4*/ 	.word	index@(_ZN7cutlass13device_kernelIN5flash19enable_sm80_to_sm89INS1_16FlashAttnBwdSm80INS1_25CollectiveMainloopBwdSm80ILi1ELi1EN4cute5tupleIJNS5_1CILi64EEES8_NS7_ILi192EEEEEENS_10bfloat16_tEfNS_4arch4Sm80ELb0ELb1ELb1ELb1ELb1ELb0ELb0ELb0ELi2ELi2ELi2ELi2ELb1EEENS1_24CollectiveEpilogueBwdGQAISA_fSD_Li256ELb1ELb1EEENS1_19SingleTileSchedulerILb1ELb0ELb0ELi64EEEEEEEEEvNT_6ParamsE)
        /*03c8*/ 	.word	0x000000ff


	//----- nvinfo : EIATTR_FRAME_SIZE
	.align		4
.L_172:
        /*03cc*/ 	.byte	0x04, 0x11
        /*03ce*/ 	.short	(.L_174 - .L_173)
	.align		4
.L_173:
        /*03d0*/ 	.word	index@($__internal_3_$__cuda_sm70_warpsync)
        /*03d4*/ 	.word	0x00000000


	//----- nvinfo : EIATTR_FRAME_SIZE
	.align		4
.L_174:
        /*03d8*/ 	.byte	0x04, 0x11
        /*03da*/ 	.short	(.L_176 - .L_175)
	.align		4
.L_175:
        /*03dc*/ 	.word	index@(_ZN7cutlass13device_kernelIN5flash19enable_sm80_to_sm89INS1_16FlashAttnBwdSm80INS1_25CollectiveMainloopBwdSm80ILi1ELi1EN4cute5tupleIJNS5_1CILi64EEES8_NS7_ILi192EEEEEENS_10bfloat16_tEfNS_4arch4Sm80ELb0ELb1ELb1ELb1ELb1ELb0ELb0ELb0ELi2ELi2ELi2ELi2ELb1EEENS1_24CollectiveEpilogueBwdGQAISA_fSD_Li256ELb1ELb1EEENS1_19SingleTileSchedulerILb1ELb0ELb0ELi64EEEEEEEEEvNT_6ParamsE)
        /*03e0*/ 	.word	0x00000020


	//----- nvinfo : EIATTR_REGCOUNT
	.align		4
.L_176:
        /*03e4*/ 	.byte	0x04, 0x2f
        /*03e6*/ 	.short	(.L_178 - .L_177)
	.align		4
.L_177:
        /*03e8*/ 	.word	index@(_ZN7cutlass13device_kernelIN5flash19enable_sm80_to_sm89INS1_16FlashAttnBwdSm80INS1_25CollectiveMainloopBwdSm80ILi1ELi1EN4cute5tupleIJNS5_1CILi64EEES8_NS7_ILi192EEEEEENS_10bfloat16_tEfNS_4arch4Sm80ELb0ELb1ELb1ELb1ELb0ELb0ELb0ELb0ELi2ELi2ELi2ELi2ELb1EEENS1_24CollectiveEpilogueBwdGQAISA_fSD_Li256ELb1ELb0EEENS1_19SingleTileSchedulerILb1ELb0ELb0ELi64EEEEEEEEEvNT_6ParamsE)
        /*03ec*/ 	.word	0x000000ff


	//----- nvinfo : EIATTR_FRAME_SIZE
	.align		4
.L_178:
        /*03f0*/ 	.byte	0x04, 0x11
        /*03f2*/ 	.short	(.L_180 - .L_179)
	.align		4
.L_179:
        /*03f4*/ 	.word	index@(_ZN7cutlass13device_kernelIN5flash19enable_sm80_to_sm89INS1_16FlashAttnBwdSm80INS1_25CollectiveMainloopBwdSm80ILi1ELi1EN4cute5tupleIJNS5_1CILi64EEES8_NS7_ILi192EEEEEENS_10bfloat16_tEfNS_4arch4Sm80ELb0ELb1ELb1ELb1ELb0ELb0ELb0ELb0ELi2ELi2ELi2ELi2ELb1EEENS1_24CollectiveEpilogueBwdGQAISA_fSD_Li256ELb1ELb0EEENS1_19SingleTileSchedulerILb1ELb0ELb0ELi64EEEEEEEEEvNT_6ParamsE)
        /*03f8*/ 	.word	0x00000020


	//----- nvinfo : EIATTR_REGCOUNT
	.align		4
.L_180:
        /*03fc*/ 	.byte	0x04, 0x2f
        /*03fe*/ 	.short	(.L_182 - .L_181)
	.align		4
.L_181:
        /*0400*/ 	.word	index@(_ZN7cutlass13device_kernelIN5flash19enable_sm80_to_sm89INS1_16FlashAttnBwdSm80INS1_25CollectiveMainloopBwdSm80ILi1ELi1EN4cute5tupleIJNS5_1CILi64EEES8_NS7_ILi192EEEEEENS_10bfloat16_tEfNS_4arch4Sm80ELb0ELb1ELb1ELb1ELb1ELb0ELb0ELb0ELi2ELi2ELi2ELi2ELb1EEENS1_21CollectiveEpilogueBwdISA_SB_SD_Li256ELb1ELb0ELi4EEENS1_19SingleTileSchedulerILb1ELb0ELb0ELi64EEEEEEEEEvNT_6ParamsE)
        /*0404*/ 	.word	0x000000ff


	//----- nvinfo : EIATTR_FRAME_SIZE
	.align		4
.L_182:
        /*0408*/ 	.byte	0x04, 0x11
        /*040a*/ 	.short	(.L_184 - .L_183)
	.align		4
.L_183:
        /*040c*/ 	.word	index@(_ZN7cutlass13device_kernelIN5flash19enable_sm80_to_sm89INS1_16FlashAttnBwdSm80INS1_25CollectiveMainloopBwdSm80ILi1ELi1EN4cute5tupleIJNS5_1CILi64EEES8_NS7_ILi192EEEEEENS_10bfloat16_tEfNS_4arch4Sm80ELb0ELb1ELb1ELb1ELb1ELb0ELb0ELb0ELi2ELi2ELi2ELi2ELb1EEENS1_21CollectiveEpilogueBwdISA_SB_SD_Li256ELb1ELb0ELi4EEENS1_19SingleTileSchedulerILb1ELb0ELb0ELi64EEEEEEEEEvNT_6ParamsE)
        /*0410*/ 	.word	0x00000020


	//----- nvinfo : EIATTR_REGCOUNT
	.align		4
.L_184:
        /*0414*/ 	.byte	0x04, 0x2f
        /*0416*/ 	.short	(.L_186 - .L_185)
	.align		4
.L_185:
        /*0418*/ 	.word	index@(_ZN7cutlass13device_kernelIN5flash19enable_sm80_to_sm89INS1_16FlashAttnBwdSm80INS1_25CollectiveMainloopBwdSm80ILi1ELi1EN4cute5tupleIJNS5_1CILi64EEES8_NS7_ILi192EEEEEENS_10bfloat16_tEfNS_4arch4Sm80ELb0ELb1ELb1ELb1ELb0ELb0ELb0ELb0ELi2ELi2ELi2ELi2ELb1EEENS1_21CollectiveEpilogueBwdISA_SB_SD_Li256ELb1ELb0ELi4EEENS1_19SingleTileSchedulerILb1ELb0ELb0ELi64EEEEEEEEEvNT_6ParamsE)
        /*041c*/ 	.word	0x000000ff


	//----- nvinfo : EIATTR_FRAME_SIZE
	.align		4
.L_186:
        /*0420*/ 	.byte	0x04, 0x11
        /*0422*/ 	.short	(.L_188 - .L_187)
	.align		4
.L_187:
        /*0424*/ 	.word	index@(_ZN7cutlass13device_kernelIN5flash19enable_sm80_to_sm89INS1_16FlashAttnBwdSm80INS1_25CollectiveMainloopBwdSm80ILi1ELi1EN4cute5tupleIJNS5_1CILi64EEES8_NS7_ILi192EEEEEENS_10bfloat16_tEfNS_4arch4Sm80ELb0ELb1ELb1ELb1ELb0ELb0ELb0ELb0ELi2ELi2ELi2ELi2ELb1EEENS1_21CollectiveEpilogueBwdISA_SB_SD_Li256ELb1ELb0ELi4EEENS1_19SingleTileSchedulerILb1ELb0ELb0ELi64EEEEEEEEEvNT_6ParamsE)
        /*0428*/ 	.word	0x00000020


	//----- nvinfo : EIATTR_REGCOUNT
	.align		4
.L_188:
        /*042c*/ 	.byte	0x04, 0x2f
        /*042e*/ 	.short	(.L_190 - .L_189)
	.align		4
.L_189:
        /*0430*/ 	.word	index@(_ZN7cutlass13device_kernelIN5flash19enable_sm80_to_sm89INS1_16FlashAttnBwdSm80INS1_25CollectiveMainloopBwdSm80ILi1ELi1EN4cute5tupleIJNS5_1CILi64EEES8_NS7_ILi192EEEEEENS_10bfloat16_tEfNS_4arch4Sm80ELb0ELb1ELb1ELb0ELb1ELb0ELb0ELb0ELi2ELi2ELi2ELi2ELb1EEENS1_24CollectiveEpilogueBwdGQAISA_fSD_Li256ELb0ELb1EEENS1_19SingleTileSchedulerILb0ELb0ELb0ELi64EEEEEEEEEvNT_6ParamsE)
        /*0434*/ 	.word	0x000000ff


	//----- nvinfo : EIATTR_FRAME_SIZE
	.align		4
.L_190:
        /*0438*/ 	.byte	0x04, 0x11
        /*043a*/ 	.short	(.L_192 - .L_191)
	.align		4
.L_191:
        /*043c*/ 	.word	index@($__internal_2_$__cuda_sm70_warpsync)
        /*0440*/ 	.word	0x00000000


	//----- nvinfo : EIATTR_FRAME_SIZE
	.align		4
.L_192:
        /*0444*/ 	.byte	0x04, 0x11
        /*0446*/ 	.short	(.L_194 - .L_193)
	.align		4
.L_193:
        /*0448*/ 	.word	index@(_ZN7cutlass13device_kernelIN5flash19enable_sm80_to_sm89INS1_16FlashAttnBwdSm80INS1_25CollectiveMainloopBwdSm80ILi1ELi1EN4cute5tupleIJNS5_1CILi64EEES8_NS7_ILi192EEEEEENS_10bfloat16_tEfNS_4arch4Sm80ELb0ELb1ELb1ELb0ELb1ELb0ELb0ELb0ELi2ELi2ELi2ELi2ELb1EEENS1_24CollectiveEpilogueBwdGQAISA_fSD_Li256ELb0ELb1EEENS1_19SingleTileSchedulerILb0ELb0ELb0ELi64EEEEEEEEEvNT_6ParamsE)
        /*044c*/ 	.word	0x00000000


	//----- nvinfo : EIATTR_REGCOUNT
	.align		4
.L_194:
        /*0450*/ 	.byte	0x04, 0x2f
        /*0452*/ 	.short	(.L_196 - .L_195)
	.align		4
.L_195:
        /*0454*/ 	.word	index@(_ZN7cutlass13device_kernelIN5flash19enable_sm80_to_sm89INS1_16FlashAttnBwdSm80INS1_25CollectiveMainloopBwdSm80ILi1ELi1EN4cute5tupleIJNS5_1CILi64EEES8_NS7_ILi192EEEEEENS_10bfloat16_tEfNS_4arch4Sm80ELb0ELb1ELb1ELb0ELb0ELb0ELb0ELb0ELi2ELi2ELi2ELi2ELb1EEENS1_24CollectiveEpilogueBwdGQAISA_fSD_Li256ELb0ELb0EEENS1_19SingleTileSchedulerILb0ELb0ELb0ELi64EEEEEEEEEvNT_6ParamsE)
        /*0458*/ 	.word	0x000000ff


	//----- nvinfo : EIATTR_FRAME_SIZE
	.align		4
.L_196:
        /*045c*/ 	.byte	0x04, 0x11
        /*045e*/ 	.short	(.L_198 - .L_197)
	.align		4
.L_197:
        /*0460*/ 	.word	index@(_ZN7cutlass13device_kernelIN5flash19enable_sm80_to_sm89INS1_16FlashAttnBwdSm80INS1_25CollectiveMainloopBwdSm80ILi1ELi1EN4cute5tupleIJNS5_1CILi64EEES8_NS7_ILi192EEEEEENS_10bfloat16_tEfNS_4arch4Sm80ELb0ELb1ELb1ELb0ELb0ELb0ELb0ELb0ELi2ELi2ELi2ELi2ELb1EEENS1_24CollectiveEpilogueBwdGQAISA_fSD_Li256ELb0ELb0EEENS1_19SingleTileSchedulerILb0ELb0ELb0ELi64EEEEEEEEEvNT_6ParamsE)
        /*0464*/ 	.word	0x00000000


	//----- nvinfo : EIATTR_REGCOUNT
	.align		4
.L_198:
        /*0468*/ 	.byte	0x04, 0x2f
        /*046a*/ 	.short	(.L_200 - .L_199)
	.align		4
.L_199:
        /*046c*/ 	.word	index@(_ZN7cutlass13device_kernelIN5flash19enable_sm80_to_sm89INS1_16FlashAttnBwdSm80INS1_25CollectiveMainloopBwdSm80ILi1ELi1EN4cute5tupleIJNS5_1CILi64EEES8_NS7_ILi192EEEEEENS_10bfloat16_tEfNS_4arch4Sm80ELb0ELb1ELb1ELb0ELb1ELb0ELb0ELb0ELi2ELi2ELi2ELi2ELb1EEENS1_21CollectiveEpilogueBwdISA_SB_SD_Li256ELb0ELb0ELi4EEENS1_19SingleTileSchedulerILb0ELb0ELb0ELi64EEEEEEEEEvNT_6ParamsE)
        /*0470*/ 	.word	0x000000ff


	//----- nvinfo : EIATTR_FRAME_SIZE
	.align		4
.L_200:
        /*0474*/ 	.byte	0x04, 0x11
        /*0476*/ 	.short	(.L_202 - .L_201)
	.align		4
.L_201:
        /*0478*/ 	.word	index@(_ZN7cutlass13device_kernelIN5flash19enable_sm80_to_sm89INS1_16FlashAttnBwdSm80INS1_25CollectiveMainloopBwdSm80ILi1ELi1EN4cute5tupleIJNS5_1CILi64EEES8_NS7_ILi192EEEEEENS_10bfloat16_tEfNS_4arch4Sm80ELb0ELb1ELb1ELb0ELb1ELb0ELb0ELb0ELi2ELi2ELi2ELi2ELb1EEENS1_21CollectiveEpilogueBwdISA_SB_SD_Li256ELb0ELb0ELi4EEENS1_19SingleTileSchedulerILb0ELb0ELb0ELi64EEEEEEEEEvNT_6ParamsE)
        /*047c*/ 	.word	0x00000000


	//----- nvinfo : EIATTR_REGCOUNT
	.align		4
.L_202:
        /*0480*/ 	.byte	0x04, 0x2f
        /*0482*/ 	.short	(.L_204 - .L_203)
	.align		4
.L_203:
        /*0484*/ 	.word	index@(_ZN7cutlass13device_kernelIN5flash19enable_sm80_to_sm89INS1_16FlashAttnBwdSm80INS1_25CollectiveMainloopBwdSm80ILi1ELi1EN4cute5tupleIJNS5_1CILi64EEES8_NS7_ILi192EEEEEENS_10bfloat16_tEfNS_4arch4Sm80ELb0ELb1ELb1ELb0ELb0ELb0ELb0ELb0ELi2ELi2ELi2ELi2ELb1EEENS1_21CollectiveEpilogueBwdISA_SB_SD_Li256ELb0ELb0ELi4EEENS1_19SingleTileSchedulerILb0ELb0ELb0ELi64EEEEEEEEEvNT_6ParamsE)
        /*0488*/ 	.word	0x000000ff


	//----- nvinfo : EIATTR_FRAME_SIZE
	.align		4
.L_204:
        /*048c*/ 	.byte	0x04, 0x11
        /*048e*/ 	.short	(.L_206 - .L_205)
	.align		4
.L_205:
        /*0490*/ 	.word	index@(_ZN7cutlass13device_kernelIN5flash19enable_sm80_to_sm89INS1_16FlashAttnBwdSm80INS1_25CollectiveMainloopBwdSm80ILi1ELi1EN4cute5tupleIJNS5_1CILi64EEES8_NS7_ILi192EEEEEENS_10bfloat16_tEfNS_4arch4Sm80ELb0ELb1ELb1ELb0ELb0ELb0ELb0ELb0ELi2ELi2ELi2ELi2ELb1EEENS1_21CollectiveEpilogueBwdISA_SB_SD_Li256ELb0ELb0ELi4EEENS1_19SingleTileSchedulerILb0ELb0ELb0ELi64EEEEEEEEEvNT_6ParamsE)
        /*0494*/ 	.word	0x00000000


	//----- nvinfo : EIATTR_REGCOUNT
	.align		4
.L_206:
        /*0498*/ 	.byte	0x04, 0x2f
        /*049a*/ 	.short	(.L_208 - .L_207)
	.align		4
.L_207:
        /*049c*/ 	.word	index@(_ZN7cutlass13device_kernelIN5flash19enable_sm80_to_sm89INS1_16FlashAttnBwdSm80INS1_25CollectiveMainloopBwdSm80ILi1ELi1EN4cute5tupleIJNS5_1CILi64EEES8_NS7_ILi192EEEEEENS_10bfloat16_tEfNS_4arch4Sm80ELb0ELb0ELb1ELb1ELb1ELb0ELb0ELb0ELi2ELi2ELi2ELi2ELb1EEENS1_24CollectiveEpilogueBwdGQAISA_fSD_Li256ELb1ELb1EEENS1_19SingleTileSchedulerILb1ELb0ELb0ELi64EEEEEEEEEvNT_6ParamsE)
        /*04a0*/ 	.word	0x000000ff


	//----- nvinfo : EIATTR_FRAME_SIZE
	.align		4
.L_208:
        /*04a4*/ 	.byte	0x04, 0x11
        /*04a6*/ 	.short	(.L_210 - .L_209)
	.align		4
.L_209:
        /*04a8*/ 	.word	index@($__internal_1_$__cuda_sm70_warpsync)
        /*04ac*/ 	.word	0x00000000


	//----- nvinfo : EIATTR_FRAME_SIZE
	.align		4
.L_210:
        /*04b0*/ 	.byte	0x04, 0x11
        /*04b2*/ 	.short	(.L_212 - .L_211)
	.align		4
.L_211:
        /*04b4*/ 	.word	index@(_ZN7cutlass13device_kernelIN5flash19enable_sm80_to_sm89INS1_16FlashAttnBwdSm80INS1_25CollectiveMainloopBwdSm80ILi1ELi1EN4cute5tupleIJNS5_1CILi64EEES8_NS7_ILi192EEEEEENS_10bfloat16_tEfNS_4arch4Sm80ELb0ELb0ELb1ELb1ELb1ELb0ELb0ELb0ELi2ELi2ELi2ELi2ELb1EEENS1_24CollectiveEpilogueBwdGQAISA_fSD_Li256ELb1ELb1EEENS1_19SingleTileSchedulerILb1ELb0ELb0ELi64EEEEEEEEEvNT_6ParamsE)
        /*04b8*/ 	.word	0x00000000


	//----- nvinfo : EIATTR_REGCOUNT
	.align		4
.L_212:
        /*04bc*/ 	.byte	0x04, 0x2f
        /*04be*/ 	.short	(.L_214 - .L_213)
	.align		4
.L_213:
        /*04c0*/ 	.word	index@(_ZN7cutlass13device_kernelIN5flash19enable_sm80_to_sm89INS1_16FlashAttnBwdSm80INS1_25CollectiveMainloopBwdSm80ILi1ELi1EN4cute5tupleIJNS5_1CILi64EEES8_NS7_ILi192EEEEEENS_10bfloat16_tEfNS_4arch4Sm80ELb0ELb0ELb1ELb1ELb0ELb0ELb0ELb0ELi2ELi2ELi2ELi2ELb1EEENS1_24CollectiveEpilogueBwdGQAISA_fSD_Li256ELb1ELb0EEENS1_19SingleTileSchedulerILb1ELb0ELb0ELi64EEEEEEEEEvNT_6ParamsE)
        /*04c4*/ 	.word	0x000000ff


	//----- nvinfo : EIATTR_FRAME_SIZE
	.align		4
.L_214:
        /*04c8*/ 	.byte	0x04, 0x11
        /*04ca*/ 	.short	(.L_216 - .L_215)
	.align		4
.L_215:
        /*04cc*/ 	.word	index@(_ZN7cutlass13device_kernelIN5flash19enable_sm80_to_sm89INS1_16FlashAttnBwdSm80INS1_25CollectiveMainloopBwdSm80ILi1ELi1EN4cute5tupleIJNS5_1CILi64EEES8_NS7_ILi192EEEEEENS_10bfloat16_tEfNS_4arch4Sm80ELb0ELb0ELb1ELb1ELb0ELb0ELb0ELb0ELi2ELi2ELi2ELi2ELb1EEENS1_24CollectiveEpilogueBwdGQAISA_fSD_Li256ELb1ELb0EEENS1_19SingleTileSchedulerILb1ELb0ELb0ELi64EEEEEEEEEvNT_6ParamsE)
        /*04d0*/ 	.word	0x00000000


	//----- nvinfo : EIATTR_REGCOUNT
	.align		4
.L_216:
        /*04d4*/ 	.byte	0x04, 0x2f
        /*04d6*/ 	.short	(.L_218 - .L_217)
	.align		4
.L_217:
        /*04d8*/ 	.word	index@(_ZN7cutlass13device_kernelIN5flash19enable_sm80_to_sm89INS1_16FlashAttnBwdSm80INS1_25CollectiveMainloopBwdSm80ILi1ELi1EN4cute5tupleIJNS5_1CILi64EEES8_NS7_ILi192EEEEEENS_10bfloat16_tEfNS_4arch4Sm80ELb0ELb0ELb1ELb1ELb1ELb0ELb0ELb0ELi2ELi2ELi2ELi2ELb1EEENS1_21CollectiveEpilogueBwdISA_SB_SD_Li256ELb1ELb0ELi4EEENS1_19SingleTileSchedulerILb1ELb0ELb0ELi64EEEEEEEEEvNT_6ParamsE)
        /*04dc*/ 	.word	0x000000ff


	//----- nvinfo : EIATTR_FRAME_SIZE
	.align		4
.L_218:
        /*04e0*/ 	.byte	0x04, 0x11
        /*04e2*/ 	.short	(.L_220 - .L_219)
	.align		4
.L_219:
        /*04e4*/ 	.word	index@(_ZN7cutlass13device_kernelIN5flash19enable_sm80_to_sm89INS1_16FlashAttnBwdSm80INS1_25CollectiveMainloopBwdSm80ILi1ELi1EN4cute5tupleIJNS5_1CILi64EEES8_NS7_ILi192EEEEEENS_10bfloat16_tEfNS_4arch4Sm80ELb0ELb0ELb1ELb1ELb1ELb0ELb0ELb0ELi2ELi2ELi2ELi2ELb1EEENS1_21CollectiveEpilogueBwdISA_SB_SD_Li256ELb1ELb0ELi4EEENS1_19SingleTileSchedulerILb1ELb0ELb0ELi64EEEEEEEEEvNT_6ParamsE)
        /*04e8*/ 	.word	0x00000000


	//----- nvinfo : EIATTR_REGCOUNT
	.align		4
.L_220:
        /*04ec*/ 	.byte	0x04, 0x2f
        /*04ee*/ 	.short	(.L_222 - .L_221)
	.align		4
.L_221:
        /*04f0*/ 	.word	index@(_ZN7cutlass13device_kernelIN5flash19enable_sm80_to_sm89INS1_16FlashAttnBwdSm80INS1_25CollectiveMainloopBwdSm80ILi1ELi1EN4cute5tupleIJNS5_1CILi64EEES8_NS7_ILi192EEEEEENS_10bfloat16_tEfNS_4arch4Sm80ELb0ELb0ELb1ELb1ELb0ELb0ELb0ELb0ELi2ELi2ELi2ELi2ELb1EEENS1_21CollectiveEpilogueBwdISA_SB_SD_Li256ELb1ELb0ELi4EEENS1_19SingleTileSchedulerILb1ELb0ELb0ELi64EEEEEEEEEvNT_6ParamsE)
        /*04f4*/ 	.word	0x000000ff


	//----- nvinfo : EIATTR_FRAME_SIZE
	.align		4
.L_222:
        /*04f8*/ 	.byte	0x04, 0x11
        /*04fa*/ 	.short	(.L_224 - .L_223)
	.align		4
.L_223:
        /*04fc*/ 	.word	index@(_ZN7cutlass13device_kernelIN5flash19enable_sm80_to_sm89INS1_16FlashAttnBwdSm80INS1_25CollectiveMainloopBwdSm80ILi1ELi1EN4cute5tupleIJNS5_1CILi64EEES8_NS7_ILi192EEEEEENS_10bfloat16_tEfNS_4arch4Sm80ELb0ELb0ELb1ELb1ELb0ELb0ELb0ELb0ELi2ELi2ELi2ELi2ELb1EEENS1_21CollectiveEpilogueBwdISA_SB_SD_Li256ELb1ELb0ELi4EEENS1_19SingleTileSchedulerILb1ELb0ELb0ELi64EEEEEEEEEvNT_6ParamsE)
        /*0500*/ 	.word	0x00000000


	//----- nvinfo : EIATTR_REGCOUNT
	.align		4
.L_224:
        /*0504*/ 	.byte	0x04, 0x2f
        /*0506*/ 	.short	(.L_226 - .L_225)
	.align		4
.L_225:
        /*0508*/ 	.word	index@(_ZN7cutlass13device_kernelIN5flash19enable_sm80_to_sm89INS1_16FlashAttnBwdSm80INS1_25CollectiveMainloopBwdSm80ILi1ELi1EN4cute5tupleIJNS5_1CILi64EEES8_NS7_ILi192EEEEEENS_10bfloat16_tEfNS_4arch4Sm80ELb0ELb0ELb1ELb0ELb1ELb0ELb0ELb0ELi2ELi2ELi2ELi2ELb1EEENS1_24CollectiveEpilogueBwdGQAISA_fSD_Li256ELb0ELb1EEENS1_19SingleTileSchedulerILb0ELb0ELb0ELi64EEEEEEEEEvNT_6ParamsE)
        /*050c*/ 	.word	0x000000ff


	//----- nvinfo : EIATTR_FRAME_SIZE
	.align		4
.L_226:
        /*0510*/ 	.byte	0x04, 0x11
        /*0512*/ 	.short	(.L_228 - .L_227)
	.align		4
.L_227:
        /*0514*/ 	.word	index@($__internal_0_$__cuda_sm70_warpsync)
        /*0518*/ 	.word	0x00000000


	//----- nvinfo : EIATTR_FRAME_SIZE
	.align		4
.L_228:
        /*051c*/ 	.byte	0x04, 0x11
        /*051e*/ 	.short	(.L_230 - .L_229)
	.align		4
.L_229:
        /*0520*/ 	.word	index@(_ZN7cutlass13device_kernelIN5flash19enable_sm80_to_sm89INS1_16FlashAttnBwdSm80INS1_25CollectiveMainloopBwdSm80ILi1ELi1EN4cute5tupleIJNS5_1CILi64EEES8_NS7_ILi192EEEEEENS_10bfloat16_tEfNS_4arch4Sm80ELb0ELb0ELb1ELb0ELb1ELb0ELb0ELb0ELi2ELi2ELi2ELi2ELb1EEENS1_24CollectiveEpilogueBwdGQAISA_fSD_Li256ELb0ELb1EEENS1_19SingleTileSchedulerILb0ELb0ELb0ELi64EEEEEEEEEvNT_6ParamsE)
        /*0524*/ 	.word	0x00000000


	//----- nvinfo : EIATTR_REGCOUNT
	.align		4
.L_230:
        /*0528*/ 	.byte	0x04, 0x2f
        /*052a*/ 	.short	(.L_232 - .L_231)
	.align		4
.L_231:
        /*052c*/ 	.word	index@(_ZN7cutlass13device_kernelIN5flash19enable_sm80_to_sm89INS1_16FlashAttnBwdSm80INS1_25CollectiveMainloopBwdSm80ILi1ELi1EN4cute5tupleIJNS5_1CILi64EEES8_NS7_ILi192EEEEEENS_10bfloat16_tEfNS_4arch4Sm80ELb0ELb0ELb1ELb0ELb0ELb0ELb0ELb0ELi2ELi2ELi2ELi2ELb1EEENS1_24CollectiveEpilogueBwdGQAISA_fSD_Li256ELb0ELb0EEENS1_19SingleTileSchedulerILb0ELb0ELb0ELi64EEEEEEEEEvNT_6ParamsE)
        /*0530*/ 	.word	0x000000ff


	//----- nvinfo : EIATTR_FRAME_SIZE
	.align		4
.L_232:
        /*0534*/ 	.byte	0x04, 0x11
        /*0536*/ 	.short	(.L_234 - .L_233)
	.align		4
.L_233:
        /*0538*/ 	.word	index@(_ZN7cutlass13device_kernelIN5flash19enable_sm80_to_sm89INS1_16FlashAttnBwdSm80INS1_25CollectiveMainloopBwdSm80ILi1ELi1EN4cute5tupleIJNS5_1CILi64EEES8_NS7_ILi192EEEEEENS_10bfloat16_tEfNS_4arch4Sm80ELb0ELb0ELb1ELb0ELb0ELb0ELb0ELb0ELi2ELi2ELi2ELi2ELb1EEENS1_24CollectiveEpilogueBwdGQAISA_fSD_Li256ELb0ELb0EEENS1_19SingleTileSchedulerILb0ELb0ELb0ELi64EEEEEEEEEvNT_6ParamsE)
        /*053c*/ 	.word	0x00000000


	//----- nvinfo : EIATTR_REGCOUNT
	.align		4
.L_234:
        /*0540*/ 	.byte	0x04, 0x2f
        /*0542*/ 	.short	(.L_236 - .L_235)
	.align		4
.L_235:
        /*0544*/ 	.word	index@(_ZN7cutlass13device_kernelIN5flash19enable_sm80_to_sm89INS1_16FlashAttnBwdSm80INS1_25CollectiveMainloopBwdSm80ILi1ELi1EN4cute5tupleIJNS5_1CILi64EEES8_NS7_ILi192EEEEEENS_10bfloat16_tEfNS_4arch4Sm80ELb0ELb0ELb1ELb0ELb1ELb0ELb0ELb0ELi2ELi2ELi2ELi2ELb1EEENS1_21CollectiveEpilogueBwdISA_SB_SD_Li256ELb0ELb0ELi4EEENS1_19SingleTileSchedulerILb0ELb0ELb0ELi64EEEEEEEEEvNT_6ParamsE)
        /*0548*/ 	.word	0x000000ff


	//----- nvinfo : EIATTR_FRAME_SIZE
	.align		4
.L_236:
        /*054c*/ 	.byte	0x04, 0x11
        /*054e*/ 	.short	(.L_238 - .L_237)
	.align		4
.L_237:
        /*0550*/ 	.word	index@(_ZN7cutlass13device_kernelIN5flash19enable_sm80_to_sm89INS1_16FlashAttnBwdSm80INS1_25CollectiveMainloopBwdSm80ILi1ELi1EN4cute5tupleIJNS5_1CILi64EEES8_NS7_ILi192EEEEEENS_10bfloat16_tEfNS_4arch4Sm80ELb0ELb0ELb1ELb0ELb1ELb0ELb0ELb0ELi2ELi2ELi2ELi2ELb1EEENS1_21CollectiveEpilogueBwdISA_SB_SD_Li256ELb0ELb0ELi4EEENS1_19SingleTileSchedulerILb0ELb0ELb0ELi64EEEEEEEEEvNT_6ParamsE)
        /*0554*/ 	.word	0x00000010


	//----- nvinfo : EIATTR_REGCOUNT
	.align		4
.L_238:
        /*0558*/ 	.byte	0x04, 0x2f
        /*055a*/ 	.short	(.L_240 - .L_239)
	.align		4
.L_239:
        /*055c*/ 	.word	index@(_ZN7cutlass13device_kernelIN5flash19enable_sm80_to_sm89INS1_16FlashAttnBwdSm80INS1_25CollectiveMainloopBwdSm80ILi1ELi1EN4cute5tupleIJNS5_1CILi64EEES8_NS7_ILi192EEEEEENS_10bfloat16_tEfNS_4arch4Sm80ELb0ELb0ELb1ELb0ELb0ELb0ELb0ELb0ELi2ELi2ELi2ELi2ELb1EEENS1_21CollectiveEpilogueBwdISA_SB_SD_Li256ELb0ELb0ELi4EEENS1_19SingleTileSchedulerILb0ELb0ELb0ELi64EEEEEEEEEvNT_6ParamsE)
        /*0560*/ 	.word	0x000000ff


	//----- nvinfo : EIATTR_FRAME_SIZE
	.align		4
.L_240:
        /*0564*/ 	.byte	0x04, 0x11
        /*0566*/ 	.short	(.L_242 - .L_241)
	.align		4
.L_241:
        /*0568*/ 	.word	index@(_ZN7cutlass13device_kernelIN5flash19enable_sm80_to_sm89INS1_16FlashAttnBwdSm80INS1_25CollectiveMainloopBwdSm80ILi1ELi1EN4cute5tupleIJNS5_1CILi64EEES8_NS7_ILi192EEEEEENS_10bfloat16_tEfNS_4arch4Sm80ELb0ELb0ELb1ELb0ELb0ELb0ELb0ELb0ELi2ELi2ELi2ELi2ELb1EEENS1_21CollectiveEpilogueBwdISA_SB_SD_Li256ELb0ELb0ELi4EEENS1_19SingleTileSchedulerILb0ELb0ELb0ELi64EEEEEEEEEvNT_6ParamsE)
        /*056c*/ 	.word	0x00000010


	//----- nvinfo : EIATTR_MIN_STACK_SIZE
	.align		4
.L_242:
        /*0570*/ 	.byte	0x04, 0x12
        /*0572*/ 	.short	(.L_244 - .L_243)
	.align		4
.L_243:
        /*0574*/ 	.word	index@(_ZN7cutlass13device_kernelIN5flash19enable_sm80_to_sm89INS1_16FlashAttnBwdSm80INS1_25CollectiveMainloopBwdSm80ILi1ELi1EN4cute5tupleIJNS5_1CILi64EEES8_NS7_ILi192EEEEEENS_10bfloat16_tEfNS_4arch4Sm80ELb0ELb0ELb1ELb0ELb0ELb0ELb0ELb0ELi2ELi2ELi2ELi2ELb1EEENS1_21CollectiveEpilogueBwdISA_SB_SD_Li256ELb0ELb0ELi4EEENS1_19SingleTileSchedulerILb0ELb0ELb0ELi64EEEEEEEEEvNT_6ParamsE)
        /*0578*/ 	.word	0x00000010


	//----- nvinfo : EIATTR_MIN_STACK_SIZE
	.align		4
.L_244:
        /*057c*/ 	.byte	0x04, 0x12
        /*057e*/ 	.short	(.L_246 - .L_245)
	.align		4
.L_245:
        /*0580*/ 	.word	index@(_ZN7cutlass13device_kernelIN5flash19enable_sm80_to_sm89INS1_16FlashAttnBwdSm80INS1_25CollectiveMainloopBwdSm80ILi1ELi1EN4cute5tupleIJNS5_1CILi64EEES8_NS7_ILi192EEEEEENS_10bfloat16_tEfNS_4arch4Sm80ELb0ELb0ELb1ELb0ELb1ELb0ELb0ELb0ELi2ELi2ELi2ELi2ELb1EEENS1_21CollectiveEpilogueBwdISA_SB_SD_Li256ELb0ELb0ELi4EEENS1_19SingleTileSchedulerILb0ELb0ELb0ELi64EEEEEEEEEvNT_6ParamsE)
        /*0584*/ 	.word	0x00000010


	//----- nvinfo : EIATTR_MIN_STACK_SIZE
	.align		4
.L_246:
        /*0588*/ 	.byte	0x04, 0x12
        /*058a*/ 	.short	(.L_248 - .L_247)
	.align		4
.L_247:
        /*058c*/ 	.word	index@(_ZN7cutlass13device_kernelIN5flash19enable_sm80_to_sm89INS1_16FlashAttnBwdSm80INS1_25CollectiveMainloopBwdSm80ILi1ELi1EN4cute5tupleIJNS5_1CILi64EEES8_NS7_ILi192EEEEEENS_10bfloat16_tEfNS_4arch4Sm80ELb0ELb0ELb1ELb0ELb0ELb0ELb0ELb0ELi2ELi2ELi2ELi2ELb1EEENS1_24CollectiveEpilogueBwdGQAISA_fSD_Li256ELb0ELb0EEENS1_19SingleTileSchedulerILb0ELb0ELb0ELi64EEEEEEEEEvNT_6ParamsE)
        /*0590*/ 	.word	0x00000000


	//----- nvinfo : EIATTR_MIN_STACK_SIZE
	.align		4
.L_248:
        /*0594*/ 	.byte	0x04, 0x12
        /*0596*/ 	.short	(.L_250 - .L_249)
	.align		4
.L_249:
        /*0598*/ 	.word	index@(_ZN7cutlass13device_kernelIN5flash19enable_sm80_to_sm89INS1_16FlashAttnBwdSm80INS1_25CollectiveMainloopBwdSm80ILi1ELi1EN4cute5tupleIJNS5_1CILi64EEES8_NS7_ILi192EEEEEENS_10bfloat16_tEfNS_4arch4Sm80ELb0ELb0ELb1ELb0ELb1ELb0ELb0ELb0ELi2ELi2ELi2ELi2ELb1EEENS1_24CollectiveEpilogueBwdGQAISA_fSD_Li256ELb0ELb1EEENS1_19SingleTileSchedulerILb0ELb0ELb0ELi64EEEEEEEEEvNT_6ParamsE)
        /*059c*/ 	.word	0x00000000


	//----- nvinfo : EIATTR_MIN_STACK_SIZE
	.align		4
.L_250:
        /*05a0*/ 	.byte	0x04, 0x12
        /*05a2*/ 	.short	(.L_252 - .L_251)
	.align		4
.L_251:
        /*05a4*/ 	.word	index@(_ZN7cutlass13device_kernelIN5flash19enable_sm80_to_sm89INS1_16FlashAttnBwdSm80INS1_25CollectiveMainloopBwdSm80ILi1ELi1EN4cute5tupleIJNS5_1CILi64EEES8_NS7_ILi192EEEEEENS_10bfloat16_tEfNS_4arch4Sm80ELb0ELb0ELb1ELb1ELb0ELb0ELb0ELb0ELi2ELi2ELi2ELi2ELb1EEENS1_21CollectiveEpilogueBwdISA_SB_SD_Li256ELb1ELb0ELi4EEENS1_19SingleTileSchedulerILb1ELb0ELb0ELi64EEEEEEEEEvNT_6ParamsE)
        /*05a8*/ 	.word	0x00000000


	//----- nvinfo : EIATTR_MIN_STACK_SIZE
	.align		4
.L_252:
        /*05ac*/ 	.byte	0x04, 0x12
        /*05ae*/ 	.short	(.L_254 - .L_253)
	.align		4
.L_253:
        /*05b0*/ 	.word	index@(_ZN7cutlass13device_kernelIN5flash19enable_sm80_to_sm89INS1_16FlashAttnBwdSm80INS1_25CollectiveMainloopBwdSm80ILi1ELi1EN4cute5tupleIJNS5_1CILi64EEES8_NS7_ILi192EEEEEENS_10bfloat16_tEfNS_4arch4Sm80ELb0ELb0ELb1ELb1ELb1ELb0ELb0ELb0ELi2ELi2ELi2ELi2ELb1EEENS1_21CollectiveEpilogueBwdISA_SB_SD_Li256ELb1ELb0ELi4EEENS1_19SingleTileSchedulerILb1ELb0ELb0ELi64EEEEEEEEEvNT_6ParamsE)
        /*05b4*/ 	.word	0x00000000


	//----- nvinfo : EIATTR_MIN_STACK_SIZE
	.align		4
.L_254:
        /*05b8*/ 	.byte	0x04, 0x12
        /*05ba*/ 	.short	(.L_256 - .L_255)
	.align		4
.L_255:
        /*05bc*/ 	.word	index@(_ZN7cutlass13device_kernelIN5flash19enable_sm80_to_sm89INS1_16FlashAttnBwdSm80INS1_25CollectiveMainloopBwdSm80ILi1ELi1EN4cute5tupleIJNS5_1CILi64EEES8_NS7_ILi192EEEEEENS_10bfloat16_tEfNS_4arch4Sm80ELb0ELb0ELb1ELb1ELb0ELb0ELb0ELb0ELi2ELi2ELi2ELi2ELb1EEENS1_24CollectiveEpilogueBwdGQAISA_fSD_Li256ELb1ELb0EEENS1_19SingleTileSchedulerILb1ELb0ELb0ELi64EEEEEEEEEvNT_6ParamsE)
        /*05c0*/ 	.word	0x00000000


	//----- nvinfo : EIATTR_MIN_STACK_SIZE
	.align		4
.L_256:
        /*05c4*/ 	.byte	0x04, 0x12
        /*05c6*/ 	.short	(.L_258 - .L_257)
	.align		4
.L_257:
        /*05c8*/ 	.word	index@(_ZN7cutlass13device_kernelIN5flash19enable_sm80_to_sm89INS1_16FlashAttnBwdSm80INS1_25CollectiveMainloopBwdSm80ILi1ELi1EN4cute5tupleIJNS5_1CILi64EEES8_NS7_ILi192EEEEEENS_10bfloat16_tEfNS_4arch4Sm80ELb0ELb0ELb1ELb1ELb1ELb0ELb0ELb0ELi2ELi2ELi2ELi2ELb1EEENS1_24CollectiveEpilogueBwdGQAISA_fSD_Li256ELb1ELb1EEENS1_19SingleTileSchedulerILb1ELb0ELb0ELi64EEEEEEEEEvNT_6ParamsE)
        /*05cc*/ 	.word	0x00000000


	//----- nvinfo : EIATTR_MIN_STACK_SIZE
	.align		4
.L_258:
        /*05d0*/ 	.byte	0x04, 0x12
        /*05d2*/ 	.short	(.L_260 - .L_259)
	.align		4
.L_259:
        /*05d4*/ 	.word	index@(_ZN7cutlass13device_kernelIN5flash19enable_sm80_to_sm89INS1_16FlashAttnBwdSm80INS1_25CollectiveMainloopBwdSm80ILi1ELi1EN4cute5tupleIJNS5_1CILi64EEES8_NS7_ILi192EEEEEENS_10bfloat16_tEfNS_4arch4Sm80ELb0ELb1ELb1ELb0ELb0ELb0ELb0ELb0ELi2ELi2ELi2ELi2ELb1EEENS1_21CollectiveEpilogueBwdISA_SB_SD_Li256ELb0ELb0ELi4EEENS1_19SingleTileSchedulerILb0ELb0ELb0ELi64EEEEEEEEEvNT_6ParamsE)
        /*05d8*/ 	.word	0x00000000


	//----- nvinfo : EIATTR_MIN_STACK_SIZE
	.align		4
.L_260:
        /*05dc*/ 	.byte	0x04, 0x12
        /*05de*/ 	.short	(.L_262 - .L_261)
	.align		4
.L_261:
        /*05e0*/ 	.word	index@(_ZN7cutlass13device_kernelIN5flash19enable_sm80_to_sm89INS1_16FlashAttnBwdSm80INS1_25CollectiveMainloopBwdSm80ILi1ELi1EN4cute5tupleIJNS5_1CILi64EEES8_NS7_ILi192EEEEEENS_10bfloat16_tEfNS_4arch4Sm80ELb0ELb1ELb1ELb0ELb1ELb0ELb0ELb0ELi2ELi2ELi2ELi2ELb1EEENS1_21CollectiveEpilogueBwdISA_SB_SD_Li256ELb0ELb0ELi4EEENS1_19SingleTileSchedulerILb0ELb0ELb0ELi64EEEEEEEEEvNT_6ParamsE)
        /*05e4*/ 	.word	0x00000000


	//----- nvinfo : EIATTR_MIN_STACK_SIZE
	.align		4
.L_262:
        /*05e8*/ 	.byte	0x04, 0x12
        /*05ea*/ 	.short	(.L_264 - .L_263)
	.align		4
.L_263:
        /*05ec*/ 	.word	index@(_ZN7cutlass13device_kernelIN5flash19enable_sm80_to_sm89INS1_16FlashAttnBwdSm80INS1_25CollectiveMainloopBwdSm80ILi1ELi1EN4cute5tupleIJNS5_1CILi64EEES8_NS7_ILi192EEEEEENS_10bfloat16_tEfNS_4arch4Sm80ELb0ELb1ELb1ELb0ELb0ELb0ELb0ELb0ELi2ELi2ELi2ELi2ELb1EEENS1_24CollectiveEpilogueBwdGQAISA_fSD_Li256ELb0ELb0EEENS1_19SingleTileSchedulerILb0ELb0ELb0ELi64EEEEEEEEEvNT_6ParamsE)
        /*05f0*/ 	.word	0x00000000


	//----- nvinfo : EIATTR_MIN_STACK_SIZE
	.align		4
.L_264:
        /*05f4*/ 	.byte	0x04, 0x12
        /*05f6*/ 	.short	(.L_266 - .L_265)
	.align		4
.L_265:
        /*05f8*/ 	.word	index@(_ZN7cutlass13device_kernelIN5flash19enable_sm80_to_sm89INS1_16FlashAttnBwdSm80INS1_25CollectiveMainloopBwdSm80ILi1ELi1EN4cute5tupleIJNS5_1CILi64EEES8_NS7_ILi192EEEEEENS_10bfloat16_tEfNS_4arch4Sm80ELb0ELb1ELb1ELb0ELb1ELb0ELb0ELb0ELi2ELi2ELi2ELi2ELb1EEENS1_24CollectiveEpilogueBwdGQAISA_fSD_Li256ELb0ELb1EEENS1_19SingleTileSchedulerILb0ELb0ELb0ELi64EEEEEEEEEvNT_6ParamsE)
        /*05fc*/ 	.word	0x00000000


	//----- nvinfo : EIATTR_MIN_STACK_SIZE
	.align		4
.L_266:
        /*0600*/ 	.byte	0x04, 0x12
        /*0602*/ 	.short	(.L_268 - .L_267)
	.align		4
.L_267:
        /*0604*/ 	.word	index@(_ZN7cutlass13device_kernelIN5flash19enable_sm80_to_sm89INS1_16FlashAttnBwdSm80INS1_25CollectiveMainloopBwdSm80ILi1ELi1EN4cute5tupleIJNS5_1CILi64EEES8_NS7_ILi192EEEEEENS_10bfloat16_tEfNS_4arch4Sm80ELb0ELb1ELb1ELb1ELb0ELb0ELb0ELb0ELi2ELi2ELi2ELi2ELb1EEENS1_21CollectiveEpilogueBwdISA_SB_SD_Li256ELb1ELb0ELi4EEENS1_19SingleTileSchedulerILb1ELb0ELb0ELi64EEEEEEEEEvNT_6ParamsE)
        /*0608*/ 	.word	0x00000020


	//----- nvinfo : EIATTR_MIN_STACK_SIZE
	.align		4
.L_268:
        /*060c*/ 	.byte	0x04, 0x12
        /*060e*/ 	.short	(.L_270 - .L_269)
	.align		4
.L_269:
        /*0610*/ 	.word	index@(_ZN7cutlass13device_kernelIN5flash19enable_sm80_to_sm89INS1_16FlashAttnBwdSm80INS1_25CollectiveMainloopBwdSm80ILi1ELi1EN4cute5tupleIJNS5_1CILi64EEES8_NS7_ILi192EEEEEENS_10bfloat16_tEfNS_4arch4Sm80ELb0ELb1ELb1ELb1ELb1ELb0ELb0ELb0ELi2ELi2ELi2ELi2ELb1EEENS1_21CollectiveEpilogueBwdISA_SB_SD_Li256ELb1ELb0ELi4EEENS1_19SingleTileSchedulerILb1ELb0ELb0ELi64EEEEEEEEEvNT_6ParamsE)
        /*0614*/ 	.word	0x00000020


	//----- nvinfo : EIATTR_MIN_STACK_SIZE
	.align		4
.L_270:
        /*0618*/ 	.byte	0x04, 0x12
        /*061a*/ 	.short	(.L_272 - .L_271)
	.align		4
.L_271:
        /*061c*/ 	.word	index@(_ZN7cutlass13device_kernelIN5flash19enable_sm80_to_sm89INS1_16FlashAttnBwdSm80INS1_25CollectiveMainloopBwdSm80ILi1ELi1EN4cute5tupleIJNS5_1CILi64EEES8_NS7_ILi192EEEEEENS_10bfloat16_tEfNS_4arch4Sm80ELb0ELb1ELb1ELb1ELb0ELb0ELb0ELb0ELi2ELi2ELi2ELi2ELb1EEENS1_24CollectiveEpilogueBwdGQAISA_fSD_Li256ELb1ELb0EEENS1_19SingleTileSchedulerILb1ELb0ELb0ELi64EEEEEEEEEvNT_6ParamsE)
        /*0620*/ 	.word	0x00000020


	//----- nvinfo : EIATTR_MIN_STACK_SIZE
	.align		4
.L_272:
        /*0624*/ 	.byte	0x04, 0x12
        /*0626*/ 	.short	(.L_274 - .L_273)
	.align		4
.L_273:
        /*0628*/ 	.word	index@(_ZN7cutlass13device_kernelIN5flash19enable_sm80_to_sm89INS1_16FlashAttnBwdSm80INS1_25CollectiveMainloopBwdSm80ILi1ELi1EN4cute5tupleIJNS5_1CILi64EEES8_NS7_ILi192EEEEEENS_10bfloat16_tEfNS_4arch4Sm80ELb0ELb1ELb1ELb1ELb1ELb0ELb0ELb0ELi2ELi2ELi2ELi2ELb1EEENS1_24CollectiveEpilogueBwdGQAISA_fSD_Li256ELb1ELb1EEENS1_19SingleTileSchedulerILb1ELb0ELb0ELi64EEEEEEEEEvNT_6ParamsE)
        /*062c*/ 	.word	0x00000020


	//----- nvinfo : EIATTR_MIN_STACK_SIZE
	.align		4
.L_274:
        /*0630*/ 	.byte	0x04, 0x12
        /*0632*/ 	.short	(.L_276 - .L_275)
	.align		4
.L_275:
        /*0634*/ 	.word	index@(_ZN7cutlass13device_kernelIN5flash19enable_sm80_to_sm89INS1_16FlashAttnBwdSm80INS1_25CollectiveMainloopBwdSm80ILi1ELi1EN4cute5tupleIJNS5_1CILi64EEES8_NS7_ILi192EEEEEENS_10bfloat16_tEfNS_4arch4Sm80ELb1ELb0ELb1ELb0ELb0ELb0ELb0ELb0ELi2ELi2ELi2ELi2ELb1EEENS1_21CollectiveEpilogueBwdISA_SB_SD_Li256ELb0ELb0ELi4EEENS1_25SingleTileBwdLPTSchedulerILb0ELi64ELb0EEEEEEEEEvNT_6ParamsE)
        /*0638*/ 	.word	0x00000008


	//----- nvinfo : EIATTR_MIN_STACK_SIZE
	.align		4
.L_276:
        /*063c*/ 	.byte	0x04, 0x12
        /*063e*/ 	.short	(.L_278 - .L_277)
	.align		4
.L_277:
        /*0640*/ 	.word	index@(_ZN7cutlass13device_kernelIN5flash19enable_sm80_to_sm89INS1_16FlashAttnBwdSm80INS1_25CollectiveMainloopBwdSm80ILi1ELi1EN4cute5tupleIJNS5_1CILi64EEES8_NS7_ILi192EEEEEENS_10bfloat16_tEfNS_4arch4Sm80ELb1ELb0ELb1ELb0ELb1ELb0ELb0ELb0ELi2ELi2ELi2ELi2ELb1EEENS1_21CollectiveEpilogueBwdISA_SB_SD_Li256ELb0ELb0ELi4EEENS1_25SingleTileBwdLPTSchedulerILb0ELi64ELb1EEEEEEEEEvNT_6ParamsE)
        /*0644*/ 	.word	0x00000008


	//----- nvinfo : EIATTR_MIN_STACK_SIZE
	.align		4
.L_278:
        /*0648*/ 	.byte	0x04, 0x12
        /*064a*/ 	.short	(.L_280 - .L_279)
	.align		4
.L_279:
        /*064c*/ 	.word	index@(_ZN7cutlass13device_kernelIN5flash19enable_sm80_to_sm89INS1_16FlashAttnBwdSm80INS1_25CollectiveMainloopBwdSm80ILi1ELi1EN4cute5tupleIJNS5_1CILi64EEES8_NS7_ILi192EEEEEENS_10bfloat16_tEfNS_4arch4Sm80ELb1ELb0ELb1ELb0ELb0ELb0ELb0ELb0ELi2ELi2ELi2ELi2ELb1EEENS1_24CollectiveEpilogueBwdGQAISA_fSD_Li256ELb0ELb0EEENS1_25SingleTileBwdLPTSchedulerILb0ELi64ELb0EEEEEEEEEvNT_6ParamsE)
        /*0650*/ 	.word	0x00000008


	//----- nvinfo : EIATTR_MIN_STACK_SIZE
	.align		4
.L_280:
        /*0654*/ 	.byte	0x04, 0x12
        /*0656*/ 	.short	(.L_282 - .L_281)
	.align		4
.L_281:
        /*0658*/ 	.word	index@(_ZN7cutlass13device_kernelIN5flash19enable_sm80_to_sm89INS1_16FlashAttnBwdSm80INS1_25CollectiveMainloopBwdSm80ILi1ELi1EN4cute5tupleIJNS5_1CILi64EEES8_NS7_ILi192EEEEEENS_10bfloat16_tEfNS_4arch4Sm80ELb1ELb0ELb1ELb0ELb1ELb0ELb0ELb0ELi2ELi2ELi2ELi2ELb1EEENS1_24CollectiveEpilogueBwdGQAISA_fSD_Li256ELb0ELb1EEENS1_25SingleTileBwdLPTSchedulerILb0ELi64ELb1EEEEEEEEEvNT_6ParamsE)
        /*065c*/ 	.word	0x00000008


	//----- nvinfo : EIATTR_MIN_STACK_SIZE
	.align		4
.L_282:
        /*0660*/ 	.byte	0x04, 0x12
        /*0662*/ 	.short	(.L_284 - .L_283)
	.align		4
.L_283:
        /*0664*/ 	.word	index@(_ZN7cutlass13device_kernelIN5flash19enable_sm80_to_sm89INS1_16FlashAttnBwdSm80INS1_25CollectiveMainloopBwdSm80ILi1ELi1EN4cute5tupleIJNS5_1CILi64EEES8_NS7_ILi192EEEEEENS_10bfloat16_tEfNS_4arch4Sm80ELb1ELb0ELb1ELb1ELb0ELb0ELb0ELb0ELi2ELi2ELi2ELi2ELb1EEENS1_21CollectiveEpilogueBwdISA_SB_SD_Li256ELb1ELb0ELi4EEENS1_25SingleTileBwdLPTSchedulerILb1ELi64ELb0EEEEEEEEEvNT_6ParamsE)
        /*0668*/ 	.word	0x00000000


	//----- nvinfo : EIATTR_MIN_STACK_SIZE
	.align		4
.L_284:
        /*066c*/ 	.byte	0x04, 0x12
        /*066e*/ 	.short	(.L_286 - .L_285)
	.align		4
.L_285:
        /*0670*/ 	.word	index@(_ZN7cutlass13device_kernelIN5flash19enable_sm80_to_sm89INS1_16FlashAttnBwdSm80INS1_25CollectiveMainloopBwdSm80ILi1ELi1EN4cute5tupleIJNS5_1CILi64EEES8_NS7_ILi192EEEEEENS_10bfloat16_tEfNS_4arch4Sm80ELb1ELb0ELb1ELb1ELb1ELb0ELb0ELb0ELi2ELi2ELi2ELi2ELb1EEENS1_21CollectiveEpilogueBwdISA_SB_SD_Li256ELb1ELb0ELi4EEENS1_25SingleTileBwdLPTSchedulerILb1ELi64ELb1EEEEEEEEEvNT_6ParamsE)
        /*0674*/ 	.word	0x00000008


	//----- nvinfo : EIATTR_MIN_STACK_SIZE
	.align		4
.L_286:
        /*0678*/ 	.byte	0x04, 0x12
        /*067a*/ 	.short	(.L_288 - .L_287)
	.align		4
.L_287:
        /*067c*/ 	.word	index@(_ZN7cutlass13device_kernelIN5flash19enable_sm80_to_sm89INS1_16FlashAttnBwdSm80INS1_25CollectiveMainloopBwdSm80ILi1ELi1EN4cute5tupleIJNS5_1CILi64EEES8_NS7_ILi192EEEEEENS_10bfloat16_tEfNS_4arch4Sm80ELb1ELb0ELb1ELb1ELb0ELb0ELb0ELb0ELi2ELi2ELi2ELi2ELb1EEENS1_24CollectiveEpilogueBwdGQAISA_fSD_Li256ELb1ELb0EEENS1_25SingleTileBwdLPTSchedulerILb1ELi64ELb0EEEEEEEEEvNT_6ParamsE)
        /*0680*/ 	.word	0x00000008


	//----- nvinfo : EIATTR_MIN_STACK_SIZE
	.align		4
.L_288:
        /*0684*/ 	.byte	0x04, 0x12
        /*0686*/ 	.short	(.L_290 - .L_289)
	.align		4
.L_289:
        /*0688*/ 	.word	index@(_ZN7cutlass13device_kernelIN5flash19enable_sm80_to_sm89INS1_16FlashAttnBwdSm80INS1_25CollectiveMainloopBwdSm80ILi1ELi1EN4cute5tupleIJNS5_1CILi64EEES8_NS7_ILi192EEEEEENS_10bfloat16_tEfNS_4arch4Sm80ELb1ELb0ELb1ELb1ELb1ELb0ELb0ELb0ELi2ELi2ELi2ELi2ELb1EEENS1_24CollectiveEpilogueBwdGQAISA_fSD_Li256ELb1ELb1EEENS1_25SingleTileBwdLPTSchedulerILb1ELi64ELb1EEEEEEEEEvNT_6ParamsE)
        /*068c*/ 	.word	0x00000000


	//----- nvinfo : EIATTR_MIN_STACK_SIZE
	.align		4
.L_290:
        /*0690*/ 	.byte	0x04, 0x12
        /*0692*/ 	.short	(.L_292 - .L_291)
	.align		4
.L_291:
        /*0694*/ 	.word	index@(_ZN7cutlass13device_kernelIN5flash19enable_sm80_to_sm89INS1_16FlashAttnBwdSm80INS1_25CollectiveMainloopBwdSm80ILi2ELi1EN4cute5tupleIJNS5_1CILi64EEENS7_ILi80EEENS7_ILi192EEEEEENS_10bfloat16_tEfNS_4arch4Sm80ELb0ELb0ELb1ELb0ELb0ELb0ELb1ELb0ELi2ELi4ELi2ELi2ELb0EEENS1_21CollectiveEpilogueBwdISB_SC_SE_Li256ELb0ELb1ELi4EEENS1_19SingleTileSchedulerILb0ELb0ELb0ELi80EEEEEEEEEvNT_6ParamsE)
        /*0698*/ 	.word	0x00000018


	//----- nvinfo : EIATTR_MIN_STACK_SIZE
	.align		4
.L_292:
        /*069c*/ 	.byte	0x04, 0x12
        /*069e*/ 	.short	(.L_294 - .L_293)
	.align		4
.L_293:
        /*06a0*/ 	.word	index@(_ZN7cutlass13device_kernelIN5flash19enable_sm80_to_sm89INS1_16FlashAttnBwdSm80INS1_25CollectiveMainloopBwdSm80ILi2ELi1EN4cute5tupleIJNS5_1CILi64EEENS7_ILi80EEENS7_ILi192EEEEEENS_10bfloat16_tEfNS_4arch4Sm80ELb0ELb0ELb1ELb0ELb1ELb0ELb1ELb0ELi2ELi4ELi2ELi2ELb0EEENS1_21CollectiveEpilogueBwdISB_SC_SE_Li256ELb0ELb1ELi4EEENS1_19SingleTileSchedulerILb0ELb0ELb0ELi80EEEEEEEEEvNT_6ParamsE)
        /*06a4*/ 	.word	0x00000018


	//----- nvinfo : EIATTR_MIN_STACK_SIZE
	.align		4
.L_294:
        /*06a8*/ 	.byte	0x04, 0x12
        /*06aa*/ 	.short	(.L_296 - .L_295)
	.align		4
.L_295:
        /*06ac*/ 	.word	index@(_ZN7cutlass13device_kernelIN5flash19enable_sm80_to_sm89INS1_16FlashAttnBwdSm80INS1_25CollectiveMainloopBwdSm80ILi2ELi1EN4cute5tupleIJNS5_1CILi64EEENS7_ILi80EEENS7_ILi192EEEEEENS_10bfloat16_tEfNS_4arch4Sm80ELb0ELb0ELb1ELb0ELb0ELb0ELb1ELb0ELi2ELi4ELi2ELi2ELb0EEENS1_24CollectiveEpilogueBwdGQAISB_fSE_Li256ELb0ELb0EEENS1_19SingleTileSchedulerILb0ELb0ELb0ELi80EEEEEEEEEvNT_6ParamsE)
        /*06b0*/ 	.word	0x00000020


	//----- nvinfo : EIATTR_MIN_STACK_SIZE
	.align		4
.L_296:
        /*06b4*/ 	.byte	0x04, 0x12
        /*06b6*/ 	.short	(.L_298 - .L_297)
	.align		4
.L_297:
        /*06b8*/ 	.word	index@(_ZN7cutlass13device_kernelIN5flash19enable_sm80_to_sm89INS1_16FlashAttnBwdSm80INS1_25CollectiveMainloopBwdSm80ILi2ELi1EN4cute5tupleIJNS5_1CILi64EEENS7_ILi80EEENS7_ILi192EEEEEENS_10bfloat16_tEfNS_4arch4Sm80ELb0ELb0ELb1ELb0ELb1ELb0ELb1ELb0ELi2ELi4ELi2ELi2ELb0EEENS1_24CollectiveEpilogueBwdGQAISB_fSE_Li256ELb0ELb1EEENS1_19SingleTileSchedulerILb0ELb0ELb0ELi80EEEEEEEEEvNT_6ParamsE)
        /*06bc*/ 	.word	0x00000020


	//----- nvinfo : EIATTR_MIN_STACK_SIZE
	.align		4
.L_298:
        /*06c0*/ 	.byte	0x04, 0x12
        /*06c2*/ 	.short	(.L_300 - .L_299)
	.align		4
.L_299:
        /*06c4*/ 	.word	index@(_ZN7cutlass13device_kernelIN5flash19enable_sm80_to_sm89INS1_16FlashAttnBwdSm80INS1_25CollectiveMainloopBwdSm80ILi2ELi1EN4cute5tupleIJNS5_1CILi64EEENS7_ILi80EEENS7_ILi192EEEEEENS_10bfloat16_tEfNS_4arch4Sm80ELb0ELb0ELb1ELb1ELb0ELb0ELb1ELb0ELi2ELi4ELi2ELi2ELb0EEENS1_21CollectiveEpilogueBwdISB_SC_SE_Li256ELb1ELb1ELi4EEENS1_19SingleTileSchedulerILb1ELb0ELb0ELi80EEEEEEEEEvNT_6ParamsE)
        /*06c8*/ 	.word	0x00000000


	//----- nvinfo : EIATTR_MIN_STACK_SIZE
	.align		4
.L_300:
        /*06cc*/ 	.byte	0x04, 0x12
        /*06ce*/ 	.short	(.L_302 - .L_301)
	.align		4
.L_301:
        /*06d0*/ 	.word	index@(_ZN7cutlass13device_kernelIN5flash19enable_sm80_to_sm89INS1_16FlashAttnBwdSm80INS1_25CollectiveMainloopBwdSm80ILi2ELi1EN4cute5tupleIJNS5_1CILi64EEENS7_ILi80EEENS7_ILi192EEEEEENS_10bfloat16_tEfNS_4arch4Sm80ELb0ELb0ELb1ELb1ELb1ELb0ELb1ELb0ELi2ELi4ELi2ELi2ELb0EEENS1_21CollectiveEpilogueBwdISB_SC_SE_Li256ELb1ELb1ELi4EEENS1_19SingleTileSchedulerILb1ELb0ELb0ELi80EEEEEEEEEvNT_6ParamsE)
        /*06d4*/ 	.word	0x00000000


	//----- nvinfo : EIATTR_MIN_STACK_SIZE
	.align		4
.L_302:
        /*06d8*/ 	.byte	0x04, 0x12
        /*06da*/ 	.short	(.L_304 - .L_303)
	.align		4
.L_303:
        /*06dc*/ 	.word	index@(_ZN7cutlass13device_kernelIN5flash19enable_sm80_to_sm89INS1_16FlashAttnBwdSm80INS1_25CollectiveMainloopBwdSm80ILi2ELi1EN4cute5tupleIJNS5_1CILi64EEENS7_ILi80EEENS7_ILi192EEEEEENS_10bfloat16_tEfNS_4arch4Sm80ELb0ELb0ELb1ELb1ELb0ELb0ELb1ELb0ELi2ELi4ELi2ELi2ELb0EEENS1_24CollectiveEpilogueBwdGQAISB_fSE_Li256ELb1ELb0EEENS1_19SingleTileSchedulerILb1ELb0ELb0ELi80EEEEEEEEEvNT_6ParamsE)
        /*06e0*/ 	.word	0x00000000


	//----- nvinfo : EIATTR_MIN_STACK_SIZE
	.align		4
.L_304:
        /*06e4*/ 	.byte	0x04, 0x12
        /*06e6*/ 	.short	(.L_306 - .L_305)
	.align		4
.L_305:
        /*06e8*/ 	.word	index@(_ZN7cutlass13device_kernelIN5flash19enable_sm80_to_sm89INS1_16FlashAttnBwdSm80INS1_25CollectiveMainloopBwdSm80ILi2ELi1EN4cute5tupleIJNS5_1CILi64EEENS7_ILi80EEENS7_ILi192EEEEEENS_10bfloat16_tEfNS_4arch4Sm80ELb0ELb0ELb1ELb1ELb1ELb0ELb1ELb0ELi2ELi4ELi2ELi2ELb0EEENS1_24CollectiveEpilogueBwdGQAISB_fSE_Li256ELb1ELb1EEENS1_19SingleTileSchedulerILb1ELb0ELb0ELi80EEEEEEEEEvNT_6ParamsE)
        /*06ec*/ 	.word	0x00000000


	//----- nvinfo : EIATTR_MIN_STACK_SIZE
	.align		4
.L_306:
        /*06f0*/ 	.byte	0x04, 0x12
        /*06f2*/ 	.short	(.L_308 - .L_307)
	.align		4
.L_307:
        /*06f4*/ 	.word	index@(_ZN7cutlass13device_kernelIN5flash19enable_sm80_to_sm89INS1_16FlashAttnBwdSm80INS1_25CollectiveMainloopBwdSm80ILi2ELi1EN4cute5tupleIJNS5_1CILi64EEENS7_ILi80EEENS7_ILi192EEEEEENS_10bfloat16_tEfNS_4arch4Sm80ELb0ELb1ELb1ELb0ELb0ELb0ELb1ELb0ELi2ELi4ELi2ELi2ELb0EEENS1_21CollectiveEpilogueBwdISB_SC_SE_Li256ELb0ELb1ELi4EEENS1_19SingleTileSchedulerILb0ELb0ELb0ELi80EEEEEEEEEvNT_6ParamsE)
        /*06f8*/ 	.word	0x00000000


	//----- nvinfo : EIATTR_MIN_STACK_SIZE
	.align		4
.L_308:
        /*06fc*/ 	.byte	0x04, 0x12
        /*06fe*/ 	.short	(.L_310 - .L_309)
	.align		4
.L_309:
        /*0700*/ 	.word	index@(_ZN7cutlass13device_kernelIN5flash19enable_sm80_to_sm89INS1_16FlashAttnBwdSm80INS1_25CollectiveMainloopBwdSm80ILi2ELi1EN4cute5tupleIJNS5_1CILi64EEENS7_ILi80EEENS7_ILi192EEEEEENS_10bfloat16_tEfNS_4arch4Sm80ELb0ELb1ELb1ELb0ELb1ELb0ELb1ELb0ELi2ELi4ELi2ELi2ELb0EEENS1_21CollectiveEpilogueBwdISB_SC_SE_Li256ELb0ELb1ELi4EEENS1_19SingleTileSchedulerILb0ELb0ELb0ELi80EEEEEEEEEvNT_6ParamsE)
        /*0704*/ 	.word	0x00000000


	//----- nvinfo : EIATTR_MIN_STACK_SIZE
	.align		4
.L_310:
        /*0708*/ 	.byte	0x04, 0x12
        /*070a*/ 	.short	(.L_312 - .L_311)
	.align		4
.L_311:
        /*070c*/ 	.word	index@(_ZN7cutlass13device_kernelIN5flash19enable_sm80_to_sm89INS1_16FlashAttnBwdSm80INS1_25CollectiveMainloopBwdSm80ILi2ELi1EN4cute5tupleIJNS5_1CILi64EEENS7_ILi80EEENS7_ILi192EEEEEENS_10bfloat16_tEfNS_4arch4Sm80ELb0ELb1ELb1ELb0ELb0ELb0ELb1ELb0ELi2ELi4ELi2ELi2ELb0EEENS1_24CollectiveEpilogueBwdGQAISB_fSE_Li256ELb0ELb0EEENS1_19SingleTileSchedulerILb0ELb0ELb0ELi80EEEEEEEEEvNT_6ParamsE)
        /*0710*/ 	.word	0x00000000


	//----- nvinfo : EIATTR_MIN_STACK_SIZE
	.align		4
.L_312:
        /*0714*/ 	.byte	0x04, 0x12
        /*0716*/ 	.short	(.L_314 - .L_313)
	.align		4
.L_313:
        /*0718*/ 	.word	index@(_ZN7cutlass13device_kernelIN5flash19enable_sm80_to_sm89INS1_16FlashAttnBwdSm80INS1_25CollectiveMainloopBwdSm80ILi2ELi1EN4cute5tupleIJNS5_1CILi64EEENS7_ILi80EEENS7_ILi192EEEEEENS_10bfloat16_tEfNS_4arch4Sm80ELb0ELb1ELb1ELb0ELb1ELb0ELb1ELb0ELi2ELi4ELi2ELi2ELb0EEENS1_24CollectiveEpilogueBwdGQAISB_fSE_Li256ELb0ELb1EEENS1_19SingleTileSchedulerILb0ELb0ELb0ELi80EEEEEEEEEvNT_6ParamsE)
        /*071c*/ 	.word	0x00000000


	//----- nvinfo : EIATTR_MIN_STACK_SIZE
	.align		4
.L_314:
        /*0720*/ 	.byte	0x04, 0x12
        /*0722*/ 	.short	(.L_316 - .L_315)
	.align		4
.L_315:
        /*0724*/ 	.word	index@(_ZN7cutlass13device_kernelIN5flash19enable_sm80_to_sm89INS1_16FlashAttnBwdSm80INS1_25CollectiveMainloopBwdSm80ILi2ELi1EN4cute5tupleIJNS5_1CILi64EEENS7_ILi80EEENS7_ILi192EEEEEENS_10bfloat16_tEfNS_4arch4Sm80ELb0ELb1ELb1ELb1ELb0ELb0ELb1ELb0ELi2ELi4ELi2ELi2ELb0EEENS1_21CollectiveEpilogueBwdISB_SC_SE_Li256ELb1ELb1ELi4EEENS1_19SingleTileSchedulerILb1ELb0ELb0ELi80EEEEEEEEEvNT_6ParamsE)
        /*0728*/ 	.word	0x00000000


	//----- nvinfo : EIATTR_MIN_STACK_SIZE
	.align		4
.L_316:
        /*072c*/ 	.byte	0x04, 0x12
        /*072e*/ 	.short	(.L_318 - .L_317)
	.align		4
.L_317:
        /*0730*/ 	.word	index@(_ZN7cutlass13device_kernelIN5flash19enable_sm80_to_sm89INS1_16FlashAttnBwdSm80INS1_25CollectiveMainloopBwdSm80ILi2ELi1EN4cute5tupleIJNS5_1CILi64EEENS7_ILi80EEENS7_ILi192EEEEEENS_10bfloat16_tEfNS_4arch4Sm80ELb0ELb1ELb1ELb1ELb1ELb0ELb1ELb0ELi2ELi4ELi2ELi2ELb0EEENS1_21CollectiveEpilogueBwdISB_SC_SE_Li256ELb1ELb1ELi4EEENS1_19SingleTileSchedulerILb1ELb0ELb0ELi80EEEEEEEEEvNT_6ParamsE)
        /*0734*/ 	.word	0x00000000


	//----- nvinfo : EIATTR_MIN_STACK_SIZE
	.align		4
.L_318:
        /*0738*/ 	.byte	0x04, 0x12
        /*073a*/ 	.short	(.L_320 - .L_319)
	.align		4
.L_319:
        /*073c*/ 	.word	index@(_ZN7cutlass13device_kernelIN5flash19enable_sm80_to_sm89INS1_16FlashAttnBwdSm80INS1_25CollectiveMainloopBwdSm80ILi2ELi1EN4cute5tupleIJNS5_1CILi64EEENS7_ILi80EEENS7_ILi192EEEEEENS_10bfloat16_tEfNS_4arch4Sm80ELb0ELb1ELb1ELb1ELb0ELb0ELb1ELb0ELi2ELi4ELi2ELi2ELb0EEENS1_24CollectiveEpilogueBwdGQAISB_fSE_Li256ELb1ELb0EEENS1_19SingleTileSchedulerILb1ELb0ELb0ELi80EEEEEEEEEvNT_6ParamsE)
        /*0740*/ 	.word	0x00000000


	//----- nvinfo : EIATTR_MIN_STACK_SIZE
	.align		4
.L_320:
        /*0744*/ 	.byte	0x04, 0x12
        /*0746*/ 	.short	(.L_322 - .L_321)
	.align		4
.L_321:
        /*0748*/ 	.word	index@(_ZN7cutlass13device_kernelIN5flash19enable_sm80_to_sm89INS1_16FlashAttnBwdSm80INS1_25CollectiveMainloopBwdSm80ILi2ELi1EN4cute5tupleIJNS5_1CILi64EEENS7_ILi80EEENS7_ILi192EEEEEENS_10bfloat16_tEfNS_4arch4Sm80ELb0ELb1ELb1ELb1ELb1ELb0ELb1ELb0ELi2ELi4ELi2ELi2ELb0EEENS1_24CollectiveEpilogueBwdGQAISB_fSE_Li256ELb1ELb1EEENS1_19SingleTileSchedulerILb1ELb0ELb0ELi80EEEEEEEEEvNT_6ParamsE)
        /*074c*/ 	.word	0x00000000


	//----- nvinfo : EIATTR_MIN_STACK_SIZE
	.align		4
.L_322:
        /*0750*/ 	.byte	0x04, 0x12
        /*0752*/ 	.short	(.L_324 - .L_323)
	.align		4
.L_323:
        /*0754*/ 	.word	index@(_ZN7cutlass13device_kernelIN5flash19enable_sm80_to_sm89INS1_16FlashAttnBwdSm80INS1_25CollectiveMainloopBwdSm80ILi2ELi1EN4cute5tupleIJNS5_1CILi64EEENS7_ILi80EEENS7_ILi192EEEEEENS_10bfloat16_tEfNS_4arch4Sm80ELb1ELb0ELb1ELb0ELb0ELb0ELb1ELb0ELi2ELi4ELi2ELi2ELb0EEENS1_21CollectiveEpilogueBwdISB_SC_SE_Li256ELb0ELb1ELi4EEENS1_25SingleTileBwdLPTSchedulerILb0ELi80ELb0EEEEEEEEEvNT_6ParamsE)
        /*0758*/ 	.word	0x00000000


	//----- nvinfo : EIATTR_MIN_STACK_SIZE
	.align		4
.L_324:
        /*075c*/ 	.byte	0x04, 0x12
        /*075e*/ 	.short	(.L_326 - .L_325)
	.align		4
.L_325:
        /*0760*/ 	.word	index@(_ZN7cutlass13device_kernelIN5flash19enable_sm80_to_sm89INS1_16FlashAttnBwdSm80INS1_25CollectiveMainloopBwdSm80ILi2ELi1EN4cute5tupleIJNS5_1CILi64EEENS7_ILi80EEENS7_ILi192EEEEEENS_10bfloat16_tEfNS_4arch4Sm80ELb1ELb0ELb1ELb0ELb1ELb0ELb1ELb0ELi2ELi4ELi2ELi2ELb0EEENS1_21CollectiveEpilogueBwdISB_SC_SE_Li256ELb0ELb1ELi4EEENS1_25SingleTileBwdLPTSchedulerILb0ELi80ELb1EEEEEEEEEvNT_6ParamsE)
        /*0764*/ 	.word	0x00000018


	//----- nvinfo : EIATTR_MIN_STACK_SIZE
	.align		4
.L_326:
        /*0768*/ 	.byte	0x04, 0x12
        /*076a*/ 	.short	(.L_328 - .L_327)
	.align		4
.L_327:
        /*076c*/ 	.word	index@(_ZN7cutlass13device_kernelIN5flash19enable_sm80_to_sm89INS1_16FlashAttnBwdSm80INS1_25CollectiveMainloopBwdSm80ILi2ELi1EN4cute5tupleIJNS5_1CILi64EEENS7_ILi80EEENS7_ILi192EEEEEENS_10bfloat16_tEfNS_4arch4Sm80ELb1ELb0ELb1ELb0ELb0ELb0ELb1ELb0ELi2ELi4ELi2ELi2ELb0EEENS1_24CollectiveEpilogueBwdGQAISB_fSE_Li256ELb0ELb0EEENS1_25SingleTileBwdLPTSchedulerILb0ELi80ELb0EEEEEEEEEvNT_6ParamsE)
        /*0770*/ 	.word	0x00000000


	//----- nvinfo : EIATTR_MIN_STACK_SIZE
	.align		4
.L_328:
        /*0774*/ 	.byte	0x04, 0x12
        /*0776*/ 	.short	(.L_330 - .L_329)
	.align		4
.L_329:
        /*0778*/ 	.word	index@(_ZN7cutlass13device_kernelIN5flash19enable_sm80_to_sm89INS1_16FlashAttnBwdSm80INS1_25CollectiveMainloopBwdSm80ILi2ELi1EN4cute5tupleIJNS5_1CILi64EEENS7_ILi80EEENS7_ILi192EEEEEENS_10bfloat16_tEfNS_4arch4Sm80ELb1ELb0ELb1ELb0ELb1ELb0ELb1ELb0ELi2ELi4ELi2ELi2ELb0EEENS1_24CollectiveEpilogueBwdGQAISB_fSE_Li256ELb0ELb1EEENS1_25SingleTileBwdLPTSchedulerILb0ELi80ELb1EEEEEEEEEvNT_6ParamsE)
        /*077c*/ 	.word	0x00000000


	//----- nvinfo : EIATTR_MIN_STACK_SIZE
	.align		4
.L_330:
        /*0780*/ 	.byte	0x04, 0x12
        /*0782*/ 	.short	(.L_332 - .L_331)
	.align		4
.L_331:
        /*0784*/ 	.word	index@(_ZN7cutlass13device_kernelIN5flash22FlashAttnBwdPreprocessIN4cute5tupleIJNS3_1CILi64EEENS5_ILi192EEEEEENS_10bfloat16_tEfNS_4arch4Sm80ELb1ELb0EEEEEvNT_6ParamsE)
        /*0788*/ 	.word	0x00000000


	//----- nvinfo : EIATTR_MIN_STACK_SIZE
	.align		4
.L_332:
        /*078c*/ 	.byte	0x04, 0x12
        /*078e*/ 	.short	(.L_334 - .L_333)
	.align		4
.L_333:
        /*0790*/ 	.word	index@(_ZN7cutlass13device_kernelIN5flash19enable_sm80_to_sm89INS1_16FlashAttnBwdSm80INS1_25CollectiveMainloopBwdSm80ILi2ELi1EN4cute5tupleIJNS5_1CILi64EEENS7_ILi80EEENS7_ILi192EEEEEENS_10bfloat16_tEfNS_4arch4Sm80ELb1ELb0ELb1ELb1ELb0ELb0ELb1ELb0ELi2ELi4ELi2ELi2ELb0EEENS1_21CollectiveEpilogueBwdISB_SC_SE_Li256ELb1ELb1ELi4EEENS1_25SingleTileBwdLPTSchedulerILb1ELi80ELb0EEEEEEEEEvNT_6ParamsE)
        /*0794*/ 	.word	0x00000000


	//----- nvinfo : EIATTR_MIN_STACK_SIZE
	.align		4
.L_334:
        /*0798*/ 	.byte	0x04, 0x12
        /*079a*/ 	.short	(.L_336 - .L_335)
	.align		4
.L_335:
        /*079c*/ 	.word	index@(_ZN7cutlass13device_kernelIN5flash19enable_sm80_to_sm89INS1_16FlashAttnBwdSm80INS1_25CollectiveMainloopBwdSm80ILi2ELi1EN4cute5tupleIJNS5_1CILi64EEENS7_ILi80EEENS7_ILi192EEEEEENS_10bfloat16_tEfNS_4arch4Sm80ELb1ELb0ELb1ELb1ELb1ELb0ELb1ELb0ELi2ELi4ELi2ELi2ELb0EEENS1_21CollectiveEpilogueBwdISB_SC_SE_Li256ELb1ELb1ELi4EEENS1_25SingleTileBwdLPTSchedulerILb1ELi80ELb1EEEEEEEEEvNT_6ParamsE)
        /*07a0*/ 	.word	0x00000010


	//----- nvinfo : EIATTR_MIN_STACK_SIZE
	.align		4
.L_336:
        /*07a4*/ 	.byte	0x04, 0x12
        /*07a6*/ 	.short	(.L_338 - .L_337)
	.align		4
.L_337:
        /*07a8*/ 	.word	index@(_ZN7cutlass13device_kernelIN5flash19enable_sm80_to_sm89INS1_16FlashAttnBwdSm80INS1_25CollectiveMainloopBwdSm80ILi2ELi1EN4cute5tupleIJNS5_1CILi64EEENS7_ILi80EEENS7_ILi192EEEEEENS_10bfloat16_tEfNS_4arch4Sm80ELb1ELb0ELb1ELb1ELb0ELb0ELb1ELb0ELi2ELi4ELi2ELi2ELb0EEENS1_24CollectiveEpilogueBwdGQAISB_fSE_Li256ELb1ELb0EEENS1_25SingleTileBwdLPTSchedulerILb1ELi80ELb0EEEEEEEEEvNT_6ParamsE)
        /*07ac*/ 	.word	0x00000000


	//----- nvinfo : EIATTR_MIN_STACK_SIZE
	.align		4
.L_338:
        /*07b0*/ 	.byte	0x04, 0x12
        /*07b2*/ 	.short	(.L_340 - .L_339)
	.align		4
.L_339:
        /*07b4*/ 	.word	index@(_ZN7cutlass13device_kernelIN5flash32FlashAttnBwdPostprocessConvertdQIN4cute5tupleIJNS3_1CILi80EEENS5_ILi192EEEEEENS_10bfloat16_tEfNS_4arch4Sm80ELi256ENS3_8TiledMMAINS3_8MMA_AtomIJNS3_30SM80_16x8x16_F32BF16BF16F32_TNEEEENS3_6LayoutINS4_IJNS5_ILi4EEENS5_ILi2EEENS5_ILi1EEEEEENS4_IJSJ_SH_NS5_ILi0EEEEEEEENS4_IJNS5_ILi64EEENS5_ILi16EEESP_EEEEELb1EEEEEvNT_6ParamsE)
        /*07b8*/ 	.word	0x00000000


	//----- nvinfo : EIATTR_MIN_STACK_SIZE
	.align		4
.L_340:
        /*07bc*/ 	.byte	0x04, 0x12
        /*07be*/ 	.short	(.L_342 - .L_341)
	.align		4
.L_341:
        /*07c0*/ 	.word	index@(_ZN7cutlass13device_kernelIN5flash32FlashAttnBwdPostprocessConvertdQIN4cute5tupleIJNS3_1CILi64EEENS5_ILi192EEEEEENS_10bfloat16_tEfNS_4arch4Sm80ELi256ENS3_8TiledMMAINS3_8MMA_AtomIJNS3_30SM80_16x8x16_F32BF16BF16F32_TNEEEENS3_6LayoutINS4_IJNS5_ILi2EEENS5_ILi4EEENS5_ILi1EEEEEENS4_IJSJ_SH_NS5_ILi0EEEEEEEENS4_IJNS5_ILi32EEES6_NS5_ILi16EEEEEEEELb0EEEEEvNT_6ParamsE)
        /*07c4*/ 	.word	0x00000000


	//----- nvinfo : EIATTR_MIN_STACK_SIZE
	.align		4
.L_342:
        /*07c8*/ 	.byte	0x04, 0x12
        /*07ca*/ 	.short	(.L_344 - .L_343)
	.align		4
.L_343:
        /*07cc*/ 	.word	index@(_ZN7cutlass13device_kernelIN5flash19enable_sm80_to_sm89INS1_16FlashAttnBwdSm80INS1_25CollectiveMainloopBwdSm80ILi2ELi1EN4cute5tupleIJNS5_1CILi64EEENS7_ILi80EEENS7_ILi192EEEEEENS_10bfloat16_tEfNS_4arch4Sm80ELb1ELb0ELb1ELb1ELb1ELb0ELb1ELb0ELi2ELi4ELi2ELi2ELb0EEENS1_24CollectiveEpilogueBwdGQAISB_fSE_Li256ELb1ELb1EEENS1_25SingleTileBwdLPTSchedulerILb1ELi80ELb1EEEEEEEEEvNT_6ParamsE)
        /*07d0*/ 	.word	0x00000010


	//----- nvinfo : EIATTR_MIN_STACK_SIZE
	.align		4
.L_344:
        /*07d4*/ 	.byte	0x04, 0x12
        /*07d6*/ 	.short	(.L_346 - .L_345)
	.align		4
.L_345:
        /*07d8*/ 	.word	index@(_ZN7cutlass13device_kernelIN5flash22FlashAttnBwdPreprocessIN4cute5tupleIJNS3_1CILi64EEENS5_ILi192EEEEEENS_10bfloat16_tEfNS_4arch4Sm80ELb1ELb1EEEEEvNT_6ParamsE)
        /*07dc*/ 	.word	0x00000000
.L_346:


//--------------------- .nv.info._ZN7cutlass13device_kernelIN5flash19enable_sm80_to_sm89INS1_16FlashAttnBwdSm80INS1_25CollectiveMainloopBwdSm80ILi1ELi1EN4cute5tupleIJNS5_1CILi64EEES8_NS7_ILi192EEEEEENS_10bfloat16_tEfNS_4arch4Sm80ELb0ELb0ELb1ELb0ELb0ELb0ELb0ELb0ELi2ELi2ELi2ELi2ELb1EEENS1_21CollectiveEpilogueBwdISA_SB_SD_Li256ELb0ELb0ELi4EEENS1_19SingleTileSchedulerILb0ELb0ELb0ELi64EEEEEEEEEvNT_6ParamsE --------------------------
	.section	.nv.info._ZN7cutlass13device_kernelIN5flash19enable_sm80_to_sm89INS1_16FlashAttnBwdSm80INS1_25CollectiveMainloopBwdSm80ILi1ELi1EN4cute5tupleIJNS5_1CILi64EEES8_NS7_ILi192EEEEEENS_10bfloat16_tEfNS_4arch4Sm80ELb0ELb0ELb1ELb0ELb0ELb0ELb0ELb0ELi2ELi2ELi2ELi2ELb1EEENS1_21CollectiveEpilogueBwdISA_SB_SD_Li256ELb0ELb0ELi4EEENS1_19SingleTileSchedulerILb0ELb0ELb0ELi64EEEEEEEEEvNT_6ParamsE,"",@"SHT_CUDA_INFO"
	.sectionflags	@""
	.align	4


	//----- nvinfo : EIATTR_CUDA_API_VERSION
	.align		4
        /*0000*/ 	.byte	0x04, 0x37
        /*0002*/ 	.short	(.L_348 - .L_347)
.L_347:
        /*0004*/ 	.word	0x00000082


	//----- nvinfo : EIATTR_SW2861232_WAR
	.align		4
.L_348:
        /*0008*/ 	.byte	0x01, 0x35
	.zero		2


	//----- nvinfo : EIATTR_PARAM_CBANK
	.align		4
        /*000c*/ 	.byte	0x04, 0x0a
        /*000e*/ 	.short	(.L_350 - .L_349)
	.align		4
.L_349:
        /*0010*/ 	.word	index@(.nv.constant0._ZN7cutlass13device_kernelIN5flash19enable_sm80_to_sm89INS1_16FlashAttnBwdSm80INS1_25CollectiveMainloopBwdSm80ILi1ELi1EN4cute5tupleIJNS5_1CILi64EEES8_NS7_ILi192EEEEEENS_10bfloat16_tEfNS_4arch4Sm80ELb0ELb0ELb1ELb0ELb0ELb0ELb0ELb0ELi2ELi2ELi2ELi2ELb1EEENS1_21CollectiveEpilogueBwdISA_SB_SD_Li256ELb0ELb0ELi4EEENS1_19SingleTileSchedulerILb0ELb0ELb0ELi64EEEEEEEEEvNT_6ParamsE)
        /*0014*/ 	.short	0x0160
        /*0016*/ 	.short	0x0270


	//----- nvinfo : EIATTR_CBANK_PARAM_SIZE
	.align		4
.L_350:
        /*0018*/ 	.byte	0x03, 0x19
        /*001a*/ 	.short	0x0270


	//----- nvinfo : EIATTR_KPARAM_INFO
	.align		4
        /*001c*/ 	.byte	0x04, 0x17
        /*001e*/ 	.short	(.L_352 - .L_351)
.L_351:
        /*0020*/ 	.word	0x00000000
        /*0024*/ 	.short	0x0000
        /*0026*/ 	.short	0x0000
        /*0028*/ 	.byte	0x00, 0xf0, 0xc1, 0x09


	//----- nvinfo : EIATTR_MAXREG_COUNT
	.align		4
.L_352:
        /*002c*/ 	.byte	0x03, 0x1b
        /*002e*/ 	.short	0x00ff


	//----- nvinfo : EIATTR_NUM_BARRIERS
	.align		4
        /*0030*/ 	.byte	0x02, 0x4c
        /*0032*/ 	.byte	0x02
	.zero		1


	//----- nvinfo : EIATTR_ANNOTATIONS
	.align		4
        /*0034*/ 	.byte	0x04, 0x55
        /*0036*/ 	.short	(.L_354 - .L_353)


	//   ....[0]....
.L_353:
        /*0038*/ 	.word	0x00000001
        /*003c*/ 	.byte	0xa0, 0x05, 0x00, 0x00, 0x01, 0x00, 0x00, 0x00, 0xf0, 0x1a, 0x00, 0x00, 0x01, 0x00, 0x00, 0x00
        /*004c*/ 	.byte	0x50, 0x43, 0x00, 0x00, 0x01, 0x00, 0x00, 0x00, 0xf0, 0x47, 0x00, 0x00


	//----- nvinfo : EIATTR_MERCURY_ISA_VERSION
	.align		4
.L_354:
        /*0058*/ 	.byte	0x03, 0x5f
        /*005a*/ 	.short	0x0000


	//----- nvinfo : EIATTR_EXIT_INSTR_OFFSETS
	.align		4
        /*005c*/ 	.byte	0x04, 0x1c
        /*005e*/ 	.short	(.L_356 - .L_355)


	//   ....[0]....
.L_355:
        /*0060*/ 	.word	0x00000040


	//   ....[1]....
        /*0064*/ 	.word	0x00005fd0


	//   ....[2]....
        /*0068*/ 	.word	0x000060c0


	//   ....[3]....
        /*006c*/ 	.word	0x000060e0


	//----- nvinfo : EIATTR_CTAIDZ_USED
	.align		4
.L_356:
        /*0070*/ 	.byte	0x01, 0x04
	.zero		2


	//----- nvinfo : EIATTR_MAX_THREADS
	.align		4
        /*0074*/ 	.byte	0x04, 0x05
        /*0076*/ 	.short	(.L_358 - .L_357)
.L_357:
        /*0078*/ 	.word	0x00000100
        /*007c*/ 	.word	0x00000001
        /*0080*/ 	.word	0x00000001


	//----- nvinfo : EIATTR_CRS_STACK_SIZE
	.align		4
.L_358:
        /*0084*/ 	.byte	0x04, 0x1e
        /*0086*/ 	.short	(.L_360 - .L_359)
.L_359:
        /*0088*/ 	.word	0x00000000
.L_360:


//--------------------- .nv.info._ZN7cutlass13device_kernelIN5flash19enable_sm80_to_sm89INS1_16FlashAttnBwdSm80INS1_25CollectiveMainloopBwdSm80ILi1ELi1EN4cute5tupleIJNS5_1CILi64EEES8_NS7_ILi192EEEEEENS_10bfloat16_tEfNS_4arch4Sm80ELb0ELb0ELb1ELb0ELb1ELb0ELb0ELb0ELi2ELi2ELi2ELi2ELb1EEENS1_21CollectiveEpilogueBwdISA_SB_SD_Li256ELb0ELb0ELi4EEENS1_19SingleTileSchedulerILb0ELb0ELb0ELi64EEEEEEEEEvNT_6ParamsE --------------------------
	.section	.nv.info._ZN7cutlass13device_kernelIN5flash19enable_sm80_to_sm89INS1_16FlashAttnBwdSm80INS1_25CollectiveMainloopBwdSm80ILi1ELi1EN4cute5tupleIJNS5_1CILi64EEES8_NS7_ILi192EEEEEENS_10bfloat16_tEfNS_4arch4Sm80ELb0ELb0ELb1ELb0ELb1ELb0ELb0ELb0ELi2ELi2ELi2ELi2ELb1EEENS1_21CollectiveEpilogueBwdISA_SB_SD_Li256ELb0ELb0ELi4EEENS1_19SingleTileSchedulerILb0ELb0ELb0ELi64EEEEEEEEEvNT_6ParamsE,"",@"SHT_CUDA_INFO"
	.sectionflags	@""
	.align	4


	//----- nvinfo : EIATTR_CUDA_API_VERSION
	.align		4
        /*0000*/ 	.byte	0x04, 0x37
        /*0002*/ 	.short	(.L_362 - .L_361)
.L_361:
        /*0004*/ 	.word	0x00000082


	//----- nvinfo : EIATTR_SW2861232_WAR
	.align		4
.L_362:
        /*0008*/ 	.byte	0x01, 0x35
	.zero		2


	//----- nvinfo : EIATTR_PARAM_CBANK
	.align		4
        /*000c*/ 	.byte	0x04, 0x0a
        /*000e*/ 	.short	(.L_364 - .L_363)
	.align		4
.L_363:
        /*0010*/ 	.word	index@(.nv.constant0._ZN7cutlass13device_kernelIN5flash19enable_sm80_to_sm89INS1_16FlashAttnBwdSm80INS1_25CollectiveMainloopBwdSm80ILi1ELi1EN4cute5tupleIJNS5_1CILi64EEES8_NS7_ILi192EEEEEENS_10bfloat16_tEfNS_4arch4Sm80ELb0ELb0ELb1ELb0ELb1ELb0ELb0ELb0ELi2ELi2ELi2ELi2ELb1EEENS1_21CollectiveEpilogueBwdISA_SB_SD_Li256ELb0ELb0ELi4EEENS1_19SingleTileSchedulerILb0ELb0ELb0ELi64EEEEEEEEEvNT_6ParamsE)
        /*0014*/ 	.short	0x0160
        /*0016*/ 	.short	0x0270


	//----- nvinfo : EIATTR_CBANK_PARAM_SIZE
	.align		4
.L_364:
        /*0018*/ 	.byte	0x03, 0x19
        /*001a*/ 	.short	0x0270


	//----- nvinfo : EIATTR_KPARAM_INFO
	.align		4
        /*001c*/ 	.byte	0x04, 0x17
        /*001e*/ 	.short	(.L_366 - .L_365)
.L_365:
        /*0020*/ 	.word	0x00000000
        /*0024*/ 	.short	0x0000
        /*0026*/ 	.short	0x0000
        /*0028*/ 	.byte	0x00, 0xf0, 0xc1, 0x09


	//----- nvinfo : EIATTR_MAXREG_COUNT
	.align		4
.L_366:
        /*002c*/ 	.byte	0x03, 0x1b
        /*002e*/ 	.short	0x00ff


	//----- nvinfo : EIATTR_NUM_BARRIERS
	.align		4
        /*0030*/ 	.byte	0x02, 0x4c
        /*0032*/ 	.byte	0x02
	.zero		1


	//----- nvinfo : EIATTR_ANNOTATIONS
	.align		4
        /*0034*/ 	.byte	0x04, 0x55
        /*0036*/ 	.short	(.L_368 - .L_367)


	//   ....[0]....
.L_367:
        /*0038*/ 	.word	0x00000001
        /*003c*/ 	.byte	0xa0, 0x05, 0x00, 0x00, 0x01, 0x00, 0x00, 0x00, 0xf0, 0x1a, 0x00, 0x00, 0x01, 0x00, 0x00, 0x00
        /*004c*/ 	.byte	0x50, 0x43, 0x00, 0x00, 0x01, 0x00, 0x00, 0x00, 0xf0, 0x47, 0x00, 0x00


	//----- nvinfo : EIATTR_MERCURY_ISA_VERSION
	.align		4
.L_368:
        /*0058*/ 	.byte	0x03, 0x5f
        /*005a*/ 	.short	0x0000


	//----- nvinfo : EIATTR_EXIT_INSTR_OFFSETS
	.align		4
        /*005c*/ 	.byte	0x04, 0x1c
        /*005e*/ 	.short	(.L_370 - .L_369)


	//   ....[0]....
.L_369:
        /*0060*/ 	.word	0x00000040


	//   ....[1]....
        /*0064*/ 	.word	0x00005fd0


	//   ....[2]....
        /*0068*/ 	.word	0x000060c0


	//   ....[3]....
        /*006c*/ 	.word	0x000060e0


	//----- nvinfo : EIATTR_CTAIDZ_USED
	.align		4
.L_370:
        /*0070*/ 	.byte	0x01, 0x04
	.zero		2


	//----- nvinfo : EIATTR_MAX_THREADS
	.align		4
        /*0074*/ 	.byte	0x04, 0x05
        /*0076*/ 	.short	(.L_372 - .L_371)
.L_371:
        /*0078*/ 	.word	0x00000100
        /*007c*/ 	.word	0x00000001
        /*0080*/ 	.word	0x00000001


	//----- nvinfo : EIATTR_CRS_STACK_SIZE
	.align		4
.L_372:
        /*0084*/ 	.byte	0x04, 0x1e
        /*0086*/ 	.short	(.L_374 - .L_373)
.L_373:
        /*0088*/ 	.word	0x00000000
.L_374:


//--------------------- .nv.info._ZN7cutlass13device_kernelIN5flash19enable_sm80_to_sm89INS1_16FlashAttnBwdSm80INS1_25CollectiveMainloopBwdSm80ILi1ELi1EN4cute5tupleIJNS5_1CILi64EEES8_NS7_ILi192EEEEEENS_10bfloat16_tEfNS_4arch4Sm80ELb0ELb0ELb1ELb0ELb0ELb0ELb0ELb0ELi2ELi2ELi2ELi2ELb1EEENS1_24CollectiveEpilogueBwdGQAISA_fSD_Li256ELb0ELb0EEENS1_19SingleTileSchedulerILb0ELb0ELb0ELi64EEEEEEEEEvNT_6ParamsE --------------------------
	.section	.nv.info._ZN7cutlass13device_kernelIN5flash19enable_sm80_to_sm89INS1_16FlashAttnBwdSm80INS1_25CollectiveMainloopBwdSm80ILi1ELi1EN4cute5tupleIJNS5_1CILi64EEES8_NS7_ILi192EEEEEENS_10bfloat16_tEfNS_4arch4Sm80ELb0ELb0ELb1ELb0ELb0ELb0ELb0ELb0ELi2ELi2ELi2ELi2ELb1EEENS1_24CollectiveEpilogueBwdGQAISA_fSD_Li256ELb0ELb0EEENS1_19SingleTileSchedulerILb0ELb0ELb0ELi64EEEEEEEEEvNT_6ParamsE,"",@"SHT_CUDA_INFO"
	.sectionflags	@""
	.align	4


	//----- nvinfo : EIATTR_CUDA_API_VERSION
	.align		4
        /*0000*/ 	.byte	0x04, 0x37
        /*0002*/ 	.short	(.L_376 - .L_375)
.L_375:
        /*0004*/ 	.word	0x00000082


	//----- nvinfo : EIATTR_SW2861232_WAR
	.align		4
.L_376:
        /*0008*/ 	.byte	0x01, 0x35
	.zero		2


	//----- nvinfo : EIATTR_PARAM_CBANK
	.align		4
        /*000c*/ 	.byte	0x04, 0x0a
        /*000e*/ 	.short	(.L_378 - .L_377)
	.align		4
.L_377:
        /*0010*/ 	.word	index@(.nv.constant0._ZN7cutlass13device_kernelIN5flash19enable_sm80_to_sm89INS1_16FlashAttnBwdSm80INS1_25CollectiveMainloopBwdSm80ILi1ELi1EN4cute5tupleIJNS5_1CILi64EEES8_NS7_ILi192EEEEEENS_10bfloat16_tEfNS_4arch4Sm80ELb0ELb0ELb1ELb0ELb0ELb0ELb0ELb0ELi2ELi2ELi2ELi2ELb1EEENS1_24CollectiveEpilogueBwdGQAISA_fSD_Li256ELb0ELb0EEENS1_19SingleTileSchedulerILb0ELb0ELb0ELi64EEEEEEEEEvNT_6ParamsE)
        /*0014*/ 	.short	0x0160
        /*0016*/ 	.short	0x0278


	//----- nvinfo : EIATTR_CBANK_PARAM_SIZE
	.align		4
.L_378:
        /*0018*/ 	.byte	0x03, 0x19
        /*001a*/ 	.short	0x0278


	//----- nvinfo : EIATTR_KPARAM_INFO
	.align		4
        /*001c*/ 	.byte	0x04, 0x17
        /*001e*/ 	.short	(.L_380 - .L_379)
.L_379:
        /*0020*/ 	.word	0x00000000
        /*0024*/ 	.short	0x0000
        /*0026*/ 	.short	0x0000
        /*0028*/ 	.byte	0x00, 0xf0, 0xe1, 0x09


	//----- nvinfo : EIATTR_MAXREG_COUNT
	.align		4
.L_380:
        /*002c*/ 	.byte	0x03, 0x1b
        /*002e*/ 	.short	0x00ff


	//----- nvinfo : EIATTR_NUM_BARRIERS
	.align		4
        /*0030*/ 	.byte	0x02, 0x4c
        /*0032*/ 	.byte	0x02
	.zero		1


	//----- nvinfo : EIATTR_MERCURY_ISA_VERSION
	.align		4
        /*0034*/ 	.byte	0x03, 0x5f
        /*0036*/ 	.short	0x0000


	//----- nvinfo : EIATTR_EXIT_INSTR_OFFSETS
	.align		4
        /*0038*/ 	.byte	0x04, 0x1c
        /*003a*/ 	.short	(.L_382 - .L_381)


	//   ....[0]....
.L_381:
        /*003c*/ 	.word	0x00000030


	//   ....[1]....
        /*0040*/ 	.word	0x000058f0


	//----- nvinfo : EIATTR_CTAIDZ_USED
	.align		4
.L_382:
        /*0044*/ 	.byte	0x01, 0x04
	.zero		2


	//----- nvinfo : EIATTR_MAX_THREADS
	.align		4
        /*0048*/ 	.byte	0x04, 0x05
        /*004a*/ 	.short	(.L_384 - .L_383)
.L_383:
        /*004c*/ 	.word	0x00000100
        /*0050*/ 	.word	0x00000001
        /*0054*/ 	.word	0x00000001
.L_384:


//--------------------- .nv.info._ZN7cutlass13device_kernelIN5flash19enable_sm80_to_sm89INS1_16FlashAttnBwdSm80INS1_25CollectiveMainloopBwdSm80ILi1ELi1EN4cute5tupleIJNS5_1CILi64EEES8_NS7_ILi192EEEEEENS_10bfloat16_tEfNS_4arch4Sm80ELb0ELb0ELb1ELb0ELb1ELb0ELb0ELb0ELi2ELi2ELi2ELi2ELb1EEENS1_24CollectiveEpilogueBwdGQAISA_fSD_Li256ELb0ELb1EEENS1_19SingleTileSchedulerILb0ELb0ELb0ELi64EEEEEEEEEvNT_6ParamsE --------------------------
	.section	.nv.info._ZN7cutlass13device_kernelIN5flash19enable_sm80_to_sm89INS1_16FlashAttnBwdSm80INS1_25CollectiveMainloopBwdSm80ILi1ELi1EN4cute5tupleIJNS5_1CILi64EEES8_NS7_ILi192EEEEEENS_10bfloat16_tEfNS_4arch4Sm80ELb0ELb0ELb1ELb0ELb1ELb0ELb0ELb0ELi2ELi2ELi2ELi2ELb1EEENS1_24CollectiveEpilogueBwdGQAISA_fSD_Li256ELb0ELb1EEENS1_19SingleTileSchedulerILb0ELb0ELb0ELi64EEEEEEEEEvNT_6ParamsE,"",@"SHT_CUDA_INFO"
	.sectionflags	@""
	.align	4


	//----- nvinfo : EIATTR_CUDA_API_VERSION
	.align		4
        /*0000*/ 	.byte	0x04, 0x37
        /*0002*/ 	.short	(.L_386 - .L_385)
.L_385:
        /*0004*/ 	.word	0x00000082


	//----- nvinfo : EIATTR_SW2861232_WAR
	.align		4
.L_386:
        /*0008*/ 	.byte	0x01, 0x35
	.zero		2


	//----- nvinfo : EIATTR_PARAM_CBANK
	.align		4
        /*000c*/ 	.byte	0x04, 0x0a
        /*000e*/ 	.short	(.L_388 - .L_387)
	.align		4
.L_387:
        /*0010*/ 	.word	index@(.nv.constant0._ZN7cutlass13device_kernelIN5flash19enable_sm80_to_sm89INS1_16FlashAttnBwdSm80INS1_25CollectiveMainloopBwdSm80ILi1ELi1EN4cute5tupleIJNS5_1CILi64EEES8_NS7_ILi192EEEEEENS_10bfloat16_tEfNS_4arch4Sm80ELb0ELb0ELb1ELb0ELb1ELb0ELb0ELb0ELi2ELi2ELi2ELi2ELb1EEENS1_24CollectiveEpilogueBwdGQAISA_fSD_Li256ELb0ELb1EEENS1_19SingleTileSchedulerILb0ELb0ELb0ELi64EEEEEEEEEvNT_6ParamsE)
        /*0014*/ 	.short	0x0160
        /*0016*/ 	.short	0x0278


	//----- nvinfo : EIATTR_CBANK_PARAM_SIZE
	.align		4
.L_388:
        /*0018*/ 	.byte	0x03, 0x19
        /*001a*/ 	.short	0x0278


	//----- nvinfo : EIATTR_KPARAM_INFO
	.align		4
        /*001c*/ 	.byte	0x04, 0x17
        /*001e*/ 	.short	(.L_390 - .L_389)
.L_389:
        /*0020*/ 	.word	0x00000000
        /*0024*/ 	.short	0x0000
        /*0026*/ 	.short	0x0000
        /*0028*/ 	.byte	0x00, 0xf0, 0xe1, 0x09


	//----- nvinfo : EIATTR_MAXREG_COUNT
	.align		4
.L_390:
        /*002c*/ 	.byte	0x03, 0x1b
        /*002e*/ 	.short	0x00ff


	//----- nvinfo : EIATTR_NUM_BARRIERS
	.align		4
        /*0030*/ 	.byte	0x02, 0x4c
        /*0032*/ 	.byte	0x02
	.zero		1


	//----- nvinfo : EIATTR_MERCURY_ISA_VERSION
	.align		4
        /*0034*/ 	.byte	0x03, 0x5f
        /*0036*/ 	.short	0x0000


	//----- nvinfo : EIATTR_COOP_GROUP_MASK_REGIDS
	.align		4
        /*0038*/ 	.byte	0x04, 0x29
        /*003a*/ 	.short	(.L_392 - .L_391)


	//   ....[0]....
.L_391:
        /*003c*/ 	.word	0xffffffff


	//   ....[1]....
        /*0040*/ 	.word	0xffffffff


	//   ....[2]....
        /*0044*/ 	.word	0xffffffff


	//   ....[3]....
        /*0048*/ 	.word	0xffffffff


	//   ....[4]....
        /*004c*/ 	.word	0xffffffff


	//   ....[5]....
        /*0050*/ 	.word	0xffffffff


	//   ....[6]....
        /*0054*/ 	.word	0xffffffff


	//   ....[7]....
        /*0058*/ 	.word	0xffffffff


	//----- nvinfo : EIATTR_COOP_GROUP_INSTR_OFFSETS
	.align		4
.L_392:
        /*005c*/ 	.byte	0x04, 0x28
        /*005e*/ 	.short	(.L_394 - .L_393)


	//   ....[0]....
.L_393:
        /*0060*/ 	.word	0x00005280


	//   ....[1]....
        /*0064*/ 	.word	0x000052c0


	//   ....[2]....
        /*0068*/ 	.word	0x000056f0


	//   ....[3]....
        /*006c*/ 	.word	0x00005700


	//   ....[4]....
        /*0070*/ 	.word	0x000058c0


	//   ....[5]....
        /*0074*/ 	.word	0x000059b0


	//   ....[6]....
        /*0078*/ 	.word	0x00005ce0


	//   ....[7]....
        /*007c*/ 	.word	0x00005cf0


	//----- nvinfo : EIATTR_EXIT_INSTR_OFFSETS
	.align		4
.L_394:
        /*0080*/ 	.byte	0x04, 0x1c
        /*0082*/ 	.short	(.L_396 - .L_395)


	//   ....[0]....
.L_395:
        /*0084*/ 	.word	0x00000030


	//   ....[1]....
        /*0088*/ 	.word	0x00005d00


	//   ....[2]....
        /*008c*/ 	.word	0x00005da0


	//----- nvinfo : EIATTR_CTAIDZ_USED
	.align		4
.L_396:
        /*0090*/ 	.byte	0x01, 0x04
	.zero		2


	//----- nvinfo : EIATTR_MAX_THREADS
	.align		4
        /*0094*/ 	.byte	0x04, 0x05
        /*0096*/ 	.short	(.L_398 - .L_397)
.L_397:
        /*0098*/ 	.word	0x00000100
        /*009c*/ 	.word	0x00000001
        /*00a0*/ 	.word	0x00000001


	//----- nvinfo : EIATTR_CRS_STACK_SIZE
	.align		4
.L_398:
        /*00a4*/ 	.byte	0x04, 0x1e
        /*00a6*/ 	.short	(.L_400 - .L_399)
.L_399:
        /*00a8*/ 	.word	0x00000000
.L_400:


//--------------------- .nv.info._ZN7cutlass13device_kernelIN5flash19enable_sm80_to_sm89INS1_16FlashAttnBwdSm80INS1_25CollectiveMainloopBwdSm80ILi1ELi1EN4cute5tupleIJNS5_1CILi64EEES8_NS7_ILi192EEEEEENS_10bfloat16_tEfNS_4arch4Sm80ELb0ELb0ELb1ELb1ELb0ELb0ELb0ELb0ELi2ELi2ELi2ELi2ELb1EEENS1_21CollectiveEpilogueBwdISA_SB_SD_Li256ELb1ELb0ELi4EEENS1_19SingleTileSchedulerILb1ELb0ELb0ELi64EEEEEEEEEvNT_6ParamsE --------------------------
	.section	.nv.info._ZN7cutlass13device_kernelIN5flash19enable_sm80_to_sm89INS1_16FlashAttnBwdSm80INS1_25CollectiveMainloopBwdSm80ILi1ELi1EN4cute5tupleIJNS5_1CILi64EEES8_NS7_ILi192EEEEEENS_10bfloat16_tEfNS_4arch4Sm80ELb0ELb0ELb1ELb1ELb0ELb0ELb0ELb0ELi2ELi2ELi2ELi2ELb1EEENS1_21CollectiveEpilogueBwdISA_SB_SD_Li256ELb1ELb0ELi4EEENS1_19SingleTileSchedulerILb1ELb0ELb0ELi64EEEEEEEEEvNT_6ParamsE,"",@"SHT_CUDA_INFO"
	.sectionflags	@""
	.align	4


	//----- nvinfo : EIATTR_CUDA_API_VERSION
	.align		4
        /*0000*/ 	.byte	0x04, 0x37
        /*0002*/ 	.short	(.L_402 - .L_401)
.L_401:
        /*0004*/ 	.word	0x00000082


	//----- nvinfo : EIATTR_SW2861232_WAR
	.align		4
.L_402:
        /*0008*/ 	.byte	0x01, 0x35
	.zero		2


	//----- nvinfo : EIATTR_PARAM_CBANK
	.align		4
        /*000c*/ 	.byte	0x04, 0x0a
        /*000e*/ 	.short	(.L_404 - .L_403)
	.align		4
.L_403:
        /*0010*/ 	.word	index@(.nv.constant0._ZN7cutlass13device_kernelIN5flash19enable_sm80_to_sm89INS1_16FlashAttnBwdSm80INS1_25CollectiveMainloopBwdSm80ILi1ELi1EN4cute5tupleIJNS5_1CILi64EEES8_NS7_ILi192EEEEEENS_10bfloat16_tEfNS_4arch4Sm80ELb0ELb0ELb1ELb1ELb0ELb0ELb0ELb0ELi2ELi2ELi2ELi2ELb1EEENS1_21CollectiveEpilogueBwdISA_SB_SD_Li256ELb1ELb0ELi4EEENS1_19SingleTileSchedulerILb1ELb0ELb0ELi64EEEEEEEEEvNT_6ParamsE)
        /*0014*/ 	.short	0x0160
        /*0016*/ 	.short	0x0270


	//----- nvinfo : EIATTR_CBANK_PARAM_SIZE
	.align		4
.L_404:
        /*0018*/ 	.byte	0x03, 0x19
        /*001a*/ 	.short	0x0270


	//----- nvinfo : EIATTR_KPARAM_INFO
	.align		4
        /*001c*/ 	.byte	0x04, 0x17
        /*001e*/ 	.short	(.L_406 - .L_405)
.L_405:
        /*0020*/ 	.word	0x00000000
        /*0024*/ 	.short	0x0000
        /*0026*/ 	.short	0x0000
        /*0028*/ 	.byte	0x00, 0xf0, 0xc1, 0x09


	//----- nvinfo : EIATTR_MAXREG_COUNT
	.align		4
.L_406:
        /*002c*/ 	.byte	0x03, 0x1b
        /*002e*/ 	.short	0x00ff


	//----- nvinfo : EIATTR_NUM_BARRIERS
	.align		4
        /*0030*/ 	.byte	0x02, 0x4c
        /*0032*/ 	.byte	0x02
	.zero		1


	//----- nvinfo : EIATTR_MERCURY_ISA_VERSION
	.align		4
        /*0034*/ 	.byte	0x03, 0x5f
        /*0036*/ 	.short	0x0000


	//----- nvinfo : EIATTR_COOP_GROUP_MASK_REGIDS
	.align		4
        /*0038*/ 	.byte	0x04, 0x29
        /*003a*/ 	.short	(.L_408 - .L_407)


	//   ....[0]....
.L_407:
        /*003c*/ 	.word	0xffffffff


	//----- nvinfo : EIATTR_COOP_GROUP_INSTR_OFFSETS
	.align		4
.L_408:
        /*0040*/ 	.byte	0x04, 0x28
        /*0042*/ 	.short	(.L_410 - .L_409)


	//   ....[0]....
.L_409:
        /*0044*/ 	.word	0x00000090


	//----- nvinfo : EIATTR_EXIT_INSTR_OFFSETS
	.align		4
.L_410:
        /*0048*/ 	.byte	0x04, 0x1c
        /*004a*/ 	.short	(.L_412 - .L_411)


	//   ....[0]....
.L_411:
        /*004c*/ 	.word	0x00000300


	//   ....[1]....
        /*0050*/ 	.word	0x00006430


	//   ....[2]....
        /*0054*/ 	.word	0x00006530


	//   ....[3]....
        /*0058*/ 	.word	0x00006550


	//   ....[4]....
        /*005c*/ 	.word	0x00006c00


	//   ....[5]....
        /*0060*/ 	.word	0x00006cf0


	//   ....[6]....
        /*0064*/ 	.word	0x00006d10


	//----- nvinfo : EIATTR_CTAIDZ_USED
	.align		4
.L_412:
        /*0068*/ 	.byte	0x01, 0x04
	.zero		2


	//----- nvinfo : EIATTR_MAX_THREADS
	.align		4
        /*006c*/ 	.byte	0x04, 0x05
        /*006e*/ 	.short	(.L_414 - .L_413)
.L_413:
        /*0070*/ 	.word	0x00000100
        /*0074*/ 	.word	0x00000001
        /*0078*/ 	.word	0x00000001


	//----- nvinfo : EIATTR_CRS_STACK_SIZE
	.align		4
.L_414:
        /*007c*/ 	.byte	0x04, 0x1e
        /*007e*/ 	.short	(.L_416 - .L_415)
.L_415:
        /*0080*/ 	.word	0x00000000
.L_416:


//--------------------- .nv.info._ZN7cutlass13device_kernelIN5flash19enable_sm80_to_sm89INS1_16FlashAttnBwdSm80INS1_25CollectiveMainloopBwdSm80ILi1ELi1EN4cute5tupleIJNS5_1CILi64EEES8_NS7_ILi192EEEEEENS_10bfloat16_tEfNS_4arch4Sm80ELb0ELb0ELb1ELb1ELb1ELb0ELb0ELb0ELi2ELi2ELi2ELi2ELb1EEENS1_21CollectiveEpilogueBwdISA_SB_SD_Li256ELb1ELb0ELi4EEENS1_19SingleTileSchedulerILb1ELb0ELb0ELi64EEEEEEEEEvNT_6ParamsE --------------------------
	.section	.nv.info._ZN7cutlass13device_kernelIN5flash19enable_sm80_to_sm89INS1_16FlashAttnBwdSm80INS1_25CollectiveMainloopBwdSm80ILi1ELi1EN4cute5tupleIJNS5_1CILi64EEES8_NS7_ILi192EEEEEENS_10bfloat16_tEfNS_4arch4Sm80ELb0ELb0ELb1ELb1ELb1ELb0ELb0ELb0ELi2ELi2ELi2ELi2ELb1EEENS1_21CollectiveEpilogueBwdISA_SB_SD_Li256ELb1ELb0ELi4EEENS1_19SingleTileSchedulerILb1ELb0ELb0ELi64EEEEEEEEEvNT_6ParamsE,"",@"SHT_CUDA_INFO"
	.sectionflags	@""
	.align	4


	//----- nvinfo : EIATTR_CUDA_API_VERSION
	.align		4
        /*0000*/ 	.byte	0x04, 0x37
        /*0002*/ 	.short	(.L_418 - .L_417)
.L_417:
        /*0004*/ 	.word	0x00000082


	//----- nvinfo : EIATTR_SW2861232_WAR
	.align		4
.L_418:
        /*0008*/ 	.byte	0x01, 0x35
	.zero		2


	//----- nvinfo : EIATTR_PARAM_CBANK
	.align		4
        /*000c*/ 	.byte	0x04, 0x0a
        /*000e*/ 	.short	(.L_420 - .L_419)
	.align		4
.L_419:
        /*0010*/ 	.word	index@(.nv.constant0._ZN7cutlass13device_kernelIN5flash19enable_sm80_to_sm89INS1_16FlashAttnBwdSm80INS1_25CollectiveMainloopBwdSm80ILi1ELi1EN4cute5tupleIJNS5_1CILi64EEES8_NS7_ILi192EEEEEENS_10bfloat16_tEfNS_4arch4Sm80ELb0ELb0ELb1ELb1ELb1ELb0ELb0ELb0ELi2ELi2ELi2ELi2ELb1EEENS1_21CollectiveEpilogueBwdISA_SB_SD_Li256ELb1ELb0ELi4EEENS1_19SingleTileSchedulerILb1ELb0ELb0ELi64EEEEEEEEEvNT_6ParamsE)
        /*0014*/ 	.short	0x0160
        /*0016*/ 	.short	0x0270


	//----- nvinfo : EIATTR_CBANK_PARAM_SIZE
	.align		4
.L_420:
        /*0018*/ 	.byte	0x03, 0x19
        /*001a*/ 	.short	0x0270


	//----- nvinfo : EIATTR_KPARAM_INFO
	.align		4
        /*001c*/ 	.byte	0x04, 0x17
        /*001e*/ 	.short	(.L_422 - .L_421)
.L_421:
        /*0020*/ 	.word	0x00000000
        /*0024*/ 	.short	0x0000
        /*0026*/ 	.short	0x0000
        /*0028*/ 	.byte	0x00, 0xf0, 0xc1, 0x09


	//----- nvinfo : EIATTR_MAXREG_COUNT
	.align		4
.L_422:
        /*002c*/ 	.byte	0x03, 0x1b
        /*002e*/ 	.short	0x00ff


	//----- nvinfo : EIATTR_NUM_BARRIERS
	.align		4
        /*0030*/ 	.byte	0x02, 0x4c
        /*0032*/ 	.byte	0x02
	.zero		1


	//----- nvinfo : EIATTR_MERCURY_ISA_VERSION
	.align		4
        /*0034*/ 	.byte	0x03, 0x5f
        /*0036*/ 	.short	0x0000


	//----- nvinfo : EIATTR_COOP_GROUP_MASK_REGIDS
	.align		4
        /*0038*/ 	.byte	0x04, 0x29
        /*003a*/ 	.short	(.L_424 - .L_423)


	//   ....[0]....
.L_423:
        /*003c*/ 	.word	0xffffffff


	//----- nvinfo : EIATTR_COOP_GROUP_INSTR_OFFSETS
	.align		4
.L_424:
        /*0040*/ 	.byte	0x04, 0x28
        /*0042*/ 	.short	(.L_426 - .L_425)


	//   ....[0]....
.L_425:
        /*0044*/ 	.word	0x00000090


	//----- nvinfo : EIATTR_EXIT_INSTR_OFFSETS
	.align		4
.L_426:
        /*0048*/ 	.byte	0x04, 0x1c
        /*004a*/ 	.short	(.L_428 - .L_427)


	//   ....[0]....
.L_427:
        /*004c*/ 	.word	0x00000300


	//   ....[1]....
        /*0050*/ 	.word	0x00006430


	//   ....[2]....
        /*0054*/ 	.word	0x00006530


	//   ....[3]....
        /*0058*/ 	.word	0x00006550


	//   ....[4]....
        /*005c*/ 	.word	0x00006c00


	//   ....[5]....
        /*0060*/ 	.word	0x00006cf0


	//   ....[6]....
        /*0064*/ 	.word	0x00006d10


	//----- nvinfo : EIATTR_CTAIDZ_USED
	.align		4
.L_428:
        /*0068*/ 	.byte	0x01, 0x04
	.zero		2


	//----- nvinfo : EIATTR_MAX_THREADS
	.align		4
        /*006c*/ 	.byte	0x04, 0x05
        /*006e*/ 	.short	(.L_430 - .L_429)
.L_429:
        /*0070*/ 	.word	0x00000100
        /*0074*/ 	.word	0x00000001
        /*0078*/ 	.word	0x00000001


	//----- nvinfo : EIATTR_CRS_STACK_SIZE
	.align		4
.L_430:
        /*007c*/ 	.byte	0x04, 0x1e
        /*007e*/ 	.short	(.L_432 - .L_431)
.L_431:
        /*0080*/ 	.word	0x00000000
.L_432:


//--------------------- .nv.info._ZN7cutlass13device_kernelIN5flash19enable_sm80_to_sm89INS1_16FlashAttnBwdSm80INS1_25CollectiveMainloopBwdSm80ILi1ELi1EN4cute5tupleIJNS5_1CILi64EEES8_NS7_ILi192EEEEEENS_10bfloat16_tEfNS_4arch4Sm80ELb0ELb0ELb1ELb1ELb0ELb0ELb0ELb0ELi2ELi2ELi2ELi2ELb1EEENS1_24CollectiveEpilogueBwdGQAISA_fSD_Li256ELb1ELb0EEENS1_19SingleTileSchedulerILb1ELb0ELb0ELi64EEEEEEEEEvNT_6ParamsE --------------------------
	.section	.nv.info._ZN7cutlass13device_kernelIN5flash19enable_sm80_to_sm89INS1_16FlashAttnBwdSm80INS1_25CollectiveMainloopBwdSm80ILi1ELi1EN4cute5tupleIJNS5_1CILi64EEES8_NS7_ILi192EEEEEENS_10bfloat16_tEfNS_4arch4Sm80ELb0ELb0ELb1ELb1ELb0ELb0ELb0ELb0ELi2ELi2ELi2ELi2ELb1EEENS1_24CollectiveEpilogueBwdGQAISA_fSD_Li256ELb1ELb0EEENS1_19SingleTileSchedulerILb1ELb0ELb0ELi64EEEEEEEEEvNT_6ParamsE,"",@"SHT_CUDA_INFO"
	.sectionflags	@""
	.align	4


	//----- nvinfo : EIATTR_CUDA_API_VERSION
	.align		4
        /*0000*/ 	.byte	0x04, 0x37
        /*0002*/ 	.short	(.L_434 - .L_433)
.L_433:
        /*0004*/ 	.word	0x00000082


	//----- nvinfo : EIATTR_SW2861232_WAR
	.align		4
.L_434:
        /*0008*/ 	.byte	0x01, 0x35
	.zero		2


	//----- nvinfo : EIATTR_PARAM_CBANK
	.align		4
        /*000c*/ 	.byte	0x04, 0x0a
        /*000e*/ 	.short	(.L_436 - .L_435)
	.align		4
.L_435:
        /*0010*/ 	.word	index@(.nv.constant0._ZN7cutlass13device_kernelIN5flash19enable_sm80_to_sm89INS1_16FlashAttnBwdSm80INS1_25CollectiveMainloopBwdSm80ILi1ELi1EN4cute5tupleIJNS5_1CILi64EEES8_NS7_ILi192EEEEEENS_10bfloat16_tEfNS_4arch4Sm80ELb0ELb0ELb1ELb1ELb0ELb0ELb0ELb0ELi2ELi2ELi2ELi2ELb1EEENS1_24CollectiveEpilogueBwdGQAISA_fSD_Li256ELb1ELb0EEENS1_19SingleTileSchedulerILb1ELb0ELb0ELi64EEEEEEEEEvNT_6ParamsE)
        /*0014*/ 	.short	0x0160
        /*0016*/ 	.short	0x0278


	//----- nvinfo : EIATTR_CBANK_PARAM_SIZE
	.align		4
.L_436:
        /*0018*/ 	.byte	0x03, 0x19
        /*001a*/ 	.short	0x0278


	//----- nvinfo : EIATTR_KPARAM_INFO
	.align		4
        /*001c*/ 	.byte	0x04, 0x17
        /*001e*/ 	.short	(.L_438 - .L_437)
.L_437:
        /*0020*/ 	.word	0x00000000
        /*0024*/ 	.short	0x0000
        /*0026*/ 	.short	0x0000
        /*0028*/ 	.byte	0x00, 0xf0, 0xe1, 0x09


	//----- nvinfo : EIATTR_MAXREG_COUNT
	.align		4
.L_438:
        /*002c*/ 	.byte	0x03, 0x1b
        /*002e*/ 	.short	0x00ff


	//----- nvinfo : EIATTR_NUM_BARRIERS
	.align		4
        /*0030*/ 	.byte	0x02, 0x4c
        /*0032*/ 	.byte	0x02
	.zero		1


	//----- nvinfo : EIATTR_MERCURY_ISA_VERSION
	.align		4
        /*0034*/ 	.byte	0x03, 0x5f
        /*0036*/ 	.short	0x0000


	//----- nvinfo : EIATTR_COOP_GROUP_MASK_REGIDS
	.align		4
        /*0038*/ 	.byte	0x04, 0x29
        /*003a*/ 	.short	(.L_440 - .L_439)


	//   ....[0]....
.L_439:
        /*003c*/ 	.word	0xffffffff


	//----- nvinfo : EIATTR_COOP_GROUP_INSTR_OFFSETS
	.align		4
.L_440:
        /*0040*/ 	.byte	0x04, 0x28
        /*0042*/ 	.short	(.L_442 - .L_441)


	//   ....[0]....
.L_441:
        /*0044*/ 	.word	0x00000090


	//----- nvinfo : EIATTR_EXIT_INSTR_OFFSETS
	.align		4
.L_442:
        /*0048*/ 	.byte	0x04, 0x1c
        /*004a*/ 	.short	(.L_444 - .L_443)


	//   ....[0]....
.L_443:
        /*004c*/ 	.word	0x00000300


	//   ....[1]....
        /*0050*/ 	.word	0x00005410


	//   ....[2]....
        /*0054*/ 	.word	0x00005d30


	//----- nvinfo : EIATTR_CTAIDZ_USED
	.align		4
.L_444:
        /*0058*/ 	.byte	0x01, 0x04
	.zero		2


	//----- nvinfo : EIATTR_MAX_THREADS
	.align		4
        /*005c*/ 	.byte	0x04, 0x05
        /*005e*/ 	.short	(.L_446 - .L_445)
.L_445:
        /*0060*/ 	.word	0x00000100
        /*0064*/ 	.word	0x00000001
        /*0068*/ 	.word	0x00000001
.L_446:


//--------------------- .nv.info._ZN7cutlass13device_kernelIN5flash19enable_sm80_to_sm89INS1_16FlashAttnBwdSm80INS1_25CollectiveMainloopBwdSm80ILi1ELi1EN4cute5tupleIJNS5_1CILi64EEES8_NS7_ILi192EEEEEENS_10bfloat16_tEfNS_4arch4Sm80ELb0ELb0ELb1ELb1ELb1ELb0ELb0ELb0ELi2ELi2ELi2ELi2ELb1EEENS1_24CollectiveEpilogueBwdGQAISA_fSD_Li256ELb1ELb1EEENS1_19SingleTileSchedulerILb1ELb0ELb0ELi64EEEEEEEEEvNT_6ParamsE --------------------------
	.section	.nv.info._ZN7cutlass13device_kernelIN5flash19enable_sm80_to_sm89INS1_16FlashAttnBwdSm80INS1_25CollectiveMainloopBwdSm80ILi1ELi1EN4cute5tupleIJNS5_1CILi64EEES8_NS7_ILi192EEEEEENS_10bfloat16_tEfNS_4arch4Sm80ELb0ELb0ELb1ELb1ELb1ELb0ELb0ELb0ELi2ELi2ELi2ELi2ELb1EEENS1_24CollectiveEpilogueBwdGQAISA_fSD_Li256ELb1ELb1EEENS1_19SingleTileSchedulerILb1ELb0ELb0ELi64EEEEEEEEEvNT_6ParamsE,"",@"SHT_CUDA_INFO"
	.sectionflags	@""
	.align	4


	//----- nvinfo : EIATTR_CUDA_API_VERSION
	.align		4
        /*0000*/ 	.byte	0x04, 0x37
        /*0002*/ 	.short	(.L_448 - .L_447)
.L_447:
        /*0004*/ 	.word	0x00000082


	//----- nvinfo : EIATTR_SW2861232_WAR
	.align		4
.L_448:
        /*0008*/ 	.byte	0x01, 0x35
	.zero		2


	//----- nvinfo : EIATTR_PARAM_CBANK
	.align		4
        /*000c*/ 	.byte	0x04, 0x0a
        /*000e*/ 	.short	(.L_450 - .L_449)
	.align		4
.L_449:
        /*0010*/ 	.word	index@(.nv.constant0._ZN7cutlass13device_kernelIN5flash19enable_sm80_to_sm89INS1_16FlashAttnBwdSm80INS1_25CollectiveMainloopBwdSm80ILi1ELi1EN4cute5tupleIJNS5_1CILi64EEES8_NS7_ILi192EEEEEENS_10bfloat16_tEfNS_4arch4Sm80ELb0ELb0ELb1ELb1ELb1ELb0ELb0ELb0ELi2ELi2ELi2ELi2ELb1EEENS1_24CollectiveEpilogueBwdGQAISA_fSD_Li256ELb1ELb1EEENS1_19SingleTileSchedulerILb1ELb0ELb0ELi64EEEEEEEEEvNT_6ParamsE)
        /*0014*/ 	.short	0x0160
        /*0016*/ 	.short	0x0278


	//----- nvinfo : EIATTR_CBANK_PARAM_SIZE
	.align		4
.L_450:
        /*0018*/ 	.byte	0x03, 0x19
        /*001a*/ 	.short	0x0278


	//----- nvinfo : EIATTR_KPARAM_INFO
	.align		4
        /*001c*/ 	.byte	0x04, 0x17
        /*001e*/ 	.short	(.L_452 - .L_451)
.L_451:
        /*0020*/ 	.word	0x00000000
        /*0024*/ 	.short	0x0000
        /*0026*/ 	.short	0x0000
        /*0028*/ 	.byte	0x00, 0xf0, 0xe1, 0x09


	//----- nvinfo : EIATTR_MAXREG_COUNT
	.align		4
.L_452:
        /*002c*/ 	.byte	0x03, 0x1b
        /*002e*/ 	.short	0x00ff


	//----- nvinfo : EIATTR_NUM_BARRIERS
	.align		4
        /*0030*/ 	.byte	0x02, 0x4c
        /*0032*/ 	.byte	0x02
	.zero		1


	//----- nvinfo : EIATTR_MERCURY_ISA_VERSION
	.align		4
        /*0034*/ 	.byte	0x03, 0x5f
        /*0036*/ 	.short	0x0000


	//----- nvinfo : EIATTR_COOP_GROUP_MASK_REGIDS
	.align		4
        /*0038*/ 	.byte	0x04, 0x29
        /*003a*/ 	.short	(.L_454 - .L_453)


	//   ....[0]....
.L_453:
        /*003c*/ 	.word	0xffffffff


	//   ....[1]....
        /*0040*/ 	.word	0xffffffff


	//   ....[2]....
        /*0044*/ 	.word	0xffffffff


	//   ....[3]....
        /*0048*/ 	.word	0xffffffff


	//   ....[4]....
        /*004c*/ 	.word	0xffffffff


	//   ....[5]....
        /*0050*/ 	.word	0xffffffff


	//   ....[6]....
        /*0054*/ 	.word	0xffffffff


	//   ....[7]....
        /*0058*/ 	.word	0xffffffff


	//   ....[8]....
        /*005c*/ 	.word	0xffffffff


	//----- nvinfo : EIATTR_COOP_GROUP_INSTR_OFFSETS
	.align		4
.L_454:
        /*0060*/ 	.byte	0x04, 0x28
        /*0062*/ 	.short	(.L_456 - .L_455)


	//   ....[0]....
.L_455:
        /*0064*/ 	.word	0x00000090


	//   ....[1]....
        /*0068*/ 	.word	0x00005750


	//   ....[2]....
        /*006c*/ 	.word	0x00005790


	//   ....[3]....
        /*0070*/ 	.word	0x00005b80


	//   ....[4]....
        /*0074*/ 	.word	0x00005b90


	//   ....[5]....
        /*0078*/ 	.word	0x00005d20


	//   ....[6]....
        /*007c*/ 	.word	0x00005d70


	//   ....[7]....
        /*0080*/ 	.word	0x00006120


	//   ....[8]....
        /*0084*/ 	.word	0x00006130


	//----- nvinfo : EIATTR_EXIT_INSTR_OFFSETS
	.align		4
.L_456:
        /*0088*/ 	.byte	0x04, 0x1c
        /*008a*/ 	.short	(.L_458 - .L_457)


	//   ....[0]....
.L_457:
        /*008c*/ 	.word	0x00000300


	//   ....[1]....
        /*0090*/ 	.word	0x00005410


	//   ....[2]....
        /*0094*/ 	.word	0x00006140


	//   ....[3]....
        /*0098*/ 	.word	0x000061e0


	//----- nvinfo : EIATTR_CTAIDZ_USED
	.align		4
.L_458:
        /*009c*/ 	.byte	0x01, 0x04
	.zero		2


	//----- nvinfo : EIATTR_MAX_THREADS
	.align		4
        /*00a0*/ 	.byte	0x04, 0x05
        /*00a2*/ 	.short	(.L_460 - .L_459)
.L_459:
        /*00a4*/ 	.word	0x00000100
        /*00a8*/ 	.word	0x00000001
        /*00ac*/ 	.word	0x00000001


	//----- nvinfo : EIATTR_CRS_STACK_SIZE
	.align		4
.L_460:
        /*00b0*/ 	.byte	0x04, 0x1e
        /*00b2*/ 	.short	(.L_462 - .L_461)
.L_461:
        /*00b4*/ 	.word	0x00000000
.L_462:


//--------------------- .nv.info._ZN7cutlass13device_kernelIN5flash19enable_sm80_to_sm89INS1_16FlashAttnBwdSm80INS1_25CollectiveMainloopBwdSm80ILi1ELi1EN4cute5tupleIJNS5_1CILi64EEES8_NS7_ILi192EEEEEENS_10bfloat16_tEfNS_4arch4Sm80ELb0ELb1ELb1ELb0ELb0ELb0ELb0ELb0ELi2ELi2ELi2ELi2ELb1EEENS1_21CollectiveEpilogueBwdISA_SB_SD_Li256ELb0ELb0ELi4EEENS1_19SingleTileSchedulerILb0ELb0ELb0ELi64EEEEEEEEEvNT_6ParamsE --------------------------
	.section	.nv.info._ZN7cutlass13device_kernelIN5flash19enable_sm80_to_sm89INS1_16FlashAttnBwdSm80INS1_25CollectiveMainloopBwdSm80ILi1ELi1EN4cute5tupleIJNS5_1CILi64EEES8_NS7_ILi192EEEEEENS_10bfloat16_tEfNS_4arch4Sm80ELb0ELb1ELb1ELb0ELb0ELb0ELb0ELb0ELi2ELi2ELi2ELi2ELb1EEENS1_21CollectiveEpilogueBwdISA_SB_SD_Li256ELb0ELb0ELi4EEENS1_19SingleTileSchedulerILb0ELb0ELb0ELi64EEEEEEEEEvNT_6ParamsE,"",@"SHT_CUDA_INFO"
	.sectionflags	@""
	.align	4


	//----- nvinfo : EIATTR_CUDA_API_VERSION
	.align		4
        /*0000*/ 	.byte	0x04, 0x37
        /*0002*/ 	.short	(.L_464 - .L_463)
.L_463:
        /*0004*/ 	.word	0x00000082


	//----- nvinfo : EIATTR_SW2861232_WAR
	.align		4
.L_464:
        /*0008*/ 	.byte	0x01, 0x35
	.zero		2


	//----- nvinfo : EIATTR_PARAM_CBANK
	.align		4
        /*000c*/ 	.byte	0x04, 0x0a
        /*000e*/ 	.short	(.L_466 - .L_465)
	.align		4
.L_465:
        /*0010*/ 	.word	index@(.nv.constant0._ZN7cutlass13device_kernelIN5flash19enable_sm80_to_sm89INS1_16FlashAttnBwdSm80INS1_25CollectiveMainloopBwdSm80ILi1ELi1EN4cute5tupleIJNS5_1CILi64EEES8_NS7_ILi192EEEEEENS_10bfloat16_tEfNS_4arch4Sm80ELb0ELb1ELb1ELb0ELb0ELb0ELb0ELb0ELi2ELi2ELi2ELi2ELb1EEENS1_21CollectiveEpilogueBwdISA_SB_SD_Li256ELb0ELb0ELi4EEENS1_19SingleTileSchedulerILb0ELb0ELb0ELi64EEEEEEEEEvNT_6ParamsE)
        /*0014*/ 	.short	0x0160
        /*0016*/ 	.short	0x0270


	//----- nvinfo : EIATTR_CBANK_PARAM_SIZE
	.align		4
.L_466:
        /*0018*/ 	.byte	0x03, 0x19
        /*001a*/ 	.short	0x0270


	//----- nvinfo : EIATTR_KPARAM_INFO
	.align		4
        /*001c*/ 	.byte	0x04, 0x17
        /*001e*/ 	.short	(.L_468 - .L_467)
.L_467:
        /*0020*/ 	.word	0x00000000
        /*0024*/ 	.short	0x0000
        /*0026*/ 	.short	0x0000
        /*0028*/ 	.byte	0x00, 0xf0, 0xc1, 0x09


	//----- nvinfo : EIATTR_MAXREG_COUNT
	.align		4
.L_468:
        /*002c*/ 	.byte	0x03, 0x1b
        /*002e*/ 	.short	0x00ff


	//----- nvinfo : EIATTR_NUM_BARRIERS
	.align		4
        /*0030*/ 	.byte	0x02, 0x4c
        /*0032*/ 	.byte	0x02
	.zero		1


	//----- nvinfo : EIATTR_MERCURY_ISA_VERSION
	.align		4
        /*0034*/ 	.byte	0x03, 0x5f
        /*0036*/ 	.short	0x0000


	//----- nvinfo : EIATTR_EXIT_INSTR_OFFSETS
	.align		4
        /*0038*/ 	.byte	0x04, 0x1c
        /*003a*/ 	.short	(.L_470 - .L_469)


	//   ....[0]....
.L_469:
        /*003c*/ 	.word	0x00000030


	//   ....[1]....
        /*0040*/ 	.word	0x00006b90


	//   ....[2]....
        /*0044*/ 	.word	0x00006c90


	//   ....[3]....
        /*0048*/ 	.word	0x00006cb0


	//   ....[4]....
        /*004c*/ 	.word	0x00007230


	//   ....[5]....
        /*0050*/ 	.word	0x00007320


	//   ....[6]....
        /*0054*/ 	.word	0x00007340


	//----- nvinfo : EIATTR_CTAIDZ_USED
	.align		4
.L_470:
        /*0058*/ 	.byte	0x01, 0x04
	.zero		2


	//----- nvinfo : EIATTR_MAX_THREADS
	.align		4
        /*005c*/ 	.byte	0x04, 0x05
        /*005e*/ 	.short	(.L_472 - .L_471)
.L_471:
        /*0060*/ 	.word	0x00000100
        /*0064*/ 	.word	0x00000001
        /*0068*/ 	.word	0x00000001


	//----- nvinfo : EIATTR_CRS_STACK_SIZE
	.align		4
.L_472:
        /*006c*/ 	.byte	0x04, 0x1e
        /*006e*/ 	.short	(.L_474 - .L_473)
.L_473:
        /*0070*/ 	.word	0x00000000
.L_474:


//--------------------- .nv.info._ZN7cutlass13device_kernelIN5flash19enable_sm80_to_sm89INS1_16FlashAttnBwdSm80INS1_25CollectiveMainloopBwdSm80ILi1ELi1EN4cute5tupleIJNS5_1CILi64EEES8_NS7_ILi192EEEEEENS_10bfloat16_tEfNS_4arch4Sm80ELb0ELb1ELb1ELb0ELb1ELb0ELb0ELb0ELi2ELi2ELi2ELi2ELb1EEENS1_21CollectiveEpilogueBwdISA_SB_SD_Li256ELb0ELb0ELi4EEENS1_19SingleTileSchedulerILb0ELb0ELb0ELi64EEEEEEEEEvNT_6ParamsE --------------------------
	.section	.nv.info._ZN7cutlass13device_kernelIN5flash19enable_sm80_to_sm89INS1_16FlashAttnBwdSm80INS1_25CollectiveMainloopBwdSm80ILi1ELi1EN4cute5tupleIJNS5_1CILi64EEES8_NS7_ILi192EEEEEENS_10bfloat16_tEfNS_4arch4Sm80ELb0ELb1ELb1ELb0ELb1ELb0ELb0ELb0ELi2ELi2ELi2ELi2ELb1EEENS1_21CollectiveEpilogueBwdISA_SB_SD_Li256ELb0ELb0ELi4EEENS1_19SingleTileSchedulerILb0ELb0ELb0ELi64EEEEEEEEEvNT_6ParamsE,"",@"SHT_CUDA_INFO"
	.sectionflags	@""
	.align	4


	//----- nvinfo : EIATTR_CUDA_API_VERSION
	.align		4
        /*0000*/ 	.byte	0x04, 0x37
        /*0002*/ 	.short	(.L_476 - .L_475)
.L_475:
        /*0004*/ 	.word	0x00000082


	//----- nvinfo : EIATTR_SW2861232_WAR
	.align		4
.L_476:
        /*0008*/ 	.byte	0x01, 0x35
	.zero		2


	//----- nvinfo : EIATTR_PARAM_CBANK
	.align		4
        /*000c*/ 	.byte	0x04, 0x0a
        /*000e*/ 	.short	(.L_478 - .L_477)
	.align		4
.L_477:
        /*0010*/ 	.word	index@(.nv.constant0._ZN7cutlass13device_kernelIN5flash19enable_sm80_to_sm89INS1_16FlashAttnBwdSm80INS1_25CollectiveMainloopBwdSm80ILi1ELi1EN4cute5tupleIJNS5_1CILi64EEES8_NS7_ILi192EEEEEENS_10bfloat16_tEfNS_4arch4Sm80ELb0ELb1ELb1ELb0ELb1ELb0ELb0ELb0ELi2ELi2ELi2ELi2ELb1EEENS1_21CollectiveEpilogueBwdISA_SB_SD_Li256ELb0ELb0ELi4EEENS1_19SingleTileSchedulerILb0ELb0ELb0ELi64EEEEEEEEEvNT_6ParamsE)
        /*0014*/ 	.short	0x0160
        /*0016*/ 	.short	0x0270


	//----- nvinfo : EIATTR_CBANK_PARAM_SIZE
	.align		4
.L_478:
        /*0018*/ 	.byte	0x03, 0x19
        /*001a*/ 	.short	0x0270


	//----- nvinfo : EIATTR_KPARAM_INFO
	.align		4
        /*001c*/ 	.byte	0x04, 0x17
        /*001e*/ 	.short	(.L_480 - .L_479)
.L_479:
        /*0020*/ 	.word	0x00000000
        /*0024*/ 	.short	0x0000
        /*0026*/ 	.short	0x0000
        /*0028*/ 	.byte	0x00, 0xf0, 0xc1, 0x09


	//----- nvinfo : EIATTR_MAXREG_COUNT
	.align		4
.L_480:
        /*002c*/ 	.byte	0x03, 0x1b
        /*002e*/ 	.short	0x00ff


	//----- nvinfo : EIATTR_NUM_BARRIERS
	.align		4
        /*0030*/ 	.byte	0x02, 0x4c
        /*0032*/ 	.byte	0x02
	.zero		1


	//----- nvinfo : EIATTR_MERCURY_ISA_VERSION
	.align		4
        /*0034*/ 	.byte	0x03, 0x5f
        /*0036*/ 	.short	0x0000


	//----- nvinfo : EIATTR_EXIT_INSTR_OFFSETS
	.align		4
        /*0038*/ 	.byte	0x04, 0x1c
        /*003a*/ 	.short	(.L_482 - .L_481)


	//   ....[0]....
.L_481:
        /*003c*/ 	.word	0x00000030


	//   ....[1]....
        /*0040*/ 	.word	0x00006b90


	//   ....[2]....
        /*0044*/ 	.word	0x00006c90


	//   ....[3]....
        /*0048*/ 	.word	0x00006cb0


	//   ....[4]....
        /*004c*/ 	.word	0x00007230


	//   ....[5]....
        /*0050*/ 	.word	0x00007320


	//   ....[6]....
        /*0054*/ 	.word	0x00007340


	//----- nvinfo : EIATTR_CTAIDZ_USED
	.align		4
.L_482:
        /*0058*/ 	.byte	0x01, 0x04
	.zero		2


	//----- nvinfo : EIATTR_MAX_THREADS
	.align		4
        /*005c*/ 	.byte	0x04, 0x05
        /*005e*/ 	.short	(.L_484 - .L_483)
.L_483:
        /*0060*/ 	.word	0x00000100
        /*0064*/ 	.word	0x00000001
        /*0068*/ 	.word	0x00000001


	//----- nvinfo : EIATTR_CRS_STACK_SIZE
	.align		4
.L_484:
        /*006c*/ 	.byte	0x04, 0x1e
        /*006e*/ 	.short	(.L_486 - .L_485)
.L_485:
        /*0070*/ 	.word	0x00000000
.L_486:


//--------------------- .nv.info._ZN7cutlass13device_kernelIN5flash19enable_sm80_to_sm89INS1_16FlashAttnBwdSm80INS1_25CollectiveMainloopBwdSm80ILi1ELi1EN4cute5tupleIJNS5_1CILi64EEES8_NS7_ILi192EEEEEENS_10bfloat16_tEfNS_4arch4Sm80ELb0ELb1ELb1ELb0ELb0ELb0ELb0ELb0ELi2ELi2ELi2ELi2ELb1EEENS1_24CollectiveEpilogueBwdGQAISA_fSD_Li256ELb0ELb0EEENS1_19SingleTileSchedulerILb0ELb0ELb0ELi64EEEEEEEEEvNT_6ParamsE --------------------------
	.section	.nv.info._ZN7cutlass13device_kernelIN5flash19enable_sm80_to_sm89INS1_16FlashAttnBwdSm80INS1_25CollectiveMainloopBwdSm80ILi1ELi1EN4cute5tupleIJNS5_1CILi64EEES8_NS7_ILi192EEEEEENS_10bfloat16_tEfNS_4arch4Sm80ELb0ELb1ELb1ELb0ELb0ELb0ELb0ELb0ELi2ELi2ELi2ELi2ELb1EEENS1_24CollectiveEpilogueBwdGQAISA_fSD_Li256ELb0ELb0EEENS1_19SingleTileSchedulerILb0ELb0ELb0ELi64EEEEEEEEEvNT_6ParamsE,"",@"SHT_CUDA_INFO"
	.sectionflags	@""
	.align	4


	//----- nvinfo : EIATTR_CUDA_API_VERSION
	.align		4
        /*0000*/ 	.byte	0x04, 0x37
        /*0002*/ 	.short	(.L_488 - .L_487)
.L_487:
        /*0004*/ 	.word	0x00000082


	//----- nvinfo : EIATTR_SW2861232_WAR
	.align		4
.L_488:
        /*0008*/ 	.byte	0x01, 0x35
	.zero		2


	//----- nvinfo : EIATTR_PARAM_CBANK
	.align		4
        /*000c*/ 	.byte	0x04, 0x0a
        /*000e*/ 	.short	(.L_490 - .L_489)
	.align		4
.L_489:
        /*0010*/ 	.word	index@(.nv.constant0._ZN7cutlass13device_kernelIN5flash19enable_sm80_to_sm89INS1_16FlashAttnBwdSm80INS1_25CollectiveMainloopBwdSm80ILi1ELi1EN4cute5tupleIJNS5_1CILi64EEES8_NS7_ILi192EEEEEENS_10bfloat16_tEfNS_4arch4Sm80ELb0ELb1ELb1ELb0ELb0ELb0ELb0ELb0ELi2ELi2ELi2ELi2ELb1EEENS1_24CollectiveEpilogueBwdGQAISA_fSD_Li256ELb0ELb0EEENS1_19SingleTileSchedulerILb0ELb0ELb0ELi64EEEEEEEEEvNT_6ParamsE)
        /*0014*/ 	.short	0x0160
        /*0016*/ 	.short	0x0278


	//----- nvinfo : EIATTR_CBANK_PARAM_SIZE
	.align		4
.L_490:
        /*0018*/ 	.byte	0x03, 0x19
        /*001a*/ 	.short	0x0278


	//----- nvinfo : EIATTR_KPARAM_INFO
	.align		4
        /*001c*/ 	.byte	0x04, 0x17
        /*001e*/ 	.short	(.L_492 - .L_491)
.L_491:
        /*0020*/ 	.word	0x00000000
        /*0024*/ 	.short	0x0000
        /*0026*/ 	.short	0x0000
        /*0028*/ 	.byte	0x00, 0xf0, 0xe1, 0x09


	//----- nvinfo : EIATTR_MAXREG_COUNT
	.align		4
.L_492:
        /*002c*/ 	.byte	0x03, 0x1b
        /*002e*/ 	.short	0x00ff


	//----- nvinfo : EIATTR_NUM_BARRIERS
	.align		4
        /*0030*/ 	.byte	0x02, 0x4c
        /*0032*/ 	.byte	0x02
	.zero		1


	//----- nvinfo : EIATTR_MERCURY_ISA_VERSION
	.align		4
        /*0034*/ 	.byte	0x03, 0x5f
        /*0036*/ 	.short	0x0000


	//----- nvinfo : EIATTR_EXIT_INSTR_OFFSETS
	.align		4
        /*0038*/ 	.byte	0x04, 0x1c
        /*003a*/ 	.short	(.L_494 - .L_493)


	//   ....[0]....
.L_493:
        /*003c*/ 	.word	0x00000030


	//   ....[1]....
        /*0040*/ 	.word	0x00005c60


	//   ....[2]....
        /*0044*/ 	.word	0x00006480


	//----- nvinfo : EIATTR_CTAIDZ_USED
	.align		4
.L_494:
        /*0048*/ 	.byte	0x01, 0x04
	.zero		2


	//----- nvinfo : EIATTR_MAX_THREADS
	.align		4
        /*004c*/ 	.byte	0x04, 0x05
        /*004e*/ 	.short	(.L_496 - .L_495)
.L_495:
        /*0050*/ 	.word	0x00000100
        /*0054*/ 	.word	0x00000001
        /*0058*/ 	.word	0x00000001


	//----- nvinfo : EIATTR_CRS_STACK_SIZE
	.align		4
.L_496:
        /*005c*/ 	.byte	0x04, 0x1e
        /*005e*/ 	.short	(.L_498 - .L_497)
.L_497:
        /*0060*/ 	.word	0x00000000
.L_498:


//--------------------- .nv.info._ZN7cutlass13device_kernelIN5flash19enable_sm80_to_sm89INS1_16FlashAttnBwdSm80INS1_25CollectiveMainloopBwdSm80ILi1ELi1EN4cute5tupleIJNS5_1CILi64EEES8_NS7_ILi192EEEEEENS_10bfloat16_tEfNS_4arch4Sm80ELb0ELb1ELb1ELb0ELb1ELb0ELb0ELb0ELi2ELi2ELi2ELi2ELb1EEENS1_24CollectiveEpilogueBwdGQAISA_fSD_Li256ELb0ELb1EEENS1_19SingleTileSchedulerILb0ELb0ELb0ELi64EEEEEEEEEvNT_6ParamsE --------------------------
	.section	.nv.info._ZN7cutlass13device_kernelIN5flash19enable_sm80_to_sm89INS1_16FlashAttnBwdSm80INS1_25CollectiveMainloopBwdSm80ILi1ELi1EN4cute5tupleIJNS5_1CILi64EEES8_NS7_ILi192EEEEEENS_10bfloat16_tEfNS_4arch4Sm80ELb0ELb1ELb1ELb0ELb1ELb0ELb0ELb0ELi2ELi2ELi2ELi2ELb1EEENS1_24CollectiveEpilogueBwdGQAISA_fSD_Li256ELb0ELb1EEENS1_19SingleTileSchedulerILb0ELb0ELb0ELi64EEEEEEEEEvNT_6ParamsE,"",@"SHT_CUDA_INFO"
	.sectionflags	@""
	.align	4


	//----- nvinfo : EIATTR_CUDA_API_VERSION
	.align		4
        /*0000*/ 	.byte	0x04, 0x37
        /*0002*/ 	.short	(.L_500 - .L_499)
.L_499:
        /*0004*/ 	.word	0x00000082


	//----- nvinfo : EIATTR_SW2861232_WAR
	.align		4
.L_500:
        /*0008*/ 	.byte	0x01, 0x35
	.zero		2


	//----- nvinfo : EIATTR_PARAM_CBANK
	.align		4
        /*000c*/ 	.byte	0x04, 0x0a
        /*000e*/ 	.short	(.L_502 - .L_501)
	.align		4
.L_501:
        /*0010*/ 	.word	index@(.nv.constant0._ZN7cutlass13device_kernelIN5flash19enable_sm80_to_sm89INS1_16FlashAttnBwdSm80INS1_25CollectiveMainloopBwdSm80ILi1ELi1EN4cute5tupleIJNS5_1CILi64EEES8_NS7_ILi192EEEEEENS_10bfloat16_tEfNS_4arch4Sm80ELb0ELb1ELb1ELb0ELb1ELb0ELb0ELb0ELi2ELi2ELi2ELi2ELb1EEENS1_24CollectiveEpilogueBwdGQAISA_fSD_Li256ELb0ELb1EEENS1_19SingleTileSchedulerILb0ELb0ELb0ELi64EEEEEEEEEvNT_6ParamsE)
        /*0014*/ 	.short	0x0160
        /*0016*/ 	.short	0x0278


	//----- nvinfo : EIATTR_CBANK_PARAM_SIZE
	.align		4
.L_502:
        /*0018*/ 	.byte	0x03, 0x19
        /*001a*/ 	.short	0x0278


	//----- nvinfo : EIATTR_KPARAM_INFO
	.align		4
        /*001c*/ 	.byte	0x04, 0x17
        /*001e*/ 	.short	(.L_504 - .L_503)
.L_503:
        /*0020*/ 	.word	0x00000000
        /*0024*/ 	.short	0x0000
        /*0026*/ 	.short	0x0000
        /*0028*/ 	.byte	0x00, 0xf0, 0xe1, 0x09


	//----- nvinfo : EIATTR_MAXREG_COUNT
	.align		4
.L_504:
        /*002c*/ 	.byte	0x03, 0x1b
        /*002e*/ 	.short	0x00ff


	//----- nvinfo : EIATTR_NUM_BARRIERS
	.align		4
        /*0030*/ 	.byte	0x02, 0x4c
        /*0032*/ 	.byte	0x02
	.zero		1


	//----- nvinfo : EIATTR_MERCURY_ISA_VERSION
	.align		4
        /*0034*/ 	.byte	0x03, 0x5f
        /*0036*/ 	.short	0x0000


	//----- nvinfo : EIATTR_COOP_GROUP_MASK_REGIDS
	.align		4
        /*0038*/ 	.byte	0x04, 0x29
        /*003a*/ 	.short	(.L_506 - .L_505)


	//   ....[0]....
.L_505:
        /*003c*/ 	.word	0xffffffff


	//   ....[1]....
        /*0040*/ 	.word	0xffffffff


	//   ....[2]....
        /*0044*/ 	.word	0xffffffff


	//   ....[3]....
        /*0048*/ 	.word	0xffffffff


	//   ....[4]....
        /*004c*/ 	.word	0xffffffff


	//   ....[5]....
        /*0050*/ 	.word	0xffffffff


	//   ....[6]....
        /*0054*/ 	.word	0xffffffff


	//   ....[7]....
        /*0058*/ 	.word	0xffffffff


	//----- nvinfo : EIATTR_COOP_GROUP_INSTR_OFFSETS
	.align		4
.L_506:
        /*005c*/ 	.byte	0x04, 0x28
        /*005e*/ 	.short	(.L_508 - .L_507)


	//   ....[0]....
.L_507:
        /*0060*/ 	.word	0x00005ec0


	//   ....[1]....
        /*0064*/ 	.word	0x00005ef0


	//   ....[2]....
        /*0068*/ 	.word	0x000062e0


	//   ....[3]....
        /*006c*/ 	.word	0x000062f0


	//   ....[4]....
        /*0070*/ 	.word	0x00006480


	//   ....[5]....
        /*0074*/ 	.word	0x000064d0


	//   ....[6]....
        /*0078*/ 	.word	0x00006880


	//   ....[7]....
        /*007c*/ 	.word	0x00006890


	//----- nvinfo : EIATTR_EXIT_INSTR_OFFSETS
	.align		4
.L_508:
        /*0080*/ 	.byte	0x04, 0x1c
        /*0082*/ 	.short	(.L_510 - .L_509)


	//   ....[0]....
.L_509:
        /*0084*/ 	.word	0x00000030


	//   ....[1]....
        /*0088*/ 	.word	0x00005c60


	//   ....[2]....
        /*008c*/ 	.word	0x000068a0


	//   ....[3]....
        /*0090*/ 	.word	0x00006940


	//----- nvinfo : EIATTR_CTAIDZ_USED
	.align		4
.L_510:
        /*0094*/ 	.byte	0x01, 0x04
	.zero		2


	//----- nvinfo : EIATTR_MAX_THREADS
	.align		4
        /*0098*/ 	.byte	0x04, 0x05
        /*009a*/ 	.short	(.L_512 - .L_511)
.L_511:
        /*009c*/ 	.word	0x00000100
        /*00a0*/ 	.word	0x00000001
        /*00a4*/ 	.word	0x00000001


	//----- nvinfo : EIATTR_CRS_STACK_SIZE
	.align		4
.L_512:
        /*00a8*/ 	.byte	0x04, 0x1e
        /*00aa*/ 	.short	(.L_514 - .L_513)
.L_513:
        /*00ac*/ 	.word	0x00000000
.L_514:


//--------------------- .nv.info._ZN7cutlass13device_kernelIN5flash19enable_sm80_to_sm89INS1_16FlashAttnBwdSm80INS1_25CollectiveMainloopBwdSm80ILi1ELi1EN4cute5tupleIJNS5_1CILi64EEES8_NS7_ILi192EEEEEENS_10bfloat16_tEfNS_4arch4Sm80ELb0ELb1ELb1ELb1ELb0ELb0ELb0ELb0ELi2ELi2ELi2ELi2ELb1EEENS1_21CollectiveEpilogueBwdISA_SB_SD_Li256ELb1ELb0ELi4EEENS1_19SingleTileSchedulerILb1ELb0ELb0ELi64EEEEEEEEEvNT_6ParamsE --------------------------
	.section	.nv.info._ZN7cutlass13device_kernelIN5flash19enable_sm80_to_sm89INS1_16FlashAttnBwdSm80INS1_25CollectiveMainloopBwdSm80ILi1ELi1EN4cute5tupleIJNS5_1CILi64EEES8_NS7_ILi192EEEEEENS_10bfloat16_tEfNS_4arch4Sm80ELb0ELb1ELb1ELb1ELb0ELb0ELb0ELb0ELi2ELi2ELi2ELi2ELb1EEENS1_21CollectiveEpilogueBwdISA_SB_SD_Li256ELb1ELb0ELi4EEENS1_19SingleTileSchedulerILb1ELb0ELb0ELi64EEEEEEEEEvNT_6ParamsE,"",@"SHT_CUDA_INFO"
	.sectionflags	@""
	.align	4


	//----- nvinfo : EIATTR_CUDA_API_VERSION
	.align		4
        /*0000*/ 	.byte	0x04, 0x37
        /*0002*/ 	.short	(.L_516 - .L_515)
.L_515:
        /*0004*/ 	.word	0x00000082


	//----- nvinfo : EIATTR_SW2861232_WAR
	.align		4
.L_516:
        /*0008*/ 	.byte	0x01, 0x35
	.zero		2


	//----- nvinfo : EIATTR_PARAM_CBANK
	.align		4
        /*000c*/ 	.byte	0x04, 0x0a
        /*000e*/ 	.short	(.L_518 - .L_517)
	.align		4
.L_517:
        /*0010*/ 	.word	index@(.nv.constant0._ZN7cutlass13device_kernelIN5flash19enable_sm80_to_sm89INS1_16FlashAttnBwdSm80INS1_25CollectiveMainloopBwdSm80ILi1ELi1EN4cute5tupleIJNS5_1CILi64EEES8_NS7_ILi192EEEEEENS_10bfloat16_tEfNS_4arch4Sm80ELb0ELb1ELb1ELb1ELb0ELb0ELb0ELb0ELi2ELi2ELi2ELi2ELb1EEENS1_21CollectiveEpilogueBwdISA_SB_SD_Li256ELb1ELb0ELi4EEENS1_19SingleTileSchedulerILb1ELb0ELb0ELi64EEEEEEEEEvNT_6ParamsE)
        /*0014*/ 	.short	0x0160
        /*0016*/ 	.short	0x0270


	//----- nvinfo : EIATTR_CBANK_PARAM_SIZE
	.align		4
.L_518:
        /*0018*/ 	.byte	0x03, 0x19
        /*001a*/ 	.short	0x0270


	//----- nvinfo : EIATTR_KPARAM_INFO
	.align		4
        /*001c*/ 	.byte	0x04, 0x17
        /*001e*/ 	.short	(.L_520 - .L_519)
.L_519:
        /*0020*/ 	.word	0x00000000
        /*0024*/ 	.short	0x0000
        /*0026*/ 	.short	0x0000
        /*0028*/ 	.byte	0x00, 0xf0, 0xc1, 0x09


	//----- nvinfo : EIATTR_MAXREG_COUNT
	.align		4
.L_520:
        /*002c*/ 	.byte	0x03, 0x1b
        /*002e*/ 	.short	0x00ff


	//----- nvinfo : EIATTR_NUM_BARRIERS
	.align		4
        /*0030*/ 	.byte	0x02, 0x4c
        /*0032*/ 	.byte	0x02
	.zero		1


	//----- nvinfo : EIATTR_ANNOTATIONS
	.align		4
        /*0034*/ 	.byte	0x04, 0x55
        /*0036*/ 	.short	(.L_522 - .L_521)


	//   ....[0]....
.L_521:
        /*0038*/ 	.word	0x00000001
        /*003c*/ 	.byte	0x30, 0x1f, 0x00, 0x00, 0x01, 0x00, 0x00, 0x00, 0x40, 0x1f, 0x00, 0x00, 0x01, 0x00, 0x00, 0x00
        /*004c*/ 	.byte	0x30, 0x24, 0x00, 0x00, 0x01, 0x00, 0x00, 0x00, 0x00, 0x25, 0x00, 0x00, 0x01, 0x00, 0x00, 0x00
        /*005c*/ 	.byte	0xc0, 0x4b, 0x00, 0x00, 0x01, 0x00, 0x00, 0x00, 0xf0, 0x4b, 0x00, 0x00, 0x01, 0x00, 0x00, 0x00
        /*006c*/ 	.byte	0x40, 0x53, 0x00, 0x00, 0x01, 0x00, 0x00, 0x00, 0xf0, 0x58, 0x00, 0x00


	//----- nvinfo : EIATTR_MERCURY_ISA_VERSION
	.align		4
.L_522:
        /*0078*/ 	.byte	0x03, 0x5f
        /*007a*/ 	.short	0x0000


	//----- nvinfo : EIATTR_COOP_GROUP_MASK_REGIDS
	.align		4
        /*007c*/ 	.byte	0x04, 0x29
        /*007e*/ 	.short	(.L_524 - .L_523)


	//   ....[0]....
.L_523:
        /*0080*/ 	.word	0xffffffff


	//----- nvinfo : EIATTR_COOP_GROUP_INSTR_OFFSETS
	.align		4
.L_524:
        /*0084*/ 	.byte	0x04, 0x28
        /*0086*/ 	.short	(.L_526 - .L_525)


	//   ....[0]....
.L_525:
        /*0088*/ 	.word	0x000000a0


	//----- nvinfo : EIATTR_EXIT_INSTR_OFFSETS
	.align		4
.L_526:
        /*008c*/ 	.byte	0x04, 0x1c
        /*008e*/ 	.short	(.L_528 - .L_527)


	//   ....[0]....
.L_527:
        /*0090*/ 	.word	0x00000310


	//   ....[1]....
        /*0094*/ 	.word	0x00007080


	//   ....[2]....
        /*0098*/ 	.word	0x00007190


	//   ....[3]....
        /*009c*/ 	.word	0x000071b0


	//   ....[4]....
        /*00a0*/ 	.word	0x00007880


	//   ....[5]....
        /*00a4*/ 	.word	0x00007970


	//   ....[6]....
        /*00a8*/ 	.word	0x00007990


	//----- nvinfo : EIATTR_CTAIDZ_USED
	.align		4
.L_528:
        /*00ac*/ 	.byte	0x01, 0x04
	.zero		2


	//----- nvinfo : EIATTR_MAX_THREADS
	.align		4
        /*00b0*/ 	.byte	0x04, 0x05
        /*00b2*/ 	.short	(.L_530 - .L_529)
.L_529:
        /*00b4*/ 	.word	0x00000100
        /*00b8*/ 	.word	0x00000001
        /*00bc*/ 	.word	0x00000001


	//----- nvinfo : EIATTR_CRS_STACK_SIZE
	.align		4
.L_530:
        /*00c0*/ 	.byte	0x04, 0x1e
        /*00c2*/ 	.short	(.L_532 - .L_531)
.L_531:
        /*00c4*/ 	.word	0x00000000
.L_532:


//--------------------- .nv.info._ZN7cutlass13device_kernelIN5flash19enable_sm80_to_sm89INS1_16FlashAttnBwdSm80INS1_25CollectiveMainloopBwdSm80ILi1ELi1EN4cute5tupleIJNS5_1CILi64EEES8_NS7_ILi192EEEEEENS_10bfloat16_tEfNS_4arch4Sm80ELb0ELb1ELb1ELb1ELb1ELb0ELb0ELb0ELi2ELi2ELi2ELi2ELb1EEENS1_21CollectiveEpilogueBwdISA_SB_SD_Li256ELb1ELb0ELi4EEENS1_19SingleTileSchedulerILb1ELb0ELb0ELi64EEEEEEEEEvNT_6ParamsE --------------------------
	.section	.nv.info._ZN7cutlass13device_kernelIN5flash19enable_sm80_to_sm89INS1_16FlashAttnBwdSm80INS1_25CollectiveMainloopBwdSm80ILi1ELi1EN4cute5tupleIJNS5_1CILi64EEES8_NS7_ILi192EEEEEENS_10bfloat16_tEfNS_4arch4Sm80ELb0ELb1ELb1ELb1ELb1ELb0ELb0ELb0ELi2ELi2ELi2ELi2ELb1EEENS1_21CollectiveEpilogueBwdISA_SB_SD_Li256ELb1ELb0ELi4EEENS1_19SingleTileSchedulerILb1ELb0ELb0ELi64EEEEEEEEEvNT_6ParamsE,"",@"SHT_CUDA_INFO"
	.sectionflags	@""
	.align	4


	//----- nvinfo : EIATTR_CUDA_API_VERSION
	.align		4
        /*0000*/ 	.byte	0x04, 0x37
        /*0002*/ 	.short	(.L_534 - .L_533)
.L_533:
        /*0004*/ 	.word	0x00000082


	//----- nvinfo : EIATTR_SW2861232_WAR
	.align		4
.L_534:
        /*0008*/ 	.byte	0x01, 0x35
	.zero		2


	//----- nvinfo : EIATTR_PARAM_CBANK
	.align		4
        /*000c*/ 	.byte	0x04, 0x0a
        /*000e*/ 	.short	(.L_536 - .L_535)
	.align		4
.L_535:
        /*0010*/ 	.word	index@(.nv.constant0._ZN7cutlass13device_kernelIN5flash19enable_sm80_to_sm89INS1_16FlashAttnBwdSm80INS1_25CollectiveMainloopBwdSm80ILi1ELi1EN4cute5tupleIJNS5_1CILi64EEES8_NS7_ILi192EEEEEENS_10bfloat16_tEfNS_4arch4Sm80ELb0ELb1ELb1ELb1ELb1ELb0ELb0ELb0ELi2ELi2ELi2ELi2ELb1EEENS1_21CollectiveEpilogueBwdISA_SB_SD_Li256ELb1ELb0ELi4EEENS1_19SingleTileSchedulerILb1ELb0ELb0ELi64EEEEEEEEEvNT_6ParamsE)
        /*0014*/ 	.short	0x0160
        /*0016*/ 	.short	0x0270


	//----- nvinfo : EIATTR_CBANK_PARAM_SIZE
	.align		4
.L_536:
        /*0018*/ 	.byte	0x03, 0x19
        /*001a*/ 	.short	0x0270


	//----- nvinfo : EIATTR_KPARAM_INFO
	.align		4
        /*001c*/ 	.byte	0x04, 0x17
        /*001e*/ 	.short	(.L_538 - .L_537)
.L_537:
        /*0020*/ 	.word	0x00000000
        /*0024*/ 	.short	0x0000
        /*0026*/ 	.short	0x0000
        /*0028*/ 	.byte	0x00, 0xf0, 0xc1, 0x09


	//----- nvinfo : EIATTR_MAXREG_COUNT
	.align		4
.L_538:
        /*002c*/ 	.byte	0x03, 0x1b
        /*002e*/ 	.short	0x00ff


	//----- nvinfo : EIATTR_NUM_BARRIERS
	.align		4
        /*0030*/ 	.byte	0x02, 0x4c
        /*0032*/ 	.byte	0x02
	.zero		1


	//----- nvinfo : EIATTR_ANNOTATIONS
	.align		4
        /*0034*/ 	.byte	0x04, 0x55
        /*0036*/ 	.short	(.L_540 - .L_539)


	//   ....[0]....
.L_539:
        /*0038*/ 	.word	0x00000001
        /*003c*/ 	.byte	0x30, 0x1f, 0x00, 0x00, 0x01, 0x00, 0x00, 0x00, 0x40, 0x1f, 0x00, 0x00, 0x01, 0x00, 0x00, 0x00
        /*004c*/ 	.byte	0x30, 0x24, 0x00, 0x00, 0x01, 0x00, 0x00, 0x00, 0x00, 0x25, 0x00, 0x00, 0x01, 0x00, 0x00, 0x00
        /*005c*/ 	.byte	0xc0, 0x4b, 0x00, 0x00, 0x01, 0x00, 0x00, 0x00, 0xf0, 0x4b, 0x00, 0x00, 0x01, 0x00, 0x00, 0x00
        /*006c*/ 	.byte	0x40, 0x53, 0x00, 0x00, 0x01, 0x00, 0x00, 0x00, 0xf0, 0x58, 0x00, 0x00


	//----- nvinfo : EIATTR_MERCURY_ISA_VERSION
	.align		4
.L_540:
        /*0078*/ 	.byte	0x03, 0x5f
        /*007a*/ 	.short	0x0000


	//----- nvinfo : EIATTR_COOP_GROUP_MASK_REGIDS
	.align		4
        /*007c*/ 	.byte	0x04, 0x29
        /*007e*/ 	.short	(.L_542 - .L_541)


	//   ....[0]....
.L_541:
        /*0080*/ 	.word	0xffffffff


	//----- nvinfo : EIATTR_COOP_GROUP_INSTR_OFFSETS
	.align		4
.L_542:
        /*0084*/ 	.byte	0x04, 0x28
        /*0086*/ 	.short	(.L_544 - .L_543)


	//   ....[0]....
.L_543:
        /*0088*/ 	.word	0x000000a0


	//----- nvinfo : EIATTR_EXIT_INSTR_OFFSETS
	.align		4
.L_544:
        /*008c*/ 	.byte	0x04, 0x1c
        /*008e*/ 	.short	(.L_546 - .L_545)


	//   ....[0]....
.L_545:
        /*0090*/ 	.word	0x00000310


	//   ....[1]....
        /*0094*/ 	.word	0x00007080


	//   ....[2]....
        /*0098*/ 	.word	0x00007190


	//   ....[3]....
        /*009c*/ 	.word	0x000071b0


	//   ....[4]....
        /*00a0*/ 	.word	0x00007880


	//   ....[5]....
        /*00a4*/ 	.word	0x00007970


	//   ....[6]....
        /*00a8*/ 	.word	0x00007990


	//----- nvinfo : EIATTR_CTAIDZ_USED
	.align		4
.L_546:
        /*00ac*/ 	.byte	0x01, 0x04
	.zero		2


	//----- nvinfo : EIATTR_MAX_THREADS
	.align		4
        /*00b0*/ 	.byte	0x04, 0x05
        /*00b2*/ 	.short	(.L_548 - .L_547)
.L_547:
        /*00b4*/ 	.word	0x00000100
        /*00b8*/ 	.word	0x00000001
        /*00bc*/ 	.word	0x00000001


	//----- nvinfo : EIATTR_CRS_STACK_SIZE
	.align		4
.L_548:
        /*00c0*/ 	.byte	0x04, 0x1e
        /*00c2*/ 	.short	(.L_550 - .L_549)
.L_549:
        /*00c4*/ 	.word	0x00000000
.L_550:


//--------------------- .nv.info._ZN7cutlass13device_kernelIN5flash19enable_sm80_to_sm89INS1_16FlashAttnBwdSm80INS1_25CollectiveMainloopBwdSm80ILi1ELi1EN4cute5tupleIJNS5_1CILi64EEES8_NS7_ILi192EEEEEENS_10bfloat16_tEfNS_4arch4Sm80ELb0ELb1ELb1ELb1ELb0ELb0ELb0ELb0ELi2ELi2ELi2ELi2ELb1EEENS1_24CollectiveEpilogueBwdGQAISA_fSD_Li256ELb1ELb0EEENS1_19SingleTileSchedulerILb1ELb0ELb0ELi64EEEEEEEEEvNT_6ParamsE --------------------------
	.section	.nv.info._ZN7cutlass13device_kernelIN5flash19enable_sm80_to_sm89INS1_16FlashAttnBwdSm80INS1_25CollectiveMainloopBwdSm80ILi1ELi1EN4cute5tupleIJNS5_1CILi64EEES8_NS7_ILi192EEEEEENS_10bfloat16_tEfNS_4arch4Sm80ELb0ELb1ELb1ELb1ELb0ELb0ELb0ELb0ELi2ELi2ELi2ELi2ELb1EEENS1_24CollectiveEpilogueBwdGQAISA_fSD_Li256ELb1ELb0EEENS1_19SingleTileSchedulerILb1ELb0ELb0ELi64EEEEEEEEEvNT_6ParamsE,"",@"SHT_CUDA_INFO"
	.sectionflags	@""
	.align	4


	//----- nvinfo : EIATTR_CUDA_API_VERSION
	.align		4
        /*0000*/ 	.byte	0x04, 0x37
        /*0002*/ 	.short	(.L_552 - .L_551)
.L_551:
        /*0004*/ 	.word	0x00000082


	//----- nvinfo : EIATTR_SW2861232_WAR
	.align		4
.L_552:
        /*0008*/ 	.byte	0x01, 0x35
	.zero		2


	//----- nvinfo : EIATTR_PARAM_CBANK
	.align		4
        /*000c*/ 	.byte	0x04, 0x0a
        /*000e*/ 	.short	(.L_554 - .L_553)
	.align		4
.L_553:
        /*0010*/ 	.word	index@(.nv.constant0._ZN7cutlass13device_kernelIN5flash19enable_sm80_to_sm89INS1_16FlashAttnBwdSm80INS1_25CollectiveMainloopBwdSm80ILi1ELi1EN4cute5tupleIJNS5_1CILi64EEES8_NS7_ILi192EEEEEENS_10bfloat16_tEfNS_4arch4Sm80ELb0ELb1ELb1ELb1ELb0ELb0ELb0ELb0ELi2ELi2ELi2ELi2ELb1EEENS1_24CollectiveEpilogueBwdGQAISA_fSD_Li256ELb1ELb0EEENS1_19SingleTileSchedulerILb1ELb0ELb0ELi64EEEEEEEEEvNT_6ParamsE)
        /*0014*/ 	.short	0x0160
        /*0016*/ 	.short	0x0278


	//----- nvinfo : EIATTR_CBANK_PARAM_SIZE
	.align		4
.L_554:
        /*0018*/ 	.byte	0x03, 0x19
        /*001a*/ 	.short	0x0278


	//----- nvinfo : EIATTR_KPARAM_INFO
	.align		4
        /*001c*/ 	.byte	0x04, 0x17
        /*001e*/ 	.short	(.L_556 - .L_555)
.L_555:
        /*0020*/ 	.word	0x00000000
        /*0024*/ 	.short	0x0000
        /*0026*/ 	.short	0x0000
        /*0028*/ 	.byte	0x00, 0xf0, 0xe1, 0x09


	//----- nvinfo : EIATTR_MAXREG_COUNT
	.align		4
.L_556:
        /*002c*/ 	.byte	0x03, 0x1b
        /*002e*/ 	.short	0x00ff


	//----- nvinfo : EIATTR_NUM_BARRIERS
	.align		4
        /*0030*/ 	.byte	0x02, 0x4c
        /*0032*/ 	.byte	0x02
	.zero		1


	//----- nvinfo : EIATTR_ANNOTATIONS
	.align		4
        /*0034*/ 	.byte	0x04, 0x55
        /*0036*/ 	.short	(.L_558 - .L_557)


	//   ....[0]....
.L_557:
        /*0038*/ 	.word	0x00000001
        /*003c*/ 	.byte	0x70, 0x1b, 0x00, 0x00, 0x01, 0x00, 0x00, 0x00, 0x50, 0x20, 0x00, 0x00, 0x01, 0x00, 0x00, 0x00
        /*004c*/ 	.byte	0x70, 0x25, 0x00, 0x00, 0x01, 0x00, 0x00, 0x00, 0xb0, 0x25, 0x00, 0x00, 0x01, 0x00, 0x00, 0x00
        /*005c*/ 	.byte	0x00, 0x4c, 0x00, 0x00, 0x01, 0x00, 0x00, 0x00, 0x30, 0x4c, 0x00, 0x00, 0x01, 0x00, 0x00, 0x00
        /*006c*/ 	.byte	0x80, 0x53, 0x00, 0x00, 0x01, 0x00, 0x00, 0x00, 0x30, 0x59, 0x00, 0x00


	//----- nvinfo : EIATTR_MERCURY_ISA_VERSION
	.align		4
.L_558:
        /*0078*/ 	.byte	0x03, 0x5f
        /*007a*/ 	.short	0x0000


	//----- nvinfo : EIATTR_COOP_GROUP_MASK_REGIDS
	.align		4
        /*007c*/ 	.byte	0x04, 0x29
        /*007e*/ 	.short	(.L_560 - .L_559)


	//   ....[0]....
.L_559:
        /*0080*/ 	.word	0xffffffff


	//----- nvinfo : EIATTR_COOP_GROUP_INSTR_OFFSETS
	.align		4
.L_560:
        /*0084*/ 	.byte	0x04, 0x28
        /*0086*/ 	.short	(.L_562 - .L_561)


	//   ....[0]....
.L_561:
        /*0088*/ 	.word	0x000000a0


	//----- nvinfo : EIATTR_EXIT_INSTR_OFFSETS
	.align		4
.L_562:
        /*008c*/ 	.byte	0x04, 0x1c
        /*008e*/ 	.short	(.L_564 - .L_563)


	//   ....[0]....
.L_563:
        /*0090*/ 	.word	0x00000310


	//   ....[1]....
        /*0094*/ 	.word	0x000060c0


	//   ....[2]....
        /*0098*/ 	.word	0x000069c0


	//----- nvinfo : EIATTR_CTAIDZ_USED
	.align		4
.L_564:
        /*009c*/ 	.byte	0x01, 0x04
	.zero		2


	//----- nvinfo : EIATTR_MAX_THREADS
	.align		4
        /*00a0*/ 	.byte	0x04, 0x05
        /*00a2*/ 	.short	(.L_566 - .L_565)
.L_565:
        /*00a4*/ 	.word	0x00000100
        /*00a8*/ 	.word	0x00000001
        /*00ac*/ 	.word	0x00000001


	//----- nvinfo : EIATTR_CRS_STACK_SIZE
	.align		4
.L_566:
        /*00b0*/ 	.byte	0x04, 0x1e
        /*00b2*/ 	.short	(.L_568 - .L_567)
.L_567:
        /*00b4*/ 	.word	0x00000000
.L_568:


//--------------------- .nv.info._ZN7cutlass13device_kernelIN5flash19enable_sm80_to_sm89INS1_16FlashAttnBwdSm80INS1_25CollectiveMainloopBwdSm80ILi1ELi1EN4cute5tupleIJNS5_1CILi64EEES8_NS7_ILi192EEEEEENS_10bfloat16_tEfNS_4arch4Sm80ELb0ELb1ELb1ELb1ELb1ELb0ELb0ELb0ELi2ELi2ELi2ELi2ELb1EEENS1_24CollectiveEpilogueBwdGQAISA_fSD_Li256ELb1ELb1EEENS1_19SingleTileSchedulerILb1ELb0ELb0ELi64EEEEEEEEEvNT_6ParamsE --------------------------
	.section	.nv.info._ZN7cutlass13device_kernelIN5flash19enable_sm80_to_sm89INS1_16FlashAttnBwdSm80INS1_25CollectiveMainloopBwdSm80ILi1ELi1EN4cute5tupleIJNS5_1CILi64EEES8_NS7_ILi192EEEEEENS_10bfloat16_tEfNS_4arch4Sm80ELb0ELb1ELb1ELb1ELb1ELb0ELb0ELb0ELi2ELi2ELi2ELi2ELb1EEENS1_24CollectiveEpilogueBwdGQAISA_fSD_Li256ELb1ELb1EEENS1_19SingleTileSchedulerILb1ELb0ELb0ELi64EEEEEEEEEvNT_6ParamsE,"",@"SHT_CUDA_INFO"
	.sectionflags	@""
	.align	4


	//----- nvinfo : EIATTR_CUDA_API_VERSION
	.align		4
        /*0000*/ 	.byte	0x04, 0x37
        /*0002*/ 	.short	(.L_570 - .L_569)
.L_569:
        /*0004*/ 	.word	0x00000082


	//----- nvinfo : EIATTR_SW2861232_WAR
	.align		4
.L_570:
        /*0008*/ 	.byte	0x01, 0x35
	.zero		2


	//----- nvinfo : EIATTR_PARAM_CBANK
	.align		4
        /*000c*/ 	.byte	0x04, 0x0a
        /*000e*/ 	.short	(.L_572 - .L_571)
	.align		4
.L_571:
        /*0010*/ 	.word	index@(.nv.constant0._ZN7cutlass13device_kernelIN5flash19enable_sm80_to_sm89INS1_16FlashAttnBwdSm80INS1_25CollectiveMainloopBwdSm80ILi1ELi1EN4cute5tupleIJNS5_1CILi64EEES8_NS7_ILi192EEEEEENS_10bfloat16_tEfNS_4arch4Sm80ELb0ELb1ELb1ELb1ELb1ELb0ELb0ELb0ELi2ELi2ELi2ELi2ELb1EEENS1_24CollectiveEpilogueBwdGQAISA_fSD_Li256ELb1ELb1EEENS1_19SingleTileSchedulerILb1ELb0ELb0ELi64EEEEEEEEEvNT_6ParamsE)
        /*0014*/ 	.short	0x0160
        /*0016*/ 	.short	0x0278


	//----- nvinfo : EIATTR_CBANK_PARAM_SIZE
	.align		4
.L_572:
        /*0018*/ 	.byte	0x03, 0x19
        /*001a*/ 	.short	0x0278


	//----- nvinfo : EIATTR_KPARAM_INFO
	.align		4
        /*001c*/ 	.byte	0x04, 0x17
        /*001e*/ 	.short	(.L_574 - .L_573)
.L_573:
        /*0020*/ 	.word	0x00000000
        /*0024*/ 	.short	0x0000
        /*0026*/ 	.short	0x0000
        /*0028*/ 	.byte	0x00, 0xf0, 0xe1, 0x09


	//----- nvinfo : EIATTR_MAXREG_COUNT
	.align		4
.L_574:
        /*002c*/ 	.byte	0x03, 0x1b
        /*002e*/ 	.short	0x00ff


	//----- nvinfo : EIATTR_NUM_BARRIERS
	.align		4
        /*0030*/ 	.byte	0x02, 0x4c
        /*0032*/ 	.byte	0x02
	.zero		1


	//----- nvinfo : EIATTR_ANNOTATIONS
	.align		4
        /*0034*/ 	.byte	0x04, 0x55
        /*0036*/ 	.short	(.L_576 - .L_575)


	//   ....[0]....
.L_575:
        /*0038*/ 	.word	0x00000001
        /*003c*/ 	.byte	0x70, 0x1b, 0x00, 0x00, 0x01, 0x00, 0x00, 0x00, 0x50, 0x20, 0x00, 0x00, 0x01, 0x00, 0x00, 0x00
        /*004c*/ 	.byte	0x70, 0x25, 0x00, 0x00, 0x01, 0x00, 0x00, 0x00, 0xb0, 0x25, 0x00, 0x00, 0x01, 0x00, 0x00, 0x00
        /*005c*/ 	.byte	0x00, 0x4c, 0x00, 0x00, 0x01, 0x00, 0x00, 0x00, 0x30, 0x4c, 0x00, 0x00, 0x01, 0x00, 0x00, 0x00
        /*006c*/ 	.byte	0x80, 0x53, 0x00, 0x00, 0x01, 0x00, 0x00, 0x00, 0x30, 0x59, 0x00, 0x00


	//----- nvinfo : EIATTR_MERCURY_ISA_VERSION
	.align		4
.L_576:
        /*0078*/ 	.byte	0x03, 0x5f
        /*007a*/ 	.short	0x0000


	//----- nvinfo : EIATTR_COOP_GROUP_MASK_REGIDS
	.align		4
        /*007c*/ 	.byte	0x04, 0x29
        /*007e*/ 	.short	(.L_578 - .L_577)


	//   ....[0]....
.L_577:
        /*0080*/ 	.word	0xffffffff


	//   ....[1]....
        /*0084*/ 	.word	0xffffffff


	//   ....[2]....
        /*0088*/ 	.word	0xffffffff


	//   ....[3]....
        /*008c*/ 	.word	0xffffffff


	//   ....[4]....
        /*0090*/ 	.word	0xffffffff


	//   ....[5]....
        /*0094*/ 	.word	0xffffffff


	//   ....[6]....
        /*0098*/ 	.word	0xffffffff


	//   ....[7]....
        /*009c*/ 	.word	0xffffffff


	//   ....[8]....
        /*00a0*/ 	.word	0xffffffff


	//----- nvinfo : EIATTR_COOP_GROUP_INSTR_OFFSETS
	.align		4
.L_578:
        /*00a4*/ 	.byte	0x04, 0x28
        /*00a6*/ 	.short	(.L_580 - .L_579)


	//   ....[0]....
.L_579:
        /*00a8*/ 	.word	0x000000a0


	//   ....[1]....
        /*00ac*/ 	.word	0x00006400


	//   ....[2]....
        /*00b0*/ 	.word	0x00006440


	//   ....[3]....
        /*00b4*/ 	.word	0x00006830


	//   ....[4]....
        /*00b8*/ 	.word	0x00006840


	//   ....[5]....
        /*00bc*/ 	.word	0x000069d0


	//   ....[6]....
        /*00c0*/ 	.word	0x00006a20


	//   ....[7]....
        /*00c4*/ 	.word	0x00006dd0


	//   ....[8]....
        /*00c8*/ 	.word	0x00006de0


	//----- nvinfo : EIATTR_EXIT_INSTR_OFFSETS
	.align		4
.L_580:
        /*00cc*/ 	.byte	0x04, 0x1c
        /*00ce*/ 	.short	(.L_582 - .L_581)


	//   ....[0]....
.L_581:
        /*00d0*/ 	.word	0x00000310


	//   ....[1]....
        /*00d4*/ 	.word	0x000060c0


	//   ....[2]....
        /*00d8*/ 	.word	0x00006df0


	//   ....[3]....
        /*00dc*/ 	.word	0x00006e90


	//----- nvinfo : EIATTR_CTAIDZ_USED
	.align		4
.L_582:
        /*00e0*/ 	.byte	0x01, 0x04
	.zero		2


	//----- nvinfo : EIATTR_MAX_THREADS
	.align		4
        /*00e4*/ 	.byte	0x04, 0x05
        /*00e6*/ 	.short	(.L_584 - .L_583)
.L_583:
        /*00e8*/ 	.word	0x00000100
        /*00ec*/ 	.word	0x00000001
        /*00f0*/ 	.word	0x00000001


	//----- nvinfo : EIATTR_CRS_STACK_SIZE
	.align		4
.L_584:
        /*00f4*/ 	.byte	0x04, 0x1e
        /*00f6*/ 	.short	(.L_586 - .L_585)
.L_585:
        /*00f8*/ 	.word	0x00000000
.L_586:


//--------------------- .nv.info._ZN7cutlass13device_kernelIN5flash19enable_sm80_to_sm89INS1_16FlashAttnBwdSm80INS1_25CollectiveMainloopBwdSm80ILi1ELi1EN4cute5tupleIJNS5_1CILi64EEES8_NS7_ILi192EEEEEENS_10bfloat16_tEfNS_4arch4Sm80ELb1ELb0ELb1ELb0ELb0ELb0ELb0ELb0ELi2ELi2ELi2ELi2ELb1EEENS1_21CollectiveEpilogueBwdISA_SB_SD_Li256ELb0ELb0ELi4EEENS1_25SingleTileBwdLPTSchedulerILb0ELi64ELb0EEEEEEEEEvNT_6ParamsE --------------------------
	.section	.nv.info._ZN7cutlass13device_kernelIN5flash19enable_sm80_to_sm89INS1_16FlashAttnBwdSm80INS1_25CollectiveMainloopBwdSm80ILi1ELi1EN4cute5tupleIJNS5_1CILi64EEES8_NS7_ILi192EEEEEENS_10bfloat16_tEfNS_4arch4Sm80ELb1ELb0ELb1ELb0ELb0ELb0ELb0ELb0ELi2ELi2ELi2ELi2ELb1EEENS1_21CollectiveEpilogueBwdISA_SB_SD_Li256ELb0ELb0ELi4EEENS1_25SingleTileBwdLPTSchedulerILb0ELi64ELb0EEEEEEEEEvNT_6ParamsE,"",@"SHT_CUDA_INFO"
	.sectionflags	@""
	.align	4


	//----- nvinfo : EIATTR_CUDA_API_VERSION
	.align		4
        /*0000*/ 	.byte	0x04, 0x37
        /*0002*/ 	.short	(.L_588 - .L_587)
.L_587:
        /*0004*/ 	.word	0x00000082


	//----- nvinfo : EIATTR_SW2861232_WAR
	.align		4
.L_588:
        /*0008*/ 	.byte	0x01, 0x35
	.zero		2


	//----- nvinfo : EIATTR_PARAM_CBANK
	.align		4
        /*000c*/ 	.byte	0x04, 0x0a
        /*000e*/ 	.short	(.L_590 - .L_589)
	.align		4
.L_589:
        /*0010*/ 	.word	index@(.nv.constant0._ZN7cutlass13device_kernelIN5flash19enable_sm80_to_sm89INS1_16FlashAttnBwdSm80INS1_25CollectiveMainloopBwdSm80ILi1ELi1EN4cute5tupleIJNS5_1CILi64EEES8_NS7_ILi192EEEEEENS_10bfloat16_tEfNS_4arch4Sm80ELb1ELb0ELb1ELb0ELb0ELb0ELb0ELb0ELi2ELi2ELi2ELi2ELb1EEENS1_21CollectiveEpilogueBwdISA_SB_SD_Li256ELb0ELb0ELi4EEENS1_25SingleTileBwdLPTSchedulerILb0ELi64ELb0EEEEEEEEEvNT_6ParamsE)
        /*0014*/ 	.short	0x0160
        /*0016*/ 	.short	0x0288


	//----- nvinfo : EIATTR_CBANK_PARAM_SIZE
	.align		4
.L_590:
        /*0018*/ 	.byte	0x03, 0x19
        /*001a*/ 	.short	0x0288


	//----- nvinfo : EIATTR_KPARAM_INFO
	.align		4
        /*001c*/ 	.byte	0x04, 0x17
        /*001e*/ 	.short	(.L_592 - .L_591)
.L_591:
        /*0020*/ 	.word	0x00000000
        /*0024*/ 	.short	0x0000
        /*0026*/ 	.short	0x0000
        /*0028*/ 	.byte	0x00, 0xf0, 0x21, 0x0a


	//----- nvinfo : EIATTR_MAXREG_COUNT
	.align		4
.L_592:
        /*002c*/ 	.byte	0x03, 0x1b
        /*002e*/ 	.short	0x00ff


	//----- nvinfo : EIATTR_NUM_BARRIERS
	.align		4
        /*0030*/ 	.byte	0x02, 0x4c
        /*0032*/ 	.byte	0x02
	.zero		1


	//----- nvinfo : EIATTR_ANNOTATIONS
	.align		4
        /*0034*/ 	.byte	0x04, 0x55
        /*0036*/ 	.short	(.L_594 - .L_593)


	//   ....[0]....
.L_593:
        /*0038*/ 	.word	0x00000001
        /*003c*/ 	.byte	0xf0, 0x1d, 0x00, 0x00, 0x01, 0x00, 0x00, 0x00, 0x80, 0x4f, 0x00, 0x00


	//----- nvinfo : EIATTR_MERCURY_ISA_VERSION
	.align		4
.L_594:
        /*0048*/ 	.byte	0x03, 0x5f
        /*004a*/ 	.short	0x0000


	//----- nvinfo : EIATTR_COOP_GROUP_MASK_REGIDS
	.align		4
        /*004c*/ 	.byte	0x04, 0x29
        /*004e*/ 	.short	(.L_596 - .L_595)


	//   ....[0]....
.L_595:
        /*0050*/ 	.word	0xffffffff


	//----- nvinfo : EIATTR_COOP_GROUP_INSTR_OFFSETS
	.align		4
.L_596:
        /*0054*/ 	.byte	0x04, 0x28
        /*0056*/ 	.short	(.L_598 - .L_597)


	//   ....[0]....
.L_597:
        /*0058*/ 	.word	0x00000050


	//----- nvinfo : EIATTR_EXIT_INSTR_OFFSETS
	.align		4
.L_598:
        /*005c*/ 	.byte	0x04, 0x1c
        /*005e*/ 	.short	(.L_600 - .L_599)


	//   ....[0]....
.L_599:
        /*0060*/ 	.word	0x00000540


	//   ....[1]....
        /*0064*/ 	.word	0x00006760


	//   ....[2]....
        /*0068*/ 	.word	0x00006860


	//   ....[3]....
        /*006c*/ 	.word	0x00006880


	//   ....[4]....
        /*0070*/ 	.word	0x00006e60


	//   ....[5]....
        /*0074*/ 	.word	0x00006f50


	//   ....[6]....
        /*0078*/ 	.word	0x00006f70


	//----- nvinfo : EIATTR_MAX_THREADS
	.align		4
.L_600:
        /*007c*/ 	.byte	0x04, 0x05
        /*007e*/ 	.short	(.L_602 - .L_601)
.L_601:
        /*0080*/ 	.word	0x00000100
        /*0084*/ 	.word	0x00000001
        /*0088*/ 	.word	0x00000001


	//----- nvinfo : EIATTR_CRS_STACK_SIZE
	.align		4
.L_602:
        /*008c*/ 	.byte	0x04, 0x1e
        /*008e*/ 	.short	(.L_604 - .L_603)
.L_603:
        /*0090*/ 	.word	0x00000000
.L_604:


//--------------------- .nv.info._ZN7cutlass13device_kernelIN5flash19enable_sm80_to_sm89INS1_16FlashAttnBwdSm80INS1_25CollectiveMainloopBwdSm80ILi1ELi1EN4cute5tupleIJNS5_1CILi64EEES8_NS7_ILi192EEEEEENS_10bfloat16_tEfNS_4arch4Sm80ELb1ELb0ELb1ELb0ELb1ELb0ELb0ELb0ELi2ELi2ELi2ELi2ELb1EEENS1_21CollectiveEpilogueBwdISA_SB_SD_Li256ELb0ELb0ELi4EEENS1_25SingleTileBwdLPTSchedulerILb0ELi64ELb1EEEEEEEEEvNT_6ParamsE --------------------------
	.section	.nv.info._ZN7cutlass13device_kernelIN5flash19enable_sm80_to_sm89INS1_16FlashAttnBwdSm80INS1_25CollectiveMainloopBwdSm80ILi1ELi1EN4cute5tupleIJNS5_1CILi64EEES8_NS7_ILi192EEEEEENS_10bfloat16_tEfNS_4arch4Sm80ELb1ELb0ELb1ELb0ELb1ELb0ELb0ELb0ELi2ELi2ELi2ELi2ELb1EEENS1_21CollectiveEpilogueBwdISA_SB_SD_Li256ELb0ELb0ELi4EEENS1_25SingleTileBwdLPTSchedulerILb0ELi64ELb1EEEEEEEEEvNT_6ParamsE,"",@"SHT_CUDA_INFO"
	.sectionflags	@""
	.align	4


	//----- nvinfo : EIATTR_CUDA_API_VERSION
	.align		4
        /*0000*/ 	.byte	0x04, 0x37
        /*0002*/ 	.short	(.L_606 - .L_605)
.L_605:
        /*0004*/ 	.word	0x00000082


	//----- nvinfo : EIATTR_SW2861232_WAR
	.align		4
.L_606:
        /*0008*/ 	.byte	0x01, 0x35
	.zero		2


	//----- nvinfo : EIATTR_PARAM_CBANK
	.align		4
        /*000c*/ 	.byte	0x04, 0x0a
        /*000e*/ 	.short	(.L_608 - .L_607)
	.align		4
.L_607:
        /*0010*/ 	.word	index@(.nv.constant0._ZN7cutlass13device_kernelIN5flash19enable_sm80_to_sm89INS1_16FlashAttnBwdSm80INS1_25CollectiveMainloopBwdSm80ILi1ELi1EN4cute5tupleIJNS5_1CILi64EEES8_NS7_ILi192EEEEEENS_10bfloat16_tEfNS_4arch4Sm80ELb1ELb0ELb1ELb0ELb1ELb0ELb0ELb0ELi2ELi2ELi2ELi2ELb1EEENS1_21CollectiveEpilogueBwdISA_SB_SD_Li256ELb0ELb0ELi4EEENS1_25SingleTileBwdLPTSchedulerILb0ELi64ELb1EEEEEEEEEvNT_6ParamsE)
        /*0014*/ 	.short	0x0160
        /*0016*/ 	.short	0x0288


	//----- nvinfo : EIATTR_CBANK_PARAM_SIZE
	.align		4
.L_608:
        /*0018*/ 	.byte	0x03, 0x19
        /*001a*/ 	.short	0x0288


	//----- nvinfo : EIATTR_KPARAM_INFO
	.align		4
        /*001c*/ 	.byte	0x04, 0x17
        /*001e*/ 	.short	(.L_610 - .L_609)
.L_609:
        /*0020*/ 	.word	0x00000000
        /*0024*/ 	.short	0x0000
        /*0026*/ 	.short	0x0000
        /*0028*/ 	.byte	0x00, 0xf0, 0x21, 0x0a


	//----- nvinfo : EIATTR_MAXREG_COUNT
	.align		4
.L_610:
        /*002c*/ 	.byte	0x03, 0x1b
        /*002e*/ 	.short	0x00ff


	//----- nvinfo : EIATTR_NUM_BARRIERS
	.align		4
        /*0030*/ 	.byte	0x02, 0x4c
        /*0032*/ 	.byte	0x02
	.zero		1


	//----- nvinfo : EIATTR_ANNOTATIONS
	.align		4
        /*0034*/ 	.byte	0x04, 0x55
        /*0036*/ 	.short	(.L_612 - .L_611)


	//   ....[0]....
.L_611:
        /*0038*/ 	.word	0x00000001
        /*003c*/ 	.byte	0x50, 0x1e, 0x00, 0x00, 0x01, 0x00, 0x00, 0x00, 0xe0, 0x4f, 0x00, 0x00


	//----- nvinfo : EIATTR_MERCURY_ISA_VERSION
	.align		4
.L_612:
        /*0048*/ 	.byte	0x03, 0x5f
        /*004a*/ 	.short	0x0000


	//----- nvinfo : EIATTR_COOP_GROUP_MASK_REGIDS
	.align		4
        /*004c*/ 	.byte	0x04, 0x29
        /*004e*/ 	.short	(.L_614 - .L_613)


	//   ....[0]....
.L_613:
        /*0050*/ 	.word	0xffffffff


	//----- nvinfo : EIATTR_COOP_GROUP_INSTR_OFFSETS
	.align		4
.L_614:
        /*0054*/ 	.byte	0x04, 0x28
        /*0056*/ 	.short	(.L_616 - .L_615)


	//   ....[0]....
.L_615:
        /*0058*/ 	.word	0x00000050


	//----- nvinfo : EIATTR_EXIT_INSTR_OFFSETS
	.align		4
.L_616:
        /*005c*/ 	.byte	0x04, 0x1c
        /*005e*/ 	.short	(.L_618 - .L_617)


	//   ....[0]....
.L_617:
        /*0060*/ 	.word	0x000005a0


	//   ....[1]....
        /*0064*/ 	.word	0x000067c0


	//   ....[2]....
        /*0068*/ 	.word	0x000068c0


	//   ....[3]....
        /*006c*/ 	.word	0x000068e0


	//   ....[4]....
        /*0070*/ 	.word	0x00006ec0


	//   ....[5]....
        /*0074*/ 	.word	0x00006fb0


	//   ....[6]....
        /*0078*/ 	.word	0x00006fd0


	//----- nvinfo : EIATTR_MAX_THREADS
	.align		4
.L_618:
        /*007c*/ 	.byte	0x04, 0x05
        /*007e*/ 	.short	(.L_620 - .L_619)
.L_619:
        /*0080*/ 	.word	0x00000100
        /*0084*/ 	.word	0x00000001
        /*0088*/ 	.word	0x00000001


	//----- nvinfo : EIATTR_CRS_STACK_SIZE
	.align		4
.L_620:
        /*008c*/ 	.byte	0x04, 0x1e
        /*008e*/ 	.short	(.L_622 - .L_621)
.L_621:
        /*0090*/ 	.word	0x00000000
.L_622:


//--------------------- .nv.info._ZN7cutlass13device_kernelIN5flash19enable_sm80_to_sm89INS1_16FlashAttnBwdSm80INS1_25CollectiveMainloopBwdSm80ILi1ELi1EN4cute5tupleIJNS5_1CILi64EEES8_NS7_ILi192EEEEEENS_10bfloat16_tEfNS_4arch4Sm80ELb1ELb0ELb1ELb0ELb0ELb0ELb0ELb0ELi2ELi2ELi2ELi2ELb1EEENS1_24CollectiveEpilogueBwdGQAISA_fSD_Li256ELb0ELb0EEENS1_25SingleTileBwdLPTSchedulerILb0ELi64ELb0EEEEEEEEEvNT_6ParamsE --------------------------
	.section	.nv.info._ZN7cutlass13device_kernelIN5flash19enable_sm80_to_sm89INS1_16FlashAttnBwdSm80INS1_25CollectiveMainloopBwdSm80ILi1ELi1EN4cute5tupleIJNS5_1CILi64EEES8_NS7_ILi192EEEEEENS_10bfloat16_tEfNS_4arch4Sm80ELb1ELb0ELb1ELb0ELb0ELb0ELb0ELb0ELi2ELi2ELi2ELi2ELb1EEENS1_24CollectiveEpilogueBwdGQAISA_fSD_Li256ELb0ELb0EEENS1_25SingleTileBwdLPTSchedulerILb0ELi64ELb0EEEEEEEEEvNT_6ParamsE,"",@"SHT_CUDA_INFO"
	.sectionflags	@""
	.align	4


	//----- nvinfo : EIATTR_CUDA_API_VERSION
	.align		4
        /*0000*/ 	.byte	0x04, 0x37
        /*0002*/ 	.short	(.L_624 - .L_623)
.L_623:
        /*0004*/ 	.word	0x00000082


	//----- nvinfo : EIATTR_SW2861232_WAR
	.align		4
.L_624:
        /*0008*/ 	.byte	0x01, 0x35
	.zero		2


	//----- nvinfo : EIATTR_PARAM_CBANK
	.align		4
        /*000c*/ 	.byte	0x04, 0x0a
        /*000e*/ 	.short	(.L_626 - .L_625)
	.align		4
.L_625:
        /*0010*/ 	.word	index@(.nv.constant0._ZN7cutlass13device_kernelIN5flash19enable_sm80_to_sm89INS1_16FlashAttnBwdSm80INS1_25CollectiveMainloopBwdSm80ILi1ELi1EN4cute5tupleIJNS5_1CILi64EEES8_NS7_ILi192EEEEEENS_10bfloat16_tEfNS_4arch4Sm80ELb1ELb0ELb1ELb0ELb0ELb0ELb0ELb0ELi2ELi2ELi2ELi2ELb1EEENS1_24CollectiveEpilogueBwdGQAISA_fSD_Li256ELb0ELb0EEENS1_25SingleTileBwdLPTSchedulerILb0ELi64ELb0EEEEEEEEEvNT_6ParamsE)
        /*0014*/ 	.short	0x0160
        /*0016*/ 	.short	0x0290


	//----- nvinfo : EIATTR_CBANK_PARAM_SIZE
	.align		4
.L_626:
        /*0018*/ 	.byte	0x03, 0x19
        /*001a*/ 	.short	0x0290


	//----- nvinfo : EIATTR_KPARAM_INFO
	.align		4
        /*001c*/ 	.byte	0x04, 0x17
        /*001e*/ 	.short	(.L_628 - .L_627)
.L_627:
        /*0020*/ 	.word	0x00000000
        /*0024*/ 	.short	0x0000
        /*0026*/ 	.short	0x0000
        /*0028*/ 	.byte	0x00, 0xf0, 0x41, 0x0a


	//----- nvinfo : EIATTR_MAXREG_COUNT
	.align		4
.L_628:
        /*002c*/ 	.byte	0x03, 0x1b
        /*002e*/ 	.short	0x00ff


	//----- nvinfo : EIATTR_NUM_BARRIERS
	.align		4
        /*0030*/ 	.byte	0x02, 0x4c
        /*0032*/ 	.byte	0x02
	.zero		1


	//----- nvinfo : EIATTR_ANNOTATIONS
	.align		4
        /*0034*/ 	.byte	0x04, 0x55
        /*0036*/ 	.short	(.L_630 - .L_629)


	//   ....[0]....
.L_629:
        /*0038*/ 	.word	0x00000001
        /*003c*/ 	.byte	0x40, 0x1d, 0x00, 0x00, 0x01, 0x00, 0x00, 0x00, 0xd0, 0x4e, 0x00, 0x00


	//----- nvinfo : EIATTR_MERCURY_ISA_VERSION
	.align		4
.L_630:
        /*0048*/ 	.byte	0x03, 0x5f
        /*004a*/ 	.short	0x0000


	//----- nvinfo : EIATTR_COOP_GROUP_MASK_REGIDS
	.align		4
        /*004c*/ 	.byte	0x04, 0x29
        /*004e*/ 	.short	(.L_632 - .L_631)


	//   ....[0]....
.L_631:
        /*0050*/ 	.word	0xffffffff


	//----- nvinfo : EIATTR_COOP_GROUP_INSTR_OFFSETS
	.align		4
.L_632:
        /*0054*/ 	.byte	0x04, 0x28
        /*0056*/ 	.short	(.L_634 - .L_633)


	//   ....[0]....
.L_633:
        /*0058*/ 	.word	0x00000050


	//----- nvinfo : EIATTR_EXIT_INSTR_OFFSETS
	.align		4
.L_634:
        /*005c*/ 	.byte	0x04, 0x1c
        /*005e*/ 	.short	(.L_636 - .L_635)


	//   ....[0]....
.L_635:
        /*0060*/ 	.word	0x00000540


	//   ....[1]....
        /*0064*/ 	.word	0x00005780


	//   ....[2]....
        /*0068*/ 	.word	0x00006010


	//----- nvinfo : EIATTR_MAX_THREADS
	.align		4
.L_636:
        /*006c*/ 	.byte	0x04, 0x05
        /*006e*/ 	.short	(.L_638 - .L_637)
.L_637:
        /*0070*/ 	.word	0x00000100
        /*0074*/ 	.word	0x00000001
        /*0078*/ 	.word	0x00000001
.L_638:


//--------------------- .nv.info._ZN7cutlass13device_kernelIN5flash19enable_sm80_to_sm89INS1_16FlashAttnBwdSm80INS1_25CollectiveMainloopBwdSm80ILi1ELi1EN4cute5tupleIJNS5_1CILi64EEES8_NS7_ILi192EEEEEENS_10bfloat16_tEfNS_4arch4Sm80ELb1ELb0ELb1ELb0ELb1ELb0ELb0ELb0ELi2ELi2ELi2ELi2ELb1EEENS1_24CollectiveEpilogueBwdGQAISA_fSD_Li256ELb0ELb1EEENS1_25SingleTileBwdLPTSchedulerILb0ELi64ELb1EEEEEEEEEvNT_6ParamsE --------------------------
	.section	.nv.info._ZN7cutlass13device_kernelIN5flash19enable_sm80_to_sm89INS1_16FlashAttnBwdSm80INS1_25CollectiveMainloopBwdSm80ILi1ELi1EN4cute5tupleIJNS5_1CILi64EEES8_NS7_ILi192EEEEEENS_10bfloat16_tEfNS_4arch4Sm80ELb1ELb0ELb1ELb0ELb1ELb0ELb0ELb0ELi2ELi2ELi2ELi2ELb1EEENS1_24CollectiveEpilogueBwdGQAISA_fSD_Li256ELb0ELb1EEENS1_25SingleTileBwdLPTSchedulerILb0ELi64ELb1EEEEEEEEEvNT_6ParamsE,"",@"SHT_CUDA_INFO"
	.sectionflags	@""
	.align	4


	//----- nvinfo : EIATTR_CUDA_API_VERSION
	.align		4
        /*0000*/ 	.byte	0x04, 0x37
        /*0002*/ 	.short	(.L_640 - .L_639)
.L_639:
        /*0004*/ 	.word	0x00000082


	//----- nvinfo : EIATTR_SW2861232_WAR
	.align		4
.L_640:
        /*0008*/ 	.byte	0x01, 0x35
	.zero		2


	//----- nvinfo : EIATTR_PARAM_CBANK
	.align		4
        /*000c*/ 	.byte	0x04, 0x0a
        /*000e*/ 	.short	(.L_642 - .L_641)
	.align		4
.L_641:
        /*0010*/ 	.word	index@(.nv.constant0._ZN7cutlass13device_kernelIN5flash19enable_sm80_to_sm89INS1_16FlashAttnBwdSm80INS1_25CollectiveMainloopBwdSm80ILi1ELi1EN4cute5tupleIJNS5_1CILi64EEES8_NS7_ILi192EEEEEENS_10bfloat16_tEfNS_4arch4Sm80ELb1ELb0ELb1ELb0ELb1ELb0ELb0ELb0ELi2ELi2ELi2ELi2ELb1EEENS1_24CollectiveEpilogueBwdGQAISA_fSD_Li256ELb0ELb1EEENS1_25SingleTileBwdLPTSchedulerILb0ELi64ELb1EEEEEEEEEvNT_6ParamsE)
        /*0014*/ 	.short	0x0160
        /*0016*/ 	.short	0x0290


	//----- nvinfo : EIATTR_CBANK_PARAM_SIZE
	.align		4
.L_642:
        /*0018*/ 	.byte	0x03, 0x19
        /*001a*/ 	.short	0x0290


	//----- nvinfo : EIATTR_KPARAM_INFO
	.align		4
        /*001c*/ 	.byte	0x04, 0x17
        /*001e*/ 	.short	(.L_644 - .L_643)
.L_643:
        /*0020*/ 	.word	0x00000000
        /*0024*/ 	.short	0x0000
        /*0026*/ 	.short	0x0000
        /*0028*/ 	.byte	0x00, 0xf0, 0x41, 0x0a


	//----- nvinfo : EIATTR_MAXREG_COUNT
	.align		4
.L_644:
        /*002c*/ 	.byte	0x03, 0x1b
        /*002e*/ 	.short	0x00ff


	//----- nvinfo : EIATTR_NUM_BARRIERS
	.align		4
        /*0030*/ 	.byte	0x02, 0x4c
        /*0032*/ 	.byte	0x02
	.zero		1


	//----- nvinfo : EIATTR_ANNOTATIONS
	.align		4
        /*0034*/ 	.byte	0x04, 0x55
        /*0036*/ 	.short	(.L_646 - .L_645)


	//   ....[0]....
.L_645:
        /*0038*/ 	.word	0x00000001
        /*003c*/ 	.byte	0xa0, 0x1d, 0x00, 0x00, 0x01, 0x00, 0x00, 0x00, 0x30, 0x4f, 0x00, 0x00


	//----- nvinfo : EIATTR_MERCURY_ISA_VERSION
	.align		4
.L_646:
        /*0048*/ 	.byte	0x03, 0x5f
        /*004a*/ 	.short	0x0000


	//----- nvinfo : EIATTR_COOP_GROUP_MASK_REGIDS
	.align		4
        /*004c*/ 	.byte	0x04, 0x29
        /*004e*/ 	.short	(.L_648 - .L_647)


	//   ....[0]....
.L_647:
        /*0050*/ 	.word	0xffffffff


	//   ....[1]....
        /*0054*/ 	.word	0xffffffff


	//   ....[2]....
        /*0058*/ 	.word	0xffffffff


	//   ....[3]....
        /*005c*/ 	.word	0xffffffff


	//   ....[4]....
        /*0060*/ 	.word	0xffffffff


	//   ....[5]....
        /*0064*/ 	.word	0xffffffff


	//   ....[6]....
        /*0068*/ 	.word	0xffffffff


	//   ....[7]....
        /*006c*/ 	.word	0xffffffff


	//   ....[8]....
        /*0070*/ 	.word	0xffffffff


	//----- nvinfo : EIATTR_COOP_GROUP_INSTR_OFFSETS
	.align		4
.L_648:
        /*0074*/ 	.byte	0x04, 0x28
        /*0076*/ 	.short	(.L_650 - .L_649)


	//   ....[0]....
.L_649:
        /*0078*/ 	.word	0x00000050


	//   ....[1]....
        /*007c*/ 	.word	0x00005a60


	//   ....[2]....
        /*0080*/ 	.word	0x00005a90


	//   ....[3]....
        /*0084*/ 	.word	0x00005ec0


	//   ....[4]....
        /*0088*/ 	.word	0x00005ed0


	//   ....[5]....
        /*008c*/ 	.word	0x00006090


	//   ....[6]....
        /*0090*/ 	.word	0x000061a0


	//   ....[7]....
        /*0094*/ 	.word	0x000064d0


	//   ....[8]....
        /*0098*/ 	.word	0x000064e0


	//----- nvinfo : EIATTR_EXIT_INSTR_OFFSETS
	.align		4
.L_650:
        /*009c*/ 	.byte	0x04, 0x1c
        /*009e*/ 	.short	(.L_652 - .L_651)


	//   ....[0]....
.L_651:
        /*00a0*/ 	.word	0x000005a0


	//   ....[1]....
        /*00a4*/ 	.word	0x000057e0


	//   ....[2]....
        /*00a8*/ 	.word	0x000064f0


	//   ....[3]....
        /*00ac*/ 	.word	0x00006590


	//----- nvinfo : EIATTR_MAX_THREADS
	.align		4
.L_652:
        /*00b0*/ 	.byte	0x04, 0x05
        /*00b2*/ 	.short	(.L_654 - .L_653)
.L_653:
        /*00b4*/ 	.word	0x00000100
        /*00b8*/ 	.word	0x00000001
        /*00bc*/ 	.word	0x00000001


	//----- nvinfo : EIATTR_CRS_STACK_SIZE
	.align		4
.L_654:
        /*00c0*/ 	.byte	0x04, 0x1e
        /*00c2*/ 	.short	(.L_656 - .L_655)
.L_655:
        /*00c4*/ 	.word	0x00000000
.L_656:


//--------------------- .nv.info._ZN7cutlass13device_kernelIN5flash19enable_sm80_to_sm89INS1_16FlashAttnBwdSm80INS1_25CollectiveMainloopBwdSm80ILi1ELi1EN4cute5tupleIJNS5_1CILi64EEES8_NS7_ILi192EEEEEENS_10bfloat16_tEfNS_4arch4Sm80ELb1ELb0ELb1ELb1ELb0ELb0ELb0ELb0ELi2ELi2ELi2ELi2ELb1EEENS1_21CollectiveEpilogueBwdISA_SB_SD_Li256ELb1ELb0ELi4EEENS1_25SingleTileBwdLPTSchedulerILb1ELi64ELb0EEEEEEEEEvNT_6ParamsE --------------------------
	.section	.nv.info._ZN7cutlass13device_kernelIN5flash19enable_sm80_to_sm89INS1_16FlashAttnBwdSm80INS1_25CollectiveMainloopBwdSm80ILi1ELi1EN4cute5tupleIJNS5_1CILi64EEES8_NS7_ILi192EEEEEENS_10bfloat16_tEfNS_4arch4Sm80ELb1ELb0ELb1ELb1ELb0ELb0ELb0ELb0ELi2ELi2ELi2ELi2ELb1EEENS1_21CollectiveEpilogueBwdISA_SB_SD_Li256ELb1ELb0ELi4EEENS1_25SingleTileBwdLPTSchedulerILb1ELi64ELb0EEEEEEEEEvNT_6ParamsE,"",@"SHT_CUDA_INFO"
	.sectionflags	@""
	.align	4


	//----- nvinfo : EIATTR_CUDA_API_VERSION
	.align		4
        /*0000*/ 	.byte	0x04, 0x37
        /*0002*/ 	.short	(.L_658 - .L_657)
.L_657:
        /*0004*/ 	.word	0x00000082


	//----- nvinfo : EIATTR_SW2861232_WAR
	.align		4
.L_658:
        /*0008*/ 	.byte	0x01, 0x35
	.zero		2


	//----- nvinfo : EIATTR_PARAM_CBANK
	.align		4
        /*000c*/ 	.byte	0x04, 0x0a
        /*000e*/ 	.short	(.L_660 - .L_659)
	.align		4
.L_659:
        /*0010*/ 	.word	index@(.nv.constant0._ZN7cutlass13device_kernelIN5flash19enable_sm80_to_sm89INS1_16FlashAttnBwdSm80INS1_25CollectiveMainloopBwdSm80ILi1ELi1EN4cute5tupleIJNS5_1CILi64EEES8_NS7_ILi192EEEEEENS_10bfloat16_tEfNS_4arch4Sm80ELb1ELb0ELb1ELb1ELb0ELb0ELb0ELb0ELi2ELi2ELi2ELi2ELb1EEENS1_21CollectiveEpilogueBwdISA_SB_SD_Li256ELb1ELb0ELi4EEENS1_25SingleTileBwdLPTSchedulerILb1ELi64ELb0EEEEEEEEEvNT_6ParamsE)
        /*0014*/ 	.short	0x0160
        /*0016*/ 	.short	0x0288


	//----- nvinfo : EIATTR_CBANK_PARAM_SIZE
	.align		4
.L_660:
        /*0018*/ 	.byte	0x03, 0x19
        /*001a*/ 	.short	0x0288


	//----- nvinfo : EIATTR_KPARAM_INFO
	.align		4
        /*001c*/ 	.byte	0x04, 0x17
        /*001e*/ 	.short	(.L_662 - .L_661)
.L_661:
        /*0020*/ 	.word	0x00000000
        /*0024*/ 	.short	0x0000
        /*0026*/ 	.short	0x0000
        /*0028*/ 	.byte	0x00, 0xf0, 0x21, 0x0a


	//----- nvinfo : EIATTR_MAXREG_COUNT
	.align		4
.L_662:
        /*002c*/ 	.byte	0x03, 0x1b
        /*002e*/ 	.short	0x00ff


	//----- nvinfo : EIATTR_NUM_BARRIERS
	.align		4
        /*0030*/ 	.byte	0x02, 0x4c
        /*0032*/ 	.byte	0x02
	.zero		1


	//----- nvinfo : EIATTR_MERCURY_ISA_VERSION
	.align		4
        /*0034*/ 	.byte	0x03, 0x5f
        /*0036*/ 	.short	0x0000


	//----- nvinfo : EIATTR_COOP_GROUP_MASK_REGIDS
	.align		4
        /*0038*/ 	.byte	0x04, 0x29
        /*003a*/ 	.short	(.L_664 - .L_663)


	//   ....[0]....
.L_663:
        /*003c*/ 	.word	0xffffffff


	//----- nvinfo : EIATTR_COOP_GROUP_INSTR_OFFSETS
	.align		4
.L_664:
        /*0040*/ 	.byte	0x04, 0x28
        /*0042*/ 	.short	(.L_666 - .L_665)


	//   ....[0]....
.L_665:
        /*0044*/ 	.word	0x00000050


	//----- nvinfo : EIATTR_EXIT_INSTR_OFFSETS
	.align		4
.L_666:
        /*0048*/ 	.byte	0x04, 0x1c
        /*004a*/ 	.short	(.L_668 - .L_667)


	//   ....[0]....
.L_667:
        /*004c*/ 	.word	0x000009c0


	//   ....[1]....
        /*0050*/ 	.word	0x00007250


	//   ....[2]....
        /*0054*/ 	.word	0x00007350


	//   ....[3]....
        /*0058*/ 	.word	0x00007370


	//   ....[4]....
        /*005c*/ 	.word	0x00007b60


	//   ....[5]....
        /*0060*/ 	.word	0x00007c50


	//   ....[6]....
        /*0064*/ 	.word	0x00007c70


	//----- nvinfo : EIATTR_MAX_THREADS
	.align		4
.L_668:
        /*0068*/ 	.byte	0x04, 0x05
        /*006a*/ 	.short	(.L_670 - .L_669)
.L_669:
        /*006c*/ 	.word	0x00000100
        /*0070*/ 	.word	0x00000001
        /*0074*/ 	.word	0x00000001


	//----- nvinfo : EIATTR_CRS_STACK_SIZE
	.align		4
.L_670:
        /*0078*/ 	.byte	0x04, 0x1e
        /*007a*/ 	.short	(.L_672 - .L_671)
.L_671:
        /*007c*/ 	.word	0x00000000
.L_672:


//--------------------- .nv.info._ZN7cutlass13device_kernelIN5flash19enable_sm80_to_sm89INS1_16FlashAttnBwdSm80INS1_25CollectiveMainloopBwdSm80ILi1ELi1EN4cute5tupleIJNS5_1CILi64EEES8_NS7_ILi192EEEEEENS_10bfloat16_tEfNS_4arch4Sm80ELb1ELb0ELb1ELb1ELb1ELb0ELb0ELb0ELi2ELi2ELi2ELi2ELb1EEENS1_21CollectiveEpilogueBwdISA_SB_SD_Li256ELb1ELb0ELi4EEENS1_25SingleTileBwdLPTSchedulerILb1ELi64ELb1EEEEEEEEEvNT_6ParamsE --------------------------
	.section	.nv.info._ZN7cutlass13device_kernelIN5flash19enable_sm80_to_sm89INS1_16FlashAttnBwdSm80INS1_25CollectiveMainloopBwdSm80ILi1ELi1EN4cute5tupleIJNS5_1CILi64EEES8_NS7_ILi192EEEEEENS_10bfloat16_tEfNS_4arch4Sm80ELb1ELb0ELb1ELb1ELb1ELb0ELb0ELb0ELi2ELi2ELi2ELi2ELb1EEENS1_21CollectiveEpilogueBwdISA_SB_SD_Li256ELb1ELb0ELi4EEENS1_25SingleTileBwdLPTSchedulerILb1ELi64ELb1EEEEEEEEEvNT_6ParamsE,"",@"SHT_CUDA_INFO"
	.sectionflags	@""
	.align	4


	//----- nvinfo : EIATTR_CUDA_API_VERSION
	.align		4
        /*0000*/ 	.byte	0x04, 0x37
        /*0002*/ 	.short	(.L_674 - .L_673)
.L_673:
        /*0004*/ 	.word	0x00000082


	//----- nvinfo : EIATTR_SW2861232_WAR
	.align		4
.L_674:
        /*0008*/ 	.byte	0x01, 0x35
	.zero		2


	//----- nvinfo : EIATTR_PARAM_CBANK
	.align		4
        /*000c*/ 	.byte	0x04, 0x0a
        /*000e*/ 	.short	(.L_676 - .L_675)
	.align		4
.L_675:
        /*0010*/ 	.word	index@(.nv.constant0._ZN7cutlass13device_kernelIN5flash19enable_sm80_to_sm89INS1_16FlashAttnBwdSm80INS1_25CollectiveMainloopBwdSm80ILi1ELi1EN4cute5tupleIJNS5_1CILi64EEES8_NS7_ILi192EEEEEENS_10bfloat16_tEfNS_4arch4Sm80ELb1ELb0ELb1ELb1ELb1ELb0ELb0ELb0ELi2ELi2ELi2ELi2ELb1EEENS1_21CollectiveEpilogueBwdISA_SB_SD_Li256ELb1ELb0ELi4EEENS1_25SingleTileBwdLPTSchedulerILb1ELi64ELb1EEEEEEEEEvNT_6ParamsE)
        /*0014*/ 	.short	0x0160
        /*0016*/ 	.short	0x0288


	//----- nvinfo : EIATTR_CBANK_PARAM_SIZE
	.align		4
.L_676:
        /*0018*/ 	.byte	0x03, 0x19
        /*001a*/ 	.short	0x0288


	//----- nvinfo : EIATTR_KPARAM_INFO
	.align		4
        /*001c*/ 	.byte	0x04, 0x17
        /*001e*/ 	.short	(.L_678 - .L_677)
.L_677:
        /*0020*/ 	.word	0x00000000
        /*0024*/ 	.short	0x0000
        /*0026*/ 	.short	0x0000
        /*0028*/ 	.byte	0x00, 0xf0, 0x21, 0x0a


	//----- nvinfo : EIATTR_MAXREG_COUNT
	.align		4
.L_678:
        /*002c*/ 	.byte	0x03, 0x1b
        /*002e*/ 	.short	0x00ff


	//----- nvinfo : EIATTR_NUM_BARRIERS
	.align		4
        /*0030*/ 	.byte	0x02, 0x4c
        /*0032*/ 	.byte	0x02
	.zero		1


	//----- nvinfo : EIATTR_ANNOTATIONS
	.align		4
        /*0034*/ 	.byte	0x04, 0x55
        /*0036*/ 	.short	(.L_680 - .L_679)


	//   ....[0]....
.L_679:
        /*0038*/ 	.word	0x00000001
        /*003c*/ 	.byte	0xb0, 0x2e, 0x00, 0x00, 0x01, 0x00, 0x00, 0x00, 0x90, 0x57, 0x00, 0x00


	//----- nvinfo : EIATTR_MERCURY_ISA_VERSION
	.align		4
.L_680:
        /*0048*/ 	.byte	0x03, 0x5f
        /*004a*/ 	.short	0x0000


	//----- nvinfo : EIATTR_COOP_GROUP_MASK_REGIDS
	.align		4
        /*004c*/ 	.byte	0x04, 0x29
        /*004e*/ 	.short	(.L_682 - .L_681)


	//   ....[0]....
.L_681:
        /*0050*/ 	.word	0xffffffff


	//----- nvinfo : EIATTR_COOP_GROUP_INSTR_OFFSETS
	.align		4
.L_682:
        /*0054*/ 	.byte	0x04, 0x28
        /*0056*/ 	.short	(.L_684 - .L_683)


	//   ....[0]....
.L_683:
        /*0058*/ 	.word	0x00000060


	//----- nvinfo : EIATTR_EXIT_INSTR_OFFSETS
	.align		4
.L_684:
        /*005c*/ 	.byte	0x04, 0x1c
        /*005e*/ 	.short	(.L_686 - .L_685)


	//   ....[0]....
.L_685:
        /*0060*/ 	.word	0x000009f0


	//   ....[1]....
        /*0064*/ 	.word	0x00007130


	//   ....[2]....
        /*0068*/ 	.word	0x00007230


	//   ....[3]....
        /*006c*/ 	.word	0x00007250


	//   ....[4]....
        /*0070*/ 	.word	0x00007a00


	//   ....[5]....
        /*0074*/ 	.word	0x00007af0


	//   ....[6]....
        /*0078*/ 	.word	0x00007b10


	//----- nvinfo : EIATTR_MAX_THREADS
	.align		4
.L_686:
        /*007c*/ 	.byte	0x04, 0x05
        /*007e*/ 	.short	(.L_688 - .L_687)
.L_687:
        /*0080*/ 	.word	0x00000100
        /*0084*/ 	.word	0x00000001
        /*0088*/ 	.word	0x00000001


	//----- nvinfo : EIATTR_CRS_STACK_SIZE
	.align		4
.L_688:
        /*008c*/ 	.byte	0x04, 0x1e
        /*008e*/ 	.short	(.L_690 - .L_689)
.L_689:
        /*0090*/ 	.word	0x00000000
.L_690:


//--------------------- .nv.info._ZN7cutlass13device_kernelIN5flash19enable_sm80_to_sm89INS1_16FlashAttnBwdSm80INS1_25CollectiveMainloopBwdSm80ILi1ELi1EN4cute5tupleIJNS5_1CILi64EEES8_NS7_ILi192EEEEEENS_10bfloat16_tEfNS_4arch4Sm80ELb1ELb0ELb1ELb1ELb0ELb0ELb0ELb0ELi2ELi2ELi2ELi2ELb1EEENS1_24CollectiveEpilogueBwdGQAISA_fSD_Li256ELb1ELb0EEENS1_25SingleTileBwdLPTSchedulerILb1ELi64ELb0EEEEEEEEEvNT_6ParamsE --------------------------
	.section	.nv.info._ZN7cutlass13device_kernelIN5flash19enable_sm80_to_sm89INS1_16FlashAttnBwdSm80INS1_25CollectiveMainloopBwdSm80ILi1ELi1EN4cute5tupleIJNS5_1CILi64EEES8_NS7_ILi192EEEEEENS_10bfloat16_tEfNS_4arch4Sm80ELb1ELb0ELb1ELb1ELb0ELb0ELb0ELb0ELi2ELi2ELi2ELi2ELb1EEENS1_24CollectiveEpilogueBwdGQAISA_fSD_Li256ELb1ELb0EEENS1_25SingleTileBwdLPTSchedulerILb1ELi64ELb0EEEEEEEEEvNT_6ParamsE,"",@"SHT_CUDA_INFO"
	.sectionflags	@""
	.align	4


	//----- nvinfo : EIATTR_CUDA_API_VERSION
	.align		4
        /*0000*/ 	.byte	0x04, 0x37
        /*0002*/ 	.short	(.L_692 - .L_691)
.L_691:
        /*0004*/ 	.word	0x00000082


	//----- nvinfo : EIATTR_SW2861232_WAR
	.align		4
.L_692:
        /*0008*/ 	.byte	0x01, 0x35
	.zero		2


	//----- nvinfo : EIATTR_PARAM_CBANK
	.align		4
        /*000c*/ 	.byte	0x04, 0x0a
        /*000e*/ 	.short	(.L_694 - .L_693)
	.align		4
.L_693:
        /*0010*/ 	.word	index@(.nv.constant0._ZN7cutlass13device_kernelIN5flash19enable_sm80_to_sm89INS1_16FlashAttnBwdSm80INS1_25CollectiveMainloopBwdSm80ILi1ELi1EN4cute5tupleIJNS5_1CILi64EEES8_NS7_ILi192EEEEEENS_10bfloat16_tEfNS_4arch4Sm80ELb1ELb0ELb1ELb1ELb0ELb0ELb0ELb0ELi2ELi2ELi2ELi2ELb1EEENS1_24CollectiveEpilogueBwdGQAISA_fSD_Li256ELb1ELb0EEENS1_25SingleTileBwdLPTSchedulerILb1ELi64ELb0EEEEEEEEEvNT_6ParamsE)
        /*0014*/ 	.short	0x0160
        /*0016*/ 	.short	0x0290


	//----- nvinfo : EIATTR_CBANK_PARAM_SIZE
	.align		4
.L_694:
        /*0018*/ 	.byte	0x03, 0x19
        /*001a*/ 	.short	0x0290


	//----- nvinfo : EIATTR_KPARAM_INFO
	.align		4
        /*001c*/ 	.byte	0x04, 0x17
        /*001e*/ 	.short	(.L_696 - .L_695)
.L_695:
        /*0020*/ 	.word	0x00000000
        /*0024*/ 	.short	0x0000
        /*0026*/ 	.short	0x0000
        /*0028*/ 	.byte	0x00, 0xf0, 0x41, 0x0a


	//----- nvinfo : EIATTR_MAXREG_COUNT
	.align		4
.L_696:
        /*002c*/ 	.byte	0x03, 0x1b
        /*002e*/ 	.short	0x00ff


	//----- nvinfo : EIATTR_NUM_BARRIERS
	.align		4
        /*0030*/ 	.byte	0x02, 0x4c
        /*0032*/ 	.byte	0x02
	.zero		1


	//----- nvinfo : EIATTR_ANNOTATIONS
	.align		4
        /*0034*/ 	.byte	0x04, 0x55
        /*0036*/ 	.short	(.L_698 - .L_697)


	//   ....[0]....
.L_697:
        /*0038*/ 	.word	0x00000001
        /*003c*/ 	.byte	0x20, 0x05, 0x00, 0x00, 0x01, 0x00, 0x00, 0x00, 0xd0, 0x09, 0x00, 0x00, 0x01, 0x00, 0x00, 0x00
        /*004c*/ 	.byte	0xe0, 0x09, 0x00, 0x00, 0x01, 0x00, 0x00, 0x00, 0x50, 0x5f, 0x00, 0x00


	//----- nvinfo : EIATTR_MERCURY_ISA_VERSION
	.align		4
.L_698:
        /*0058*/ 	.byte	0x03, 0x5f
        /*005a*/ 	.short	0x0000


	//----- nvinfo : EIATTR_COOP_GROUP_MASK_REGIDS
	.align		4
        /*005c*/ 	.byte	0x04, 0x29
        /*005e*/ 	.short	(.L_700 - .L_699)


	//   ....[0]....
.L_699:
        /*0060*/ 	.word	0xffffffff


	//----- nvinfo : EIATTR_COOP_GROUP_INSTR_OFFSETS
	.align		4
.L_700:
        /*0064*/ 	.byte	0x04, 0x28
        /*0066*/ 	.short	(.L_702 - .L_701)


	//   ....[0]....
.L_701:
        /*0068*/ 	.word	0x00000060


	//----- nvinfo : EIATTR_EXIT_INSTR_OFFSETS
	.align		4
.L_702:
        /*006c*/ 	.byte	0x04, 0x1c
        /*006e*/ 	.short	(.L_704 - .L_703)


	//   ....[0]....
.L_703:
        /*0070*/ 	.word	0x00000a00


	//   ....[1]....
        /*0074*/ 	.word	0x00005f40


	//   ....[2]....
        /*0078*/ 	.word	0x000068b0


	//----- nvinfo : EIATTR_MAX_THREADS
	.align		4
.L_704:
        /*007c*/ 	.byte	0x04, 0x05
        /*007e*/ 	.short	(.L_706 - .L_705)
.L_705:
        /*0080*/ 	.word	0x00000100
        /*0084*/ 	.word	0x00000001
        /*0088*/ 	.word	0x00000001
.L_706:


//--------------------- .nv.info._ZN7cutlass13device_kernelIN5flash19enable_sm80_to_sm89INS1_16FlashAttnBwdSm80INS1_25CollectiveMainloopBwdSm80ILi1ELi1EN4cute5tupleIJNS5_1CILi64EEES8_NS7_ILi192EEEEEENS_10bfloat16_tEfNS_4arch4Sm80ELb1ELb0ELb1ELb1ELb1ELb0ELb0ELb0ELi2ELi2ELi2ELi2ELb1EEENS1_24CollectiveEpilogueBwdGQAISA_fSD_Li256ELb1ELb1EEENS1_25SingleTileBwdLPTSchedulerILb1ELi64ELb1EEEEEEEEEvNT_6ParamsE --------------------------
	.section	.nv.info._ZN7cutlass13device_kernelIN5flash19enable_sm80_to_sm89INS1_16FlashAttnBwdSm80INS1_25CollectiveMainloopBwdSm80ILi1ELi1EN4cute5tupleIJNS5_1CILi64EEES8_NS7_ILi192EEEEEENS_10bfloat16_tEfNS_4arch4Sm80ELb1ELb0ELb1ELb1ELb1ELb0ELb0ELb0ELi2ELi2ELi2ELi2ELb1EEENS1_24CollectiveEpilogueBwdGQAISA_fSD_Li256ELb1ELb1EEENS1_25SingleTileBwdLPTSchedulerILb1ELi64ELb1EEEEEEEEEvNT_6ParamsE,"",@"SHT_CUDA_INFO"
	.sectionflags	@""
	.align	4


	//----- nvinfo : EIATTR_CUDA_API_VERSION
	.align		4
        /*0000*/ 	.byte	0x04, 0x37
        /*0002*/ 	.short	(.L_708 - .L_707)
.L_707:
        /*0004*/ 	.word	0x00000082


	//----- nvinfo : EIATTR_SW2861232_WAR
	.align		4
.L_708:
        /*0008*/ 	.byte	0x01, 0x35
	.zero		2


	//----- nvinfo : EIATTR_PARAM_CBANK
	.align		4
        /*000c*/ 	.byte	0x04, 0x0a
        /*000e*/ 	.short	(.L_710 - .L_709)
	.align		4
.L_709:
        /*0010*/ 	.word	index@(.nv.constant0._ZN7cutlass13device_kernelIN5flash19enable_sm80_to_sm89INS1_16FlashAttnBwdSm80INS1_25CollectiveMainloopBwdSm80ILi1ELi1EN4cute5tupleIJNS5_1CILi64EEES8_NS7_ILi192EEEEEENS_10bfloat16_tEfNS_4arch4Sm80ELb1ELb0ELb1ELb1ELb1ELb0ELb0ELb0ELi2ELi2ELi2ELi2ELb1EEENS1_24CollectiveEpilogueBwdGQAISA_fSD_Li256ELb1ELb1EEENS1_25SingleTileBwdLPTSchedulerILb1ELi64ELb1EEEEEEEEEvNT_6ParamsE)
        /*0014*/ 	.short	0x0160
        /*0016*/ 	.short	0x0290


	//----- nvinfo : EIATTR_CBANK_PARAM_SIZE
	.align		4
.L_710:
        /*0018*/ 	.byte	0x03, 0x19
        /*001a*/ 	.short	0x0290


	//----- nvinfo : EIATTR_KPARAM_INFO
	.align		4
        /*001c*/ 	.byte	0x04, 0x17
        /*001e*/ 	.short	(.L_712 - .L_711)
.L_711:
        /*0020*/ 	.word	0x00000000
        /*0024*/ 	.short	0x0000
        /*0026*/ 	.short	0x0000
        /*0028*/ 	.byte	0x00, 0xf0, 0x41, 0x0a


	//----- nvinfo : EIATTR_MAXREG_COUNT
	.align		4
.L_712:
        /*002c*/ 	.byte	0x03, 0x1b
        /*002e*/ 	.short	0x00ff


	//----- nvinfo : EIATTR_NUM_BARRIERS
	.align		4
        /*0030*/ 	.byte	0x02, 0x4c
        /*0032*/ 	.byte	0x02
	.zero		1


	//----- nvinfo : EIATTR_MERCURY_ISA_VERSION
	.align		4
        /*0034*/ 	.byte	0x03, 0x5f
        /*0036*/ 	.short	0x0000


	//----- nvinfo : EIATTR_COOP_GROUP_MASK_REGIDS
	.align		4
        /*0038*/ 	.byte	0x04, 0x29
        /*003a*/ 	.short	(.L_714 - .L_713)


	//   ....[0]....
.L_713:
        /*003c*/ 	.word	0xffffffff


	//   ....[1]....
        /*0040*/ 	.word	0xffffffff


	//   ....[2]....
        /*0044*/ 	.word	0xffffffff


	//   ....[3]....
        /*0048*/ 	.word	0xffffffff


	//   ....[4]....
        /*004c*/ 	.word	0xffffffff


	//   ....[5]....
        /*0050*/ 	.word	0xffffffff


	//   ....[6]....
        /*0054*/ 	.word	0xffffffff


	//   ....[7]....
        /*0058*/ 	.word	0xffffffff


	//   ....[8]....
        /*005c*/ 	.word	0xffffffff


	//----- nvinfo : EIATTR_COOP_GROUP_INSTR_OFFSETS
	.align		4
.L_714:
        /*0060*/ 	.byte	0x04, 0x28
        /*0062*/ 	.short	(.L_716 - .L_715)


	//   ....[0]....
.L_715:
        /*0064*/ 	.word	0x00000050


	//   ....[1]....
        /*0068*/ 	.word	0x00006510


	//   ....[2]....
        /*006c*/ 	.word	0x00006550


	//   ....[3]....
        /*0070*/ 	.word	0x000069b0


	//   ....[4]....
        /*0074*/ 	.word	0x000069c0


	//   ....[5]....
        /*0078*/ 	.word	0x00006b80


	//   ....[6]....
        /*007c*/ 	.word	0x00006c80


	//   ....[7]....
        /*0080*/ 	.word	0x00006fb0


	//   ....[8]....
        /*0084*/ 	.word	0x00006fc0


	//----- nvinfo : EIATTR_EXIT_INSTR_OFFSETS
	.align		4
.L_716:
        /*0088*/ 	.byte	0x04, 0x1c
        /*008a*/ 	.short	(.L_718 - .L_717)


	//   ....[0]....
.L_717:
        /*008c*/ 	.word	0x000009c0


	//   ....[1]....
        /*0090*/ 	.word	0x00006120


	//   ....[2]....
        /*0094*/ 	.word	0x00006fd0


	//   ....[3]....
        /*0098*/ 	.word	0x00007070


	//----- nvinfo : EIATTR_MAX_THREADS
	.align		4
.L_718:
        /*009c*/ 	.byte	0x04, 0x05
        /*009e*/ 	.short	(.L_720 - .L_719)
.L_719:
        /*00a0*/ 	.word	0x00000100
        /*00a4*/ 	.word	0x00000001
        /*00a8*/ 	.word	0x00000001


	//----- nvinfo : EIATTR_CRS_STACK_SIZE
	.align		4
.L_720:
        /*00ac*/ 	.byte	0x04, 0x1e
        /*00ae*/ 	.short	(.L_722 - .L_721)
.L_721:
        /*00b0*/ 	.word	0x00000000
.L_722:


//--------------------- .nv.info._ZN7cutlass13device_kernelIN5flash19enable_sm80_to_sm89INS1_16FlashAttnBwdSm80INS1_25CollectiveMainloopBwdSm80ILi2ELi1EN4cute5tupleIJNS5_1CILi64EEENS7_ILi80EEENS7_ILi192EEEEEENS_10bfloat16_tEfNS_4arch4Sm80ELb0ELb0ELb1ELb0ELb0ELb0ELb1ELb0ELi2ELi4ELi2ELi2ELb0EEENS1_21CollectiveEpilogueBwdISB_SC_SE_Li256ELb0ELb1ELi4EEENS1_19SingleTileSchedulerILb0ELb0ELb0ELi80EEEEEEEEEvNT_6ParamsE --------------------------
	.section	.nv.info._ZN7cutlass13device_kernelIN5flash19enable_sm80_to_sm89INS1_16FlashAttnBwdSm80INS1_25CollectiveMainloopBwdSm80ILi2ELi1EN4cute5tupleIJNS5_1CILi64EEENS7_ILi80EEENS7_ILi192EEEEEENS_10bfloat16_tEfNS_4arch4Sm80ELb0ELb0ELb1ELb0ELb0ELb0ELb1ELb0ELi2ELi4ELi2ELi2ELb0EEENS1_21CollectiveEpilogueBwdISB_SC_SE_Li256ELb0ELb1ELi4EEENS1_19SingleTileSchedulerILb0ELb0ELb0ELi80EEEEEEEEEvNT_6ParamsE,"",@"SHT_CUDA_INFO"
	.sectionflags	@""
	.align	4


	//----- nvinfo : EIATTR_CUDA_API_VERSION
	.align		4
        /*0000*/ 	.byte	0x04, 0x37
        /*0002*/ 	.short	(.L_724 - .L_723)
.L_723:
        /*0004*/ 	.word	0x00000082


	//----- nvinfo : EIATTR_SW2861232_WAR
	.align		4
.L_724:
        /*0008*/ 	.byte	0x01, 0x35
	.zero		2


	//----- nvinfo : EIATTR_PARAM_CBANK
	.align		4
        /*000c*/ 	.byte	0x04, 0x0a
        /*000e*/ 	.short	(.L_726 - .L_725)
	.align		4
.L_725:
        /*0010*/ 	.word	index@(.nv.constant0._ZN7cutlass13device_kernelIN5flash19enable_sm80_to_sm89INS1_16FlashAttnBwdSm80INS1_25CollectiveMainloopBwdSm80ILi2ELi1EN4cute5tupleIJNS5_1CILi64EEENS7_ILi80EEENS7_ILi192EEEEEENS_10bfloat16_tEfNS_4arch4Sm80ELb0ELb0ELb1ELb0ELb0ELb0ELb1ELb0ELi2ELi4ELi2ELi2ELb0EEENS1_21CollectiveEpilogueBwdISB_SC_SE_Li256ELb0ELb1ELi4EEENS1_19SingleTileSchedulerILb0ELb0ELb0ELi80EEEEEEEEEvNT_6ParamsE)
        /*0014*/ 	.short	0x0160
        /*0016*/ 	.short	0x0270


	//----- nvinfo : EIATTR_CBANK_PARAM_SIZE
	.align		4
.L_726:
        /*0018*/ 	.byte	0x03, 0x19
        /*001a*/ 	.short	0x0270


	//----- nvinfo : EIATTR_KPARAM_INFO
	.align		4
        /*001c*/ 	.byte	0x04, 0x17
        /*001e*/ 	.short	(.L_728 - .L_727)
.L_727:
        /*0020*/ 	.word	0x00000000
        /*0024*/ 	.short	0x0000
        /*0026*/ 	.short	0x0000
        /*0028*/ 	.byte	0x00, 0xf0, 0xc1, 0x09


	//----- nvinfo : EIATTR_MAXREG_COUNT
	.align		4
.L_728:
        /*002c*/ 	.byte	0x03, 0x1b
        /*002e*/ 	.short	0x00ff


	//----- nvinfo : EIATTR_NUM_BARRIERS
	.align		4
        /*0030*/ 	.byte	0x02, 0x4c
        /*0032*/ 	.byte	0x02
	.zero		1


	//----- nvinfo : EIATTR_ANNOTATIONS
	.align		4
        /*0034*/ 	.byte	0x04, 0x55
        /*0036*/ 	.short	(.L_730 - .L_729)


	//   ....[0]....
.L_729:
        /*0038*/ 	.word	0x00000001
        /*003c*/ 	.byte	0xa0, 0x09, 0x00, 0x00, 0x01, 0x00, 0x00, 0x00, 0x90, 0x1c, 0x00, 0x00, 0x01, 0x00, 0x00, 0x00
        /*004c*/ 	.byte	0xf0, 0x1c, 0x00, 0x00, 0x01, 0x00, 0x00, 0x00, 0x40, 0x30, 0x00, 0x00, 0x01, 0x00, 0x00, 0x00
        /*005c*/ 	.byte	0x50, 0x54, 0x00, 0x00, 0x01, 0x00, 0x00, 0x00, 0xc0, 0x57, 0x00, 0x00


	//----- nvinfo : EIATTR_MERCURY_ISA_VERSION
	.align		4
.L_730:
        /*0068*/ 	.byte	0x03, 0x5f
        /*006a*/ 	.short	0x0000


	//----- nvinfo : EIATTR_EXIT_INSTR_OFFSETS
	.align		4
        /*006c*/ 	.byte	0x04, 0x1c
        /*006e*/ 	.short	(.L_732 - .L_731)


	//   ....[0]....
.L_731:
        /*0070*/ 	.word	0x00000040


	//   ....[1]....
        /*0074*/ 	.word	0x000098c0


	//   ....[2]....
        /*0078*/ 	.word	0x000099c0


	//   ....[3]....
        /*007c*/ 	.word	0x000099e0


	//----- nvinfo : EIATTR_CTAIDZ_USED
	.align		4
.L_732:
        /*0080*/ 	.byte	0x01, 0x04
	.zero		2


	//----- nvinfo : EIATTR_MAX_THREADS
	.align		4
        /*0084*/ 	.byte	0x04, 0x05
        /*0086*/ 	.short	(.L_734 - .L_733)
.L_733:
        /*0088*/ 	.word	0x00000100
        /*008c*/ 	.word	0x00000001
        /*0090*/ 	.word	0x00000001


	//----- nvinfo : EIATTR_CRS_STACK_SIZE
	.align		4
.L_734:
        /*0094*/ 	.byte	0x04, 0x1e
        /*0096*/ 	.short	(.L_736 - .L_735)
.L_735:
        /*0098*/ 	.word	0x00000000
.L_736:


//--------------------- .nv.info._ZN7cutlass13device_kernelIN5flash19enable_sm80_to_sm89INS1_16FlashAttnBwdSm80INS1_25CollectiveMainloopBwdSm80ILi2ELi1EN4cute5tupleIJNS5_1CILi64EEENS7_ILi80EEENS7_ILi192EEEEEENS_10bfloat16_tEfNS_4arch4Sm80ELb0ELb0ELb1ELb0ELb1ELb0ELb1ELb0ELi2ELi4ELi2ELi2ELb0EEENS1_21CollectiveEpilogueBwdISB_SC_SE_Li256ELb0ELb1ELi4EEENS1_19SingleTileSchedulerILb0ELb0ELb0ELi80EEEEEEEEEvNT_6ParamsE --------------------------
	.section	.nv.info._ZN7cutlass13device_kernelIN5flash19enable_sm80_to_sm89INS1_16FlashAttnBwdSm80INS1_25CollectiveMainloopBwdSm80ILi2ELi1EN4cute5tupleIJNS5_1CILi64EEENS7_ILi80EEENS7_ILi192EEEEEENS_10bfloat16_tEfNS_4arch4Sm80ELb0ELb0ELb1ELb0ELb1ELb0ELb1ELb0ELi2ELi4ELi2ELi2ELb0EEENS1_21CollectiveEpilogueBwdISB_SC_SE_Li256ELb0ELb1ELi4EEENS1_19SingleTileSchedulerILb0ELb0ELb0ELi80EEEEEEEEEvNT_6ParamsE,"",@"SHT_CUDA_INFO"
	.sectionflags	@""
	.align	4


	//----- nvinfo : EIATTR_CUDA_API_VERSION
	.align		4
        /*0000*/ 	.byte	0x04, 0x37
        /*0002*/ 	.short	(.L_738 - .L_737)
.L_737:
        /*0004*/ 	.word	0x00000082


	//----- nvinfo : EIATTR_SW2861232_WAR
	.align		4
.L_738:
        /*0008*/ 	.byte	0x01, 0x35
	.zero		2


	//----- nvinfo : EIATTR_PARAM_CBANK
	.align		4
        /*000c*/ 	.byte	0x04, 0x0a
        /*000e*/ 	.short	(.L_740 - .L_739)
	.align		4
.L_739:
        /*0010*/ 	.word	index@(.nv.constant0._ZN7cutlass13device_kernelIN5flash19enable_sm80_to_sm89INS1_16FlashAttnBwdSm80INS1_25CollectiveMainloopBwdSm80ILi2ELi1EN4cute5tupleIJNS5_1CILi64EEENS7_ILi80EEENS7_ILi192EEEEEENS_10bfloat16_tEfNS_4arch4Sm80ELb0ELb0ELb1ELb0ELb1ELb0ELb1ELb0ELi2ELi4ELi2ELi2ELb0EEENS1_21CollectiveEpilogueBwdISB_SC_SE_Li256ELb0ELb1ELi4EEENS1_19SingleTileSchedulerILb0ELb0ELb0ELi80EEEEEEEEEvNT_6ParamsE)
        /*0014*/ 	.short	0x0160
        /*0016*/ 	.short	0x0270


	//----- nvinfo : EIATTR_CBANK_PARAM_SIZE
	.align		4
.L_740:
        /*0018*/ 	.byte	0x03, 0x19
        /*001a*/ 	.short	0x0270


	//----- nvinfo : EIATTR_KPARAM_INFO
	.align		4
        /*001c*/ 	.byte	0x04, 0x17
        /*001e*/ 	.short	(.L_742 - .L_741)
.L_741:
        /*0020*/ 	.word	0x00000000
        /*0024*/ 	.short	0x0000
        /*0026*/ 	.short	0x0000
        /*0028*/ 	.byte	0x00, 0xf0, 0xc1, 0x09


	//----- nvinfo : EIATTR_MAXREG_COUNT
	.align		4
.L_742:
        /*002c*/ 	.byte	0x03, 0x1b
        /*002e*/ 	.short	0x00ff


	//----- nvinfo : EIATTR_NUM_BARRIERS
	.align		4
        /*0030*/ 	.byte	0x02, 0x4c
        /*0032*/ 	.byte	0x02
	.zero		1


	//----- nvinfo : EIATTR_ANNOTATIONS
	.align		4
        /*0034*/ 	.byte	0x04, 0x55
        /*0036*/ 	.short	(.L_744 - .L_743)


	//   ....[0]....
.L_743:
        /*0038*/ 	.word	0x00000001
        /*003c*/ 	.byte	0xa0, 0x09, 0x00, 0x00, 0x01, 0x00, 0x00, 0x00, 0x90, 0x1c, 0x00, 0x00, 0x01, 0x00, 0x00, 0x00
        /*004c*/ 	.byte	0xf0, 0x1c, 0x00, 0x00, 0x01, 0x00, 0x00, 0x00, 0x40, 0x30, 0x00, 0x00, 0x01, 0x00, 0x00, 0x00
        /*005c*/ 	.byte	0x50, 0x54, 0x00, 0x00, 0x01, 0x00, 0x00, 0x00, 0xc0, 0x57, 0x00, 0x00


	//----- nvinfo : EIATTR_MERCURY_ISA_VERSION
	.align		4
.L_744:
        /*0068*/ 	.byte	0x03, 0x5f
        /*006a*/ 	.short	0x0000


	//----- nvinfo : EIATTR_EXIT_INSTR_OFFSETS
	.align		4
        /*006c*/ 	.byte	0x04, 0x1c
        /*006e*/ 	.short	(.L_746 - .L_745)


	//   ....[0]....
.L_745:
        /*0070*/ 	.word	0x00000040


	//   ....[1]....
        /*0074*/ 	.word	0x000098c0


	//   ....[2]....
        /*0078*/ 	.word	0x000099c0


	//   ....[3]....
        /*007c*/ 	.word	0x000099e0


	//----- nvinfo : EIATTR_CTAIDZ_USED
	.align		4
.L_746:
        /*0080*/ 	.byte	0x01, 0x04
	.zero		2


	//----- nvinfo : EIATTR_MAX_THREADS
	.align		4
        /*0084*/ 	.byte	0x04, 0x05
        /*0086*/ 	.short	(.L_748 - .L_747)
.L_747:
        /*0088*/ 	.word	0x00000100
        /*008c*/ 	.word	0x00000001
        /*0090*/ 	.word	0x00000001


	//----- nvinfo : EIATTR_CRS_STACK_SIZE
	.align		4
.L_748:
        /*0094*/ 	.byte	0x04, 0x1e
        /*0096*/ 	.short	(.L_750 - .L_749)
.L_749:
        /*0098*/ 	.word	0x00000000
.L_750:


//--------------------- .nv.info._ZN7cutlass13device_kernelIN5flash19enable_sm80_to_sm89INS1_16FlashAttnBwdSm80INS1_25CollectiveMainloopBwdSm80ILi2ELi1EN4cute5tupleIJNS5_1CILi64EEENS7_ILi80EEENS7_ILi192EEEEEENS_10bfloat16_tEfNS_4arch4Sm80ELb0ELb0ELb1ELb0ELb0ELb0ELb1ELb0ELi2ELi4ELi2ELi2ELb0EEENS1_24CollectiveEpilogueBwdGQAISB_fSE_Li256ELb0ELb0EEENS1_19SingleTileSchedulerILb0ELb0ELb0ELi80EEEEEEEEEvNT_6ParamsE --------------------------
	.section	.nv.info._ZN7cutlass13device_kernelIN5flash19enable_sm80_to_sm89INS1_16FlashAttnBwdSm80INS1_25CollectiveMainloopBwdSm80ILi2ELi1EN4cute5tupleIJNS5_1CILi64EEENS7_ILi80EEENS7_ILi192EEEEEENS_10bfloat16_tEfNS_4arch4Sm80ELb0ELb0ELb1ELb0ELb0ELb0ELb1ELb0ELi2ELi4ELi2ELi2ELb0EEENS1_24CollectiveEpilogueBwdGQAISB_fSE_Li256ELb0ELb0EEENS1_19SingleTileSchedulerILb0ELb0ELb0ELi80EEEEEEEEEvNT_6ParamsE,"",@"SHT_CUDA_INFO"
	.sectionflags	@""
	.align	4


	//----- nvinfo : EIATTR_CUDA_API_VERSION
	.align		4
        /*0000*/ 	.byte	0x04, 0x37
        /*0002*/ 	.short	(.L_752 - .L_751)
.L_751:
        /*0004*/ 	.word	0x00000082


	//----- nvinfo : EIATTR_SW2861232_WAR
	.align		4
.L_752:
        /*0008*/ 	.byte	0x01, 0x35
	.zero		2


	//----- nvinfo : EIATTR_PARAM_CBANK
	.align		4
        /*000c*/ 	.byte	0x04, 0x0a
        /*000e*/ 	.short	(.L_754 - .L_753)
	.align		4
.L_753:
        /*0010*/ 	.word	index@(.nv.constant0._ZN7cutlass13device_kernelIN5flash19enable_sm80_to_sm89INS1_16FlashAttnBwdSm80INS1_25CollectiveMainloopBwdSm80ILi2ELi1EN4cute5tupleIJNS5_1CILi64EEENS7_ILi80EEENS7_ILi192EEEEEENS_10bfloat16_tEfNS_4arch4Sm80ELb0ELb0ELb1ELb0ELb0ELb0ELb1ELb0ELi2ELi4ELi2ELi2ELb0EEENS1_24CollectiveEpilogueBwdGQAISB_fSE_Li256ELb0ELb0EEENS1_19SingleTileSchedulerILb0ELb0ELb0ELi80EEEEEEEEEvNT_6ParamsE)
        /*0014*/ 	.short	0x0160
        /*0016*/ 	.short	0x0278


	//----- nvinfo : EIATTR_CBANK_PARAM_SIZE
	.align		4
.L_754:
        /*0018*/ 	.byte	0x03, 0x19
        /*001a*/ 	.short	0x0278


	//----- nvinfo : EIATTR_KPARAM_INFO
	.align		4
        /*001c*/ 	.byte	0x04, 0x17
        /*001e*/ 	.short	(.L_756 - .L_755)
.L_755:
        /*0020*/ 	.word	0x00000000
        /*0024*/ 	.short	0x0000
        /*0026*/ 	.short	0x0000
        /*0028*/ 	.byte	0x00, 0xf0, 0xe1, 0x09


	//----- nvinfo : EIATTR_MAXREG_COUNT
	.align		4
.L_756:
        /*002c*/ 	.byte	0x03, 0x1b
        /*002e*/ 	.short	0x00ff


	//----- nvinfo : EIATTR_NUM_BARRIERS
	.align		4
        /*0030*/ 	.byte	0x02, 0x4c
        /*0032*/ 	.byte	0x02
	.zero		1


	//----- nvinfo : EIATTR_ANNOTATIONS
	.align		4
        /*0034*/ 	.byte	0x04, 0x55
        /*0036*/ 	.short	(.L_758 - .L_757)


	//   ....[0]....
.L_757:
        /*0038*/ 	.word	0x00000001
        /*003c*/ 	.byte	0x80, 0x08, 0x00, 0x00, 0x01, 0x00, 0x00, 0x00, 0x00, 0x11, 0x00, 0x00, 0x01, 0x00, 0x00, 0x00
        /*004c*/ 	.byte	0x90, 0x1d, 0x00, 0x00, 0x01, 0x00, 0x00, 0x00, 0x00, 0x1e, 0x00, 0x00, 0x01, 0x00, 0x00, 0x00
        /*005c*/ 	.byte	0x20, 0x30, 0x00, 0x00, 0x01, 0x00, 0x00, 0x00, 0x80, 0x30, 0x00, 0x00, 0x01, 0x00, 0x00, 0x00
        /*006c*/ 	.byte	0x50, 0x4f, 0x00, 0x00, 0x01, 0x00, 0x00, 0x00, 0x30, 0x54, 0x00, 0x00


	//----- nvinfo : EIATTR_MERCURY_ISA_VERSION
	.align		4
.L_758:
        /*0078*/ 	.byte	0x03, 0x5f
        /*007a*/ 	.short	0x0000


	//----- nvinfo : EIATTR_EXIT_INSTR_OFFSETS
	.align		4
        /*007c*/ 	.byte	0x04, 0x1c
        /*007e*/ 	.short	(.L_760 - .L_759)


	//   ....[0]....
.L_759:
        /*0080*/ 	.word	0x00000040


	//   ....[1]....
        /*0084*/ 	.word	0x000070c0


	//----- nvinfo : EIATTR_CTAIDZ_USED
	.align		4
.L_760:
        /*0088*/ 	.byte	0x01, 0x04
	.zero		2


	//----- nvinfo : EIATTR_MAX_THREADS
	.align		4
        /*008c*/ 	.byte	0x04, 0x05
        /*008e*/ 	.short	(.L_762 - .L_761)
.L_761:
        /*0090*/ 	.word	0x00000100
        /*0094*/ 	.word	0x00000001
        /*0098*/ 	.word	0x00000001
.L_762:


//--------------------- .nv.info._ZN7cutlass13device_kernelIN5flash19enable_sm80_to_sm89INS1_16FlashAttnBwdSm80INS1_25CollectiveMainloopBwdSm80ILi2ELi1EN4cute5tupleIJNS5_1CILi64EEENS7_ILi80EEENS7_ILi192EEEEEENS_10bfloat16_tEfNS_4arch4Sm80ELb0ELb0ELb1ELb0ELb1ELb0ELb1ELb0ELi2ELi4ELi2ELi2ELb0EEENS1_24CollectiveEpilogueBwdGQAISB_fSE_Li256ELb0ELb1EEENS1_19SingleTileSchedulerILb0ELb0ELb0ELi80EEEEEEEEEvNT_6ParamsE --------------------------
	.section	.nv.info._ZN7cutlass13device_kernelIN5flash19enable_sm80_to_sm89INS1_16FlashAttnBwdSm80INS1_25CollectiveMainloopBwdSm80ILi2ELi1EN4cute5tupleIJNS5_1CILi64EEENS7_ILi80EEENS7_ILi192EEEEEENS_10bfloat16_tEfNS_4arch4Sm80ELb0ELb0ELb1ELb0ELb1ELb0ELb1ELb0ELi2ELi4ELi2ELi2ELb0EEENS1_24CollectiveEpilogueBwdGQAISB_fSE_Li256ELb0ELb1EEENS1_19SingleTileSchedulerILb0ELb0ELb0ELi80EEEEEEEEEvNT_6ParamsE,"",@"SHT_CUDA_INFO"
	.sectionflags	@""
	.align	4


	//----- nvinfo : EIATTR_CUDA_API_VERSION
	.align		4
        /*0000*/ 	.byte	0x04, 0x37
        /*0002*/ 	.short	(.L_764 - .L_763)
.L_763:
        /*0004*/ 	.word	0x00000082


	//----- nvinfo : EIATTR_SW2861232_WAR
	.align		4
.L_764:
        /*0008*/ 	.byte	0x01, 0x35
	.zero		2


	//----- nvinfo : EIATTR_PARAM_CBANK
	.align		4
        /*000c*/ 	.byte	0x04, 0x0a
        /*000e*/ 	.short	(.L_766 - .L_765)
	.align		4
.L_765:
        /*0010*/ 	.word	index@(.nv.constant0._ZN7cutlass13device_kernelIN5flash19enable_sm80_to_sm89INS1_16FlashAttnBwdSm80INS1_25CollectiveMainloopBwdSm80ILi2ELi1EN4cute5tupleIJNS5_1CILi64EEENS7_ILi80EEENS7_ILi192EEEEEENS_10bfloat16_tEfNS_4arch4Sm80ELb0ELb0ELb1ELb0ELb1ELb0ELb1ELb0ELi2ELi4ELi2ELi2ELb0EEENS1_24CollectiveEpilogueBwdGQAISB_fSE_Li256ELb0ELb1EEENS1_19SingleTileSchedulerILb0ELb0ELb0ELi80EEEEEEEEEvNT_6ParamsE)
        /*0014*/ 	.short	0x0160
        /*0016*/ 	.short	0x0278


	//----- nvinfo : EIATTR_CBANK_PARAM_SIZE
	.align		4
.L_766:
        /*0018*/ 	.byte	0x03, 0x19
        /*001a*/ 	.short	0x0278


	//----- nvinfo : EIATTR_KPARAM_INFO
	.align		4
        /*001c*/ 	.byte	0x04, 0x17
        /*001e*/ 	.short	(.L_768 - .L_767)
.L_767:
        /*0020*/ 	.word	0x00000000
        /*0024*/ 	.short	0x0000
        /*0026*/ 	.short	0x0000
        /*0028*/ 	.byte	0x00, 0xf0, 0xe1, 0x09


	//----- nvinfo : EIATTR_MAXREG_COUNT
	.align		4
.L_768:
        /*002c*/ 	.byte	0x03, 0x1b
        /*002e*/ 	.short	0x00ff


	//----- nvinfo : EIATTR_NUM_BARRIERS
	.align		4
        /*0030*/ 	.byte	0x02, 0x4c
        /*0032*/ 	.byte	0x02
	.zero		1


	//----- nvinfo : EIATTR_ANNOTATIONS
	.align		4
        /*0034*/ 	.byte	0x04, 0x55
        /*0036*/ 	.short	(.L_770 - .L_769)


	//   ....[0]....
.L_769:
        /*0038*/ 	.word	0x00000001
        /*003c*/ 	.byte	0x80, 0x08, 0x00, 0x00, 0x01, 0x00, 0x00, 0x00, 0xd0, 0x0d, 0x00, 0x00, 0x01, 0x00, 0x00, 0x00
        /*004c*/ 	.byte	0xd0, 0x0f, 0x00, 0x00, 0x01, 0x00, 0x00, 0x00, 0x20, 0x1d, 0x00, 0x00, 0x01, 0x00, 0x00, 0x00
        /*005c*/ 	.byte	0xf0, 0x2f, 0x00, 0x00, 0x01, 0x00, 0x00, 0x00, 0x50, 0x30, 0x00, 0x00, 0x01, 0x00, 0x00, 0x00
        /*006c*/ 	.byte	0x10, 0x4f, 0x00, 0x00, 0x01, 0x00, 0x00, 0x00, 0xd0, 0x53, 0x00, 0x00


	//----- nvinfo : EIATTR_MERCURY_ISA_VERSION
	.align		4
.L_770:
        /*0078*/ 	.byte	0x03, 0x5f
        /*007a*/ 	.short	0x0000


	//----- nvinfo : EIATTR_COOP_GROUP_MASK_REGIDS
	.align		4
        /*007c*/ 	.byte	0x04, 0x29
        /*007e*/ 	.short	(.L_772 - .L_771)


	//   ....[0]....
.L_771:
        /*0080*/ 	.word	0xffffffff


	//   ....[1]....
        /*0084*/ 	.word	0xffffffff


	//   ....[2]....
        /*0088*/ 	.word	0xffffffff


	//   ....[3]....
        /*008c*/ 	.word	0xffffffff


	//   ....[4]....
        /*0090*/ 	.word	0xffffffff


	//   ....[5]....
        /*0094*/ 	.word	0xffffffff


	//   ....[6]....
        /*0098*/ 	.word	0xffffffff


	//   ....[7]....
        /*009c*/ 	.word	0xffffffff


	//----- nvinfo : EIATTR_COOP_GROUP_INSTR_OFFSETS
	.align		4
.L_772:
        /*00a0*/ 	.byte	0x04, 0x28
        /*00a2*/ 	.short	(.L_774 - .L_773)


	//   ....[0]....
.L_773:
        /*00a4*/ 	.word	0x00006920


	//   ....[1]....
        /*00a8*/ 	.word	0x00006960


	//   ....[2]....
        /*00ac*/ 	.word	0x00006e50


	//   ....[3]....
        /*00b0*/ 	.word	0x00006e60


	//   ....[4]....
        /*00b4*/ 	.word	0x00007020


	//   ....[5]....
        /*00b8*/ 	.word	0x00007110


	//   ....[6]....
        /*00bc*/ 	.word	0x00007500


	//   ....[7]....
        /*00c0*/ 	.word	0x00007510


	//----- nvinfo : EIATTR_EXIT_INSTR_OFFSETS
	.align		4
.L_774:
        /*00c4*/ 	.byte	0x04, 0x1c
        /*00c6*/ 	.short	(.L_776 - .L_775)


	//   ....[0]....
.L_775:
        /*00c8*/ 	.word	0x00000040


	//   ....[1]....
        /*00cc*/ 	.word	0x00007520


	//   ....[2]....
        /*00d0*/ 	.word	0x000075c0


	//----- nvinfo : EIATTR_CTAIDZ_USED
	.align		4
.L_776:
        /*00d4*/ 	.byte	0x01, 0x04
	.zero		2


	//----- nvinfo : EIATTR_MAX_THREADS
	.align		4
        /*00d8*/ 	.byte	0x04, 0x05
        /*00da*/ 	.short	(.L_778 - .L_777)
.L_777:
        /*00dc*/ 	.word	0x00000100
        /*00e0*/ 	.word	0x00000001
        /*00e4*/ 	.word	0x00000001


	//----- nvinfo : EIATTR_CRS_STACK_SIZE
	.align		4
.L_778:
        /*00e8*/ 	.byte	0x04, 0x1e
        /*00ea*/ 	.short	(.L_780 - .L_779)
.L_779:
        /*00ec*/ 	.word	0x00000000
.L_780:


//--------------------- .nv.info._ZN7cutlass13device_kernelIN5flash19enable_sm80_to_sm89INS1_16FlashAttnBwdSm80INS1_25CollectiveMainloopBwdSm80ILi2ELi1EN4cute5tupleIJNS5_1CILi64EEENS7_ILi80EEENS7_ILi192EEEEEENS_10bfloat16_tEfNS_4arch4Sm80ELb0ELb0ELb1ELb1ELb0ELb0ELb1ELb0ELi2ELi4ELi2ELi2ELb0EEENS1_21CollectiveEpilogueBwdISB_SC_SE_Li256ELb1ELb1ELi4EEENS1_19SingleTileSchedulerILb1ELb0ELb0ELi80EEEEEEEEEvNT_6ParamsE --------------------------
	.section	.nv.info._ZN7cutlass13device_kernelIN5flash19enable_sm80_to_sm89INS1_16FlashAttnBwdSm80INS1_25CollectiveMainloopBwdSm80ILi2ELi1EN4cute5tupleIJNS5_1CILi64EEENS7_ILi80EEENS7_ILi192EEEEEENS_10bfloat16_tEfNS_4arch4Sm80ELb0ELb0ELb1ELb1ELb0ELb0ELb1ELb0ELi2ELi4ELi2ELi2ELb0EEENS1_21CollectiveEpilogueBwdISB_SC_SE_Li256ELb1ELb1ELi4EEENS1_19SingleTileSchedulerILb1ELb0ELb0ELi80EEEEEEEEEvNT_6ParamsE,"",@"SHT_CUDA_INFO"
	.sectionflags	@""
	.align	4


	//----- nvinfo : EIATTR_CUDA_API_VERSION
	.align		4
        /*0000*/ 	.byte	0x04, 0x37
        /*0002*/ 	.short	(.L_782 - .L_781)
.L_781:
        /*0004*/ 	.word	0x00000082


	//----- nvinfo : EIATTR_SW2861232_WAR
	.align		4
.L_782:
        /*0008*/ 	.byte	0x01, 0x35
	.zero		2


	//----- nvinfo : EIATTR_PARAM_CBANK
	.align		4
        /*000c*/ 	.byte	0x04, 0x0a
        /*000e*/ 	.short	(.L_784 - .L_783)
	.align		4
.L_783:
        /*0010*/ 	.word	index@(.nv.constant0._ZN7cutlass13device_kernelIN5flash19enable_sm80_to_sm89INS1_16FlashAttnBwdSm80INS1_25CollectiveMainloopBwdSm80ILi2ELi1EN4cute5tupleIJNS5_1CILi64EEENS7_ILi80EEENS7_ILi192EEEEEENS_10bfloat16_tEfNS_4arch4Sm80ELb0ELb0ELb1ELb1ELb0ELb0ELb1ELb0ELi2ELi4ELi2ELi2ELb0EEENS1_21CollectiveEpilogueBwdISB_SC_SE_Li256ELb1ELb1ELi4EEENS1_19SingleTileSchedulerILb1ELb0ELb0ELi80EEEEEEEEEvNT_6ParamsE)
        /*0014*/ 	.short	0x0160
        /*0016*/ 	.short	0x0270


	//----- nvinfo : EIATTR_CBANK_PARAM_SIZE
	.align		4
.L_784:
        /*0018*/ 	.byte	0x03, 0x19
        /*001a*/ 	.short	0x0270


	//----- nvinfo : EIATTR_KPARAM_INFO
	.align		4
        /*001c*/ 	.byte	0x04, 0x17
        /*001e*/ 	.short	(.L_786 - .L_785)
.L_785:
        /*0020*/ 	.word	0x00000000
        /*0024*/ 	.short	0x0000
        /*0026*/ 	.short	0x0000
        /*0028*/ 	.byte	0x00, 0xf0, 0xc1, 0x09


	//----- nvinfo : EIATTR_MAXREG_COUNT
	.align		4
.L_786:
        /*002c*/ 	.byte	0x03, 0x1b
        /*002e*/ 	.short	0x00ff


	//----- nvinfo : EIATTR_NUM_BARRIERS
	.align		4
        /*0030*/ 	.byte	0x02, 0x4c
        /*0032*/ 	.byte	0x02
	.zero		1


	//----- nvinfo : EIATTR_MERCURY_ISA_VERSION
	.align		4
        /*0034*/ 	.byte	0x03, 0x5f
        /*0036*/ 	.short	0x0000


	//----- nvinfo : EIATTR_COOP_GROUP_MASK_REGIDS
	.align		4
        /*0038*/ 	.byte	0x04, 0x29
        /*003a*/ 	.short	(.L_788 - .L_787)


	//   ....[0]....
.L_787:
        /*003c*/ 	.word	0xffffffff


	//----- nvinfo : EIATTR_COOP_GROUP_INSTR_OFFSETS
	.align		4
.L_788:
        /*0040*/ 	.byte	0x04, 0x28
        /*0042*/ 	.short	(.L_790 - .L_789)


	//   ....[0]....
.L_789:
        /*0044*/ 	.word	0x00000090


	//----- nvinfo : EIATTR_EXIT_INSTR_OFFSETS
	.align		4
.L_790:
        /*0048*/ 	.byte	0x04, 0x1c
        /*004a*/ 	.short	(.L_792 - .L_791)


	//   ....[0]....
.L_791:
        /*004c*/ 	.word	0x00000300


	//   ....[1]....
        /*0050*/ 	.word	0x00009b80


	//   ....[2]....
        /*0054*/ 	.word	0x00009c80


	//   ....[3]....
        /*0058*/ 	.word	0x00009ca0


	//   ....[4]....
        /*005c*/ 	.word	0x0000a5f0


	//   ....[5]....
        /*0060*/ 	.word	0x0000a6e0


	//   ....[6]....
        /*0064*/ 	.word	0x0000a700


	//----- nvinfo : EIATTR_CTAIDZ_USED
	.align		4
.L_792:
        /*0068*/ 	.byte	0x01, 0x04
	.zero		2


	//----- nvinfo : EIATTR_MAX_THREADS
	.align		4
        /*006c*/ 	.byte	0x04, 0x05
        /*006e*/ 	.short	(.L_794 - .L_793)
.L_793:
        /*0070*/ 	.word	0x00000100
        /*0074*/ 	.word	0x00000001
        /*0078*/ 	.word	0x00000001


	//----- nvinfo : EIATTR_CRS_STACK_SIZE
	.align		4
.L_794:
        /*007c*/ 	.byte	0x04, 0x1e
        /*007e*/ 	.short	(.L_796 - .L_795)
.L_795:
        /*0080*/ 	.word	0x00000000
.L_796:


//--------------------- .nv.info._ZN7cutlass13device_kernelIN5flash19enable_sm80_to_sm89INS1_16FlashAttnBwdSm80INS1_25CollectiveMainloopBwdSm80ILi2ELi1EN4cute5tupleIJNS5_1CILi64EEENS7_ILi80EEENS7_ILi192EEEEEENS_10bfloat16_tEfNS_4arch4Sm80ELb0ELb0ELb1ELb1ELb1ELb0ELb1ELb0ELi2ELi4ELi2ELi2ELb0EEENS1_21CollectiveEpilogueBwdISB_SC_SE_Li256ELb1ELb1ELi4EEENS1_19SingleTileSchedulerILb1ELb0ELb0ELi80EEEEEEEEEvNT_6ParamsE --------------------------
	.section	.nv.info._ZN7cutlass13device_kernelIN5flash19enable_sm80_to_sm89INS1_16FlashAttnBwdSm80INS1_25CollectiveMainloopBwdSm80ILi2ELi1EN4cute5tupleIJNS5_1CILi64EEENS7_ILi80EEENS7_ILi192EEEEEENS_10bfloat16_tEfNS_4arch4Sm80ELb0ELb0ELb1ELb1ELb1ELb0ELb1ELb0ELi2ELi4ELi2ELi2ELb0EEENS1_21CollectiveEpilogueBwdISB_SC_SE_Li256ELb1ELb1ELi4EEENS1_19SingleTileSchedulerILb1ELb0ELb0ELi80EEEEEEEEEvNT_6ParamsE,"",@"SHT_CUDA_INFO"
	.sectionflags	@""
	.align	4


	//----- nvinfo : EIATTR_CUDA_API_VERSION
	.align		4
        /*0000*/ 	.byte	0x04, 0x37
        /*0002*/ 	.short	(.L_798 - .L_797)
.L_797:
        /*0004*/ 	.word	0x00000082


	//----- nvinfo : EIATTR_SW2861232_WAR
	.align		4
.L_798:
        /*0008*/ 	.byte	0x01, 0x35
	.zero		2


	//----- nvinfo : EIATTR_PARAM_CBANK
	.align		4
        /*000c*/ 	.byte	0x04, 0x0a
        /*000e*/ 	.short	(.L_800 - .L_799)
	.align		4
.L_799:
        /*0010*/ 	.word	index@(.nv.constant0._ZN7cutlass13device_kernelIN5flash19enable_sm80_to_sm89INS1_16FlashAttnBwdSm80INS1_25CollectiveMainloopBwdSm80ILi2ELi1EN4cute5tupleIJNS5_1CILi64EEENS7_ILi80EEENS7_ILi192EEEEEENS_10bfloat16_tEfNS_4arch4Sm80ELb0ELb0ELb1ELb1ELb1ELb0ELb1ELb0ELi2ELi4ELi2ELi2ELb0EEENS1_21CollectiveEpilogueBwdISB_SC_SE_Li256ELb1ELb1ELi4EEENS1_19SingleTileSchedulerILb1ELb0ELb0ELi80EEEEEEEEEvNT_6ParamsE)
        /*0014*/ 	.short	0x0160
        /*0016*/ 	.short	0x0270


	//----- nvinfo : EIATTR_CBANK_PARAM_SIZE
	.align		4
.L_800:
        /*0018*/ 	.byte	0x03, 0x19
        /*001a*/ 	.short	0x0270


	//----- nvinfo : EIATTR_KPARAM_INFO
	.align		4
        /*001c*/ 	.byte	0x04, 0x17
        /*001e*/ 	.short	(.L_802 - .L_801)
.L_801:
        /*0020*/ 	.word	0x00000000
        /*0024*/ 	.short	0x0000
        /*0026*/ 	.short	0x0000
        /*0028*/ 	.byte	0x00, 0xf0, 0xc1, 0x09


	//----- nvinfo : EIATTR_MAXREG_COUNT
	.align		4
.L_802:
        /*002c*/ 	.byte	0x03, 0x1b
        /*002e*/ 	.short	0x00ff


	//----- nvinfo : EIATTR_NUM_BARRIERS
	.align		4
        /*0030*/ 	.byte	0x02, 0x4c
        /*0032*/ 	.byte	0x02
	.zero		1


	//----- nvinfo : EIATTR_MERCURY_ISA_VERSION
	.align		4
        /*0034*/ 	.byte	0x03, 0x5f
        /*0036*/ 	.short	0x0000


	//----- nvinfo : EIATTR_COOP_GROUP_MASK_REGIDS
	.align		4
        /*0038*/ 	.byte	0x04, 0x29
        /*003a*/ 	.short	(.L_804 - .L_803)


	//   ....[0]....
.L_803:
        /*003c*/ 	.word	0xffffffff


	//----- nvinfo : EIATTR_COOP_GROUP_INSTR_OFFSETS
	.align		4
.L_804:
        /*0040*/ 	.byte	0x04, 0x28
        /*0042*/ 	.short	(.L_806 - .L_805)


	//   ....[0]....
.L_805:
        /*0044*/ 	.word	0x00000090


	//----- nvinfo : EIATTR_EXIT_INSTR_OFFSETS
	.align		4
.L_806:
        /*0048*/ 	.byte	0x04, 0x1c
        /*004a*/ 	.short	(.L_808 - .L_807)


	//   ....[0]....
.L_807:
        /*004c*/ 	.word	0x00000300


	//   ....[1]....
        /*0050*/ 	.word	0x00009b80


	//   ....[2]....
        /*0054*/ 	.word	0x00009c80


	//   ....[3]....
        /*0058*/ 	.word	0x00009ca0


	//   ....[4]....
        /*005c*/ 	.word	0x0000a5f0


	//   ....[5]....
        /*0060*/ 	.word	0x0000a6e0


	//   ....[6]....
        /*0064*/ 	.word	0x0000a700


	//----- nvinfo : EIATTR_CTAIDZ_USED
	.align		4
.L_808:
        /*0068*/ 	.byte	0x01, 0x04
	.zero		2


	//----- nvinfo : EIATTR_MAX_THREADS
	.align		4
        /*006c*/ 	.byte	0x04, 0x05
        /*006e*/ 	.short	(.L_810 - .L_809)
.L_809:
        /*0070*/ 	.word	0x00000100
        /*0074*/ 	.word	0x00000001
        /*0078*/ 	.word	0x00000001


	//----- nvinfo : EIATTR_CRS_STACK_SIZE
	.align		4
.L_810:
        /*007c*/ 	.byte	0x04, 0x1e
        /*007e*/ 	.short	(.L_812 - .L_811)
.L_811:
        /*0080*/ 	.word	0x00000000
.L_812:


//--------------------- .nv.info._ZN7cutlass13device_kernelIN5flash19enable_sm80_to_sm89INS1_16FlashAttnBwdSm80INS1_25CollectiveMainloopBwdSm80ILi2ELi1EN4cute5tupleIJNS5_1CILi64EEENS7_ILi80EEENS7_ILi192EEEEEENS_10bfloat16_tEfNS_4arch4Sm80ELb0ELb0ELb1ELb1ELb0ELb0ELb1ELb0ELi2ELi4ELi2ELi2ELb0EEENS1_24CollectiveEpilogueBwdGQAISB_fSE_Li256ELb1ELb0EEENS1_19SingleTileSchedulerILb1ELb0ELb0ELi80EEEEEEEEEvNT_6ParamsE --------------------------
	.section	.nv.info._ZN7cutlass13device_kernelIN5flash19enable_sm80_to_sm89INS1_16FlashAttnBwdSm80INS1_25CollectiveMainloopBwdSm80ILi2ELi1EN4cute5tupleIJNS5_1CILi64EEENS7_ILi80EEENS7_ILi192EEEEEENS_10bfloat16_tEfNS_4arch4Sm80ELb0ELb0ELb1ELb1ELb0ELb0ELb1ELb0ELi2ELi4ELi2ELi2ELb0EEENS1_24CollectiveEpilogueBwdGQAISB_fSE_Li256ELb1ELb0EEENS1_19SingleTileSchedulerILb1ELb0ELb0ELi80EEEEEEEEEvNT_6ParamsE,"",@"SHT_CUDA_INFO"
	.sectionflags	@""
	.align	4


	//----- nvinfo : EIATTR_CUDA_API_VERSION
	.align		4
        /*0000*/ 	.byte	0x04, 0x37
        /*0002*/ 	.short	(.L_814 - .L_813)
.L_813:
        /*0004*/ 	.word	0x00000082


	//----- nvinfo : EIATTR_SW2861232_WAR
	.align		4
.L_814:
        /*0008*/ 	.byte	0x01, 0x35
	.zero		2


	//----- nvinfo : EIATTR_PARAM_CBANK
	.align		4
        /*000c*/ 	.byte	0x04, 0x0a
        /*000e*/ 	.short	(.L_816 - .L_815)
	.align		4
.L_815:
        /*0010*/ 	.word	index@(.nv.constant0._ZN7cutlass13device_kernelIN5flash19enable_sm80_to_sm89INS1_16FlashAttnBwdSm80INS1_25CollectiveMainloopBwdSm80ILi2ELi1EN4cute5tupleIJNS5_1CILi64EEENS7_ILi80EEENS7_ILi192EEEEEENS_10bfloat16_tEfNS_4arch4Sm80ELb0ELb0ELb1ELb1ELb0ELb0ELb1ELb0ELi2ELi4ELi2ELi2ELb0EEENS1_24CollectiveEpilogueBwdGQAISB_fSE_Li256ELb1ELb0EEENS1_19SingleTileSchedulerILb1ELb0ELb0ELi80EEEEEEEEEvNT_6ParamsE)
        /*0014*/ 	.short	0x0160
        /*0016*/ 	.short	0x0278


	//----- nvinfo : EIATTR_CBANK_PARAM_SIZE
	.align		4
.L_816:
        /*0018*/ 	.byte	0x03, 0x19
        /*001a*/ 	.short	0x0278


	//----- nvinfo : EIATTR_KPARAM_INFO
	.align		4
        /*001c*/ 	.byte	0x04, 0x17
        /*001e*/ 	.short	(.L_818 - .L_817)
.L_817:
        /*0020*/ 	.word	0x00000000
        /*0024*/ 	.short	0x0000
        /*0026*/ 	.short	0x0000
        /*0028*/ 	.byte	0x00, 0xf0, 0xe1, 0x09


	//----- nvinfo : EIATTR_MAXREG_COUNT
	.align		4
.L_818:
        /*002c*/ 	.byte	0x03, 0x1b
        /*002e*/ 	.short	0x00ff


	//----- nvinfo : EIATTR_NUM_BARRIERS
	.align		4
        /*0030*/ 	.byte	0x02, 0x4c
        /*0032*/ 	.byte	0x02
	.zero		1


	//----- nvinfo : EIATTR_MERCURY_ISA_VERSION
	.align		4
        /*0034*/ 	.byte	0x03, 0x5f
        /*0036*/ 	.short	0x0000


	//----- nvinfo : EIATTR_COOP_GROUP_MASK_REGIDS
	.align		4
        /*0038*/ 	.byte	0x04, 0x29
        /*003a*/ 	.short	(.L_820 - .L_819)


	//   ....[0]....
.L_819:
        /*003c*/ 	.word	0xffffffff


	//----- nvinfo : EIATTR_COOP_GROUP_INSTR_OFFSETS
	.align		4
.L_820:
        /*0040*/ 	.byte	0x04, 0x28
        /*0042*/ 	.short	(.L_822 - .L_821)


	//   ....[0]....
.L_821:
        /*0044*/ 	.word	0x00000090


	//----- nvinfo : EIATTR_EXIT_INSTR_OFFSETS
	.align		4
.L_822:
        /*0048*/ 	.byte	0x04, 0x1c
        /*004a*/ 	.short	(.L_824 - .L_823)


	//   ....[0]....
.L_823:
        /*004c*/ 	.word	0x00000300


	//   ....[1]....
        /*0050*/ 	.word	0x000067e0


	//   ....[2]....
        /*0054*/ 	.word	0x00007290


	//----- nvinfo : EIATTR_CTAIDZ_USED
	.align		4
.L_824:
        /*0058*/ 	.byte	0x01, 0x04
	.zero		2


	//----- nvinfo : EIATTR_MAX_THREADS
	.align		4
        /*005c*/ 	.byte	0x04, 0x05
        /*005e*/ 	.short	(.L_826 - .L_825)
.L_825:
        /*0060*/ 	.word	0x00000100
        /*0064*/ 	.word	0x00000001
        /*0068*/ 	.word	0x00000001
.L_826:


//--------------------- .nv.info._ZN7cutlass13device_kernelIN5flash19enable_sm80_to_sm89INS1_16FlashAttnBwdSm80INS1_25CollectiveMainloopBwdSm80ILi2ELi1EN4cute5tupleIJNS5_1CILi64EEENS7_ILi80EEENS7_ILi192EEEEEENS_10bfloat16_tEfNS_4arch4Sm80ELb0ELb0ELb1ELb1ELb1ELb0ELb1ELb0ELi2ELi4ELi2ELi2ELb0EEENS1_24CollectiveEpilogueBwdGQAISB_fSE_Li256ELb1ELb1EEENS1_19SingleTileSchedulerILb1ELb0ELb0ELi80EEEEEEEEEvNT_6ParamsE --------------------------
	.section	.nv.info._ZN7cutlass13device_kernelIN5flash19enable_sm80_to_sm89INS1_16FlashAttnBwdSm80INS1_25CollectiveMainloopBwdSm80ILi2ELi1EN4cute5tupleIJNS5_1CILi64EEENS7_ILi80EEENS7_ILi192EEEEEENS_10bfloat16_tEfNS_4arch4Sm80ELb0ELb0ELb1ELb1ELb1ELb0ELb1ELb0ELi2ELi4ELi2ELi2ELb0EEENS1_24CollectiveEpilogueBwdGQAISB_fSE_Li256ELb1ELb1EEENS1_19SingleTileSchedulerILb1ELb0ELb0ELi80EEEEEEEEEvNT_6ParamsE,"",@"SHT_CUDA_INFO"
	.sectionflags	@""
	.align	4


	//----- nvinfo : EIATTR_CUDA_API_VERSION
	.align		4
        /*0000*/ 	.byte	0x04, 0x37
        /*0002*/ 	.short	(.L_828 - .L_827)
.L_827:
        /*0004*/ 	.word	0x00000082


	//----- nvinfo : EIATTR_SW2861232_WAR
	.align		4
.L_828:
        /*0008*/ 	.byte	0x01, 0x35
	.zero		2


	//----- nvinfo : EIATTR_PARAM_CBANK
	.align		4
        /*000c*/ 	.byte	0x04, 0x0a
        /*000e*/ 	.short	(.L_830 - .L_829)
	.align		4
.L_829:
        /*0010*/ 	.word	index@(.nv.constant0._ZN7cutlass13device_kernelIN5flash19enable_sm80_to_sm89INS1_16FlashAttnBwdSm80INS1_25CollectiveMainloopBwdSm80ILi2ELi1EN4cute5tupleIJNS5_1CILi64EEENS7_ILi80EEENS7_ILi192EEEEEENS_10bfloat16_tEfNS_4arch4Sm80ELb0ELb0ELb1ELb1ELb1ELb0ELb1ELb0ELi2ELi4ELi2ELi2ELb0EEENS1_24CollectiveEpilogueBwdGQAISB_fSE_Li256ELb1ELb1EEENS1_19SingleTileSchedulerILb1ELb0ELb0ELi80EEEEEEEEEvNT_6ParamsE)
        /*0014*/ 	.short	0x0160
        /*0016*/ 	.short	0x0278


	//----- nvinfo : EIATTR_CBANK_PARAM_SIZE
	.align		4
.L_830:
        /*0018*/ 	.byte	0x03, 0x19
        /*001a*/ 	.short	0x0278


	//----- nvinfo : EIATTR_KPARAM_INFO
	.align		4
        /*001c*/ 	.byte	0x04, 0x17
        /*001e*/ 	.short	(.L_832 - .L_831)
.L_831:
        /*0020*/ 	.word	0x00000000
        /*0024*/ 	.short	0x0000
        /*0026*/ 	.short	0x0000
        /*0028*/ 	.byte	0x00, 0xf0, 0xe1, 0x09


	//----- nvinfo : EIATTR_MAXREG_COUNT
	.align		4
.L_832:
        /*002c*/ 	.byte	0x03, 0x1b
        /*002e*/ 	.short	0x00ff


	//----- nvinfo : EIATTR_NUM_BARRIERS
	.align		4
        /*0030*/ 	.byte	0x02, 0x4c
        /*0032*/ 	.byte	0x02
	.zero		1


	//----- nvinfo : EIATTR_MERCURY_ISA_VERSION
	.align		4
        /*0034*/ 	.byte	0x03, 0x5f
        /*0036*/ 	.short	0x0000


	//----- nvinfo : EIATTR_COOP_GROUP_MASK_REGIDS
	.align		4
        /*0038*/ 	.byte	0x04, 0x29
        /*003a*/ 	.short	(.L_834 - .L_833)


	//   ....[0]....
.L_833:
        /*003c*/ 	.word	0xffffffff


	//   ....[1]....
        /*0040*/ 	.word	0xffffffff


	//   ....[2]....
        /*0044*/ 	.word	0xffffffff


	//   ....[3]....
        /*0048*/ 	.word	0xffffffff


	//   ....[4]....
        /*004c*/ 	.word	0xffffffff


	//   ....[5]....
        /*0050*/ 	.word	0xffffffff


	//   ....[6]....
        /*0054*/ 	.word	0xffffffff


	//   ....[7]....
        /*0058*/ 	.word	0xffffffff


	//   ....[8]....
        /*005c*/ 	.word	0xffffffff


	//----- nvinfo : EIATTR_COOP_GROUP_INSTR_OFFSETS
	.align		4
.L_834:
        /*0060*/ 	.byte	0x04, 0x28
        /*0062*/ 	.short	(.L_836 - .L_835)


	//   ....[0]....
.L_835:
        /*0064*/ 	.word	0x00000090


	//   ....[1]....
        /*0068*/ 	.word	0x00006b50


	//   ....[2]....
        /*006c*/ 	.word	0x00006b90


	//   ....[3]....
        /*0070*/ 	.word	0x00007040


	//   ....[4]....
        /*0074*/ 	.word	0x00007050


	//   ....[5]....
        /*0078*/ 	.word	0x000071e0


	//   ....[6]....
        /*007c*/ 	.word	0x00007230


	//   ....[7]....
        /*0080*/ 	.word	0x000076a0


	//   ....[8]....
        /*0084*/ 	.word	0x000076b0


	//----- nvinfo : EIATTR_EXIT_INSTR_OFFSETS
	.align		4
.L_836:
        /*0088*/ 	.byte	0x04, 0x1c
        /*008a*/ 	.short	(.L_838 - .L_837)


	//   ....[0]....
.L_837:
        /*008c*/ 	.word	0x00000300


	//   ....[1]....
        /*0090*/ 	.word	0x00006800


	//   ....[2]....
        /*0094*/ 	.word	0x000076c0


	//   ....[3]....
        /*0098*/ 	.word	0x00007760


	//----- nvinfo : EIATTR_CTAIDZ_USED
	.align		4
.L_838:
        /*009c*/ 	.byte	0x01, 0x04
	.zero		2


	//----- nvinfo : EIATTR_MAX_THREADS
	.align		4
        /*00a0*/ 	.byte	0x04, 0x05
        /*00a2*/ 	.short	(.L_840 - .L_839)
.L_839:
        /*00a4*/ 	.word	0x00000100
        /*00a8*/ 	.word	0x00000001
        /*00ac*/ 	.word	0x00000001


	//----- nvinfo : EIATTR_CRS_STACK_SIZE
	.align		4
.L_840:
        /*00b0*/ 	.byte	0x04, 0x1e
        /*00b2*/ 	.short	(.L_842 - .L_841)
.L_841:
        /*00b4*/ 	.word	0x00000000
.L_842:


//--------------------- .nv.info._ZN7cutlass13device_kernelIN5flash19enable_sm80_to_sm89INS1_16FlashAttnBwdSm80INS1_25CollectiveMainloopBwdSm80ILi2ELi1EN4cute5tupleIJNS5_1CILi64EEENS7_ILi80EEENS7_ILi192EEEEEENS_10bfloat16_tEfNS_4arch4Sm80ELb0ELb1ELb1ELb0ELb0ELb0ELb1ELb0ELi2ELi4ELi2ELi2ELb0EEENS1_21CollectiveEpilogueBwdISB_SC_SE_Li256ELb0ELb1ELi4EEENS1_19SingleTileSchedulerILb0ELb0ELb0ELi80EEEEEEEEEvNT_6ParamsE --------------------------
	.section	.nv.info._ZN7cutlass13device_kernelIN5flash19enable_sm80_to_sm89INS1_16FlashAttnBwdSm80INS1_25CollectiveMainloopBwdSm80ILi2ELi1EN4cute5tupleIJNS5_1CILi64EEENS7_ILi80EEENS7_ILi192EEEEEENS_10bfloat16_tEfNS_4arch4Sm80ELb0ELb1ELb1ELb0ELb0ELb0ELb1ELb0ELi2ELi4ELi2ELi2ELb0EEENS1_21CollectiveEpilogueBwdISB_SC_SE_Li256ELb0ELb1ELi4EEENS1_19SingleTileSchedulerILb0ELb0ELb0ELi80EEEEEEEEEvNT_6ParamsE,"",@"SHT_CUDA_INFO"
	.sectionflags	@""
	.align	4


	//----- nvinfo : EIATTR_CUDA_API_VERSION
	.align		4
        /*0000*/ 	.byte	0x04, 0x37
        /*0002*/ 	.short	(.L_844 - .L_843)
.L_843:
        /*0004*/ 	.word	0x00000082


	//----- nvinfo : EIATTR_SW2861232_WAR
	.align		4
.L_844:
        /*0008*/ 	.byte	0x01, 0x35
	.zero		2


	//----- nvinfo : EIATTR_PARAM_CBANK
	.align		4
        /*000c*/ 	.byte	0x04, 0x0a
        /*000e*/ 	.short	(.L_846 - .L_845)
	.align		4
.L_845:
        /*0010*/ 	.word	index@(.nv.constant0._ZN7cutlass13device_kernelIN5flash19enable_sm80_to_sm89INS1_16FlashAttnBwdSm80INS1_25CollectiveMainloopBwdSm80ILi2ELi1EN4cute5tupleIJNS5_1CILi64EEENS7_ILi80EEENS7_ILi192EEEEEENS_10bfloat16_tEfNS_4arch4Sm80ELb0ELb1ELb1ELb0ELb0ELb0ELb1ELb0ELi2ELi4ELi2ELi2ELb0EEENS1_21CollectiveEpilogueBwdISB_SC_SE_Li256ELb0ELb1ELi4EEENS1_19SingleTileSchedulerILb0ELb0ELb0ELi80EEEEEEEEEvNT_6ParamsE)
        /*0014*/ 	.short	0x0160
        /*0016*/ 	.short	0x0270


	//----- nvinfo : EIATTR_CBANK_PARAM_SIZE
	.align		4
.L_846:
        /*0018*/ 	.byte	0x03, 0x19
        /*001a*/ 	.short	0x0270


	//----- nvinfo : EIATTR_KPARAM_INFO
	.align		4
        /*001c*/ 	.byte	0x04, 0x17
        /*001e*/ 	.short	(.L_848 - .L_847)
.L_847:
        /*0020*/ 	.word	0x00000000
        /*0024*/ 	.short	0x0000
        /*0026*/ 	.short	0x0000
        /*0028*/ 	.byte	0x00, 0xf0, 0xc1, 0x09


	//----- nvinfo : EIATTR_MAXREG_COUNT
	.align		4
.L_848:
        /*002c*/ 	.byte	0x03, 0x1b
        /*002e*/ 	.short	0x00ff


	//----- nvinfo : EIATTR_NUM_BARRIERS
	.align		4
        /*0030*/ 	.byte	0x02, 0x4c
        /*0032*/ 	.byte	0x02
	.zero		1


	//----- nvinfo : EIATTR_MERCURY_ISA_VERSION
	.align		4
        /*0034*/ 	.byte	0x03, 0x5f
        /*0036*/ 	.short	0x0000


	//----- nvinfo : EIATTR_EXIT_INSTR_OFFSETS
	.align		4
        /*0038*/ 	.byte	0x04, 0x1c
        /*003a*/ 	.short	(.L_850 - .L_849)


	//   ....[0]....
.L_849:
        /*003c*/ 	.word	0x00000030


	//   ....[1]....
        /*0040*/ 	.word	0x0000a400


	//   ....[2]....
        /*0044*/ 	.word	0x0000a500


	//   ....[3]....
        /*0048*/ 	.word	0x0000a520


	//   ....[4]....
        /*004c*/ 	.word	0x0000ad20


	//   ....[5]....
        /*0050*/ 	.word	0x0000ae20


	//   ....[6]....
        /*0054*/ 	.word	0x0000ae40


	//----- nvinfo : EIATTR_CTAIDZ_USED
	.align		4
.L_850:
        /*0058*/ 	.byte	0x01, 0x04
	.zero		2


	//----- nvinfo : EIATTR_MAX_THREADS
	.align		4
        /*005c*/ 	.byte	0x04, 0x05
        /*005e*/ 	.short	(.L_852 - .L_851)
.L_851:
        /*0060*/ 	.word	0x00000100
        /*0064*/ 	.word	0x00000001
        /*0068*/ 	.word	0x00000001


	//----- nvinfo : EIATTR_CRS_STACK_SIZE
	.align		4
.L_852:
        /*006c*/ 	.byte	0x04, 0x1e
        /*006e*/ 	.short	(.L_854 - .L_853)
.L_853:
        /*0070*/ 	.word	0x00000000
.L_854:


//--------------------- .nv.info._ZN7cutlass13device_kernelIN5flash19enable_sm80_to_sm89INS1_16FlashAttnBwdSm80INS1_25CollectiveMainloopBwdSm80ILi2ELi1EN4cute5tupleIJNS5_1CILi64EEENS7_ILi80EEENS7_ILi192EEEEEENS_10bfloat16_tEfNS_4arch4Sm80ELb0ELb1ELb1ELb0ELb1ELb0ELb1ELb0ELi2ELi4ELi2ELi2ELb0EEENS1_21CollectiveEpilogueBwdISB_SC_SE_Li256ELb0ELb1ELi4EEENS1_19SingleTileSchedulerILb0ELb0ELb0ELi80EEEEEEEEEvNT_6ParamsE --------------------------
	.section	.nv.info._ZN7cutlass13device_kernelIN5flash19enable_sm80_to_sm89INS1_16FlashAttnBwdSm80INS1_25CollectiveMainloopBwdSm80ILi2ELi1EN4cute5tupleIJNS5_1CILi64EEENS7_ILi80EEENS7_ILi192EEEEEENS_10bfloat16_tEfNS_4arch4Sm80ELb0ELb1ELb1ELb0ELb1ELb0ELb1ELb0ELi2ELi4ELi2ELi2ELb0EEENS1_21CollectiveEpilogueBwdISB_SC_SE_Li256ELb0ELb1ELi4EEENS1_19SingleTileSchedulerILb0ELb0ELb0ELi80EEEEEEEEEvNT_6ParamsE,"",@"SHT_CUDA_INFO"
	.sectionflags	@""
	.align	4


	//----- nvinfo : EIATTR_CUDA_API_VERSION
	.align		4
        /*0000*/ 	.byte	0x04, 0x37
        /*0002*/ 	.short	(.L_856 - .L_855)
.L_855:
        /*0004*/ 	.word	0x00000082


	//----- nvinfo : EIATTR_SW2861232_WAR
	.align		4
.L_856:
        /*0008*/ 	.byte	0x01, 0x35
	.zero		2


	//----- nvinfo : EIATTR_PARAM_CBANK
	.align		4
        /*000c*/ 	.byte	0x04, 0x0a
        /*000e*/ 	.short	(.L_858 - .L_857)
	.align		4
.L_857:
        /*0010*/ 	.word	index@(.nv.constant0._ZN7cutlass13device_kernelIN5flash19enable_sm80_to_sm89INS1_16FlashAttnBwdSm80INS1_25CollectiveMainloopBwdSm80ILi2ELi1EN4cute5tupleIJNS5_1CILi64EEENS7_ILi80EEENS7_ILi192EEEEEENS_10bfloat16_tEfNS_4arch4Sm80ELb0ELb1ELb1ELb0ELb1ELb0ELb1ELb0ELi2ELi4ELi2ELi2ELb0EEENS1_21CollectiveEpilogueBwdISB_SC_SE_Li256ELb0ELb1ELi4EEENS1_19SingleTileSchedulerILb0ELb0ELb0ELi80EEEEEEEEEvNT_6ParamsE)
        /*0014*/ 	.short	0x0160
        /*0016*/ 	.short	0x0270


	//----- nvinfo : EIATTR_CBANK_PARAM_SIZE
	.align		4
.L_858:
        /*0018*/ 	.byte	0x03, 0x19
        /*001a*/ 	.short	0x0270


	//----- nvinfo : EIATTR_KPARAM_INFO
	.align		4
        /*001c*/ 	.byte	0x04, 0x17
        /*001e*/ 	.short	(.L_860 - .L_859)
.L_859:
        /*0020*/ 	.word	0x00000000
        /*0024*/ 	.short	0x0000
        /*0026*/ 	.short	0x0000
        /*0028*/ 	.byte	0x00, 0xf0, 0xc1, 0x09


	//----- nvinfo : EIATTR_MAXREG_COUNT
	.align		4
.L_860:
        /*002c*/ 	.byte	0x03, 0x1b
        /*002e*/ 	.short	0x00ff


	//----- nvinfo : EIATTR_NUM_BARRIERS
	.align		4
        /*0030*/ 	.byte	0x02, 0x4c
        /*0032*/ 	.byte	0x02
	.zero		1


	//----- nvinfo : EIATTR_MERCURY_ISA_VERSION
	.align		4
        /*0034*/ 	.byte	0x03, 0x5f
        /*0036*/ 	.short	0x0000


	//----- nvinfo : EIATTR_EXIT_INSTR_OFFSETS
	.align		4
        /*0038*/ 	.byte	0x04, 0x1c
        /*003a*/ 	.short	(.L_862 - .L_861)


	//   ....[0]....
.L_861:
        /*003c*/ 	.word	0x00000030


	//   ....[1]....
        /*0040*/ 	.word	0x0000a400


	//   ....[2]....
        /*0044*/ 	.word	0x0000a500


	//   ....[3]....
        /*0048*/ 	.word	0x0000a520


	//   ....[4]....
        /*004c*/ 	.word	0x0000ad20


	//   ....[5]....
        /*0050*/ 	.word	0x0000ae20


	//   ....[6]....
        /*0054*/ 	.word	0x0000ae40


	//----- nvinfo : EIATTR_CTAIDZ_USED
	.align		4
.L_862:
        /*0058*/ 	.byte	0x01, 0x04
	.zero		2


	//----- nvinfo : EIATTR_MAX_THREADS
	.align		4
        /*005c*/ 	.byte	0x04, 0x05
        /*005e*/ 	.short	(.L_864 - .L_863)
.L_863:
        /*0060*/ 	.word	0x00000100
        /*0064*/ 	.word	0x00000001
        /*0068*/ 	.word	0x00000001


	//----- nvinfo : EIATTR_CRS_STACK_SIZE
	.align		4
.L_864:
        /*006c*/ 	.byte	0x04, 0x1e
        /*006e*/ 	.short	(.L_866 - .L_865)
.L_865:
        /*0070*/ 	.word	0x00000000
.L_866:


//--------------------- .nv.info._ZN7cutlass13device_kernelIN5flash19enable_sm80_to_sm89INS1_16FlashAttnBwdSm80INS1_25CollectiveMainloopBwdSm80ILi2ELi1EN4cute5tupleIJNS5_1CILi64EEENS7_ILi80EEENS7_ILi192EEEEEENS_10bfloat16_tEfNS_4arch4Sm80ELb0ELb1ELb1ELb0ELb0ELb0ELb1ELb0ELi2ELi4ELi2ELi2ELb0EEENS1_24CollectiveEpilogueBwdGQAISB_fSE_Li256ELb0ELb0EEENS1_19SingleTileSchedulerILb0ELb0ELb0ELi80EEEEEEEEEvNT_6ParamsE --------------------------
	.section	.nv.info._ZN7cutlass13device_kernelIN5flash19enable_sm80_to_sm89INS1_16FlashAttnBwdSm80INS1_25CollectiveMainloopBwdSm80ILi2ELi1EN4cute5tupleIJNS5_1CILi64EEENS7_ILi80EEENS7_ILi192EEEEEENS_10bfloat16_tEfNS_4arch4Sm80ELb0ELb1ELb1ELb0ELb0ELb0ELb1ELb0ELi2ELi4ELi2ELi2ELb0EEENS1_24CollectiveEpilogueBwdGQAISB_fSE_Li256ELb0ELb0EEENS1_19SingleTileSchedulerILb0ELb0ELb0ELi80EEEEEEEEEvNT_6ParamsE,"",@"SHT_CUDA_INFO"
	.sectionflags	@""
	.align	4


	//----- nvinfo : EIATTR_CUDA_API_VERSION
	.align		4
        /*0000*/ 	.byte	0x04, 0x37
        /*0002*/ 	.short	(.L_868 - .L_867)
.L_867:
        /*0004*/ 	.word	0x00000082


	//----- nvinfo : EIATTR_SW2861232_WAR
	.align		4
.L_868:
        /*0008*/ 	.byte	0x01, 0x35
	.zero		2


	//----- nvinfo : EIATTR_PARAM_CBANK
	.align		4
        /*000c*/ 	.byte	0x04, 0x0a
        /*000e*/ 	.short	(.L_870 - .L_869)
	.align		4
.L_869:
        /*0010*/ 	.word	index@(.nv.constant0._ZN7cutlass13device_kernelIN5flash19enable_sm80_to_sm89INS1_16FlashAttnBwdSm80INS1_25CollectiveMainloopBwdSm80ILi2ELi1EN4cute5tupleIJNS5_1CILi64EEENS7_ILi80EEENS7_ILi192EEEEEENS_10bfloat16_tEfNS_4arch4Sm80ELb0ELb1ELb1ELb0ELb0ELb0ELb1ELb0ELi2ELi4ELi2ELi2ELb0EEENS1_24CollectiveEpilogueBwdGQAISB_fSE_Li256ELb0ELb0EEENS1_19SingleTileSchedulerILb0ELb0ELb0ELi80EEEEEEEEEvNT_6ParamsE)
        /*0014*/ 	.short	0x0160
        /*0016*/ 	.short	0x0278


	//----- nvinfo : EIATTR_CBANK_PARAM_SIZE
	.align		4
.L_870:
        /*0018*/ 	.byte	0x03, 0x19
        /*001a*/ 	.short	0x0278


	//----- nvinfo : EIATTR_KPARAM_INFO
	.align		4
        /*001c*/ 	.byte	0x04, 0x17
        /*001e*/ 	.short	(.L_872 - .L_871)
.L_871:
        /*0020*/ 	.word	0x00000000
        /*0024*/ 	.short	0x0000
        /*0026*/ 	.short	0x0000
        /*0028*/ 	.byte	0x00, 0xf0, 0xe1, 0x09


	//----- nvinfo : EIATTR_MAXREG_COUNT
	.align		4
.L_872:
        /*002c*/ 	.byte	0x03, 0x1b
        /*002e*/ 	.short	0x00ff


	//----- nvinfo : EIATTR_NUM_BARRIERS
	.align		4
        /*0030*/ 	.byte	0x02, 0x4c
        /*0032*/ 	.byte	0x02
	.zero		1


	//----- nvinfo : EIATTR_MERCURY_ISA_VERSION
	.align		4
        /*0034*/ 	.byte	0x03, 0x5f
        /*0036*/ 	.short	0x0000


	//----- nvinfo : EIATTR_EXIT_INSTR_OFFSETS
	.align		4
        /*0038*/ 	.byte	0x04, 0x1c
        /*003a*/ 	.short	(.L_874 - .L_873)


	//   ....[0]....
.L_873:
        /*003c*/ 	.word	0x00000030


	//   ....[1]....
        /*0040*/ 	.word	0x00006f10


	//   ....[2]....
        /*0044*/ 	.word	0x000078c0


	//----- nvinfo : EIATTR_CTAIDZ_USED
	.align		4
.L_874:
        /*0048*/ 	.byte	0x01, 0x04
	.zero		2


	//----- nvinfo : EIATTR_MAX_THREADS
	.align		4
        /*004c*/ 	.byte	0x04, 0x05
        /*004e*/ 	.short	(.L_876 - .L_875)
.L_875:
        /*0050*/ 	.word	0x00000100
        /*0054*/ 	.word	0x00000001
        /*0058*/ 	.word	0x00000001


	//----- nvinfo : EIATTR_CRS_STACK_SIZE
	.align		4
.L_876:
        /*005c*/ 	.byte	0x04, 0x1e
        /*005e*/ 	.short	(.L_878 - .L_877)
.L_877:
        /*0060*/ 	.word	0x00000000
.L_878:


//--------------------- .nv.info._ZN7cutlass13device_kernelIN5flash19enable_sm80_to_sm89INS1_16FlashAttnBwdSm80INS1_25CollectiveMainloopBwdSm80ILi2ELi1EN4cute5tupleIJNS5_1CILi64EEENS7_ILi80EEENS7_ILi192EEEEEENS_10bfloat16_tEfNS_4arch4Sm80ELb0ELb1ELb1ELb0ELb1ELb0ELb1ELb0ELi2ELi4ELi2ELi2ELb0EEENS1_24CollectiveEpilogueBwdGQAISB_fSE_Li256ELb0ELb1EEENS1_19SingleTileSchedulerILb0ELb0ELb0ELi80EEEEEEEEEvNT_6ParamsE --------------------------
	.section	.nv.info._ZN7cutlass13device_kernelIN5flash19enable_sm80_to_sm89INS1_16FlashAttnBwdSm80INS1_25CollectiveMainloopBwdSm80ILi2ELi1EN4cute5tupleIJNS5_1CILi64EEENS7_ILi80EEENS7_ILi192EEEEEENS_10bfloat16_tEfNS_4arch4Sm80ELb0ELb1ELb1ELb0ELb1ELb0ELb1ELb0ELi2ELi4ELi2ELi2ELb0EEENS1_24CollectiveEpilogueBwdGQAISB_fSE_Li256ELb0ELb1EEENS1_19SingleTileSchedulerILb0ELb0ELb0ELi80EEEEEEEEEvNT_6ParamsE,"",@"SHT_CUDA_INFO"
	.sectionflags	@""
	.align	4


	//----- nvinfo : EIATTR_CUDA_API_VERSION
	.align		4
        /*0000*/ 	.byte	0x04, 0x37
        /*0002*/ 	.short	(.L_880 - .L_879)
.L_879:
        /*0004*/ 	.word	0x00000082


	//----- nvinfo : EIATTR_SW2861232_WAR
	.align		4
.L_880:
        /*0008*/ 	.byte	0x01, 0x35
	.zero		2


	//----- nvinfo : EIATTR_PARAM_CBANK
	.align		4
        /*000c*/ 	.byte	0x04, 0x0a
        /*000e*/ 	.short	(.L_882 - .L_881)
	.align		4
.L_881:
        /*0010*/ 	.word	index@(.nv.constant0._ZN7cutlass13device_kernelIN5flash19enable_sm80_to_sm89INS1_16FlashAttnBwdSm80INS1_25CollectiveMainloopBwdSm80ILi2ELi1EN4cute5tupleIJNS5_1CILi64EEENS7_ILi80EEENS7_ILi192EEEEEENS_10bfloat16_tEfNS_4arch4Sm80ELb0ELb1ELb1ELb0ELb1ELb0ELb1ELb0ELi2ELi4ELi2ELi2ELb0EEENS1_24CollectiveEpilogueBwdGQAISB_fSE_Li256ELb0ELb1EEENS1_19SingleTileSchedulerILb0ELb0ELb0ELi80EEEEEEEEEvNT_6ParamsE)
        /*0014*/ 	.short	0x0160
        /*0016*/ 	.short	0x0278


	//----- nvinfo : EIATTR_CBANK_PARAM_SIZE
	.align		4
.L_882:
        /*0018*/ 	.byte	0x03, 0x19
        /*001a*/ 	.short	0x0278


	//----- nvinfo : EIATTR_KPARAM_INFO
	.align		4
        /*001c*/ 	.byte	0x04, 0x17
        /*001e*/ 	.short	(.L_884 - .L_883)
.L_883:
        /*0020*/ 	.word	0x00000000
        /*0024*/ 	.short	0x0000
        /*0026*/ 	.short	0x0000
        /*0028*/ 	.byte	0x00, 0xf0, 0xe1, 0x09


	//----- nvinfo : EIATTR_MAXREG_COUNT
	.align		4
.L_884:
        /*002c*/ 	.byte	0x03, 0x1b
        /*002e*/ 	.short	0x00ff


	//----- nvinfo : EIATTR_NUM_BARRIERS
	.align		4
        /*0030*/ 	.byte	0x02, 0x4c
        /*0032*/ 	.byte	0x02
	.zero		1


	//----- nvinfo : EIATTR_MERCURY_ISA_VERSION
	.align		4
        /*0034*/ 	.byte	0x03, 0x5f
        /*0036*/ 	.short	0x0000


	//----- nvinfo : EIATTR_COOP_GROUP_MASK_REGIDS
	.align		4
        /*0038*/ 	.byte	0x04, 0x29
        /*003a*/ 	.short	(.L_886 - .L_885)


	//   ....[0]....
.L_885:
        /*003c*/ 	.word	0xffffffff


	//   ....[1]....
        /*0040*/ 	.word	0xffffffff


	//   ....[2]....
        /*0044*/ 	.word	0xffffffff


	//   ....[3]....
        /*0048*/ 	.word	0xffffffff


	//   ....[4]....
        /*004c*/ 	.word	0xffffffff


	//   ....[5]....
        /*0050*/ 	.word	0xffffffff


	//   ....[6]....
        /*0054*/ 	.word	0xffffffff


	//   ....[7]....
        /*0058*/ 	.word	0xffffffff


	//----- nvinfo : EIATTR_COOP_GROUP_INSTR_OFFSETS
	.align		4
.L_886:
        /*005c*/ 	.byte	0x04, 0x28
        /*005e*/ 	.short	(.L_888 - .L_887)


	//   ....[0]....
.L_887:
        /*0060*/ 	.word	0x00007170


	//   ....[1]....
        /*0064*/ 	.word	0x000071a0


	//   ....[2]....
        /*0068*/ 	.word	0x00007650


	//   ....[3]....
        /*006c*/ 	.word	0x00007660


	//   ....[4]....
        /*0070*/ 	.word	0x000077f0


	//   ....[5]....
        /*0074*/ 	.word	0x00007840


	//   ....[6]....
        /*0078*/ 	.word	0x00007cb0


	//   ....[7]....
        /*007c*/ 	.word	0x00007cc0


	//----- nvinfo : EIATTR_EXIT_INSTR_OFFSETS
	.align		4
.L_888:
        /*0080*/ 	.byte	0x04, 0x1c
        /*0082*/ 	.short	(.L_890 - .L_889)


	//   ....[0]....
.L_889:
        /*0084*/ 	.word	0x00000030


	//   ....[1]....
        /*0088*/ 	.word	0x00006f00


	//   ....[2]....
        /*008c*/ 	.word	0x00007cd0


	//   ....[3]....
        /*0090*/ 	.word	0x00007d70


	//----- nvinfo : EIATTR_CTAIDZ_USED
	.align		4
.L_890:
        /*0094*/ 	.byte	0x01, 0x04
	.zero		2


	//----- nvinfo : EIATTR_MAX_THREADS
	.align		4
        /*0098*/ 	.byte	0x04, 0x05
        /*009a*/ 	.short	(.L_892 - .L_891)
.L_891:
        /*009c*/ 	.word	0x00000100
        /*00a0*/ 	.word	0x00000001
        /*00a4*/ 	.word	0x00000001


	//----- nvinfo : EIATTR_CRS_STACK_SIZE
	.align		4
.L_892:
        /*00a8*/ 	.byte	0x04, 0x1e
        /*00aa*/ 	.short	(.L_894 - .L_893)
.L_893:
        /*00ac*/ 	.word	0x00000000
.L_894:


//--------------------- .nv.info._ZN7cutlass13device_kernelIN5flash19enable_sm80_to_sm89INS1_16FlashAttnBwdSm80INS1_25CollectiveMainloopBwdSm80ILi2ELi1EN4cute5tupleIJNS5_1CILi64EEENS7_ILi80EEENS7_ILi192EEEEEENS_10bfloat16_tEfNS_4arch4Sm80ELb0ELb1ELb1ELb1ELb0ELb0ELb1ELb0ELi2ELi4ELi2ELi2ELb0EEENS1_21CollectiveEpilogueBwdISB_SC_SE_Li256ELb1ELb1ELi4EEENS1_19SingleTileSchedulerILb1ELb0ELb0ELi80EEEEEEEEEvNT_6ParamsE --------------------------
	.section	.nv.info._ZN7cutlass13device_kernelIN5flash19enable_sm80_to_sm89INS1_16FlashAttnBwdSm80INS1_25CollectiveMainloopBwdSm80ILi2ELi1EN4cute5tupleIJNS5_1CILi64EEENS7_ILi80EEENS7_ILi192EEEEEENS_10bfloat16_tEfNS_4arch4Sm80ELb0ELb1ELb1ELb1ELb0ELb0ELb1ELb0ELi2ELi4ELi2ELi2ELb0EEENS1_21CollectiveEpilogueBwdISB_SC_SE_Li256ELb1ELb1ELi4EEENS1_19SingleTileSchedulerILb1ELb0ELb0ELi80EEEEEEEEEvNT_6ParamsE,"",@"SHT_CUDA_INFO"
	.sectionflags	@""
	.align	4


	//----- nvinfo : EIATTR_CUDA_API_VERSION
	.align		4
        /*0000*/ 	.byte	0x04, 0x37
        /*0002*/ 	.short	(.L_896 - .L_895)
.L_895:
        /*0004*/ 	.word	0x00000082


	//----- nvinfo : EIATTR_SW2861232_WAR
	.align		4
.L_896:
        /*0008*/ 	.byte	0x01, 0x35
	.zero		2


	//----- nvinfo : EIATTR_PARAM_CBANK
	.align		4
        /*000c*/ 	.byte	0x04, 0x0a
        /*000e*/ 	.short	(.L_898 - .L_897)
	.align		4
.L_897:
        /*0010*/ 	.word	index@(.nv.constant0._ZN7cutlass13device_kernelIN5flash19enable_sm80_to_sm89INS1_16FlashAttnBwdSm80INS1_25CollectiveMainloopBwdSm80ILi2ELi1EN4cute5tupleIJNS5_1CILi64EEENS7_ILi80EEENS7_ILi192EEEEEENS_10bfloat16_tEfNS_4arch4Sm80ELb0ELb1ELb1ELb1ELb0ELb0ELb1ELb0ELi2ELi4ELi2ELi2ELb0EEENS1_21CollectiveEpilogueBwdISB_SC_SE_Li256ELb1ELb1ELi4EEENS1_19SingleTileSchedulerILb1ELb0ELb0ELi80EEEEEEEEEvNT_6ParamsE)
        /*0014*/ 	.short	0x0160
        /*0016*/ 	.short	0x0270


	//----- nvinfo : EIATTR_CBANK_PARAM_SIZE
	.align		4
.L_898:
        /*0018*/ 	.byte	0x03, 0x19
        /*001a*/ 	.short	0x0270


	//----- nvinfo : EIATTR_KPARAM_INFO
	.align		4
        /*001c*/ 	.byte	0x04, 0x17
        /*001e*/ 	.short	(.L_900 - .L_899)
.L_899:
        /*0020*/ 	.word	0x00000000
        /*0024*/ 	.short	0x0000
        /*0026*/ 	.short	0x0000
        /*0028*/ 	.byte	0x00, 0xf0, 0xc1, 0x09


	//----- nvinfo : EIATTR_MAXREG_COUNT
	.align		4
.L_900:
        /*002c*/ 	.byte	0x03, 0x1b
        /*002e*/ 	.short	0x00ff


	//----- nvinfo : EIATTR_NUM_BARRIERS
	.align		4
        /*0030*/ 	.byte	0x02, 0x4c
        /*0032*/ 	.byte	0x02
	.zero		1


	//----- nvinfo : EIATTR_MERCURY_ISA_VERSION
	.align		4
        /*0034*/ 	.byte	0x03, 0x5f
        /*0036*/ 	.short	0x0000


	//----- nvinfo : EIATTR_COOP_GROUP_MASK_REGIDS
	.align		4
        /*0038*/ 	.byte	0x04, 0x29
        /*003a*/ 	.short	(.L_902 - .L_901)


	//   ....[0]....
.L_901:
        /*003c*/ 	.word	0xffffffff


	//----- nvinfo : EIATTR_COOP_GROUP_INSTR_OFFSETS
	.align		4
.L_902:
        /*0040*/ 	.byte	0x04, 0x28
        /*0042*/ 	.short	(.L_904 - .L_903)


	//   ....[0]....
.L_903:
        /*0044*/ 	.word	0x000000a0


	//----- nvinfo : EIATTR_EXIT_INSTR_OFFSETS
	.align		4
.L_904:
        /*0048*/ 	.byte	0x04, 0x1c
        /*004a*/ 	.short	(.L_906 - .L_905)


	//   ....[0]....
.L_905:
        /*004c*/ 	.word	0x00000410


	//   ....[1]....
        /*0050*/ 	.word	0x0000acd0


	//   ....[2]....
        /*0054*/ 	.word	0x0000add0


	//   ....[3]....
        /*0058*/ 	.word	0x0000adf0


	//   ....[4]....
        /*005c*/ 	.word	0x0000b820


	//   ....[5]....
        /*0060*/ 	.word	0x0000b920


	//   ....[6]....
        /*0064*/ 	.word	0x0000b940


	//----- nvinfo : EIATTR_CTAIDZ_USED
	.align		4
.L_906:
        /*0068*/ 	.byte	0x01, 0x04
	.zero		2


	//----- nvinfo : EIATTR_MAX_THREADS
	.align		4
        /*006c*/ 	.byte	0x04, 0x05
        /*006e*/ 	.short	(.L_908 - .L_907)
.L_907:
        /*0070*/ 	.word	0x00000100
        /*0074*/ 	.word	0x00000001
        /*0078*/ 	.word	0x00000001


	//----- nvinfo : EIATTR_CRS_STACK_SIZE
	.align		4
.L_908:
        /*007c*/ 	.byte	0x04, 0x1e
        /*007e*/ 	.short	(.L_910 - .L_909)
.L_909:
        /*0080*/ 	.word	0x00000000
.L_910:


//--------------------- .nv.info._ZN7cutlass13device_kernelIN5flash19enable_sm80_to_sm89INS1_16FlashAttnBwdSm80INS1_25CollectiveMainloopBwdSm80ILi2ELi1EN4cute5tupleIJNS5_1CILi64EEENS7_ILi80EEENS7_ILi192EEEEEENS_10bfloat16_tEfNS_4arch4Sm80ELb0ELb1ELb1ELb1ELb1ELb0ELb1ELb0ELi2ELi4ELi2ELi2ELb0EEENS1_21CollectiveEpilogueBwdISB_SC_SE_Li256ELb1ELb1ELi4EEENS1_19SingleTileSchedulerILb1ELb0ELb0ELi80EEEEEEEEEvNT_6ParamsE --------------------------
	.section	.nv.info._ZN7cutlass13device_kernelIN5flash19enable_sm80_to_sm89INS1_16FlashAttnBwdSm80INS1_25CollectiveMainloopBwdSm80ILi2ELi1EN4cute5tupleIJNS5_1CILi64EEENS7_ILi80EEENS7_ILi192EEEEEENS_10bfloat16_tEfNS_4arch4Sm80ELb0ELb1ELb1ELb1ELb1ELb0ELb1ELb0ELi2ELi4ELi2ELi2ELb0EEENS1_21CollectiveEpilogueBwdISB_SC_SE_Li256ELb1ELb1ELi4EEENS1_19SingleTileSchedulerILb1ELb0ELb0ELi80EEEEEEEEEvNT_6ParamsE,"",@"SHT_CUDA_INFO"
	.sectionflags	@""
	.align	4


	//----- nvinfo : EIATTR_CUDA_API_VERSION
	.align		4
        /*0000*/ 	.byte	0x04, 0x37
        /*0002*/ 	.short	(.L_912 - .L_911)
.L_911:
        /*0004*/ 	.word	0x00000082


	//----- nvinfo : EIATTR_SW2861232_WAR
	.align		4
.L_912:
        /*0008*/ 	.byte	0x01, 0x35
	.zero		2


	//----- nvinfo : EIATTR_PARAM_CBANK
	.align		4
        /*000c*/ 	.byte	0x04, 0x0a
        /*000e*/ 	.short	(.L_914 - .L_913)
	.align		4
.L_913:
        /*0010*/ 	.word	index@(.nv.constant0._ZN7cutlass13device_kernelIN5flash19enable_sm80_to_sm89INS1_16FlashAttnBwdSm80INS1_25CollectiveMainloopBwdSm80ILi2ELi1EN4cute5tupleIJNS5_1CILi64EEENS7_ILi80EEENS7_ILi192EEEEEENS_10bfloat16_tEfNS_4arch4Sm80ELb0ELb1ELb1ELb1ELb1ELb0ELb1ELb0ELi2ELi4ELi2ELi2ELb0EEENS1_21CollectiveEpilogueBwdISB_SC_SE_Li256ELb1ELb1ELi4EEENS1_19SingleTileSchedulerILb1ELb0ELb0ELi80EEEEEEEEEvNT_6ParamsE)
        /*0014*/ 	.short	0x0160
        /*0016*/ 	.short	0x0270


	//----- nvinfo : EIATTR_CBANK_PARAM_SIZE
	.align		4
.L_914:
        /*0018*/ 	.byte	0x03, 0x19
        /*001a*/ 	.short	0x0270


	//----- nvinfo : EIATTR_KPARAM_INFO
	.align		4
        /*001c*/ 	.byte	0x04, 0x17
        /*001e*/ 	.short	(.L_916 - .L_915)
.L_915:
        /*0020*/ 	.word	0x00000000
        /*0024*/ 	.short	0x0000
        /*0026*/ 	.short	0x0000
        /*0028*/ 	.byte	0x00, 0xf0, 0xc1, 0x09


	//----- nvinfo : EIATTR_MAXREG_COUNT
	.align		4
.L_916:
        /*002c*/ 	.byte	0x03, 0x1b
        /*002e*/ 	.short	0x00ff


	//----- nvinfo : EIATTR_NUM_BARRIERS
	.align		4
        /*0030*/ 	.byte	0x02, 0x4c
        /*0032*/ 	.byte	0x02
	.zero		1


	//----- nvinfo : EIATTR_MERCURY_ISA_VERSION
	.align		4
        /*0034*/ 	.byte	0x03, 0x5f
        /*0036*/ 	.short	0x0000


	//----- nvinfo : EIATTR_COOP_GROUP_MASK_REGIDS
	.align		4
        /*0038*/ 	.byte	0x04, 0x29
        /*003a*/ 	.short	(.L_918 - .L_917)


	//   ....[0]....
.L_917:
        /*003c*/ 	.word	0xffffffff


	//----- nvinfo : EIATTR_COOP_GROUP_INSTR_OFFSETS
	.align		4
.L_918:
        /*0040*/ 	.byte	0x04, 0x28
        /*0042*/ 	.short	(.L_920 - .L_919)


	//   ....[0]....
.L_919:
        /*0044*/ 	.word	0x000000a0


	//----- nvinfo : EIATTR_EXIT_INSTR_OFFSETS
	.align		4
.L_920:
        /*0048*/ 	.byte	0x04, 0x1c
        /*004a*/ 	.short	(.L_922 - .L_921)


	//   ....[0]....
.L_921:
        /*004c*/ 	.word	0x00000410


	//   ....[1]....
        /*0050*/ 	.word	0x0000acd0


	//   ....[2]....
        /*0054*/ 	.word	0x0000add0


	//   ....[3]....
        /*0058*/ 	.word	0x0000adf0


	//   ....[4]....
        /*005c*/ 	.word	0x0000b820


	//   ....[5]....
        /*0060*/ 	.word	0x0000b920


	//   ....[6]....
        /*0064*/ 	.word	0x0000b940


	//----- nvinfo : EIATTR_CTAIDZ_USED
	.align		4
.L_922:
        /*0068*/ 	.byte	0x01, 0x04
	.zero		2


	//----- nvinfo : EIATTR_MAX_THREADS
	.align		4
        /*006c*/ 	.byte	0x04, 0x05
        /*006e*/ 	.short	(.L_924 - .L_923)
.L_923:
        /*0070*/ 	.word	0x00000100
        /*0074*/ 	.word	0x00000001
        /*0078*/ 	.word	0x00000001


	//----- nvinfo : EIATTR_CRS_STACK_SIZE
	.align		4
.L_924:
        /*007c*/ 	.byte	0x04, 0x1e
        /*007e*/ 	.short	(.L_926 - .L_925)
.L_925:
        /*0080*/ 	.word	0x00000000
.L_926:


//--------------------- .nv.info._ZN7cutlass13device_kernelIN5flash19enable_sm80_to_sm89INS1_16FlashAttnBwdSm80INS1_25CollectiveMainloopBwdSm80ILi2ELi1EN4cute5tupleIJNS5_1CILi64EEENS7_ILi80EEENS7_ILi192EEEEEENS_10bfloat16_tEfNS_4arch4Sm80ELb0ELb1ELb1ELb1ELb0ELb0ELb1ELb0ELi2ELi4ELi2ELi2ELb0EEENS1_24CollectiveEpilogueBwdGQAISB_fSE_Li256ELb1ELb0EEENS1_19SingleTileSchedulerILb1ELb0ELb0ELi80EEEEEEEEEvNT_6ParamsE --------------------------
	.section	.nv.info._ZN7cutlass13device_kernelIN5flash19enable_sm80_to_sm89INS1_16FlashAttnBwdSm80INS1_25CollectiveMainloopBwdSm80ILi2ELi1EN4cute5tupleIJNS5_1CILi64EEENS7_ILi80EEENS7_ILi192EEEEEENS_10bfloat16_tEfNS_4arch4Sm80ELb0ELb1ELb1ELb1ELb0ELb0ELb1ELb0ELi2ELi4ELi2ELi2ELb0EEENS1_24CollectiveEpilogueBwdGQAISB_fSE_Li256ELb1ELb0EEENS1_19SingleTileSchedulerILb1ELb0ELb0ELi80EEEEEEEEEvNT_6ParamsE,"",@"SHT_CUDA_INFO"
	.sectionflags	@""
	.align	4


	//----- nvinfo : EIATTR_CUDA_API_VERSION
	.align		4
        /*0000*/ 	.byte	0x04, 0x37
        /*0002*/ 	.short	(.L_928 - .L_927)
.L_927:
        /*0004*/ 	.word	0x00000082


	//----- nvinfo : EIATTR_SW2861232_WAR
	.align		4
.L_928:
        /*0008*/ 	.byte	0x01, 0x35
	.zero		2


	//----- nvinfo : EIATTR_PARAM_CBANK
	.align		4
        /*000c*/ 	.byte	0x04, 0x0a
        /*000e*/ 	.short	(.L_930 - .L_929)
	.align		4
.L_929:
        /*0010*/ 	.word	index@(.nv.constant0._ZN7cutlass13device_kernelIN5flash19enable_sm80_to_sm89INS1_16FlashAttnBwdSm80INS1_25CollectiveMainloopBwdSm80ILi2ELi1EN4cute5tupleIJNS5_1CILi64EEENS7_ILi80EEENS7_ILi192EEEEEENS_10bfloat16_tEfNS_4arch4Sm80ELb0ELb1ELb1ELb1ELb0ELb0ELb1ELb0ELi2ELi4ELi2ELi2ELb0EEENS1_24CollectiveEpilogueBwdGQAISB_fSE_Li256ELb1ELb0EEENS1_19SingleTileSchedulerILb1ELb0ELb0ELi80EEEEEEEEEvNT_6ParamsE)
        /*0014*/ 	.short	0x0160
        /*0016*/ 	.short	0x0278


	//----- nvinfo : EIATTR_CBANK_PARAM_SIZE
	.align		4
.L_930:
        /*0018*/ 	.byte	0x03, 0x19
        /*001a*/ 	.short	0x0278


	//----- nvinfo : EIATTR_KPARAM_INFO
	.align		4
        /*001c*/ 	.byte	0x04, 0x17
        /*001e*/ 	.short	(.L_932 - .L_931)
.L_931:
        /*0020*/ 	.word	0x00000000
        /*0024*/ 	.short	0x0000
        /*0026*/ 	.short	0x0000
        /*0028*/ 	.byte	0x00, 0xf0, 0xe1, 0x09


	//----- nvinfo : EIATTR_MAXREG_COUNT
	.align		4
.L_932:
        /*002c*/ 	.byte	0x03, 0x1b
        /*002e*/ 	.short	0x00ff


	//----- nvinfo : EIATTR_NUM_BARRIERS
	.align		4
        /*0030*/ 	.byte	0x02, 0x4c
        /*0032*/ 	.byte	0x02
	.zero		1


	//----- nvinfo : EIATTR_MERCURY_ISA_VERSION
	.align		4
        /*0034*/ 	.byte	0x03, 0x5f
        /*0036*/ 	.short	0x0000


	//----- nvinfo : EIATTR_COOP_GROUP_MASK_REGIDS
	.align		4
        /*0038*/ 	.byte	0x04, 0x29
        /*003a*/ 	.short	(.L_934 - .L_933)


	//   ....[0]....
.L_933:
        /*003c*/ 	.word	0xffffffff


	//----- nvinfo : EIATTR_COOP_GROUP_INSTR_OFFSETS
	.align		4
.L_934:
        /*0040*/ 	.byte	0x04, 0x28
        /*0042*/ 	.short	(.L_936 - .L_935)


	//   ....[0]....
.L_935:
        /*0044*/ 	.word	0x000000a0


	//----- nvinfo : EIATTR_EXIT_INSTR_OFFSETS
	.align		4
.L_936:
        /*0048*/ 	.byte	0x04, 0x1c
        /*004a*/ 	.short	(.L_938 - .L_937)


	//   ....[0]....
.L_937:
        /*004c*/ 	.word	0x00000410


	//   ....[1]....
        /*0050*/ 	.word	0x000075d0


	//   ....[2]....
        /*0054*/ 	.word	0x00008140


	//----- nvinfo : EIATTR_CTAIDZ_USED
	.align		4
.L_938:
        /*0058*/ 	.byte	0x01, 0x04
	.zero		2


	//----- nvinfo : EIATTR_MAX_THREADS
	.align		4
        /*005c*/ 	.byte	0x04, 0x05
        /*005e*/ 	.short	(.L_940 - .L_939)
.L_939:
        /*0060*/ 	.word	0x00000100
        /*0064*/ 	.word	0x00000001
        /*0068*/ 	.word	0x00000001


	//----- nvinfo : EIATTR_CRS_STACK_SIZE
	.align		4
.L_940:
        /*006c*/ 	.byte	0x04, 0x1e
        /*006e*/ 	.short	(.L_942 - .L_941)
.L_941:
        /*0070*/ 	.word	0x00000000
.L_942:


//--------------------- .nv.info._ZN7cutlass13device_kernelIN5flash19enable_sm80_to_sm89INS1_16FlashAttnBwdSm80INS1_25CollectiveMainloopBwdSm80ILi2ELi1EN4cute5tupleIJNS5_1CILi64EEENS7_ILi80EEENS7_ILi192EEEEEENS_10bfloat16_tEfNS_4arch4Sm80ELb0ELb1ELb1ELb1ELb1ELb0ELb1ELb0ELi2ELi4ELi2ELi2ELb0EEENS1_24CollectiveEpilogueBwdGQAISB_fSE_Li256ELb1ELb1EEENS1_19SingleTileSchedulerILb1ELb0ELb0ELi80EEEEEEEEEvNT_6ParamsE --------------------------
	.section	.nv.info._ZN7cutlass13device_kernelIN5flash19enable_sm80_to_sm89INS1_16FlashAttnBwdSm80INS1_25CollectiveMainloopBwdSm80ILi2ELi1EN4cute5tupleIJNS5_1CILi64EEENS7_ILi80EEENS7_ILi192EEEEEENS_10bfloat16_tEfNS_4arch4Sm80ELb0ELb1ELb1ELb1ELb1ELb0ELb1ELb0ELi2ELi4ELi2ELi2ELb0EEENS1_24CollectiveEpilogueBwdGQAISB_fSE_Li256ELb1ELb1EEENS1_19SingleTileSchedulerILb1ELb0ELb0ELi80EEEEEEEEEvNT_6ParamsE,"",@"SHT_CUDA_INFO"
	.sectionflags	@""
	.align	4


	//----- nvinfo : EIATTR_CUDA_API_VERSION
	.align		4
        /*0000*/ 	.byte	0x04, 0x37
        /*0002*/ 	.short	(.L_944 - .L_943)
.L_943:
        /*0004*/ 	.word	0x00000082


	//----- nvinfo : EIATTR_SW2861232_WAR
	.align		4
.L_944:
        /*0008*/ 	.byte	0x01, 0x35
	.zero		2


	//----- nvinfo : EIATTR_PARAM_CBANK
	.align		4
        /*000c*/ 	.byte	0x04, 0x0a
        /*000e*/ 	.short	(.L_946 - .L_945)
	.align		4
.L_945:
        /*0010*/ 	.word	index@(.nv.constant0._ZN7cutlass13device_kernelIN5flash19enable_sm80_to_sm89INS1_16FlashAttnBwdSm80INS1_25CollectiveMainloopBwdSm80ILi2ELi1EN4cute5tupleIJNS5_1CILi64EEENS7_ILi80EEENS7_ILi192EEEEEENS_10bfloat16_tEfNS_4arch4Sm80ELb0ELb1ELb1ELb1ELb1ELb0ELb1ELb0ELi2ELi4ELi2ELi2ELb0EEENS1_24CollectiveEpilogueBwdGQAISB_fSE_Li256ELb1ELb1EEENS1_19SingleTileSchedulerILb1ELb0ELb0ELi80EEEEEEEEEvNT_6ParamsE)
        /*0014*/ 	.short	0x0160
        /*0016*/ 	.short	0x0278


	//----- nvinfo : EIATTR_CBANK_PARAM_SIZE
	.align		4
.L_946:
        /*0018*/ 	.byte	0x03, 0x19
        /*001a*/ 	.short	0x0278


	//----- nvinfo : EIATTR_KPARAM_INFO
	.align		4
        /*001c*/ 	.byte	0x04, 0x17
        /*001e*/ 	.short	(.L_948 - .L_947)
.L_947:
        /*0020*/ 	.word	0x00000000
        /*0024*/ 	.short	0x0000
        /*0026*/ 	.short	0x0000
        /*0028*/ 	.byte	0x00, 0xf0, 0xe1, 0x09


	//----- nvinfo : EIATTR_MAXREG_COUNT
	.align		4
.L_948:
        /*002c*/ 	.byte	0x03, 0x1b
        /*002e*/ 	.short	0x00ff


	//----- nvinfo : EIATTR_NUM_BARRIERS
	.align		4
        /*0030*/ 	.byte	0x02, 0x4c
        /*0032*/ 	.byte	0x02
	.zero		1


	//----- nvinfo : EIATTR_MERCURY_ISA_VERSION
	.align		4
        /*0034*/ 	.byte	0x03, 0x5f
        /*0036*/ 	.short	0x0000


	//----- nvinfo : EIATTR_COOP_GROUP_MASK_REGIDS
	.align		4
        /*0038*/ 	.byte	0x04, 0x29
        /*003a*/ 	.short	(.L_950 - .L_949)


	//   ....[0]....
.L_949:
        /*003c*/ 	.word	0xffffffff


	//   ....[1]....
        /*0040*/ 	.word	0xffffffff


	//   ....[2]....
        /*0044*/ 	.word	0xffffffff


	//   ....[3]....
        /*0048*/ 	.word	0xffffffff


	//   ....[4]....
        /*004c*/ 	.word	0xffffffff


	//   ....[5]....
        /*0050*/ 	.word	0xffffffff


	//   ....[6]....
        /*0054*/ 	.word	0xffffffff


	//   ....[7]....
        /*0058*/ 	.word	0xffffffff


	//   ....[8]....
        /*005c*/ 	.word	0xffffffff


	//----- nvinfo : EIATTR_COOP_GROUP_INSTR_OFFSETS
	.align		4
.L_950:
        /*0060*/ 	.byte	0x04, 0x28
        /*0062*/ 	.short	(.L_952 - .L_951)


	//   ....[0]....
.L_951:
        /*0064*/ 	.word	0x000000a0


	//   ....[1]....
        /*0068*/ 	.word	0x000079f0


	//   ....[2]....
        /*006c*/ 	.word	0x00007a30


	//   ....[3]....
        /*0070*/ 	.word	0x00007f40


	//   ....[4]....
        /*0074*/ 	.word	0x00007f50


	//   ....[5]....
        /*0078*/ 	.word	0x00008110


	//   ....[6]....
        /*007c*/ 	.word	0x00008210


	//   ....[7]....
        /*0080*/ 	.word	0x00008600


	//   ....[8]....
        /*0084*/ 	.word	0x00008610


	//----- nvinfo : EIATTR_EXIT_INSTR_OFFSETS
	.align		4
.L_952:
        /*0088*/ 	.byte	0x04, 0x1c
        /*008a*/ 	.short	(.L_954 - .L_953)


	//   ....[0]....
.L_953:
        /*008c*/ 	.word	0x00000410


	//   ....[1]....
        /*0090*/ 	.word	0x000075f0


	//   ....[2]....
        /*0094*/ 	.word	0x00008620


	//   ....[3]....
        /*0098*/ 	.word	0x000086c0


	//----- nvinfo : EIATTR_CTAIDZ_USED
	.align		4
.L_954:
        /*009c*/ 	.byte	0x01, 0x04
	.zero		2


	//----- nvinfo : EIATTR_MAX_THREADS
	.align		4
        /*00a0*/ 	.byte	0x04, 0x05
        /*00a2*/ 	.short	(.L_956 - .L_955)
.L_955:
        /*00a4*/ 	.word	0x00000100
        /*00a8*/ 	.word	0x00000001
        /*00ac*/ 	.word	0x00000001


	//----- nvinfo : EIATTR_CRS_STACK_SIZE
	.align		4
.L_956:
        /*00b0*/ 	.byte	0x04, 0x1e
        /*00b2*/ 	.short	(.L_958 - .L_957)
.L_957:
        /*00b4*/ 	.word	0x00000000
.L_958:


//--------------------- .nv.info._ZN7cutlass13device_kernelIN5flash19enable_sm80_to_sm89INS1_16FlashAttnBwdSm80INS1_25CollectiveMainloopBwdSm80ILi2ELi1EN4cute5tupleIJNS5_1CILi64EEENS7_ILi80EEENS7_ILi192EEEEEENS_10bfloat16_tEfNS_4arch4Sm80ELb1ELb0ELb1ELb0ELb0ELb0ELb1ELb0ELi2ELi4ELi2ELi2ELb0EEENS1_21CollectiveEpilogueBwdISB_SC_SE_Li256ELb0ELb1ELi4EEENS1_25SingleTileBwdLPTSchedulerILb0ELi80ELb0EEEEEEEEEvNT_6ParamsE --------------------------
	.section	.nv.info._ZN7cutlass13device_kernelIN5flash19enable_sm80_to_sm89INS1_16FlashAttnBwdSm80INS1_25CollectiveMainloopBwdSm80ILi2ELi1EN4cute5tupleIJNS5_1CILi64EEENS7_ILi80EEENS7_ILi192EEEEEENS_10bfloat16_tEfNS_4arch4Sm80ELb1ELb0ELb1ELb0ELb0ELb0ELb1ELb0ELi2ELi4ELi2ELi2ELb0EEENS1_21CollectiveEpilogueBwdISB_SC_SE_Li256ELb0ELb1ELi4EEENS1_25SingleTileBwdLPTSchedulerILb0ELi80ELb0EEEEEEEEEvNT_6ParamsE,"",@"SHT_CUDA_INFO"
	.sectionflags	@""
	.align	4


	//----- nvinfo : EIATTR_CUDA_API_VERSION
	.align		4
        /*0000*/ 	.byte	0x04, 0x37
        /*0002*/ 	.short	(.L_960 - .L_959)
.L_959:
        /*0004*/ 	.word	0x00000082


	//----- nvinfo : EIATTR_SW2861232_WAR
	.align		4
.L_960:
        /*0008*/ 	.byte	0x01, 0x35
	.zero		2


	//----- nvinfo : EIATTR_PARAM_CBANK
	.align		4
        /*000c*/ 	.byte	0x04, 0x0a
        /*000e*/ 	.short	(.L_962 - .L_961)
	.align		4
.L_961:
        /*0010*/ 	.word	index@(.nv.constant0._ZN7cutlass13device_kernelIN5flash19enable_sm80_to_sm89INS1_16FlashAttnBwdSm80INS1_25CollectiveMainloopBwdSm80ILi2ELi1EN4cute5tupleIJNS5_1CILi64EEENS7_ILi80EEENS7_ILi192EEEEEENS_10bfloat16_tEfNS_4arch4Sm80ELb1ELb0ELb1ELb0ELb0ELb0ELb1ELb0ELi2ELi4ELi2ELi2ELb0EEENS1_21CollectiveEpilogueBwdISB_SC_SE_Li256ELb0ELb1ELi4EEENS1_25SingleTileBwdLPTSchedulerILb0ELi80ELb0EEEEEEEEEvNT_6ParamsE)
        /*0014*/ 	.short	0x0160
        /*0016*/ 	.short	0x0288


	//----- nvinfo : EIATTR_CBANK_PARAM_SIZE
	.align		4
.L_962:
        /*0018*/ 	.byte	0x03, 0x19
        /*001a*/ 	.short	0x0288


	//----- nvinfo : EIATTR_KPARAM_INFO
	.align		4
        /*001c*/ 	.byte	0x04, 0x17
        /*001e*/ 	.short	(.L_964 - .L_963)
.L_963:
        /*0020*/ 	.word	0x00000000
        /*0024*/ 	.short	0x0000
        /*0026*/ 	.short	0x0000
        /*0028*/ 	.byte	0x00, 0xf0, 0x21, 0x0a


	//----- nvinfo : EIATTR_MAXREG_COUNT
	.align		4
.L_964:
        /*002c*/ 	.byte	0x03, 0x1b
        /*002e*/ 	.short	0x00ff


	//----- nvinfo : EIATTR_NUM_BARRIERS
	.align		4
        /*0030*/ 	.byte	0x02, 0x4c
        /*0032*/ 	.byte	0x02
	.zero		1


	//----- nvinfo : EIATTR_MERCURY_ISA_VERSION
	.align		4
        /*0034*/ 	.byte	0x03, 0x5f
        /*0036*/ 	.short	0x0000


	//----- nvinfo : EIATTR_COOP_GROUP_MASK_REGIDS
	.align		4
        /*0038*/ 	.byte	0x04, 0x29
        /*003a*/ 	.short	(.L_966 - .L_965)


	//   ....[0]....
.L_965:
        /*003c*/ 	.word	0xffffffff


	//----- nvinfo : EIATTR_COOP_GROUP_INSTR_OFFSETS
	.align		4
.L_966:
        /*0040*/ 	.byte	0x04, 0x28
        /*0042*/ 	.short	(.L_968 - .L_967)


	//   ....[0]....
.L_967:
        /*0044*/ 	.word	0x00000040


	//----- nvinfo : EIATTR_EXIT_INSTR_OFFSETS
	.align		4
.L_968:
        /*0048*/ 	.byte	0x04, 0x1c
        /*004a*/ 	.short	(.L_970 - .L_969)


	//   ....[0]....
.L_969:
        /*004c*/ 	.word	0x00000470


	//   ....[1]....
        /*0050*/ 	.word	0x00009cd0


	//   ....[2]....
        /*0054*/ 	.word	0x00009dd0


	//   ....[3]....
        /*0058*/ 	.word	0x00009df0


	//   ....[4]....
        /*005c*/ 	.word	0x0000a5c0


	//   ....[5]....
        /*0060*/ 	.word	0x0000a6c0


	//   ....[6]....
        /*0064*/ 	.word	0x0000a6e0


	//----- nvinfo : EIATTR_MAX_THREADS
	.align		4
.L_970:
        /*0068*/ 	.byte	0x04, 0x05
        /*006a*/ 	.short	(.L_972 - .L_971)
.L_971:
        /*006c*/ 	.word	0x00000100
        /*0070*/ 	.word	0x00000001
        /*0074*/ 	.word	0x00000001


	//----- nvinfo : EIATTR_CRS_STACK_SIZE
	.align		4
.L_972:
        /*0078*/ 	.byte	0x04, 0x1e
        /*007a*/ 	.short	(.L_974 - .L_973)
.L_973:
        /*007c*/ 	.word	0x00000000
.L_974:


//--------------------- .nv.info._ZN7cutlass13device_kernelIN5flash19enable_sm80_to_sm89INS1_16FlashAttnBwdSm80INS1_25CollectiveMainloopBwdSm80ILi2ELi1EN4cute5tupleIJNS5_1CILi64EEENS7_ILi80EEENS7_ILi192EEEEEENS_10bfloat16_tEfNS_4arch4Sm80ELb1ELb0ELb1ELb0ELb1ELb0ELb1ELb0ELi2ELi4ELi2ELi2ELb0EEENS1_21CollectiveEpilogueBwdISB_SC_SE_Li256ELb0ELb1ELi4EEENS1_25SingleTileBwdLPTSchedulerILb0ELi80ELb1EEEEEEEEEvNT_6ParamsE --------------------------
	.section	.nv.info._ZN7cutlass13device_kernelIN5flash19enable_sm80_to_sm89INS1_16FlashAttnBwdSm80INS1_25CollectiveMainloopBwdSm80ILi2ELi1EN4cute5tupleIJNS5_1CILi64EEENS7_ILi80EEENS7_ILi192EEEEEENS_10bfloat16_tEfNS_4arch4Sm80ELb1ELb0ELb1ELb0ELb1ELb0ELb1ELb0ELi2ELi4ELi2ELi2ELb0EEENS1_21CollectiveEpilogueBwdISB_SC_SE_Li256ELb0ELb1ELi4EEENS1_25SingleTileBwdLPTSchedulerILb0ELi80ELb1EEEEEEEEEvNT_6ParamsE,"",@"SHT_CUDA_INFO"
	.sectionflags	@""
	.align	4


	//----- nvinfo : EIATTR_CUDA_API_VERSION
	.align		4
        /*0000*/ 	.byte	0x04, 0x37
        /*0002*/ 	.short	(.L_976 - .L_975)
.L_975:
        /*0004*/ 	.word	0x00000082


	//----- nvinfo : EIATTR_SW2861232_WAR
	.align		4
.L_976:
        /*0008*/ 	.byte	0x01, 0x35
	.zero		2


	//----- nvinfo : EIATTR_PARAM_CBANK
	.align		4
        /*000c*/ 	.byte	0x04, 0x0a
        /*000e*/ 	.short	(.L_978 - .L_977)
	.align		4
.L_977:
        /*0010*/ 	.word	index@(.nv.constant0._ZN7cutlass13device_kernelIN5flash19enable_sm80_to_sm89INS1_16FlashAttnBwdSm80INS1_25CollectiveMainloopBwdSm80ILi2ELi1EN4cute5tupleIJNS5_1CILi64EEENS7_ILi80EEENS7_ILi192EEEEEENS_10bfloat16_tEfNS_4arch4Sm80ELb1ELb0ELb1ELb0ELb1ELb0ELb1ELb0ELi2ELi4ELi2ELi2ELb0EEENS1_21CollectiveEpilogueBwdISB_SC_SE_Li256ELb0ELb1ELi4EEENS1_25SingleTileBwdLPTSchedulerILb0ELi80ELb1EEEEEEEEEvNT_6ParamsE)
        /*0014*/ 	.short	0x0160
        /*0016*/ 	.short	0x0288


	//----- nvinfo : EIATTR_CBANK_PARAM_SIZE
	.align		4
.L_978:
        /*0018*/ 	.byte	0x03, 0x19
        /*001a*/ 	.short	0x0288


	//----- nvinfo : EIATTR_KPARAM_INFO
	.align		4
        /*001c*/ 	.byte	0x04, 0x17
        /*001e*/ 	.short	(.L_980 - .L_979)
.L_979:
        /*0020*/ 	.word	0x00000000
        /*0024*/ 	.short	0x0000
        /*0026*/ 	.short	0x0000
        /*0028*/ 	.byte	0x00, 0xf0, 0x21, 0x0a


	//----- nvinfo : EIATTR_MAXREG_COUNT
	.align		4
.L_980:
        /*002c*/ 	.byte	0x03, 0x1b
        /*002e*/ 	.short	0x00ff


	//----- nvinfo : EIATTR_NUM_BARRIERS
	.align		4
        /*0030*/ 	.byte	0x02, 0x4c
        /*0032*/ 	.byte	0x02
	.zero		1


	//----- nvinfo : EIATTR_ANNOTATIONS
	.align		4
        /*0034*/ 	.byte	0x04, 0x55
        /*0036*/ 	.short	(.L_982 - .L_981)


	//   ....[0]....
.L_981:
        /*0038*/ 	.word	0x00000001
        /*003c*/ 	.byte	0x70, 0x1b, 0x00, 0x00, 0x01, 0x00, 0x00, 0x00, 0xa0, 0x1b, 0x00, 0x00, 0x01, 0x00, 0x00, 0x00
        /*004c*/ 	.byte	0xe0, 0x1e, 0x00, 0x00, 0x01, 0x00, 0x00, 0x00, 0x10, 0x20, 0x00, 0x00, 0x01, 0x00, 0x00, 0x00
        /*005c*/ 	.byte	0x80, 0x34, 0x00, 0x00, 0x01, 0x00, 0x00, 0x00, 0xb0, 0x34, 0x00, 0x00, 0x01, 0x00, 0x00, 0x00
        /*006c*/ 	.byte	0x00, 0x53, 0x00, 0x00, 0x01, 0x00, 0x00, 0x00, 0x30, 0x53, 0x00, 0x00


	//----- nvinfo : EIATTR_MERCURY_ISA_VERSION
	.align		4
.L_982:
        /*0078*/ 	.byte	0x03, 0x5f
        /*007a*/ 	.short	0x0000


	//----- nvinfo : EIATTR_COOP_GROUP_MASK_REGIDS
	.align		4
        /*007c*/ 	.byte	0x04, 0x29
        /*007e*/ 	.short	(.L_984 - .L_983)


	//   ....[0]....
.L_983:
        /*0080*/ 	.word	0xffffffff


	//----- nvinfo : EIATTR_COOP_GROUP_INSTR_OFFSETS
	.align		4
.L_984:
        /*0084*/ 	.byte	0x04, 0x28
        /*0086*/ 	.short	(.L_986 - .L_985)


	//   ....[0]....
.L_985:
        /*0088*/ 	.word	0x00000050


	//----- nvinfo : EIATTR_EXIT_INSTR_OFFSETS
	.align		4
.L_986:
        /*008c*/ 	.byte	0x04, 0x1c
        /*008e*/ 	.short	(.L_988 - .L_987)


	//   ....[0]....
.L_987:
        /*0090*/ 	.word	0x000004c0


	//   ....[1]....
        /*0094*/ 	.word	0x00009e70


	//   ....[2]....
        /*0098*/ 	.word	0x00009f70


	//   ....[3]....
        /*009c*/ 	.word	0x00009f90


	//   ....[4]....
        /*00a0*/ 	.word	0x0000a760


	//   ....[5]....
        /*00a4*/ 	.word	0x0000a860


	//   ....[6]....
        /*00a8*/ 	.word	0x0000a880


	//----- nvinfo : EIATTR_MAX_THREADS
	.align		4
.L_988:
        /*00ac*/ 	.byte	0x04, 0x05
        /*00ae*/ 	.short	(.L_990 - .L_989)
.L_989:
        /*00b0*/ 	.word	0x00000100
        /*00b4*/ 	.word	0x00000001
        /*00b8*/ 	.word	0x00000001


	//----- nvinfo : EIATTR_CRS_STACK_SIZE
	.align		4
.L_990:
        /*00bc*/ 	.byte	0x04, 0x1e
        /*00be*/ 	.short	(.L_992 - .L_991)
.L_991:
        /*00c0*/ 	.word	0x00000000
.L_992:


//--------------------- .nv.info._ZN7cutlass13device_kernelIN5flash19enable_sm80_to_sm89INS1_16FlashAttnBwdSm80INS1_25CollectiveMainloopBwdSm80ILi2ELi1EN4cute5tupleIJNS5_1CILi64EEENS7_ILi80EEENS7_ILi192EEEEEENS_10bfloat16_tEfNS_4arch4Sm80ELb1ELb0ELb1ELb0ELb0ELb0ELb1ELb0ELi2ELi4ELi2ELi2ELb0EEENS1_24CollectiveEpilogueBwdGQAISB_fSE_Li256ELb0ELb0EEENS1_25SingleTileBwdLPTSchedulerILb0ELi80ELb0EEEEEEEEEvNT_6ParamsE --------------------------
	.section	.nv.info._ZN7cutlass13device_kernelIN5flash19enable_sm80_to_sm89INS1_16FlashAttnBwdSm80INS1_25CollectiveMainloopBwdSm80ILi2ELi1EN4cute5tupleIJNS5_1CILi64EEENS7_ILi80EEENS7_ILi192EEEEEENS_10bfloat16_tEfNS_4arch4Sm80ELb1ELb0ELb1ELb0ELb0ELb0ELb1ELb0ELi2ELi4ELi2ELi2ELb0EEENS1_24CollectiveEpilogueBwdGQAISB_fSE_Li256ELb0ELb0EEENS1_25SingleTileBwdLPTSchedulerILb0ELi80ELb0EEEEEEEEEvNT_6ParamsE,"",@"SHT_CUDA_INFO"
	.sectionflags	@""
	.align	4


	//----- nvinfo : EIATTR_CUDA_API_VERSION
	.align		4
        /*0000*/ 	.byte	0x04, 0x37
        /*0002*/ 	.short	(.L_994 - .L_993)
.L_993:
        /*0004*/ 	.word	0x00000082


	//----- nvinfo : EIATTR_SW2861232_WAR
	.align		4
.L_994:
        /*0008*/ 	.byte	0x01, 0x35
	.zero		2


	//----- nvinfo : EIATTR_PARAM_CBANK
	.align		4
        /*000c*/ 	.byte	0x04, 0x0a
        /*000e*/ 	.short	(.L_996 - .L_995)
	.align		4
.L_995:
        /*0010*/ 	.word	index@(.nv.constant0._ZN7cutlass13device_kernelIN5flash19enable_sm80_to_sm89INS1_16FlashAttnBwdSm80INS1_25CollectiveMainloopBwdSm80ILi2ELi1EN4cute5tupleIJNS5_1CILi64EEENS7_ILi80EEENS7_ILi192EEEEEENS_10bfloat16_tEfNS_4arch4Sm80ELb1ELb0ELb1ELb0ELb0ELb0ELb1ELb0ELi2ELi4ELi2ELi2ELb0EEENS1_24CollectiveEpilogueBwdGQAISB_fSE_Li256ELb0ELb0EEENS1_25SingleTileBwdLPTSchedulerILb0ELi80ELb0EEEEEEEEEvNT_6ParamsE)
        /*0014*/ 	.short	0x0160
        /*0016*/ 	.short	0x0290


	//----- nvinfo : EIATTR_CBANK_PARAM_SIZE
	.align		4
.L_996:
        /*0018*/ 	.byte	0x03, 0x19
        /*001a*/ 	.short	0x0290


	//----- nvinfo : EIATTR_KPARAM_INFO
	.align		4
        /*001c*/ 	.byte	0x04, 0x17
        /*001e*/ 	.short	(.L_998 - .L_997)
.L_997:
        /*0020*/ 	.word	0x00000000
        /*0024*/ 	.short	0x0000
        /*0026*/ 	.short	0x0000
        /*0028*/ 	.byte	0x00, 0xf0, 0x41, 0x0a


	//----- nvinfo : EIATTR_MAXREG_COUNT
	.align		4
.L_998:
        /*002c*/ 	.byte	0x03, 0x1b
        /*002e*/ 	.short	0x00ff


	//----- nvinfo : EIATTR_NUM_BARRIERS
	.align		4
        /*0030*/ 	.byte	0x02, 0x4c
        /*0032*/ 	.byte	0x02
	.zero		1


	//----- nvinfo : EIATTR_MERCURY_ISA_VERSION
	.align		4
        /*0034*/ 	.byte	0x03, 0x5f
        /*0036*/ 	.short	0x0000


	//----- nvinfo : EIATTR_COOP_GROUP_MASK_REGIDS
	.align		4
        /*0038*/ 	.byte	0x04, 0x29
        /*003a*/ 	.short	(.L_1000 - .L_999)


	//   ....[0]....
.L_999:
        /*003c*/ 	.word	0xffffffff


	//----- nvinfo : EIATTR_COOP_GROUP_INSTR_OFFSETS
	.align		4
.L_1000:
        /*0040*/ 	.byte	0x04, 0x28
        /*0042*/ 	.short	(.L_1002 - .L_1001)


	//   ....[0]....
.L_1001:
        /*0044*/ 	.word	0x00000040


	//----- nvinfo : EIATTR_EXIT_INSTR_OFFSETS
	.align		4
.L_1002:
        /*0048*/ 	.byte	0x04, 0x1c
        /*004a*/ 	.short	(.L_1004 - .L_1003)


	//   ....[0]....
.L_1003:
        /*004c*/ 	.word	0x00000530


	//   ....[1]....
        /*0050*/ 	.word	0x00006b60


	//   ....[2]....
        /*0054*/ 	.word	0x00007580


	//----- nvinfo : EIATTR_MAX_THREADS
	.align		4
.L_1004:
        /*0058*/ 	.byte	0x04, 0x05
        /*005a*/ 	.short	(.L_1006 - .L_1005)
.L_1005:
        /*005c*/ 	.word	0x00000100
        /*0060*/ 	.word	0x00000001
        /*0064*/ 	.word	0x00000001
.L_1006:


//--------------------- .nv.info._ZN7cutlass13device_kernelIN5flash19enable_sm80_to_sm89INS1_16FlashAttnBwdSm80INS1_25CollectiveMainloopBwdSm80ILi2ELi1EN4cute5tupleIJNS5_1CILi64EEENS7_ILi80EEENS7_ILi192EEEEEENS_10bfloat16_tEfNS_4arch4Sm80ELb1ELb0ELb1ELb0ELb1ELb0ELb1ELb0ELi2ELi4ELi2ELi2ELb0EEENS1_24CollectiveEpilogueBwdGQAISB_fSE_Li256ELb0ELb1EEENS1_25SingleTileBwdLPTSchedulerILb0ELi80ELb1EEEEEEEEEvNT_6ParamsE --------------------------
	.section	.nv.info._ZN7cutlass13device_kernelIN5flash19enable_sm80_to_sm89INS1_16FlashAttnBwdSm80INS1_25CollectiveMainloopBwdSm80ILi2ELi1EN4cute5tupleIJNS5_1CILi64EEENS7_ILi80EEENS7_ILi192EEEEEENS_10bfloat16_tEfNS_4arch4Sm80ELb1ELb0ELb1ELb0ELb1ELb0ELb1ELb0ELi2ELi4ELi2ELi2ELb0EEENS1_24CollectiveEpilogueBwdGQAISB_fSE_Li256ELb0ELb1EEENS1_25SingleTileBwdLPTSchedulerILb0ELi80ELb1EEEEEEEEEvNT_6ParamsE,"",@"SHT_CUDA_INFO"
	.sectionflags	@""
	.align	4


	//----- nvinfo : EIATTR_CUDA_API_VERSION
	.align		4
        /*0000*/ 	.byte	0x04, 0x37
        /*0002*/ 	.short	(.L_1008 - .L_1007)
.L_1007:
        /*0004*/ 	.word	0x00000082


	//----- nvinfo : EIATTR_SW2861232_WAR
	.align		4
.L_1008:
        /*0008*/ 	.byte	0x01, 0x35
	.zero		2


	//----- nvinfo : EIATTR_PARAM_CBANK
	.align		4
        /*000c*/ 	.byte	0x04, 0x0a
        /*000e*/ 	.short	(.L_1010 - .L_1009)
	.align		4
.L_1009:
        /*0010*/ 	.word	index@(.nv.constant0._ZN7cutlass13device_kernelIN5flash19enable_sm80_to_sm89INS1_16FlashAttnBwdSm80INS1_25CollectiveMainloopBwdSm80ILi2ELi1EN4cute5tupleIJNS5_1CILi64EEENS7_ILi80EEENS7_ILi192EEEEEENS_10bfloat16_tEfNS_4arch4Sm80ELb1ELb0ELb1ELb0ELb1ELb0ELb1ELb0ELi2ELi4ELi2ELi2ELb0EEENS1_24CollectiveEpilogueBwdGQAISB_fSE_Li256ELb0ELb1EEENS1_25SingleTileBwdLPTSchedulerILb0ELi80ELb1EEEEEEEEEvNT_6ParamsE)
        /*0014*/ 	.short	0x0160
        /*0016*/ 	.short	0x0290


	//----- nvinfo : EIATTR_CBANK_PARAM_SIZE
	.align		4
.L_1010:
        /*0018*/ 	.byte	0x03, 0x19
        /*001a*/ 	.short	0x0290


	//----- nvinfo : EIATTR_KPARAM_INFO
	.align		4
        /*001c*/ 	.byte	0x04, 0x17
        /*001e*/ 	.short	(.L_1012 - .L_1011)
.L_1011:
        /*0020*/ 	.word	0x00000000
        /*0024*/ 	.short	0x0000
        /*0026*/ 	.short	0x0000
        /*0028*/ 	.byte	0x00, 0xf0, 0x41, 0x0a


	//----- nvinfo : EIATTR_MAXREG_COUNT
	.align		4
.L_1012:
        /*002c*/ 	.byte	0x03, 0x1b
        /*002e*/ 	.short	0x00ff


	//----- nvinfo : EIATTR_NUM_BARRIERS
	.align		4
        /*0030*/ 	.byte	0x02, 0x4c
        /*0032*/ 	.byte	0x02
	.zero		1


	//----- nvinfo : EIATTR_MERCURY_ISA_VERSION
	.align		4
        /*0034*/ 	.byte	0x03, 0x5f
        /*0036*/ 	.short	0x0000


	//----- nvinfo : EIATTR_COOP_GROUP_MASK_REGIDS
	.align		4
        /*0038*/ 	.byte	0x04, 0x29
        /*003a*/ 	.short	(.L_1014 - .L_1013)


	//   ....[0]....
.L_1013:
        /*003c*/ 	.word	0xffffffff


	//   ....[1]....
        /*0040*/ 	.word	0xffffffff


	//   ....[2]....
        /*0044*/ 	.word	0xffffffff


	//   ....[3]....
        /*0048*/ 	.word	0xffffffff


	//   ....[4]....
        /*004c*/ 	.word	0xffffffff


	//   ....[5]....
        /*0050*/ 	.word	0xffffffff


	//   ....[6]....
        /*0054*/ 	.word	0xffffffff


	//   ....[7]....
        /*0058*/ 	.word	0xffffffff


	//   ....[8]....
        /*005c*/ 	.word	0xffffffff


	//----- nvinfo : EIATTR_COOP_GROUP_INSTR_OFFSETS
	.align		4
.L_1014:
        /*0060*/ 	.byte	0x04, 0x28
        /*0062*/ 	.short	(.L_1016 - .L_1015)


	//   ....[0]....
.L_1015:
        /*0064*/ 	.word	0x00000040


	//   ....[1]....
        /*0068*/ 	.word	0x00006e50


	//   ....[2]....
        /*006c*/ 	.word	0x00006e80


	//   ....[3]....
        /*0070*/ 	.word	0x00007370


	//   ....[4]....
        /*0074*/ 	.word	0x00007380


	//   ....[5]....
        /*0078*/ 	.word	0x00007540


	//   ....[6]....
        /*007c*/ 	.word	0x00007650


	//   ....[7]....
        /*0080*/ 	.word	0x00007a40


	//   ....[8]....
        /*0084*/ 	.word	0x00007a50


	//----- nvinfo : EIATTR_EXIT_INSTR_OFFSETS
	.align		4
.L_1016:
        /*0088*/ 	.byte	0x04, 0x1c
        /*008a*/ 	.short	(.L_1018 - .L_1017)


	//   ....[0]....
.L_1017:
        /*008c*/ 	.word	0x00000590


	//   ....[1]....
        /*0090*/ 	.word	0x00006bc0


	//   ....[2]....
        /*0094*/ 	.word	0x00007a60


	//   ....[3]....
        /*0098*/ 	.word	0x00007b00


	//----- nvinfo : EIATTR_MAX_THREADS
	.align		4
.L_1018:
        /*009c*/ 	.byte	0x04, 0x05
        /*009e*/ 	.short	(.L_1020 - .L_1019)
.L_1019:
        /*00a0*/ 	.word	0x00000100
        /*00a4*/ 	.word	0x00000001
        /*00a8*/ 	.word	0x00000001


	//----- nvinfo : EIATTR_CRS_STACK_SIZE
	.align		4
.L_1020:
        /*00ac*/ 	.byte	0x04, 0x1e
        /*00ae*/ 	.short	(.L_1022 - .L_1021)
.L_1021:
        /*00b0*/ 	.word	0x00000000
.L_1022:


//--------------------- .nv.info._ZN7cutlass13device_kernelIN5flash22FlashAttnBwdPreprocessIN4cute5tupleIJNS3_1CILi64EEENS5_ILi192EEEEEENS_10bfloat16_tEfNS_4arch4Sm80ELb1ELb0EEEEEvNT_6ParamsE --------------------------
	.section	.nv.info._ZN7cutlass13device_kernelIN5flash22FlashAttnBwdPreprocessIN4cute5tupleIJNS3_1CILi64EEENS5_ILi192EEEEEENS_10bfloat16_tEfNS_4arch4Sm80ELb1ELb0EEEEEvNT_6ParamsE,"",@"SHT_CUDA_INFO"
	.sectionflags	@""
	.align	4


	//----- nvinfo : EIATTR_CUDA_API_VERSION
	.align		4
        /*0000*/ 	.byte	0x04, 0x37
        /*0002*/ 	.short	(.L_1024 - .L_1023)
.L_1023:
        /*0004*/ 	.word	0x00000082


	//----- nvinfo : EIATTR_SW2861232_WAR
	.align		4
.L_1024:
        /*0008*/ 	.byte	0x01, 0x35
	.zero		2


	//----- nvinfo : EIATTR_PARAM_CBANK
	.align		4
        /*000c*/ 	.byte	0x04, 0x0a
        /*000e*/ 	.short	(.L_1026 - .L_1025)
	.align		4
.L_1025:
        /*0010*/ 	.word	index@(.nv.constant0._ZN7cutlass13device_kernelIN5flash22FlashAttnBwdPreprocessIN4cute5tupleIJNS3_1CILi64EEENS5_ILi192EEEEEENS_10bfloat16_tEfNS_4arch4Sm80ELb1ELb0EEEEEvNT_6ParamsE)
        /*0014*/ 	.short	0x0160
        /*0016*/ 	.short	0x00f0


	//----- nvinfo : EIATTR_CBANK_PARAM_SIZE
	.align		4
.L_1026:
        /*0018*/ 	.byte	0x03, 0x19
        /*001a*/ 	.short	0x00f0


	//----- nvinfo : EIATTR_KPARAM_INFO
	.align		4
        /*001c*/ 	.byte	0x04, 0x17
        /*001e*/ 	.short	(.L_1028 - .L_1027)
.L_1027:
        /*0020*/ 	.word	0x00000000
        /*0024*/ 	.short	0x0000
        /*0026*/ 	.short	0x0000
        /*0028*/ 	.byte	0x00, 0xf0, 0xc1, 0x03


	//----- nvinfo : EIATTR_MAXREG_COUNT
	.align		4
.L_1028:
        /*002c*/ 	.byte	0x03, 0x1b
        /*002e*/ 	.short	0x0080


	//----- nvinfo : EIATTR_MERCURY_ISA_VERSION
	.align		4
        /*0030*/ 	.byte	0x03, 0x5f
        /*0032*/ 	.short	0x0000


	//----- nvinfo : EIATTR_COOP_GROUP_MASK_REGIDS
	.align		4
        /*0034*/ 	.byte	0x04, 0x29
        /*0036*/ 	.short	(.L_1030 - .L_1029)


	//   ....[0]....
.L_1029:
        /*0038*/ 	.word	0xffffffff


	//   ....[1]....
        /*003c*/ 	.word	0xffffffff


	//   ....[2]....
        /*0040*/ 	.word	0xffffffff


	//   ....[3]....
        /*0044*/ 	.word	0xffffffff


	//   ....[4]....
        /*0048*/ 	.word	0xffffffff


	//   ....[5]....
        /*004c*/ 	.word	0xffffffff


	//----- nvinfo : EIATTR_COOP_GROUP_INSTR_OFFSETS
	.align		4
.L_1030:
        /*0050*/ 	.byte	0x04, 0x28
        /*0052*/ 	.short	(.L_1032 - .L_1031)


	//   ....[0]....
.L_1031:
        /*0054*/ 	.word	0x00001430


	//   ....[1]....
        /*0058*/ 	.word	0x00001440


	//   ....[2]....
        /*005c*/ 	.word	0x00001480


	//   ....[3]....
        /*0060*/ 	.word	0x000014a0


	//   ....[4]....
        /*0064*/ 	.word	0x000014d0


	//   ....[5]....
        /*0068*/ 	.word	0x00001500


	//----- nvinfo : EIATTR_EXIT_INSTR_OFFSETS
	.align		4
.L_1032:
        /*006c*/ 	.byte	0x04, 0x1c
        /*006e*/ 	.short	(.L_1034 - .L_1033)


	//   ....[0]....
.L_1033:
        /*0070*/ 	.word	0x000019d0


	//   ....[1]....
        /*0074*/ 	.word	0x00001a30


	//----- nvinfo : EIATTR_CTAIDZ_USED
	.align		4
.L_1034:
        /*0078*/ 	.byte	0x01, 0x04
	.zero		2


	//----- nvinfo : EIATTR_MAX_THREADS
	.align		4
        /*007c*/ 	.byte	0x04, 0x05
        /*007e*/ 	.short	(.L_1036 - .L_1035)
.L_1035:
        /*0080*/ 	.word	0x00000100
        /*0084*/ 	.word	0x00000001
        /*0088*/ 	.word	0x00000001


	//----- nvinfo : EIATTR_CRS_STACK_SIZE
	.align		4
.L_1036:
        /*008c*/ 	.byte	0x04, 0x1e
        /*008e*/ 	.short	(.L_1038 - .L_1037)
.L_1037:
        /*0090*/ 	.word	0x00000000
.L_1038:


//--------------------- .nv.info._ZN7cutlass13device_kernelIN5flash19enable_sm80_to_sm89INS1_16FlashAttnBwdSm80INS1_25CollectiveMainloopBwdSm80ILi2ELi1EN4cute5tupleIJNS5_1CILi64EEENS7_ILi80EEENS7_ILi192EEEEEENS_10bfloat16_tEfNS_4arch4Sm80ELb1ELb0ELb1ELb1ELb0ELb0ELb1ELb0ELi2ELi4ELi2ELi2ELb0EEENS1_21CollectiveEpilogueBwdISB_SC_SE_Li256ELb1ELb1ELi4EEENS1_25SingleTileBwdLPTSchedulerILb1ELi80ELb0EEEEEEEEEvNT_6ParamsE --------------------------
	.section	.nv.info._ZN7cutlass13device_kernelIN5flash19enable_sm80_to_sm89INS1_16FlashAttnBwdSm80INS1_25CollectiveMainloopBwdSm80ILi2ELi1EN4cute5tupleIJNS5_1CILi64EEENS7_ILi80EEENS7_ILi192EEEEEENS_10bfloat16_tEfNS_4arch4Sm80ELb1ELb0ELb1ELb1ELb0ELb0ELb1ELb0ELi2ELi4ELi2ELi2ELb0EEENS1_21CollectiveEpilogueBwdISB_SC_SE_Li256ELb1ELb1ELi4EEENS1_25SingleTileBwdLPTSchedulerILb1ELi80ELb0EEEEEEEEEvNT_6ParamsE,"",@"SHT_CUDA_INFO"
	.sectionflags	@""
	.align	4


	//----- nvinfo : EIATTR_CUDA_API_VERSION
	.align		4
        /*0000*/ 	.byte	0x04, 0x37
        /*0002*/ 	.short	(.L_1040 - .L_1039)
.L_1039:
        /*0004*/ 	.word	0x00000082


	//----- nvinfo : EIATTR_SW2861232_WAR
	.align		4
.L_1040:
        /*0008*/ 	.byte	0x01, 0x35
	.zero		2


	//----- nvinfo : EIATTR_PARAM_CBANK
	.align		4
        /*000c*/ 	.byte	0x04, 0x0a
        /*000e*/ 	.short	(.L_1042 - .L_1041)
	.align		4
.L_1041:
        /*0010*/ 	.word	index@(.nv.constant0._ZN7cutlass13device_kernelIN5flash19enable_sm80_to_sm89INS1_16FlashAttnBwdSm80INS1_25CollectiveMainloopBwdSm80ILi2ELi1EN4cute5tupleIJNS5_1CILi64EEENS7_ILi80EEENS7_ILi192EEEEEENS_10bfloat16_tEfNS_4arch4Sm80ELb1ELb0ELb1ELb1ELb0ELb0ELb1ELb0ELi2ELi4ELi2ELi2ELb0EEENS1_21CollectiveEpilogueBwdISB_SC_SE_Li256ELb1ELb1ELi4EEENS1_25SingleTileBwdLPTSchedulerILb1ELi80ELb0EEEEEEEEEvNT_6ParamsE)
        /*0014*/ 	.short	0x0160
        /*0016*/ 	.short	0x0288


	//----- nvinfo : EIATTR_CBANK_PARAM_SIZE
	.align		4
.L_1042:
        /*0018*/ 	.byte	0x03, 0x19
        /*001a*/ 	.short	0x0288


	//----- nvinfo : EIATTR_KPARAM_INFO
	.align		4
        /*001c*/ 	.byte	0x04, 0x17
        /*001e*/ 	.short	(.L_1044 - .L_1043)
.L_1043:
        /*0020*/ 	.word	0x00000000
        /*0024*/ 	.short	0x0000
        /*0026*/ 	.short	0x0000
        /*0028*/ 	.byte	0x00, 0xf0, 0x21, 0x0a


	//----- nvinfo : EIATTR_MAXREG_COUNT
	.align		4
.L_1044:
        /*002c*/ 	.byte	0x03, 0x1b
        /*002e*/ 	.short	0x00ff


	//----- nvinfo : EIATTR_NUM_BARRIERS
	.align		4
        /*0030*/ 	.byte	0x02, 0x4c
        /*0032*/ 	.byte	0x02
	.zero		1


	//----- nvinfo : EIATTR_MERCURY_ISA_VERSION
	.align		4
        /*0034*/ 	.byte	0x03, 0x5f
        /*0036*/ 	.short	0x0000


	//----- nvinfo : EIATTR_COOP_GROUP_MASK_REGIDS
	.align		4
        /*0038*/ 	.byte	0x04, 0x29
        /*003a*/ 	.short	(.L_1046 - .L_1045)


	//   ....[0]....
.L_1045:
        /*003c*/ 	.word	0xffffffff


	//----- nvinfo : EIATTR_COOP_GROUP_INSTR_OFFSETS
	.align		4
.L_1046:
        /*0040*/ 	.byte	0x04, 0x28
        /*0042*/ 	.short	(.L_1048 - .L_1047)


	//   ....[0]....
.L_1047:
        /*0044*/ 	.word	0x00000050


	//----- nvinfo : EIATTR_EXIT_INSTR_OFFSETS
	.align		4
.L_1048:
        /*0048*/ 	.byte	0x04, 0x1c
        /*004a*/ 	.short	(.L_1050 - .L_1049)


	//   ....[0]....
.L_1049:
        /*004c*/ 	.word	0x00000760


	//   ....[1]....
        /*0050*/ 	.word	0x0000a390


	//   ....[2]....
        /*0054*/ 	.word	0x0000a490


	//   ....[3]....
        /*0058*/ 	.word	0x0000a4b0


	//   ....[4]....
        /*005c*/ 	.word	0x0000adc0


	//   ....[5]....
        /*0060*/ 	.word	0x0000aec0


	//   ....[6]....
        /*0064*/ 	.word	0x0000aee0


	//----- nvinfo : EIATTR_MAX_THREADS
	.align		4
.L_1050:
        /*0068*/ 	.byte	0x04, 0x05
        /*006a*/ 	.short	(.L_1052 - .L_1051)
.L_1051:
        /*006c*/ 	.word	0x00000100
        /*0070*/ 	.word	0x00000001
        /*0074*/ 	.word	0x00000001


	//----- nvinfo : EIATTR_CRS_STACK_SIZE
	.align		4
.L_1052:
        /*0078*/ 	.byte	0x04, 0x1e
        /*007a*/ 	.short	(.L_1054 - .L_1053)
.L_1053:
        /*007c*/ 	.word	0x00000000
.L_1054:


//--------------------- .nv.info._ZN7cutlass13device_kernelIN5flash19enable_sm80_to_sm89INS1_16FlashAttnBwdSm80INS1_25CollectiveMainloopBwdSm80ILi2ELi1EN4cute5tupleIJNS5_1CILi64EEENS7_ILi80EEENS7_ILi192EEEEEENS_10bfloat16_tEfNS_4arch4Sm80ELb1ELb0ELb1ELb1ELb1ELb0ELb1ELb0ELi2ELi4ELi2ELi2ELb0EEENS1_21CollectiveEpilogueBwdISB_SC_SE_Li256ELb1ELb1ELi4EEENS1_25SingleTileBwdLPTSchedulerILb1ELi80ELb1EEEEEEEEEvNT_6ParamsE --------------------------
	.section	.nv.info._ZN7cutlass13device_kernelIN5flash19enable_sm80_to_sm89INS1_16FlashAttnBwdSm80INS1_25CollectiveMainloopBwdSm80ILi2ELi1EN4cute5tupleIJNS5_1CILi64EEENS7_ILi80EEENS7_ILi192EEEEEENS_10bfloat16_tEfNS_4arch4Sm80ELb1ELb0ELb1ELb1ELb1ELb0ELb1ELb0ELi2ELi4ELi2ELi2ELb0EEENS1_21CollectiveEpilogueBwdISB_SC_SE_Li256ELb1ELb1ELi4EEENS1_25SingleTileBwdLPTSchedulerILb1ELi80ELb1EEEEEEEEEvNT_6ParamsE,"",@"SHT_CUDA_INFO"
	.sectionflags	@""
	.align	4


	//----- nvinfo : EIATTR_CUDA_API_VERSION
	.align		4
        /*0000*/ 	.byte	0x04, 0x37
        /*0002*/ 	.short	(.L_1056 - .L_1055)
.L_1055:
        /*0004*/ 	.word	0x00000082


	//----- nvinfo : EIATTR_SW2861232_WAR
	.align		4
.L_1056:
        /*0008*/ 	.byte	0x01, 0x35
	.zero		2


	//----- nvinfo : EIATTR_PARAM_CBANK
	.align		4
        /*000c*/ 	.byte	0x04, 0x0a
        /*000e*/ 	.short	(.L_1058 - .L_1057)
	.align		4
.L_1057:
        /*0010*/ 	.word	index@(.nv.constant0._ZN7cutlass13device_kernelIN5flash19enable_sm80_to_sm89INS1_16FlashAttnBwdSm80INS1_25CollectiveMainloopBwdSm80ILi2ELi1EN4cute5tupleIJNS5_1CILi64EEENS7_ILi80EEENS7_ILi192EEEEEENS_10bfloat16_tEfNS_4arch4Sm80ELb1ELb0ELb1ELb1ELb1ELb0ELb1ELb0ELi2ELi4ELi2ELi2ELb0EEENS1_21CollectiveEpilogueBwdISB_SC_SE_Li256ELb1ELb1ELi4EEENS1_25SingleTileBwdLPTSchedulerILb1ELi80ELb1EEEEEEEEEvNT_6ParamsE)
        /*0014*/ 	.short	0x0160
        /*0016*/ 	.short	0x0288


	//----- nvinfo : EIATTR_CBANK_PARAM_SIZE
	.align		4
.L_1058:
        /*0018*/ 	.byte	0x03, 0x19
        /*001a*/ 	.short	0x0288


	//----- nvinfo : EIATTR_KPARAM_INFO
	.align		4
        /*001c*/ 	.byte	0x04, 0x17
        /*001e*/ 	.short	(.L_1060 - .L_1059)
.L_1059:
        /*0020*/ 	.word	0x00000000
        /*0024*/ 	.short	0x0000
        /*0026*/ 	.short	0x0000
        /*0028*/ 	.byte	0x00, 0xf0, 0x21, 0x0a


	//----- nvinfo : EIATTR_MAXREG_COUNT
	.align		4
.L_1060:
        /*002c*/ 	.byte	0x03, 0x1b
        /*002e*/ 	.short	0x00ff


	//----- nvinfo : EIATTR_NUM_BARRIERS
	.align		4
        /*0030*/ 	.byte	0x02, 0x4c
        /*0032*/ 	.byte	0x02
	.zero		1


	//----- nvinfo : EIATTR_ANNOTATIONS
	.align		4
        /*0034*/ 	.byte	0x04, 0x55
        /*0036*/ 	.short	(.L_1062 - .L_1061)


	//   ....[0]....
.L_1061:
        /*0038*/ 	.word	0x00000001
        /*003c*/ 	.byte	0xa0, 0x02, 0x00, 0x00, 0x01, 0x00, 0x00, 0x00, 0x20, 0x04, 0x00, 0x00, 0x01, 0x00, 0x00, 0x00
        /*004c*/ 	.byte	0x30, 0x04, 0x00, 0x00, 0x01, 0x00, 0x00, 0x00, 0x60, 0x06, 0x00, 0x00, 0x01, 0x00, 0x00, 0x00
        /*005c*/ 	.byte	0xe0, 0x07, 0x00, 0x00, 0x01, 0x00, 0x00, 0x00, 0xf0, 0x07, 0x00, 0x00, 0x01, 0x00, 0x00, 0x00
        /*006c*/ 	.byte	0x00, 0x08, 0x00, 0x00, 0x01, 0x00, 0x00, 0x00, 0x90, 0x0a, 0x00, 0x00, 0x01, 0x00, 0x00, 0x00
        /*007c*/ 	.byte	0x40, 0x0f, 0x00, 0x00, 0x01, 0x00, 0x00, 0x00, 0x20, 0x6f, 0x00, 0x00, 0x01, 0x00, 0x00, 0x00
        /*008c*/ 	.byte	0x80, 0x99, 0x00, 0x00, 0x01, 0x00, 0x00, 0x00, 0xb0, 0x99, 0x00, 0x00, 0x01, 0x00, 0x00, 0x00
        /*009c*/ 	.byte	0xd0, 0xa6, 0x00, 0x00, 0x01, 0x00, 0x00, 0x00, 0x00, 0xa8, 0x00, 0x00, 0x01, 0x00, 0x00, 0x00
        /*00ac*/ 	.byte	0x10, 0xa8, 0x00, 0x00


	//----- nvinfo : EIATTR_MERCURY_ISA_VERSION
	.align		4
.L_1062:
        /*00b0*/ 	.byte	0x03, 0x5f
        /*00b2*/ 	.short	0x0000


	//----- nvinfo : EIATTR_COOP_GROUP_MASK_REGIDS
	.align		4
        /*00b4*/ 	.byte	0x04, 0x29
        /*00b6*/ 	.short	(.L_1064 - .L_1063)


	//   ....[0]....
.L_1063:
        /*00b8*/ 	.word	0xffffffff


	//----- nvinfo : EIATTR_COOP_GROUP_INSTR_OFFSETS
	.align		4
.L_1064:
        /*00bc*/ 	.byte	0x04, 0x28
        /*00be*/ 	.short	(.L_1066 - .L_1065)


	//   ....[0]....
.L_1065:
        /*00c0*/ 	.word	0x00000060


	//----- nvinfo : EIATTR_EXIT_INSTR_OFFSETS
	.align		4
.L_1066:
        /*00c4*/ 	.byte	0x04, 0x1c
        /*00c6*/ 	.short	(.L_1068 - .L_1067)


	//   ....[0]....
.L_1067:
        /*00c8*/ 	.word	0x00000820


	//   ....[1]....
        /*00cc*/ 	.word	0x0000a5a0


	//   ....[2]....
        /*00d0*/ 	.word	0x0000a6a0


	//   ....[3]....
        /*00d4*/ 	.word	0x0000a6c0


	//   ....[4]....
        /*00d8*/ 	.word	0x0000b030


	//   ....[5]....
        /*00dc*/ 	.word	0x0000b130


	//   ....[6]....
        /*00e0*/ 	.word	0x0000b150


	//----- nvinfo : EIATTR_MAX_THREADS
	.align		4
.L_1068:
        /*00e4*/ 	.byte	0x04, 0x05
        /*00e6*/ 	.short	(.L_1070 - .L_1069)
.L_1069:
        /*00e8*/ 	.word	0x00000100
        /*00ec*/ 	.word	0x00000001
        /*00f0*/ 	.word	0x00000001


	//----- nvinfo : EIATTR_CRS_STACK_SIZE
	.align		4
.L_1070:
        /*00f4*/ 	.byte	0x04, 0x1e
        /*00f6*/ 	.short	(.L_1072 - .L_1071)
.L_1071:
        /*00f8*/ 	.word	0x00000000
.L_1072:


//--------------------- .nv.info._ZN7cutlass13device_kernelIN5flash19enable_sm80_to_sm89INS1_16FlashAttnBwdSm80INS1_25CollectiveMainloopBwdSm80ILi2ELi1EN4cute5tupleIJNS5_1CILi64EEENS7_ILi80EEENS7_ILi192EEEEEENS_10bfloat16_tEfNS_4arch4Sm80ELb1ELb0ELb1ELb1ELb0ELb0ELb1ELb0ELi2ELi4ELi2ELi2ELb0EEENS1_24CollectiveEpilogueBwdGQAISB_fSE_Li256ELb1ELb0EEENS1_25SingleTileBwdLPTSchedulerILb1ELi80ELb0EEEEEEEEEvNT_6ParamsE --------------------------
	.section	.nv.info._ZN7cutlass13device_kernelIN5flash19enable_sm80_to_sm89INS1_16FlashAttnBwdSm80INS1_25CollectiveMainloopBwdSm80ILi2ELi1EN4cute5tupleIJNS5_1CILi64EEENS7_ILi80EEENS7_ILi192EEEEEENS_10bfloat16_tEfNS_4arch4Sm80ELb1ELb0ELb1ELb1ELb0ELb0ELb1ELb0ELi2ELi4ELi2ELi2ELb0EEENS1_24CollectiveEpilogueBwdGQAISB_fSE_Li256ELb1ELb0EEENS1_25SingleTileBwdLPTSchedulerILb1ELi80ELb0EEEEEEEEEvNT_6ParamsE,"",@"SHT_CUDA_INFO"
	.sectionflags	@""
	.align	4


	//----- nvinfo : EIATTR_CUDA_API_VERSION
	.align		4
        /*0000*/ 	.byte	0x04, 0x37
        /*0002*/ 	.short	(.L_1074 - .L_1073)
.L_1073:
        /*0004*/ 	.word	0x00000082


	//----- nvinfo : EIATTR_SW2861232_WAR
	.align		4
.L_1074:
        /*0008*/ 	.byte	0x01, 0x35
	.zero		2


	//----- nvinfo : EIATTR_PARAM_CBANK
	.align		4
        /*000c*/ 	.byte	0x04, 0x0a
        /*000e*/ 	.short	(.L_1076 - .L_1075)
	.align		4
.L_1075:
        /*0010*/ 	.word	index@(.nv.constant0._ZN7cutlass13device_kernelIN5flash19enable_sm80_to_sm89INS1_16FlashAttnBwdSm80INS1_25CollectiveMainloopBwdSm80ILi2ELi1EN4cute5tupleIJNS5_1CILi64EEENS7_ILi80EEENS7_ILi192EEEEEENS_10bfloat16_tEfNS_4arch4Sm80ELb1ELb0ELb1ELb1ELb0ELb0ELb1ELb0ELi2ELi4ELi2ELi2ELb0EEENS1_24CollectiveEpilogueBwdGQAISB_fSE_Li256ELb1ELb0EEENS1_25SingleTileBwdLPTSchedulerILb1ELi80ELb0EEEEEEEEEvNT_6ParamsE)
        /*0014*/ 	.short	0x0160
        /*0016*/ 	.short	0x0290


	//----- nvinfo : EIATTR_CBANK_PARAM_SIZE
	.align		4
.L_1076:
        /*0018*/ 	.byte	0x03, 0x19
        /*001a*/ 	.short	0x0290


	//----- nvinfo : EIATTR_KPARAM_INFO
	.align		4
        /*001c*/ 	.byte	0x04, 0x17
        /*001e*/ 	.short	(.L_1078 - .L_1077)
.L_1077:
        /*0020*/ 	.word	0x00000000
        /*0024*/ 	.short	0x0000
        /*0026*/ 	.short	0x0000
        /*0028*/ 	.byte	0x00, 0xf0, 0x41, 0x0a


	//----- nvinfo : EIATTR_MAXREG_COUNT
	.align		4
.L_1078:
        /*002c*/ 	.byte	0x03, 0x1b
        /*002e*/ 	.short	0x00ff


	//----- nvinfo : EIATTR_NUM_BARRIERS
	.align		4
        /*0030*/ 	.byte	0x02, 0x4c
        /*0032*/ 	.byte	0x02
	.zero		1


	//----- nvinfo : EIATTR_MERCURY_ISA_VERSION
	.align		4
        /*0034*/ 	.byte	0x03, 0x5f
        /*0036*/ 	.short	0x0000


	//----- nvinfo : EIATTR_COOP_GROUP_MASK_REGIDS
	.align		4
        /*0038*/ 	.byte	0x04, 0x29
        /*003a*/ 	.short	(.L_1080 - .L_1079)


	//   ....[0]....
.L_1079:
        /*003c*/ 	.word	0xffffffff


	//----- nvinfo : EIATTR_COOP_GROUP_INSTR_OFFSETS
	.align		4
.L_1080:
        /*0040*/ 	.byte	0x04, 0x28
        /*0042*/ 	.short	(.L_1082 - .L_1081)


	//   ....[0]....
.L_1081:
        /*0044*/ 	.word	0x00000050


	//----- nvinfo : EIATTR_EXIT_INSTR_OFFSETS
	.align		4
.L_1082:
        /*0048*/ 	.byte	0x04, 0x1c
        /*004a*/ 	.short	(.L_1084 - .L_1083)


	//   ....[0]....
.L_1083:
        /*004c*/ 	.word	0x000009c0


	//   ....[1]....
        /*0050*/ 	.word	0x000071b0


	//   ....[2]....
        /*0054*/ 	.word	0x00007c90


	//----- nvinfo : EIATTR_MAX_THREADS
	.align		4
.L_1084:
        /*0058*/ 	.byte	0x04, 0x05
        /*005a*/ 	.short	(.L_1086 - .L_1085)
.L_1085:
        /*005c*/ 	.word	0x00000100
        /*0060*/ 	.word	0x00000001
        /*0064*/ 	.word	0x00000001
.L_1086:


//--------------------- .nv.info._ZN7cutlass13device_kernelIN5flash32FlashAttnBwdPostprocessConvertdQIN4cute5tupleIJNS3_1CILi80EEENS5_ILi192EEEEEENS_10bfloat16_tEfNS_4arch4Sm80ELi256ENS3_8TiledMMAINS3_8MMA_AtomIJNS3_30SM80_16x8x16_F32BF16BF16F32_TNEEEENS3_6LayoutINS4_IJNS5_ILi4EEENS5_ILi2EEENS5_ILi1EEEEEENS4_IJSJ_SH_NS5_ILi0EEEEEEEENS4_IJNS5_ILi64EEENS5_ILi16EEESP_EEEEELb1EEEEEvNT_6ParamsE --------------------------
	.section	.nv.info._ZN7cutlass13device_kernelIN5flash32FlashAttnBwdPostprocessConvertdQIN4cute5tupleIJNS3_1CILi80EEENS5_ILi192EEEEEENS_10bfloat16_tEfNS_4arch4Sm80ELi256ENS3_8TiledMMAINS3_8MMA_AtomIJNS3_30SM80_16x8x16_F32BF16BF16F32_TNEEEENS3_6LayoutINS4_IJNS5_ILi4EEENS5_ILi2EEENS5_ILi1EEEEEENS4_IJSJ_SH_NS5_ILi0EEEEEEEENS4_IJNS5_ILi64EEENS5_ILi16EEESP_EEEEELb1EEEEEvNT_6ParamsE,"",@"SHT_CUDA_INFO"
	.sectionflags	@""
	.align	4


	//----- nvinfo : EIATTR_CUDA_API_VERSION
	.align		4
        /*0000*/ 	.byte	0x04, 0x37
        /*0002*/ 	.short	(.L_1088 - .L_1087)
.L_1087:
        /*0004*/ 	.word	0x00000082


	//----- nvinfo : EIATTR_SW2861232_WAR
	.align		4
.L_1088:
        /*0008*/ 	.byte	0x01, 0x35
	.zero		2


	//----- nvinfo : EIATTR_PARAM_CBANK
	.align		4
        /*000c*/ 	.byte	0x04, 0x0a
        /*000e*/ 	.short	(.L_1090 - .L_1089)
	.align		4
.L_1089:
        /*0010*/ 	.word	index@(.nv.constant0._ZN7cutlass13device_kernelIN5flash32FlashAttnBwdPostprocessConvertdQIN4cute5tupleIJNS3_1CILi80EEENS5_ILi192EEEEEENS_10bfloat16_tEfNS_4arch4Sm80ELi256ENS3_8TiledMMAINS3_8MMA_AtomIJNS3_30SM80_16x8x16_F32BF16BF16F32_TNEEEENS3_6LayoutINS4_IJNS5_ILi4EEENS5_ILi2EEENS5_ILi1EEEEEENS4_IJSJ_SH_NS5_ILi0EEEEEEEENS4_IJNS5_ILi64EEENS5_ILi16EEESP_EEEEELb1EEEEEvNT_6ParamsE)
        /*0014*/ 	.short	0x0160
        /*0016*/ 	.short	0x0070


	//----- nvinfo : EIATTR_CBANK_PARAM_SIZE
	.align		4
.L_1090:
        /*0018*/ 	.byte	0x03, 0x19
        /*001a*/ 	.short	0x0070


	//----- nvinfo : EIATTR_KPARAM_INFO
	.align		4
        /*001c*/ 	.byte	0x04, 0x17
        /*001e*/ 	.short	(.L_1092 - .L_1091)
.L_1091:
        /*0020*/ 	.word	0x00000000
        /*0024*/ 	.short	0x0000
        /*0026*/ 	.short	0x0000
        /*0028*/ 	.byte	0x00, 0xf0, 0xc1, 0x01


	//----- nvinfo : EIATTR_MAXREG_COUNT
	.align		4
.L_1092:
        /*002c*/ 	.byte	0x03, 0x1b
        /*002e*/ 	.short	0x0080


	//----- nvinfo : EIATTR_NUM_BARRIERS
	.align		4
        /*0030*/ 	.byte	0x02, 0x4c
        /*0032*/ 	.byte	0x01
	.zero		1


	//----- nvinfo : EIATTR_MERCURY_ISA_VERSION
	.align		4
        /*0034*/ 	.byte	0x03, 0x5f
        /*0036*/ 	.short	0x0000


	//----- nvinfo : EIATTR_EXIT_INSTR_OFFSETS
	.align		4
        /*0038*/ 	.byte	0x04, 0x1c
        /*003a*/ 	.short	(.L_1094 - .L_1093)


	//   ....[0]....
.L_1093:
        /*003c*/ 	.word	0x000001a0


	//   ....[1]....
        /*0040*/ 	.word	0x00001db0


	//   ....[2]....
        /*0044*/ 	.word	0x00001fc0


	//   ....[3]....
        /*0048*/ 	.word	0x00001fe0


	//----- nvinfo : EIATTR_CTAIDZ_USED
	.align		4
.L_1094:
        /*004c*/ 	.byte	0x01, 0x04
	.zero		2


	//----- nvinfo : EIATTR_MAX_THREADS
	.align		4
        /*0050*/ 	.byte	0x04, 0x05
        /*0052*/ 	.short	(.L_1096 - .L_1095)
.L_1095:
        /*0054*/ 	.word	0x00000100
        /*0058*/ 	.word	0x00000001
        /*005c*/ 	.word	0x00000001


	//----- nvinfo : EIATTR_CRS_STACK_SIZE
	.align		4
.L_1096:
        /*0060*/ 	.byte	0x04, 0x1e
        /*0062*/ 	.short	(.L_1098 - .L_1097)
.L_1097:
        /*0064*/ 	.word	0x00000000
.L_1098:


//--------------------- .nv.info._ZN7cutlass13device_kernelIN5flash32FlashAttnBwdPostprocessConvertdQIN4cute5tupleIJNS3_1CILi64EEENS5_ILi192EEEEEENS_10bfloat16_tEfNS_4arch4Sm80ELi256ENS3_8TiledMMAINS3_8MMA_AtomIJNS3_30SM80_16x8x16_F32BF16BF16F32_TNEEEENS3_6LayoutINS4_IJNS5_ILi2EEENS5_ILi4EEENS5_ILi1EEEEEENS4_IJSJ_SH_NS5_ILi0EEEEEEEENS4_IJNS5_ILi32EEES6_NS5_ILi16EEEEEEEELb0EEEEEvNT_6ParamsE --------------------------
	.section	.nv.info._ZN7cutlass13device_kernelIN5flash32FlashAttnBwdPostprocessConvertdQIN4cute5tupleIJNS3_1CILi64EEENS5_ILi192EEEEEENS_10bfloat16_tEfNS_4arch4Sm80ELi256ENS3_8TiledMMAINS3_8MMA_AtomIJNS3_30SM80_16x8x16_F32BF16BF16F32_TNEEEENS3_6LayoutINS4_IJNS5_ILi2EEENS5_ILi4EEENS5_ILi1EEEEEENS4_IJSJ_SH_NS5_ILi0EEEEEEEENS4_IJNS5_ILi32EEES6_NS5_ILi16EEEEEEEELb0EEEEEvNT_6ParamsE,"",@"SHT_CUDA_INFO"
	.sectionflags	@""
	.align	4


	//----- nvinfo : EIATTR_CUDA_API_VERSION
	.align		4
        /*0000*/ 	.byte	0x04, 0x37
        /*0002*/ 	.short	(.L_1100 - .L_1099)
.L_1099:
        /*0004*/ 	.word	0x00000082


	//----- nvinfo : EIATTR_SW2861232_WAR
	.align		4
.L_1100:
        /*0008*/ 	.byte	0x01, 0x35
	.zero		2


	//----- nvinfo : EIATTR_PARAM_CBANK
	.align		4
        /*000c*/ 	.byte	0x04, 0x0a
        /*000e*/ 	.short	(.L_1102 - .L_1101)
	.align		4
.L_1101:
        /*0010*/ 	.word	index@(.nv.constant0._ZN7cutlass13device_kernelIN5flash32FlashAttnBwdPostprocessConvertdQIN4cute5tupleIJNS3_1CILi64EEENS5_ILi192EEEEEENS_10bfloat16_tEfNS_4arch4Sm80ELi256ENS3_8TiledMMAINS3_8MMA_AtomIJNS3_30SM80_16x8x16_F32BF16BF16F32_TNEEEENS3_6LayoutINS4_IJNS5_ILi2EEENS5_ILi4EEENS5_ILi1EEEEEENS4_IJSJ_SH_NS5_ILi0EEEEEEEENS4_IJNS5_ILi32EEES6_NS5_ILi16EEEEEEEELb0EEEEEvNT_6ParamsE)
        /*0014*/ 	.short	0x0160
        /*0016*/ 	.short	0x0070


	//----- nvinfo : EIATTR_CBANK_PARAM_SIZE
	.align		4
.L_1102:
        /*0018*/ 	.byte	0x03, 0x19
        /*001a*/ 	.short	0x0070


	//----- nvinfo : EIATTR_KPARAM_INFO
	.align		4
        /*001c*/ 	.byte	0x04, 0x17
        /*001e*/ 	.short	(.L_1104 - .L_1103)
.L_1103:
        /*0020*/ 	.word	0x00000000
        /*0024*/ 	.short	0x0000
        /*0026*/ 	.short	0x0000
        /*0028*/ 	.byte	0x00, 0xf0, 0xc1, 0x01


	//----- nvinfo : EIATTR_MAXREG_COUNT
	.align		4
.L_1104:
        /*002c*/ 	.byte	0x03, 0x1b
        /*002e*/ 	.short	0x0080


	//----- nvinfo : EIATTR_NUM_BARRIERS
	.align		4
        /*0030*/ 	.byte	0x02, 0x4c
        /*0032*/ 	.byte	0x01
	.zero		1


	//----- nvinfo : EIATTR_MERCURY_ISA_VERSION
	.align		4
        /*0034*/ 	.byte	0x03, 0x5f
        /*0036*/ 	.short	0x0000


	//----- nvinfo : EIATTR_EXIT_INSTR_OFFSETS
	.align		4
        /*0038*/ 	.byte	0x04, 0x1c
        /*003a*/ 	.short	(.L_1106 - .L_1105)


	//   ....[0]....
.L_1105:
        /*003c*/ 	.word	0x00000180


	//   ....[1]....
        /*0040*/ 	.word	0x000013f0


	//   ....[2]....
        /*0044*/ 	.word	0x000015b0


	//   ....[3]....
        /*0048*/ 	.word	0x000015d0


	//----- nvinfo : EIATTR_CTAIDZ_USED
	.align		4
.L_1106:
        /*004c*/ 	.byte	0x01, 0x04
	.zero		2


	//----- nvinfo : EIATTR_MAX_THREADS
	.align		4
        /*0050*/ 	.byte	0x04, 0x05
        /*0052*/ 	.short	(.L_1108 - .L_1107)
.L_1107:
        /*0054*/ 	.word	0x00000100
        /*0058*/ 	.word	0x00000001
        /*005c*/ 	.word	0x00000001


	//----- nvinfo : EIATTR_CRS_STACK_SIZE
	.align		4
.L_1108:
        /*0060*/ 	.byte	0x04, 0x1e
        /*0062*/ 	.short	(.L_1110 - .L_1109)
.L_1109:
        /*0064*/ 	.word	0x00000000
.L_1110:


//--------------------- .nv.info._ZN7cutlass13device_kernelIN5flash19enable_sm80_to_sm89INS1_16FlashAttnBwdSm80INS1_25CollectiveMainloopBwdSm80ILi2ELi1EN4cute5tupleIJNS5_1CILi64EEENS7_ILi80EEENS7_ILi192EEEEEENS_10bfloat16_tEfNS_4arch4Sm80ELb1ELb0ELb1ELb1ELb1ELb0ELb1ELb0ELi2ELi4ELi2ELi2ELb0EEENS1_24CollectiveEpilogueBwdGQAISB_fSE_Li256ELb1ELb1EEENS1_25SingleTileBwdLPTSchedulerILb1ELi80ELb1EEEEEEEEEvNT_6ParamsE --------------------------
	.section	.nv.info._ZN7cutlass13device_kernelIN5flash19enable_sm80_to_sm89INS1_16FlashAttnBwdSm80INS1_25CollectiveMainloopBwdSm80ILi2ELi1EN4cute5tupleIJNS5_1CILi64EEENS7_ILi80EEENS7_ILi192EEEEEENS_10bfloat16_tEfNS_4arch4Sm80ELb1ELb0ELb1ELb1ELb1ELb0ELb1ELb0ELi2ELi4ELi2ELi2ELb0EEENS1_24CollectiveEpilogueBwdGQAISB_fSE_Li256ELb1ELb1EEENS1_25SingleTileBwdLPTSchedulerILb1ELi80ELb1EEEEEEEEEvNT_6ParamsE,"",@"SHT_CUDA_INFO"
	.sectionflags	@""
	.align	4


	//----- nvinfo : EIATTR_CUDA_API_VERSION
	.align		4
        /*0000*/ 	.byte	0x04, 0x37
        /*0002*/ 	.short	(.L_1112 - .L_1111)
.L_1111:
        /*0004*/ 	.word	0x00000082


	//----- nvinfo : EIATTR_SW2861232_WAR
	.align		4
.L_1112:
        /*0008*/ 	.byte	0x01, 0x35
	.zero		2


	//----- nvinfo : EIATTR_PARAM_CBANK
	.align		4
        /*000c*/ 	.byte	0x04, 0x0a
        /*000e*/ 	.short	(.L_1114 - .L_1113)
	.align		4
.L_1113:
        /*0010*/ 	.word	index@(.nv.constant0._ZN7cutlass13device_kernelIN5flash19enable_sm80_to_sm89INS1_16FlashAttnBwdSm80INS1_25CollectiveMainloopBwdSm80ILi2ELi1EN4cute5tupleIJNS5_1CILi64EEENS7_ILi80EEENS7_ILi192EEEEEENS_10bfloat16_tEfNS_4arch4Sm80ELb1ELb0ELb1ELb1ELb1ELb0ELb1ELb0ELi2ELi4ELi2ELi2ELb0EEENS1_24CollectiveEpilogueBwdGQAISB_fSE_Li256ELb1ELb1EEENS1_25SingleTileBwdLPTSchedulerILb1ELi80ELb1EEEEEEEEEvNT_6ParamsE)
        /*0014*/ 	.short	0x0160
        /*0016*/ 	.short	0x0290


	//----- nvinfo : EIATTR_CBANK_PARAM_SIZE
	.align		4
.L_1114:
        /*0018*/ 	.byte	0x03, 0x19
        /*001a*/ 	.short	0x0290


	//----- nvinfo : EIATTR_KPARAM_INFO
	.align		4
        /*001c*/ 	.byte	0x04, 0x17
        /*001e*/ 	.short	(.L_1116 - .L_1115)
.L_1115:
        /*0020*/ 	.word	0x00000000
        /*0024*/ 	.short	0x0000
        /*0026*/ 	.short	0x0000
        /*0028*/ 	.byte	0x00, 0xf0, 0x41, 0x0a


	//----- nvinfo : EIATTR_MAXREG_COUNT
	.align		4
.L_1116:
        /*002c*/ 	.byte	0x03, 0x1b
        /*002e*/ 	.short	0x00ff


	//----- nvinfo : EIATTR_NUM_BARRIERS
	.align		4
        /*0030*/ 	.byte	0x02, 0x4c
        /*0032*/ 	.byte	0x02
	.zero		1


	//----- nvinfo : EIATTR_ANNOTATIONS
	.align		4
        /*0034*/ 	.byte	0x04, 0x55
        /*0036*/ 	.short	(.L_1118 - .L_1117)


	//   ....[0]....
.L_1117:
        /*0038*/ 	.word	0x00000001
        /*003c*/ 	.byte	0xa0, 0x02, 0x00, 0x00, 0x01, 0x00, 0x00, 0x00, 0x20, 0x04, 0x00, 0x00, 0x01, 0x00, 0x00, 0x00
        /*004c*/ 	.byte	0x30, 0x04, 0x00, 0x00, 0x01, 0x00, 0x00, 0x00, 0x60, 0x06, 0x00, 0x00, 0x01, 0x00, 0x00, 0x00
        /*005c*/ 	.byte	0xe0, 0x07, 0x00, 0x00, 0x01, 0x00, 0x00, 0x00, 0xf0, 0x07, 0x00, 0x00, 0x01, 0x00, 0x00, 0x00
        /*006c*/ 	.byte	0x00, 0x08, 0x00, 0x00, 0x01, 0x00, 0x00, 0x00, 0xd0, 0x0a, 0x00, 0x00, 0x01, 0x00, 0x00, 0x00
        /*007c*/ 	.byte	0x80, 0x0f, 0x00, 0x00, 0x01, 0x00, 0x00, 0x00, 0x60, 0x6f, 0x00, 0x00, 0x01, 0x00, 0x00, 0x00
        /*008c*/ 	.byte	0x70, 0x6f, 0x00, 0x00, 0x01, 0x00, 0x00, 0x00, 0x80, 0x6f, 0x00, 0x00, 0x01, 0x00, 0x00, 0x00
        /*009c*/ 	.byte	0xa0, 0x72, 0x00, 0x00


	//----- nvinfo : EIATTR_MERCURY_ISA_VERSION
	.align		4
.L_1118:
        /*00a0*/ 	.byte	0x03, 0x5f
        /*00a2*/ 	.short	0x0000


	//----- nvinfo : EIATTR_COOP_GROUP_MASK_REGIDS
	.align		4
        /*00a4*/ 	.byte	0x04, 0x29
        /*00a6*/ 	.short	(.L_1120 - .L_1119)


	//   ....[0]....
.L_1119:
        /*00a8*/ 	.word	0xffffffff


	//   ....[1]....
        /*00ac*/ 	.word	0xffffffff


	//   ....[2]....
        /*00b0*/ 	.word	0xffffffff


	//   ....[3]....
        /*00b4*/ 	.word	0xffffffff


	//   ....[4]....
        /*00b8*/ 	.word	0xffffffff


	//   ....[5]....
        /*00bc*/ 	.word	0xffffffff


	//   ....[6]....
        /*00c0*/ 	.word	0xffffffff


	//   ....[7]....
        /*00c4*/ 	.word	0xffffffff


	//   ....[8]....
        /*00c8*/ 	.word	0xffffffff


	//----- nvinfo : EIATTR_COOP_GROUP_INSTR_OFFSETS
	.align		4
.L_1120:
        /*00cc*/ 	.byte	0x04, 0x28
        /*00ce*/ 	.short	(.L_1122 - .L_1121)


	//   ....[0]....
.L_1121:
        /*00d0*/ 	.word	0x00000060


	//   ....[1]....
        /*00d4*/ 	.word	0x00007290


	//   ....[2]....
        /*00d8*/ 	.word	0x000072d0


	//   ....[3]....
        /*00dc*/ 	.word	0x000077a0


	//   ....[4]....
        /*00e0*/ 	.word	0x000077b0


	//   ....[5]....
        /*00e4*/ 	.word	0x00007940


	//   ....[6]....
        /*00e8*/ 	.word	0x00007990


	//   ....[7]....
        /*00ec*/ 	.word	0x00007e00


	//   ....[8]....
        /*00f0*/ 	.word	0x00007e10


	//----- nvinfo : EIATTR_EXIT_INSTR_OFFSETS
	.align		4
.L_1122:
        /*00f4*/ 	.byte	0x04, 0x1c
        /*00f6*/ 	.short	(.L_1124 - .L_1123)


	//   ....[0]....
.L_1123:
        /*00f8*/ 	.word	0x00000820


	//   ....[1]....
        /*00fc*/ 	.word	0x00006f50


	//   ....[2]....
        /*0100*/ 	.word	0x00007e20


	//   ....[3]....
        /*0104*/ 	.word	0x00007ec0


	//----- nvinfo : EIATTR_MAX_THREADS
	.align		4
.L_1124:
        /*0108*/ 	.byte	0x04, 0x05
        /*010a*/ 	.short	(.L_1126 - .L_1125)
.L_1125:
        /*010c*/ 	.word	0x00000100
        /*0110*/ 	.word	0x00000001
        /*0114*/ 	.word	0x00000001


	//----- nvinfo : EIATTR_CRS_STACK_SIZE
	.align		4
.L_1126:
        /*0118*/ 	.byte	0x04, 0x1e
        /*011a*/ 	.short	(.L_1128 - .L_1127)
.L_1127:
        /*011c*/ 	.word	0x00000000
.L_1128:


//--------------------- .nv.info._ZN7cutlass13device_kernelIN5flash22FlashAttnBwdPreprocessIN4cute5tupleIJNS3_1CILi64EEENS5_ILi192EEEEEENS_10bfloat16_tEfNS_4arch4Sm80ELb1ELb1EEEEEvNT_6ParamsE --------------------------
	.section	.nv.info._ZN7cutlass13device_kernelIN5flash22FlashAttnBwdPreprocessIN4cute5tupleIJNS3_1CILi64EEENS5_ILi192EEEEEENS_10bfloat16_tEfNS_4arch4Sm80ELb1ELb1EEEEEvNT_6ParamsE,"",@"SHT_CUDA_INFO"
	.sectionflags	@""
	.align	4


	//----- nvinfo : EIATTR_CUDA_API_VERSION
	.align		4
        /*0000*/ 	.byte	0x04, 0x37
        /*0002*/ 	.short	(.L_1130 - .L_1129)
.L_1129:
        /*0004*/ 	.word	0x00000082


	//----- nvinfo : EIATTR_SW2861232_WAR
	.align		4
.L_1130:
        /*0008*/ 	.byte	0x01, 0x35
	.zero		2


	//----- nvinfo : EIATTR_PARAM_CBANK
	.align		4
        /*000c*/ 	.byte	0x04, 0x0a
        /*000e*/ 	.short	(.L_1132 - .L_1131)
	.align		4
.L_1131:
        /*0010*/ 	.word	index@(.nv.constant0._ZN7cutlass13device_kernelIN5flash22FlashAttnBwdPreprocessIN4cute5tupleIJNS3_1CILi64EEENS5_ILi192EEEEEENS_10bfloat16_tEfNS_4arch4Sm80ELb1ELb1EEEEEvNT_6ParamsE)
        /*0014*/ 	.short	0x0160
        /*0016*/ 	.short	0x00f0


	//----- nvinfo : EIATTR_CBANK_PARAM_SIZE
	.align		4
.L_1132:
        /*0018*/ 	.byte	0x03, 0x19
        /*001a*/ 	.short	0x00f0


	//----- nvinfo : EIATTR_KPARAM_INFO
	.align		4
        /*001c*/ 	.byte	0x04, 0x17
        /*001e*/ 	.short	(.L_1134 - .L_1133)
.L_1133:
        /*0020*/ 	.word	0x00000000
        /*0024*/ 	.short	0x0000
        /*0026*/ 	.short	0x0000
        /*0028*/ 	.byte	0x00, 0xf0, 0xc1, 0x03


	//----- nvinfo : EIATTR_MAXREG_COUNT
	.align		4
.L_1134:
        /*002c*/ 	.byte	0x03, 0x1b
        /*002e*/ 	.short	0x0080


	//----- nvinfo : EIATTR_MERCURY_ISA_VERSION
	.align		4
        /*0030*/ 	.byte	0x03, 0x5f
        /*0032*/ 	.short	0x0000


	//----- nvinfo : EIATTR_COOP_GROUP_MASK_REGIDS
	.align		4
        /*0034*/ 	.byte	0x04, 0x29
        /*0036*/ 	.short	(.L_1136 - .L_1135)


	//   ....[0]....
.L_1135:
        /*0038*/ 	.word	0xffffffff


	//   ....[1]....
        /*003c*/ 	.word	0xffffffff


	//   ....[2]....
        /*0040*/ 	.word	0xffffffff


	//   ....[3]....
        /*0044*/ 	.word	0xffffffff


	//   ....[4]....
        /*0048*/ 	.word	0xffffffff


	//   ....[5]....
        /*004c*/ 	.word	0xffffffff


	//----- nvinfo : EIATTR_COOP_GROUP_INSTR_OFFSETS
	.align		4
.L_1136:
        /*0050*/ 	.byte	0x04, 0x28
        /*0052*/ 	.short	(.L_1138 - .L_1137)


	//   ....[0]....
.L_1137:
        /*0054*/ 	.word	0x000017f0


	//   ....[1]....
        /*0058*/ 	.word	0x00001800


	//   ....[2]....
        /*005c*/ 	.word	0x00001840


	//   ....[3]....
        /*0060*/ 	.word	0x00001850


	//   ....[4]....
        /*0064*/ 	.word	0x000018b0


	//   ....[5]....
        /*0068*/ 	.word	0x000018e0


	//----- nvinfo : EIATTR_EXIT_INSTR_OFFSETS
	.align		4
.L_1138:
        /*006c*/ 	.byte	0x04, 0x1c
        /*006e*/ 	.short	(.L_1140 - .L_1139)


	//   ....[0]....
.L_1139:
        /*0070*/ 	.word	0x00000190


	//   ....[1]....
        /*0074*/ 	.word	0x00001e40


	//   ....[2]....
        /*0078*/ 	.word	0x00001e90


	//----- nvinfo : EIATTR_CTAIDZ_USED
	.align		4
.L_1140:
        /*007c*/ 	.byte	0x01, 0x04
	.zero		2


	//----- nvinfo : EIATTR_MAX_THREADS
	.align		4
        /*0080*/ 	.byte	0x04, 0x05
        /*0082*/ 	.short	(.L_1142 - .L_1141)
.L_1141:
        /*0084*/ 	.word	0x00000100
        /*0088*/ 	.word	0x00000001
        /*008c*/ 	.word	0x00000001


	//----- nvinfo : EIATTR_CRS_STACK_SIZE
	.align		4
.L_1142:
        /*0090*/ 	.byte	0x04, 0x1e
        /*0092*/ 	.short	(.L_1144 - .L_1143)
.L_1143:
        /*0094*/ 	.word	0x00000000
.L_1144:


//--------------------- .nv.callgraph             --------------------------
	.section	.nv.callgraph,"",@"SHT_CUDA_CALLGRAPH"
	.align	4
	.sectionentsize	8
	.align		4
        /*0000*/ 	.word	0x00000000
	.align		4
        /*0004*/ 	.word	0xffffffff
	.align		4
        /*0008*/ 	.word	0x00000000
	.align		4
        /*000c*/ 	.word	0xfffffffe
	.align		4
        /*0010*/ 	.word	0x00000000
	.align		4
        /*0014*/ 	.word	0xfffffffd
	.align		4
        /*0018*/ 	.word	0x00000000
	.align		4
        /*001c*/ 	.word	0xfffffffc


//--------------------- .nv.rel.action            --------------------------
	.section	.nv.rel.action,"",@"SHT_CUDA_RELOCINFO"
	.align	8
	.sectionentsize	8
        /*0000*/ 	.byte	0x73, 0x00, 0x00, 0x00, 0x00, 0x00, 0x00, 0x00, 0x00, 0x00, 0x00, 0x11, 0x25, 0x00, 0x05, 0x36


//--------------------- .nv.constant4             --------------------------
	.section	.nv.constant4,"a",@progbits
	.align	8
	.align		8
.nv.constant4:
        /*0000*/ 	.dword	_ZN74_INTERNAL_83fe1b93_38_flash_bwd_hdim192_bf16_softcap_sm80_cu_ceb34e2a_28424cuda3std3__45__cpo5beginE
	.align		8
        /*0008*/ 	.dword	_ZN74_INTERNAL_83fe1b93_38_flash_bwd_hdim192_bf16_softcap_sm80_cu_ceb34e2a_28424cuda3std3__45__cpo3endE
	.align		8
        /*0010*/ 	.dword	_ZN74_INTERNAL_83fe1b93_38_flash_bwd_hdim192_bf16_softcap_sm80_cu_ceb34e2a_28424cuda3std3__45__cpo6cbeginE
	.align		8
        /*0018*/ 	.dword	_ZN74_INTERNAL_83fe1b93_38_flash_bwd_hdim192_bf16_softcap_sm80_cu_ceb34e2a_28424cuda3std3__45__cpo4cendE
	.align		8
        /*0020*/ 	.dword	_ZN74_INTERNAL_83fe1b93_38_flash_bwd_hdim192_bf16_softcap_sm80_cu_ceb34e2a_28424cuda3std3__476_GLOBAL__N__83fe1b93_38_flash_bwd_hdim192_bf16_softcap_sm80_cu_ceb34e2a_28426ignoreE
	.align		8
        /*0028*/ 	.dword	_ZN74_INTERNAL_83fe1b93_38_flash_bwd_hdim192_bf16_softcap_sm80_cu_ceb34e2a_28424cuda3std3__419piecewise_constructE
	.align		8
        /*0030*/ 	.dword	_ZN74_INTERNAL_83fe1b93_38_flash_bwd_hdim192_bf16_softcap_sm80_cu_ceb34e2a_28424cuda3std3__48in_placeE
	.align		8
        /*0038*/ 	.dword	_ZN74_INTERNAL_83fe1b93_38_flash_bwd_hdim192_bf16_softcap_sm80_cu_ceb34e2a_28424cuda3std6ranges3__45__cpo4swapE
	.align		8
        /*0040*/ 	.dword	_ZN74_INTERNAL_83fe1b93_38_flash_bwd_hdim192_bf16_softcap_sm80_cu_ceb34e2a_28424cuda3std6ranges3__45__cpo9iter_moveE
	.align		8
        /*0048*/ 	.dword	_ZN74_INTERNAL_83fe1b93_38_flash_bwd_hdim192_bf16_softcap_sm80_cu_ceb34e2a_28424cute7productE
	.align		8
        /*0050*/ 	.dword	_ZN74_INTERNAL_83fe1b93_38_flash_bwd_hdim192_bf16_softcap_sm80_cu_ceb34e2a_28424cute1_E


//--------------------- .nv.constant0._ZN7cutlass13device_kernelIN5flash19enable_sm80_to_sm89INS1_16FlashAttnBwdSm80INS1_25CollectiveMainloopBwdSm80ILi1ELi1EN4cute5tupleIJNS5_1CILi64EEES8_NS7_ILi192EEEEEENS_10bfloat16_tEfNS_4arch4Sm80ELb0ELb0ELb1ELb0ELb0ELb0ELb0ELb0ELi2ELi2ELi2ELi2ELb1EEENS1_21CollectiveEpilogueBwdISA_SB_SD_Li256ELb0ELb0ELi4EEENS1_19SingleTileSchedulerILb0ELb0ELb0ELi64EEEEEEEEEvNT_6ParamsE --------------------------
	.section	.nv.constant0._ZN7cutlass13device_kernelIN5flash19enable_sm80_to_sm89INS1_16FlashAttnBwdSm80INS1_25CollectiveMainloopBwdSm80ILi1ELi1EN4cute5tupleIJNS5_1CILi64EEES8_NS7_ILi192EEEEEENS_10bfloat16_tEfNS_4arch4Sm80ELb0ELb0ELb1ELb0ELb0ELb0ELb0ELb0ELi2ELi2ELi2ELi2ELb1EEENS1_21CollectiveEpilogueBwdISA_SB_SD_Li256ELb0ELb0ELi4EEENS1_19SingleTileSchedulerILb0ELb0ELb0ELi64EEEEEEEEEvNT_6ParamsE,"a",@progbits
	.sectionflags	@""
	.align	4
.nv.constant0._ZN7cutlass13device_kernelIN5flash19enable_sm80_to_sm89INS1_16FlashAttnBwdSm80INS1_25CollectiveMainloopBwdSm80ILi1ELi1EN4cute5tupleIJNS5_1CILi64EEES8_NS7_ILi192EEEEEENS_10bfloat16_tEfNS_4arch4Sm80ELb0ELb0ELb1ELb0ELb0ELb0ELb0ELb0ELi2ELi2ELi2ELi2ELb1EEENS1_21CollectiveEpilogueBwdISA_SB_SD_Li256ELb0ELb0ELi4EEENS1_19SingleTileSchedulerILb0ELb0ELb0ELi64EEEEEEEEEvNT_6ParamsE:
	.zero		976


//--------------------- .nv.constant0._ZN7cutlass13device_kernelIN5flash19enable_sm80_to_sm89INS1_16FlashAttnBwdSm80INS1_25CollectiveMainloopBwdSm80ILi1ELi1EN4cute5tupleIJNS5_1CILi64EEES8_NS7_ILi192EEEEEENS_10bfloat16_tEfNS_4arch4Sm80ELb0ELb0ELb1ELb0ELb1ELb0ELb0ELb0ELi2ELi2ELi2ELi2ELb1EEENS1_21CollectiveEpilogueBwdISA_SB_SD_Li256ELb0ELb0ELi4EEENS1_19SingleTileSchedulerILb0ELb0ELb0ELi64EEEEEEEEEvNT_6ParamsE --------------------------
	.section	.nv.constant0._ZN7cutlass13device_kernelIN5flash19enable_sm80_to_sm89INS1_16FlashAttnBwdSm80INS1_25CollectiveMainloopBwdSm80ILi1ELi1EN4cute5tupleIJNS5_1CILi64EEES8_NS7_ILi192EEEEEENS_10bfloat16_tEfNS_4arch4Sm80ELb0ELb0ELb1ELb0ELb1ELb0ELb0ELb0ELi2ELi2ELi2ELi2ELb1EEENS1_21CollectiveEpilogueBwdISA_SB_SD_Li256ELb0ELb0ELi4EEENS1_19SingleTileSchedulerILb0ELb0ELb0ELi64EEEEEEEEEvNT_6ParamsE,"a",@progbits
	.sectionflags	@""
	.align	4
.nv.constant0._ZN7cutlass13device_kernelIN5flash19enable_sm80_to_sm89INS1_16FlashAttnBwdSm80INS1_25CollectiveMainloopBwdSm80ILi1ELi1EN4cute5tupleIJNS5_1CILi64EEES8_NS7_ILi192EEEEEENS_10bfloat16_tEfNS_4arch4Sm80ELb0ELb0ELb1ELb0ELb1ELb0ELb0ELb0ELi2ELi2ELi2ELi2ELb1EEENS1_21CollectiveEpilogueBwdISA_SB_SD_Li256ELb0ELb0ELi4EEENS1_19SingleTileSchedulerILb0ELb0ELb0ELi64EEEEEEEEEvNT_6ParamsE:
	.zero		976


//--------------------- .nv.constant0._ZN7cutlass13device_kernelIN5flash19enable_sm80_to_sm89INS1_16FlashAttnBwdSm80INS1_25CollectiveMainloopBwdSm80ILi1ELi1EN4cute5tupleIJNS5_1CILi64EEES8_NS7_ILi192EEEEEENS_10bfloat16_tEfNS_4arch4Sm80ELb0ELb0ELb1ELb0ELb0ELb0ELb0ELb0ELi2ELi2ELi2ELi2ELb1EEENS1_24CollectiveEpilogueBwdGQAISA_fSD_Li256ELb0ELb0EEENS1_19SingleTileSchedulerILb0ELb0ELb0ELi64EEEEEEEEEvNT_6ParamsE --------------------------
	.section	.nv.constant0._ZN7cutlass13device_kernelIN5flash19enable_sm80_to_sm89INS1_16FlashAttnBwdSm80INS1_25CollectiveMainloopBwdSm80ILi1ELi1EN4cute5tupleIJNS5_1CILi64EEES8_NS7_ILi192EEEEEENS_10bfloat16_tEfNS_4arch4Sm80ELb0ELb0ELb1ELb0ELb0ELb0ELb0ELb0ELi2ELi2ELi2ELi2ELb1EEENS1_24CollectiveEpilogueBwdGQAISA_fSD_Li256ELb0ELb0EEENS1_19SingleTileSchedulerILb0ELb0ELb0ELi64EEEEEEEEEvNT_6ParamsE,"a",@progbits
	.sectionflags	@""
	.align	4
.nv.constant0._ZN7cutlass13device_kernelIN5flash19enable_sm80_to_sm89INS1_16FlashAttnBwdSm80INS1_25CollectiveMainloopBwdSm80ILi1ELi1EN4cute5tupleIJNS5_1CILi64EEES8_NS7_ILi192EEEEEENS_10bfloat16_tEfNS_4arch4Sm80ELb0ELb0ELb1ELb0ELb0ELb0ELb0ELb0ELi2ELi2ELi2ELi2ELb1EEENS1_24CollectiveEpilogueBwdGQAISA_fSD_Li256ELb0ELb0EEENS1_19SingleTileSchedulerILb0ELb0ELb0ELi64EEEEEEEEEvNT_6ParamsE:
	.zero		984


//--------------------- .nv.constant0._ZN7cutlass13device_kernelIN5flash19enable_sm80_to_sm89INS1_16FlashAttnBwdSm80INS1_25CollectiveMainloopBwdSm80ILi1ELi1EN4cute5tupleIJNS5_1CILi64EEES8_NS7_ILi192EEEEEENS_10bfloat16_tEfNS_4arch4Sm80ELb0ELb0ELb1ELb0ELb1ELb0ELb0ELb0ELi2ELi2ELi2ELi2ELb1EEENS1_24CollectiveEpilogueBwdGQAISA_fSD_Li256ELb0ELb1EEENS1_19SingleTileSchedulerILb0ELb0ELb0ELi64EEEEEEEEEvNT_6ParamsE --------------------------
	.section	.nv.constant0._ZN7cutlass13device_kernelIN5flash19enable_sm80_to_sm89INS1_16FlashAttnBwdSm80INS1_25CollectiveMainloopBwdSm80ILi1ELi1EN4cute5tupleIJNS5_1CILi64EEES8_NS7_ILi192EEEEEENS_10bfloat16_tEfNS_4arch4Sm80ELb0ELb0ELb1ELb0ELb1ELb0ELb0ELb0ELi2ELi2ELi2ELi2ELb1EEENS1_24CollectiveEpilogueBwdGQAISA_fSD_Li256ELb0ELb1EEENS1_19SingleTileSchedulerILb0ELb0ELb0ELi64EEEEEEEEEvNT_6ParamsE,"a",@progbits
	.sectionflags	@""
	.align	4
.nv.constant0._ZN7cutlass13device_kernelIN5flash19enable_sm80_to_sm89INS1_16FlashAttnBwdSm80INS1_25CollectiveMainloopBwdSm80ILi1ELi1EN4cute5tupleIJNS5_1CILi64EEES8_NS7_ILi192EEEEEENS_10bfloat16_tEfNS_4arch4Sm80ELb0ELb0ELb1ELb0ELb1ELb0ELb0ELb0ELi2ELi2ELi2ELi2ELb1EEENS1_24CollectiveEpilogueBwdGQAISA_fSD_Li256ELb0ELb1EEENS1_19SingleTileSchedulerILb0ELb0ELb0ELi64EEEEEEEEEvNT_6ParamsE:
	.zero		984


//--------------------- .nv.constant0._ZN7cutlass13device_kernelIN5flash19enable_sm80_to_sm89INS1_16FlashAttnBwdSm80INS1_25CollectiveMainloopBwdSm80ILi1ELi1EN4cute5tupleIJNS5_1CILi64EEES8_NS7_ILi192EEEEEENS_10bfloat16_tEfNS_4arch4Sm80ELb0ELb0ELb1ELb1ELb0ELb0ELb0ELb0ELi2ELi2ELi2ELi2ELb1EEENS1_21CollectiveEpilogueBwdISA_SB_SD_Li256ELb1ELb0ELi4EEENS1_19SingleTileSchedulerILb1ELb0ELb0ELi64EEEEEEEEEvNT_6ParamsE --------------------------
	.section	.nv.constant0._ZN7cutlass13device_kernelIN5flash19enable_sm80_to_sm89INS1_16FlashAttnBwdSm80INS1_25CollectiveMainloopBwdSm80ILi1ELi1EN4cute5tupleIJNS5_1CILi64EEES8_NS7_ILi192EEEEEENS_10bfloat16_tEfNS_4arch4Sm80ELb0ELb0ELb1ELb1ELb0ELb0ELb0ELb0ELi2ELi2ELi2ELi2ELb1EEENS1_21CollectiveEpilogueBwdISA_SB_SD_Li256ELb1ELb0ELi4EEENS1_19SingleTileSchedulerILb1ELb0ELb0ELi64EEEEEEEEEvNT_6ParamsE,"a",@progbits
	.sectionflags	@""
	.align	4
.nv.constant0._ZN7cutlass13device_kernelIN5flash19enable_sm80_to_sm89INS1_16FlashAttnBwdSm80INS1_25CollectiveMainloopBwdSm80ILi1ELi1EN4cute5tupleIJNS5_1CILi64EEES8_NS7_ILi192EEEEEENS_10bfloat16_tEfNS_4arch4Sm80ELb0ELb0ELb1ELb1ELb0ELb0ELb0ELb0ELi2ELi2ELi2ELi2ELb1EEENS1_21CollectiveEpilogueBwdISA_SB_SD_Li256ELb1ELb0ELi4EEENS1_19SingleTileSchedulerILb1ELb0ELb0ELi64EEEEEEEEEvNT_6ParamsE:
	.zero		976


//--------------------- .nv.constant0._ZN7cutlass13device_kernelIN5flash19enable_sm80_to_sm89INS1_16FlashAttnBwdSm80INS1_25CollectiveMainloopBwdSm80ILi1ELi1EN4cute5tupleIJNS5_1CILi64EEES8_NS7_ILi192EEEEEENS_10bfloat16_tEfNS_4arch4Sm80ELb0ELb0ELb1ELb1ELb1ELb0ELb0ELb0ELi2ELi2ELi2ELi2ELb1EEENS1_21CollectiveEpilogueBwdISA_SB_SD_Li256ELb1ELb0ELi4EEENS1_19SingleTileSchedulerILb1ELb0ELb0ELi64EEEEEEEEEvNT_6ParamsE --------------------------
	.section	.nv.constant0._ZN7cutlass13device_kernelIN5flash19enable_sm80_to_sm89INS1_16FlashAttnBwdSm80INS1_25CollectiveMainloopBwdSm80ILi1ELi1EN4cute5tupleIJNS5_1CILi64EEES8_NS7_ILi192EEEEEENS_10bfloat16_tEfNS_4arch4Sm80ELb0ELb0ELb1ELb1ELb1ELb0ELb0ELb0ELi2ELi2ELi2ELi2ELb1EEENS1_21CollectiveEpilogueBwdISA_SB_SD_Li256ELb1ELb0ELi4EEENS1_19SingleTileSchedulerILb1ELb0ELb0ELi64EEEEEEEEEvNT_6ParamsE,"a",@progbits
	.sectionflags	@""
	.align	4
.nv.constant0._ZN7cutlass13device_kernelIN5flash19enable_sm80_to_sm89INS1_16FlashAttnBwdSm80INS1_25CollectiveMainloopBwdSm80ILi1ELi1EN4cute5tupleIJNS5_1CILi64EEES8_NS7_ILi192EEEEEENS_10bfloat16_tEfNS_4arch4Sm80ELb0ELb0ELb1ELb1ELb1ELb0ELb0ELb0ELi2ELi2ELi2ELi2ELb1EEENS1_21CollectiveEpilogueBwdISA_SB_SD_Li256ELb1ELb0ELi4EEENS1_19SingleTileSchedulerILb1ELb0ELb0ELi64EEEEEEEEEvNT_6ParamsE:
	.zero		976


//--------------------- .nv.constant0._ZN7cutlass13device_kernelIN5flash19enable_sm80_to_sm89INS1_16FlashAttnBwdSm80INS1_25CollectiveMainloopBwdSm80ILi1ELi1EN4cute5tupleIJNS5_1CILi64EEES8_NS7_ILi192EEEEEENS_10bfloat16_tEfNS_4arch4Sm80ELb0ELb0ELb1ELb1ELb0ELb0ELb0ELb0ELi2ELi2ELi2ELi2ELb1EEENS1_24CollectiveEpilogueBwdGQAISA_fSD_Li256ELb1ELb0EEENS1_19SingleTileSchedulerILb1ELb0ELb0ELi64EEEEEEEEEvNT_6ParamsE --------------------------
	.section	.nv.constant0._ZN7cutlass13device_kernelIN5flash19enable_sm80_to_sm89INS1_16FlashAttnBwdSm80INS1_25CollectiveMainloopBwdSm80ILi1ELi1EN4cute5tupleIJNS5_1CILi64EEES8_NS7_ILi192EEEEEENS_10bfloat16_tEfNS_4arch4Sm80ELb0ELb0ELb1ELb1ELb0ELb0ELb0ELb0ELi2ELi2ELi2ELi2ELb1EEENS1_24CollectiveEpilogueBwdGQAISA_fSD_Li256ELb1ELb0EEENS1_19SingleTileSchedulerILb1ELb0ELb0ELi64EEEEEEEEEvNT_6ParamsE,"a",@progbits
	.sectionflags	@""
	.align	4
.nv.constant0._ZN7cutlass13device_kernelIN5flash19enable_sm80_to_sm89INS1_16FlashAttnBwdSm80INS1_25CollectiveMainloopBwdSm80ILi1ELi1EN4cute5tupleIJNS5_1CILi64EEES8_NS7_ILi192EEEEEENS_10bfloat16_tEfNS_4arch4Sm80ELb0ELb0ELb1ELb1ELb0ELb0ELb0ELb0ELi2ELi2ELi2ELi2ELb1EEENS1_24CollectiveEpilogueBwdGQAISA_fSD_Li256ELb1ELb0EEENS1_19SingleTileSchedulerILb1ELb0ELb0ELi64EEEEEEEEEvNT_6ParamsE:
	.zero		984


//--------------------- .nv.constant0._ZN7cutlass13device_kernelIN5flash19enable_sm80_to_sm89INS1_16FlashAttnBwdSm80INS1_25CollectiveMainloopBwdSm80ILi1ELi1EN4cute5tupleIJNS5_1CILi64EEES8_NS7_ILi192EEEEEENS_10bfloat16_tEfNS_4arch4Sm80ELb0ELb0ELb1ELb1ELb1ELb0ELb0ELb0ELi2ELi2ELi2ELi2ELb1EEENS1_24CollectiveEpilogueBwdGQAISA_fSD_Li256ELb1ELb1EEENS1_19SingleTileSchedulerILb1ELb0ELb0ELi64EEEEEEEEEvNT_6ParamsE --------------------------
	.section	.nv.constant0._ZN7cutlass13device_kernelIN5flash19enable_sm80_to_sm89INS1_16FlashAttnBwdSm80INS1_25CollectiveMainloopBwdSm80ILi1ELi1EN4cute5tupleIJNS5_1CILi64EEES8_NS7_ILi192EEEEEENS_10bfloat16_tEfNS_4arch4Sm80ELb0ELb0ELb1ELb1ELb1ELb0ELb0ELb0ELi2ELi2ELi2ELi2ELb1EEENS1_24CollectiveEpilogueBwdGQAISA_fSD_Li256ELb1ELb1EEENS1_19SingleTileSchedulerILb1ELb0ELb0ELi64EEEEEEEEEvNT_6ParamsE,"a",@progbits
	.sectionflags	@""
	.align	4
.nv.constant0._ZN7cutlass13device_kernelIN5flash19enable_sm80_to_sm89INS1_16FlashAttnBwdSm80INS1_25CollectiveMainloopBwdSm80ILi1ELi1EN4cute5tupleIJNS5_1CILi64EEES8_NS7_ILi192EEEEEENS_10bfloat16_tEfNS_4arch4Sm80ELb0ELb0ELb1ELb1ELb1ELb0ELb0ELb0ELi2ELi2ELi2ELi2ELb1EEENS1_24CollectiveEpilogueBwdGQAISA_fSD_Li256ELb1ELb1EEENS1_19SingleTileSchedulerILb1ELb0ELb0ELi64EEEEEEEEEvNT_6ParamsE:
	.zero		984


//--------------------- .nv.constant0._ZN7cutlass13device_kernelIN5flash19enable_sm80_to_sm89INS1_16FlashAttnBwdSm80INS1_25CollectiveMainloopBwdSm80ILi1ELi1EN4cute5tupleIJNS5_1CILi64EEES8_NS7_ILi192EEEEEENS_10bfloat16_tEfNS_4arch4Sm80ELb0ELb1ELb1ELb0ELb0ELb0ELb0ELb0ELi2ELi2ELi2ELi2ELb1EEENS1_21CollectiveEpilogueBwdISA_SB_SD_Li256ELb0ELb0ELi4EEENS1_19SingleTileSchedulerILb0ELb0ELb0ELi64EEEEEEEEEvNT_6ParamsE --------------------------
	.section	.nv.constant0._ZN7cutlass13device_kernelIN5flash19enable_sm80_to_sm89INS1_16FlashAttnBwdSm80INS1_25CollectiveMainloopBwdSm80ILi1ELi1EN4cute5tupleIJNS5_1CILi64EEES8_NS7_ILi192EEEEEENS_10bfloat16_tEfNS_4arch4Sm80ELb0ELb1ELb1ELb0ELb0ELb0ELb0ELb0ELi2ELi2ELi2ELi2ELb1EEENS1_21CollectiveEpilogueBwdISA_SB_SD_Li256ELb0ELb0ELi4EEENS1_19SingleTileSchedulerILb0ELb0ELb0ELi64EEEEEEEEEvNT_6ParamsE,"a",@progbits
	.sectionflags	@""
	.align	4
.nv.constant0._ZN7cutlass13device_kernelIN5flash19enable_sm80_to_sm89INS1_16FlashAttnBwdSm80INS1_25CollectiveMainloopBwdSm80ILi1ELi1EN4cute5tupleIJNS5_1CILi64EEES8_NS7_ILi192EEEEEENS_10bfloat16_tEfNS_4arch4Sm80ELb0ELb1ELb1ELb0ELb0ELb0ELb0ELb0ELi2ELi2ELi2ELi2ELb1EEENS1_21CollectiveEpilogueBwdISA_SB_SD_Li256ELb0ELb0ELi4EEENS1_19SingleTileSchedulerILb0ELb0ELb0ELi64EEEEEEEEEvNT_6ParamsE:
	.zero		976


//--------------------- .nv.constant0._ZN7cutlass13device_kernelIN5flash19enable_sm80_to_sm89INS1_16FlashAttnBwdSm80INS1_25CollectiveMainloopBwdSm80ILi1ELi1EN4cute5tupleIJNS5_1CILi64EEES8_NS7_ILi192EEEEEENS_10bfloat16_tEfNS_4arch4Sm80ELb0ELb1ELb1ELb0ELb1ELb0ELb0ELb0ELi2ELi2ELi2ELi2ELb1EEENS1_21CollectiveEpilogueBwdISA_SB_SD_Li256ELb0ELb0ELi4EEENS1_19SingleTileSchedulerILb0ELb0ELb0ELi64EEEEEEEEEvNT_6ParamsE --------------------------
	.section	.nv.constant0._ZN7cutlass13device_kernelIN5flash19enable_sm80_to_sm89INS1_16FlashAttnBwdSm80INS1_25CollectiveMainloopBwdSm80ILi1ELi1EN4cute5tupleIJNS5_1CILi64EEES8_NS7_ILi192EEEEEENS_10bfloat16_tEfNS_4arch4Sm80ELb0ELb1ELb1ELb0ELb1ELb0ELb0ELb0ELi2ELi2ELi2ELi2ELb1EEENS1_21CollectiveEpilogueBwdISA_SB_SD_Li256ELb0ELb0ELi4EEENS1_19SingleTileSchedulerILb0ELb0ELb0ELi64EEEEEEEEEvNT_6ParamsE,"a",@progbits
	.sectionflags	@""
	.align	4
.nv.constant0._ZN7cutlass13device_kernelIN5flash19enable_sm80_to_sm89INS1_16FlashAttnBwdSm80INS1_25CollectiveMainloopBwdSm80ILi1ELi1EN4cute5tupleIJNS5_1CILi64EEES8_NS7_ILi192EEEEEENS_10bfloat16_tEfNS_4arch4Sm80ELb0ELb1ELb1ELb0ELb1ELb0ELb0ELb0ELi2ELi2ELi2ELi2ELb1EEENS1_21CollectiveEpilogueBwdISA_SB_SD_Li256ELb0ELb0ELi4EEENS1_19SingleTileSchedulerILb0ELb0ELb0ELi64EEEEEEEEEvNT_6ParamsE:
	.zero		976


//--------------------- .nv.constant0._ZN7cutlass13device_kernelIN5flash19enable_sm80_to_sm89INS1_16FlashAttnBwdSm80INS1_25CollectiveMainloopBwdSm80ILi1ELi1EN4cute5tupleIJNS5_1CILi64EEES8_NS7_ILi192EEEEEENS_10bfloat16_tEfNS_4arch4Sm80ELb0ELb1ELb1ELb0ELb0ELb0ELb0ELb0ELi2ELi2ELi2ELi2ELb1EEENS1_24CollectiveEpilogueBwdGQAISA_fSD_Li256ELb0ELb0EEENS1_19SingleTileSchedulerILb0ELb0ELb0ELi64EEEEEEEEEvNT_6ParamsE --------------------------
	.section	.nv.constant0._ZN7cutlass13device_kernelIN5flash19enable_sm80_to_sm89INS1_16FlashAttnBwdSm80INS1_25CollectiveMainloopBwdSm80ILi1ELi1EN4cute5tupleIJNS5_1CILi64EEES8_NS7_ILi192EEEEEENS_10bfloat16_tEfNS_4arch4Sm80ELb0ELb1ELb1ELb0ELb0ELb0ELb0ELb0ELi2ELi2ELi2ELi2ELb1EEENS1_24CollectiveEpilogueBwdGQAISA_fSD_Li256ELb0ELb0EEENS1_19SingleTileSchedulerILb0ELb0ELb0ELi64EEEEEEEEEvNT_6ParamsE,"a",@progbits
	.sectionflags	@""
	.align	4
.nv.constant0._ZN7cutlass13device_kernelIN5flash19enable_sm80_to_sm89INS1_16FlashAttnBwdSm80INS1_25CollectiveMainloopBwdSm80ILi1ELi1EN4cute5tupleIJNS5_1CILi64EEES8_NS7_ILi192EEEEEENS_10bfloat16_tEfNS_4arch4Sm80ELb0ELb1ELb1ELb0ELb0ELb0ELb0ELb0ELi2ELi2ELi2ELi2ELb1EEENS1_24CollectiveEpilogueBwdGQAISA_fSD_Li256ELb0ELb0EEENS1_19SingleTileSchedulerILb0ELb0ELb0ELi64EEEEEEEEEvNT_6ParamsE:
	.zero		984


//--------------------- .nv.constant0._ZN7cutlass13device_kernelIN5flash19enable_sm80_to_sm89INS1_16FlashAttnBwdSm80INS1_25CollectiveMainloopBwdSm80ILi1ELi1EN4cute5tupleIJNS5_1CILi64EEES8_NS7_ILi192EEEEEENS_10bfloat16_tEfNS_4arch4Sm80ELb0ELb1ELb1ELb0ELb1ELb0ELb0ELb0ELi2ELi2ELi2ELi2ELb1EEENS1_24CollectiveEpilogueBwdGQAISA_fSD_Li256ELb0ELb1EEENS1_19SingleTileSchedulerILb0ELb0ELb0ELi64EEEEEEEEEvNT_6ParamsE --------------------------
	.section	.nv.constant0._ZN7cutlass13device_kernelIN5flash19enable_sm80_to_sm89INS1_16FlashAttnBwdSm80INS1_25CollectiveMainloopBwdSm80ILi1ELi1EN4cute5tupleIJNS5_1CILi64EEES8_NS7_ILi192EEEEEENS_10bfloat16_tEfNS_4arch4Sm80ELb0ELb1ELb1ELb0ELb1ELb0ELb0ELb0ELi2ELi2ELi2ELi2ELb1EEENS1_24CollectiveEpilogueBwdGQAISA_fSD_Li256ELb0ELb1EEENS1_19SingleTileSchedulerILb0ELb0ELb0ELi64EEEEEEEEEvNT_6ParamsE,"a",@progbits
	.sectionflags	@""
	.align	4
.nv.constant0._ZN7cutlass13device_kernelIN5flash19enable_sm80_to_sm89INS1_16FlashAttnBwdSm80INS1_25CollectiveMainloopBwdSm80ILi1ELi1EN4cute5tupleIJNS5_1CILi64EEES8_NS7_ILi192EEEEEENS_10bfloat16_tEfNS_4arch4Sm80ELb0ELb1ELb1ELb0ELb1ELb0ELb0ELb0ELi2ELi2ELi2ELi2ELb1EEENS1_24CollectiveEpilogueBwdGQAISA_fSD_Li256ELb0ELb1EEENS1_19SingleTileSchedulerILb0ELb0ELb0ELi64EEEEEEEEEvNT_6ParamsE:
	.zero		984


//--------------------- .nv.constant0._ZN7cutlass13device_kernelIN5flash19enable_sm80_to_sm89INS1_16FlashAttnBwdSm80INS1_25CollectiveMainloopBwdSm80ILi1ELi1EN4cute5tupleIJNS5_1CILi64EEES8_NS7_ILi192EEEEEENS_10bfloat16_tEfNS_4arch4Sm80ELb0ELb1ELb1ELb1ELb0ELb0ELb0ELb0ELi2ELi2ELi2ELi2ELb1EEENS1_21CollectiveEpilogueBwdISA_SB_SD_Li256ELb1ELb0ELi4EEENS1_19SingleTileSchedulerILb1ELb0ELb0ELi64EEEEEEEEEvNT_6ParamsE --------------------------
	.section	.nv.constant0._ZN7cutlass13device_kernelIN5flash19enable_sm80_to_sm89INS1_16FlashAttnBwdSm80INS1_25CollectiveMainloopBwdSm80ILi1ELi1EN4cute5tupleIJNS5_1CILi64EEES8_NS7_ILi192EEEEEENS_10bfloat16_tEfNS_4arch4Sm80ELb0ELb1ELb1ELb1ELb0ELb0ELb0ELb0ELi2ELi2ELi2ELi2ELb1EEENS1_21CollectiveEpilogueBwdISA_SB_SD_Li256ELb1ELb0ELi4EEENS1_19SingleTileSchedulerILb1ELb0ELb0ELi64EEEEEEEEEvNT_6ParamsE,"a",@progbits
	.sectionflags	@""
	.align	4
.nv.constant0._ZN7cutlass13device_kernelIN5flash19enable_sm80_to_sm89INS1_16FlashAttnBwdSm80INS1_25CollectiveMainloopBwdSm80ILi1ELi1EN4cute5tupleIJNS5_1CILi64EEES8_NS7_ILi192EEEEEENS_10bfloat16_tEfNS_4arch4Sm80ELb0ELb1ELb1ELb1ELb0ELb0ELb0ELb0ELi2ELi2ELi2ELi2ELb1EEENS1_21CollectiveEpilogueBwdISA_SB_SD_Li256ELb1ELb0ELi4EEENS1_19SingleTileSchedulerILb1ELb0ELb0ELi64EEEEEEEEEvNT_6ParamsE:
	.zero		976


//--------------------- .nv.constant0._ZN7cutlass13device_kernelIN5flash19enable_sm80_to_sm89INS1_16FlashAttnBwdSm80INS1_25CollectiveMainloopBwdSm80ILi1ELi1EN4cute5tupleIJNS5_1CILi64EEES8_NS7_ILi192EEEEEENS_10bfloat16_tEfNS_4arch4Sm80ELb0ELb1ELb1ELb1ELb1ELb0ELb0ELb0ELi2ELi2ELi2ELi2ELb1EEENS1_21CollectiveEpilogueBwdISA_SB_SD_Li256ELb1ELb0ELi4EEENS1_19SingleTileSchedulerILb1ELb0ELb0ELi64EEEEEEEEEvNT_6ParamsE --------------------------
	.section	.nv.constant0._ZN7cutlass13device_kernelIN5flash19enable_sm80_to_sm89INS1_16FlashAttnBwdSm80INS1_25CollectiveMainloopBwdSm80ILi1ELi1EN4cute5tupleIJNS5_1CILi64EEES8_NS7_ILi192EEEEEENS_10bfloat16_tEfNS_4arch4Sm80ELb0ELb1ELb1ELb1ELb1ELb0ELb0ELb0ELi2ELi2ELi2ELi2ELb1EEENS1_21CollectiveEpilogueBwdISA_SB_SD_Li256ELb1ELb0ELi4EEENS1_19SingleTileSchedulerILb1ELb0ELb0ELi64EEEEEEEEEvNT_6ParamsE,"a",@progbits
	.sectionflags	@""
	.align	4
.nv.constant0._ZN7cutlass13device_kernelIN5flash19enable_sm80_to_sm89INS1_16FlashAttnBwdSm80INS1_25CollectiveMainloopBwdSm80ILi1ELi1EN4cute5tupleIJNS5_1CILi64EEES8_NS7_ILi192EEEEEENS_10bfloat16_tEfNS_4arch4Sm80ELb0ELb1ELb1ELb1ELb1ELb0ELb0ELb0ELi2ELi2ELi2ELi2ELb1EEENS1_21CollectiveEpilogueBwdISA_SB_SD_Li256ELb1ELb0ELi4EEENS1_19SingleTileSchedulerILb1ELb0ELb0ELi64EEEEEEEEEvNT_6ParamsE:
	.zero		976


//--------------------- .nv.constant0._ZN7cutlass13device_kernelIN5flash19enable_sm80_to_sm89INS1_16FlashAttnBwdSm80INS1_25CollectiveMainloopBwdSm80ILi1ELi1EN4cute5tupleIJNS5_1CILi64EEES8_NS7_ILi192EEEEEENS_10bfloat16_tEfNS_4arch4Sm80ELb0ELb1ELb1ELb1ELb0ELb0ELb0ELb0ELi2ELi2ELi2ELi2ELb1EEENS1_24CollectiveEpilogueBwdGQAISA_fSD_Li256ELb1ELb0EEENS1_19SingleTileSchedulerILb1ELb0ELb0ELi64EEEEEEEEEvNT_6ParamsE --------------------------
	.section	.nv.constant0._ZN7cutlass13device_kernelIN5flash19enable_sm80_to_sm89INS1_16FlashAttnBwdSm80INS1_25CollectiveMainloopBwdSm80ILi1ELi1EN4cute5tupleIJNS5_1CILi64EEES8_NS7_ILi192EEEEEENS_10bfloat16_tEfNS_4arch4Sm80ELb0ELb1ELb1ELb1ELb0ELb0ELb0ELb0ELi2ELi2ELi2ELi2ELb1EEENS1_24CollectiveEpilogueBwdGQAISA_fSD_Li256ELb1ELb0EEENS1_19SingleTileSchedulerILb1ELb0ELb0ELi64EEEEEEEEEvNT_6ParamsE,"a",@progbits
	.sectionflags	@""
	.align	4
.nv.constant0._ZN7cutlass13device_kernelIN5flash19enable_sm80_to_sm89INS1_16FlashAttnBwdSm80INS1_25CollectiveMainloopBwdSm80ILi1ELi1EN4cute5tupleIJNS5_1CILi64EEES8_NS7_ILi192EEEEEENS_10bfloat16_tEfNS_4arch4Sm80ELb0ELb1ELb1ELb1ELb0ELb0ELb0ELb0ELi2ELi2ELi2ELi2ELb1EEENS1_24CollectiveEpilogueBwdGQAISA_fSD_Li256ELb1ELb0EEENS1_19SingleTileSchedulerILb1ELb0ELb0ELi64EEEEEEEEEvNT_6ParamsE:
	.zero		984


//--------------------- .nv.constant0._ZN7cutlass13device_kernelIN5flash19enable_sm80_to_sm89INS1_16FlashAttnBwdSm80INS1_25CollectiveMainloopBwdSm80ILi1ELi1EN4cute5tupleIJNS5_1CILi64EEES8_NS7_ILi192EEEEEENS_10bfloat16_tEfNS_4arch4Sm80ELb0ELb1ELb1ELb1ELb1ELb0ELb0ELb0ELi2ELi2ELi2ELi2ELb1EEENS1_24CollectiveEpilogueBwdGQAISA_fSD_Li256ELb1ELb1EEENS1_19SingleTileSchedulerILb1ELb0ELb0ELi64EEEEEEEEEvNT_6ParamsE --------------------------
	.section	.nv.constant0._ZN7cutlass13device_kernelIN5flash19enable_sm80_to_sm89INS1_16FlashAttnBwdSm80INS1_25CollectiveMainloopBwdSm80ILi1ELi1EN4cute5tupleIJNS5_1CILi64EEES8_NS7_ILi192EEEEEENS_10bfloat16_tEfNS_4arch4Sm80ELb0ELb1ELb1ELb1ELb1ELb0ELb0ELb0ELi2ELi2ELi2ELi2ELb1EEENS1_24CollectiveEpilogueBwdGQAISA_fSD_Li256ELb1ELb1EEENS1_19SingleTileSchedulerILb1ELb0ELb0ELi64EEEEEEEEEvNT_6ParamsE,"a",@progbits
	.sectionflags	@""
	.align	4
.nv.constant0._ZN7cutlass13device_kernelIN5flash19enable_sm80_to_sm89INS1_16FlashAttnBwdSm80INS1_25CollectiveMainloopBwdSm80ILi1ELi1EN4cute5tupleIJNS5_1CILi64EEES8_NS7_ILi192EEEEEENS_10bfloat16_tEfNS_4arch4Sm80ELb0ELb1ELb1ELb1ELb1ELb0ELb0ELb0ELi2ELi2ELi2ELi2ELb1EEENS1_24CollectiveEpilogueBwdGQAISA_fSD_Li256ELb1ELb1EEENS1_19SingleTileSchedulerILb1ELb0ELb0ELi64EEEEEEEEEvNT_6ParamsE:
	.zero		984


//--------------------- .nv.constant0._ZN7cutlass13device_kernelIN5flash19enable_sm80_to_sm89INS1_16FlashAttnBwdSm80INS1_25CollectiveMainloopBwdSm80ILi1ELi1EN4cute5tupleIJNS5_1CILi64EEES8_NS7_ILi192EEEEEENS_10bfloat16_tEfNS_4arch4Sm80ELb1ELb0ELb1ELb0ELb0ELb0ELb0ELb0ELi2ELi2ELi2ELi2ELb1EEENS1_21CollectiveEpilogueBwdISA_SB_SD_Li256ELb0ELb0ELi4EEENS1_25SingleTileBwdLPTSchedulerILb0ELi64ELb0EEEEEEEEEvNT_6ParamsE --------------------------
	.section	.nv.constant0._ZN7cutlass13device_kernelIN5flash19enable_sm80_to_sm89INS1_16FlashAttnBwdSm80INS1_25CollectiveMainloopBwdSm80ILi1ELi1EN4cute5tupleIJNS5_1CILi64EEES8_NS7_ILi192EEEEEENS_10bfloat16_tEfNS_4arch4Sm80ELb1ELb0ELb1ELb0ELb0ELb0ELb0ELb0ELi2ELi2ELi2ELi2ELb1EEENS1_21CollectiveEpilogueBwdISA_SB_SD_Li256ELb0ELb0ELi4EEENS1_25SingleTileBwdLPTSchedulerILb0ELi64ELb0EEEEEEEEEvNT_6ParamsE,"a",@progbits
	.sectionflags	@""
	.align	4
.nv.constant0._ZN7cutlass13device_kernelIN5flash19enable_sm80_to_sm89INS1_16FlashAttnBwdSm80INS1_25CollectiveMainloopBwdSm80ILi1ELi1EN4cute5tupleIJNS5_1CILi64EEES8_NS7_ILi192EEEEEENS_10bfloat16_tEfNS_4arch4Sm80ELb1ELb0ELb1ELb0ELb0ELb0ELb0ELb0ELi2ELi2ELi2ELi2ELb1EEENS1_21CollectiveEpilogueBwdISA_SB_SD_Li256ELb0ELb0ELi4EEENS1_25SingleTileBwdLPTSchedulerILb0ELi64ELb0EEEEEEEEEvNT_6ParamsE:
	.zero		1000


//--------------------- .nv.constant0._ZN7cutlass13device_kernelIN5flash19enable_sm80_to_sm89INS1_16FlashAttnBwdSm80INS1_25CollectiveMainloopBwdSm80ILi1ELi1EN4cute5tupleIJNS5_1CILi64EEES8_NS7_ILi192EEEEEENS_10bfloat16_tEfNS_4arch4Sm80ELb1ELb0ELb1ELb0ELb1ELb0ELb0ELb0ELi2ELi2ELi2ELi2ELb1EEENS1_21CollectiveEpilogueBwdISA_SB_SD_Li256ELb0ELb0ELi4EEENS1_25SingleTileBwdLPTSchedulerILb0ELi64ELb1EEEEEEEEEvNT_6ParamsE --------------------------
	.section	.nv.constant0._ZN7cutlass13device_kernelIN5flash19enable_sm80_to_sm89INS1_16FlashAttnBwdSm80INS1_25CollectiveMainloopBwdSm80ILi1ELi1EN4cute5tupleIJNS5_1CILi64EEES8_NS7_ILi192EEEEEENS_10bfloat16_tEfNS_4arch4Sm80ELb1ELb0ELb1ELb0ELb1ELb0ELb0ELb0ELi2ELi2ELi2ELi2ELb1EEENS1_21CollectiveEpilogueBwdISA_SB_SD_Li256ELb0ELb0ELi4EEENS1_25SingleTileBwdLPTSchedulerILb0ELi64ELb1EEEEEEEEEvNT_6ParamsE,"a",@progbits
	.sectionflags	@""
	.align	4
.nv.constant0._ZN7cutlass13device_kernelIN5flash19enable_sm80_to_sm89INS1_16FlashAttnBwdSm80INS1_25CollectiveMainloopBwdSm80ILi1ELi1EN4cute5tupleIJNS5_1CILi64EEES8_NS7_ILi192EEEEEENS_10bfloat16_tEfNS_4arch4Sm80ELb1ELb0ELb1ELb0ELb1ELb0ELb0ELb0ELi2ELi2ELi2ELi2ELb1EEENS1_21CollectiveEpilogueBwdISA_SB_SD_Li256ELb0ELb0ELi4EEENS1_25SingleTileBwdLPTSchedulerILb0ELi64ELb1EEEEEEEEEvNT_6ParamsE:
	.zero		1000


//--------------------- .nv.constant0._ZN7cutlass13device_kernelIN5flash19enable_sm80_to_sm89INS1_16FlashAttnBwdSm80INS1_25CollectiveMainloopBwdSm80ILi1ELi1EN4cute5tupleIJNS5_1CILi64EEES8_NS7_ILi192EEEEEENS_10bfloat16_tEfNS_4arch4Sm80ELb1ELb0ELb1ELb0ELb0ELb0ELb0ELb0ELi2ELi2ELi2ELi2ELb1EEENS1_24CollectiveEpilogueBwdGQAISA_fSD_Li256ELb0ELb0EEENS1_25SingleTileBwdLPTSchedulerILb0ELi64ELb0EEEEEEEEEvNT_6ParamsE --------------------------
	.section	.nv.constant0._ZN7cutlass13device_kernelIN5flash19enable_sm80_to_sm89INS1_16FlashAttnBwdSm80INS1_25CollectiveMainloopBwdSm80ILi1ELi1EN4cute5tupleIJNS5_1CILi64EEES8_NS7_ILi192EEEEEENS_10bfloat16_tEfNS_4arch4Sm80ELb1ELb0ELb1ELb0ELb0ELb0ELb0ELb0ELi2ELi2ELi2ELi2ELb1EEENS1_24CollectiveEpilogueBwdGQAISA_fSD_Li256ELb0ELb0EEENS1_25SingleTileBwdLPTSchedulerILb0ELi64ELb0EEEEEEEEEvNT_6ParamsE,"a",@progbits
	.sectionflags	@""
	.align	4
.nv.constant0._ZN7cutlass13device_kernelIN5flash19enable_sm80_to_sm89INS1_16FlashAttnBwdSm80INS1_25CollectiveMainloopBwdSm80ILi1ELi1EN4cute5tupleIJNS5_1CILi64EEES8_NS7_ILi192EEEEEENS_10bfloat16_tEfNS_4arch4Sm80ELb1ELb0ELb1ELb0ELb0ELb0ELb0ELb0ELi2ELi2ELi2ELi2ELb1EEENS1_24CollectiveEpilogueBwdGQAISA_fSD_Li256ELb0ELb0EEENS1_25SingleTileBwdLPTSchedulerILb0ELi64ELb0EEEEEEEEEvNT_6ParamsE:
	.zero		1008


//--------------------- .nv.constant0._ZN7cutlass13device_kernelIN5flash19enable_sm80_to_sm89INS1_16FlashAttnBwdSm80INS1_25CollectiveMainloopBwdSm80ILi1ELi1EN4cute5tupleIJNS5_1CILi64EEES8_NS7_ILi192EEEEEENS_10bfloat16_tEfNS_4arch4Sm80ELb1ELb0ELb1ELb0ELb1ELb0ELb0ELb0ELi2ELi2ELi2ELi2ELb1EEENS1_24CollectiveEpilogueBwdGQAISA_fSD_Li256ELb0ELb1EEENS1_25SingleTileBwdLPTSchedulerILb0ELi64ELb1EEEEEEEEEvNT_6ParamsE --------------------------
	.section	.nv.constant0._ZN7cutlass13device_kernelIN5flash19enable_sm80_to_sm89INS1_16FlashAttnBwdSm80INS1_25CollectiveMainloopBwdSm80ILi1ELi1EN4cute5tupleIJNS5_1CILi64EEES8_NS7_ILi192EEEEEENS_10bfloat16_tEfNS_4arch4Sm80ELb1ELb0ELb1ELb0ELb1ELb0ELb0ELb0ELi2ELi2ELi2ELi2ELb1EEENS1_24CollectiveEpilogueBwdGQAISA_fSD_Li256ELb0ELb1EEENS1_25SingleTileBwdLPTSchedulerILb0ELi64ELb1EEEEEEEEEvNT_6ParamsE,"a",@progbits
	.sectionflags	@""
	.align	4
.nv.constant0._ZN7cutlass13device_kernelIN5flash19enable_sm80_to_sm89INS1_16FlashAttnBwdSm80INS1_25CollectiveMainloopBwdSm80ILi1ELi1EN4cute5tupleIJNS5_1CILi64EEES8_NS7_ILi192EEEEEENS_10bfloat16_tEfNS_4arch4Sm80ELb1ELb0ELb1ELb0ELb1ELb0ELb0ELb0ELi2ELi2ELi2ELi2ELb1EEENS1_24CollectiveEpilogueBwdGQAISA_fSD_Li256ELb0ELb1EEENS1_25SingleTileBwdLPTSchedulerILb0ELi64ELb1EEEEEEEEEvNT_6ParamsE:
	.zero		1008


//--------------------- .nv.constant0._ZN7cutlass13device_kernelIN5flash19enable_sm80_to_sm89INS1_16FlashAttnBwdSm80INS1_25CollectiveMainloopBwdSm80ILi1ELi1EN4cute5tupleIJNS5_1CILi64EEES8_NS7_ILi192EEEEEENS_10bfloat16_tEfNS_4arch4Sm80ELb1ELb0ELb1ELb1ELb0ELb0ELb0ELb0ELi2ELi2ELi2ELi2ELb1EEENS1_21CollectiveEpilogueBwdISA_SB_SD_Li256ELb1ELb0ELi4EEENS1_25SingleTileBwdLPTSchedulerILb1ELi64ELb0EEEEEEEEEvNT_6ParamsE --------------------------
	.section	.nv.constant0._ZN7cutlass13device_kernelIN5flash19enable_sm80_to_sm89INS1_16FlashAttnBwdSm80INS1_25CollectiveMainloopBwdSm80ILi1ELi1EN4cute5tupleIJNS5_1CILi64EEES8_NS7_ILi192EEEEEENS_10bfloat16_tEfNS_4arch4Sm80ELb1ELb0ELb1ELb1ELb0ELb0ELb0ELb0ELi2ELi2ELi2ELi2ELb1EEENS1_21CollectiveEpilogueBwdISA_SB_SD_Li256ELb1ELb0ELi4EEENS1_25SingleTileBwdLPTSchedulerILb1ELi64ELb0EEEEEEEEEvNT_6ParamsE,"a",@progbits
	.sectionflags	@""
	.align	4
.nv.constant0._ZN7cutlass13device_kernelIN5flash19enable_sm80_to_sm89INS1_16FlashAttnBwdSm80INS1_25CollectiveMainloopBwdSm80ILi1ELi1EN4cute5tupleIJNS5_1CILi64EEES8_NS7_ILi192EEEEEENS_10bfloat16_tEfNS_4arch4Sm80ELb1ELb0ELb1ELb1ELb0ELb0ELb0ELb0ELi2ELi2ELi2ELi2ELb1EEENS1_21CollectiveEpilogueBwdISA_SB_SD_Li256ELb1ELb0ELi4EEENS1_25SingleTileBwdLPTSchedulerILb1ELi64ELb0EEEEEEEEEvNT_6ParamsE:
	.zero		1000


//--------------------- .nv.constant0._ZN7cutlass13device_kernelIN5flash19enable_sm80_to_sm89INS1_16FlashAttnBwdSm80INS1_25CollectiveMainloopBwdSm80ILi1ELi1EN4cute5tupleIJNS5_1CILi64EEES8_NS7_ILi192EEEEEENS_10bfloat16_tEfNS_4arch4Sm80ELb1ELb0ELb1ELb1ELb1ELb0ELb0ELb0ELi2ELi2ELi2ELi2ELb1EEENS1_21CollectiveEpilogueBwdISA_SB_SD_Li256ELb1ELb0ELi4EEENS1_25SingleTileBwdLPTSchedulerILb1ELi64ELb1EEEEEEEEEvNT_6ParamsE --------------------------
	.section	.nv.constant0._ZN7cutlass13device_kernelIN5flash19enable_sm80_to_sm89INS1_16FlashAttnBwdSm80INS1_25CollectiveMainloopBwdSm80ILi1ELi1EN4cute5tupleIJNS5_1CILi64EEES8_NS7_ILi192EEEEEENS_10bfloat16_tEfNS_4arch4Sm80ELb1ELb0ELb1ELb1ELb1ELb0ELb0ELb0ELi2ELi2ELi2ELi2ELb1EEENS1_21CollectiveEpilogueBwdISA_SB_SD_Li256ELb1ELb0ELi4EEENS1_25SingleTileBwdLPTSchedulerILb1ELi64ELb1EEEEEEEEEvNT_6ParamsE,"a",@progbits
	.sectionflags	@""
	.align	4
.nv.constant0._ZN7cutlass13device_kernelIN5flash19enable_sm80_to_sm89INS1_16FlashAttnBwdSm80INS1_25CollectiveMainloopBwdSm80ILi1ELi1EN4cute5tupleIJNS5_1CILi64EEES8_NS7_ILi192EEEEEENS_10bfloat16_tEfNS_4arch4Sm80ELb1ELb0ELb1ELb1ELb1ELb0ELb0ELb0ELi2ELi2ELi2ELi2ELb1EEENS1_21CollectiveEpilogueBwdISA_SB_SD_Li256ELb1ELb0ELi4EEENS1_25SingleTileBwdLPTSchedulerILb1ELi64ELb1EEEEEEEEEvNT_6ParamsE:
	.zero		1000


//--------------------- .nv.constant0._ZN7cutlass13device_kernelIN5flash19enable_sm80_to_sm89INS1_16FlashAttnBwdSm80INS1_25CollectiveMainloopBwdSm80ILi1ELi1EN4cute5tupleIJNS5_1CILi64EEES8_NS7_ILi192EEEEEENS_10bfloat16_tEfNS_4arch4Sm80ELb1ELb0ELb1ELb1ELb0ELb0ELb0ELb0ELi2ELi2ELi2ELi2ELb1EEENS1_24CollectiveEpilogueBwdGQAISA_fSD_Li256ELb1ELb0EEENS1_25SingleTileBwdLPTSchedulerILb1ELi64ELb0EEEEEEEEEvNT_6ParamsE --------------------------
	.section	.nv.constant0._ZN7cutlass13device_kernelIN5flash19enable_sm80_to_sm89INS1_16FlashAttnBwdSm80INS1_25CollectiveMainloopBwdSm80ILi1ELi1EN4cute5tupleIJNS5_1CILi64EEES8_NS7_ILi192EEEEEENS_10bfloat16_tEfNS_4arch4Sm80ELb1ELb0ELb1ELb1ELb0ELb0ELb0ELb0ELi2ELi2ELi2ELi2ELb1EEENS1_24CollectiveEpilogueBwdGQAISA_fSD_Li256ELb1ELb0EEENS1_25SingleTileBwdLPTSchedulerILb1ELi64ELb0EEEEEEEEEvNT_6ParamsE,"a",@progbits
	.sectionflags	@""
	.align	4
.nv.constant0._ZN7cutlass13device_kernelIN5flash19enable_sm80_to_sm89INS1_16FlashAttnBwdSm80INS1_25CollectiveMainloopBwdSm80ILi1ELi1EN4cute5tupleIJNS5_1CILi64EEES8_NS7_ILi192EEEEEENS_10bfloat16_tEfNS_4arch4Sm80ELb1ELb0ELb1ELb1ELb0ELb0ELb0ELb0ELi2ELi2ELi2ELi2ELb1EEENS1_24CollectiveEpilogueBwdGQAISA_fSD_Li256ELb1ELb0EEENS1_25SingleTileBwdLPTSchedulerILb1ELi64ELb0EEEEEEEEEvNT_6ParamsE:
	.zero		1008


//--------------------- .nv.constant0._ZN7cutlass13device_kernelIN5flash19enable_sm80_to_sm89INS1_16FlashAttnBwdSm80INS1_25CollectiveMainloopBwdSm80ILi1ELi1EN4cute5tupleIJNS5_1CILi64EEES8_NS7_ILi192EEEEEENS_10bfloat16_tEfNS_4arch4Sm80ELb1ELb0ELb1ELb1ELb1ELb0ELb0ELb0ELi2ELi2ELi2ELi2ELb1EEENS1_24CollectiveEpilogueBwdGQAISA_fSD_Li256ELb1ELb1EEENS1_25SingleTileBwdLPTSchedulerILb1ELi64ELb1EEEEEEEEEvNT_6ParamsE --------------------------
	.section	.nv.constant0._ZN7cutlass13device_kernelIN5flash19enable_sm80_to_sm89INS1_16FlashAttnBwdSm80INS1_25CollectiveMainloopBwdSm80ILi1ELi1EN4cute5tupleIJNS5_1CILi64EEES8_NS7_ILi192EEEEEENS_10bfloat16_tEfNS_4arch4Sm80ELb1ELb0ELb1ELb1ELb1ELb0ELb0ELb0ELi2ELi2ELi2ELi2ELb1EEENS1_24CollectiveEpilogueBwdGQAISA_fSD_Li256ELb1ELb1EEENS1_25SingleTileBwdLPTSchedulerILb1ELi64ELb1EEEEEEEEEvNT_6ParamsE,"a",@progbits
	.sectionflags	@""
	.align	4
.nv.constant0._ZN7cutlass13device_kernelIN5flash19enable_sm80_to_sm89INS1_16FlashAttnBwdSm80INS1_25CollectiveMainloopBwdSm80ILi1ELi1EN4cute5tupleIJNS5_1CILi64EEES8_NS7_ILi192EEEEEENS_10bfloat16_tEfNS_4arch4Sm80ELb1ELb0ELb1ELb1ELb1ELb0ELb0ELb0ELi2ELi2ELi2ELi2ELb1EEENS1_24CollectiveEpilogueBwdGQAISA_fSD_Li256ELb1ELb1EEENS1_25SingleTileBwdLPTSchedulerILb1ELi64ELb1EEEEEEEEEvNT_6ParamsE:
	.zero		1008


//--------------------- .nv.constant0._ZN7cutlass13device_kernelIN5flash19enable_sm80_to_sm89INS1_16FlashAttnBwdSm80INS1_25CollectiveMainloopBwdSm80ILi2ELi1EN4cute5tupleIJNS5_1CILi64EEENS7_ILi80EEENS7_ILi192EEEEEENS_10bfloat16_tEfNS_4arch4Sm80ELb0ELb0ELb1ELb0ELb0ELb0ELb1ELb0ELi2ELi4ELi2ELi2ELb0EEENS1_21CollectiveEpilogueBwdISB_SC_SE_Li256ELb0ELb1ELi4EEENS1_19SingleTileSchedulerILb0ELb0ELb0ELi80EEEEEEEEEvNT_6ParamsE --------------------------
	.section	.nv.constant0._ZN7cutlass13device_kernelIN5flash19enable_sm80_to_sm89INS1_16FlashAttnBwdSm80INS1_25CollectiveMainloopBwdSm80ILi2ELi1EN4cute5tupleIJNS5_1CILi64EEENS7_ILi80EEENS7_ILi192EEEEEENS_10bfloat16_tEfNS_4arch4Sm80ELb0ELb0ELb1ELb0ELb0ELb0ELb1ELb0ELi2ELi4ELi2ELi2ELb0EEENS1_21CollectiveEpilogueBwdISB_SC_SE_Li256ELb0ELb1ELi4EEENS1_19SingleTileSchedulerILb0ELb0ELb0ELi80EEEEEEEEEvNT_6ParamsE,"a",@progbits
	.sectionflags	@""
	.align	4
.nv.constant0._ZN7cutlass13device_kernelIN5flash19enable_sm80_to_sm89INS1_16FlashAttnBwdSm80INS1_25CollectiveMainloopBwdSm80ILi2ELi1EN4cute5tupleIJNS5_1CILi64EEENS7_ILi80EEENS7_ILi192EEEEEENS_10bfloat16_tEfNS_4arch4Sm80ELb0ELb0ELb1ELb0ELb0ELb0ELb1ELb0ELi2ELi4ELi2ELi2ELb0EEENS1_21CollectiveEpilogueBwdISB_SC_SE_Li256ELb0ELb1ELi4EEENS1_19SingleTileSchedulerILb0ELb0ELb0ELi80EEEEEEEEEvNT_6ParamsE:
	.zero		976


//--------------------- .nv.constant0._ZN7cutlass13device_kernelIN5flash19enable_sm80_to_sm89INS1_16FlashAttnBwdSm80INS1_25CollectiveMainloopBwdSm80ILi2ELi1EN4cute5tupleIJNS5_1CILi64EEENS7_ILi80EEENS7_ILi192EEEEEENS_10bfloat16_tEfNS_4arch4Sm80ELb0ELb0ELb1ELb0ELb1ELb0ELb1ELb0ELi2ELi4ELi2ELi2ELb0EEENS1_21CollectiveEpilogueBwdISB_SC_SE_Li256ELb0ELb1ELi4EEENS1_19SingleTileSchedulerILb0ELb0ELb0ELi80EEEEEEEEEvNT_6ParamsE --------------------------
	.section	.nv.constant0._ZN7cutlass13device_kernelIN5flash19enable_sm80_to_sm89INS1_16FlashAttnBwdSm80INS1_25CollectiveMainloopBwdSm80ILi2ELi1EN4cute5tupleIJNS5_1CILi64EEENS7_ILi80EEENS7_ILi192EEEEEENS_10bfloat16_tEfNS_4arch4Sm80ELb0ELb0ELb1ELb0ELb1ELb0ELb1ELb0ELi2ELi4ELi2ELi2ELb0EEENS1_21CollectiveEpilogueBwdISB_SC_SE_Li256ELb0ELb1ELi4EEENS1_19SingleTileSchedulerILb0ELb0ELb0ELi80EEEEEEEEEvNT_6ParamsE,"a",@progbits
	.sectionflags	@""
	.align	4
.nv.constant0._ZN7cutlass13device_kernelIN5flash19enable_sm80_to_sm89INS1_16FlashAttnBwdSm80INS1_25CollectiveMainloopBwdSm80ILi2ELi1EN4cute5tupleIJNS5_1CILi64EEENS7_ILi80EEENS7_ILi192EEEEEENS_10bfloat16_tEfNS_4arch4Sm80ELb0ELb0ELb1ELb0ELb1ELb0ELb1ELb0ELi2ELi4ELi2ELi2ELb0EEENS1_21CollectiveEpilogueBwdISB_SC_SE_Li256ELb0ELb1ELi4EEENS1_19SingleTileSchedulerILb0ELb0ELb0ELi80EEEEEEEEEvNT_6ParamsE:
	.zero		976


//--------------------- .nv.constant0._ZN7cutlass13device_kernelIN5flash19enable_sm80_to_sm89INS1_16FlashAttnBwdSm80INS1_25CollectiveMainloopBwdSm80ILi2ELi1EN4cute5tupleIJNS5_1CILi64EEENS7_ILi80EEENS7_ILi192EEEEEENS_10bfloat16_tEfNS_4arch4Sm80ELb0ELb0ELb1ELb0ELb0ELb0ELb1ELb0ELi2ELi4ELi2ELi2ELb0EEENS1_24CollectiveEpilogueBwdGQAISB_fSE_Li256ELb0ELb0EEENS1_19SingleTileSchedulerILb0ELb0ELb0ELi80EEEEEEEEEvNT_6ParamsE --------------------------
	.section	.nv.constant0._ZN7cutlass13device_kernelIN5flash19enable_sm80_to_sm89INS1_16FlashAttnBwdSm80INS1_25CollectiveMainloopBwdSm80ILi2ELi1EN4cute5tupleIJNS5_1CILi64EEENS7_ILi80EEENS7_ILi192EEEEEENS_10bfloat16_tEfNS_4arch4Sm80ELb0ELb0ELb1ELb0ELb0ELb0ELb1ELb0ELi2ELi4ELi2ELi2ELb0EEENS1_24CollectiveEpilogueBwdGQAISB_fSE_Li256ELb0ELb0EEENS1_19SingleTileSchedulerILb0ELb0ELb0ELi80EEEEEEEEEvNT_6ParamsE,"a",@progbits
	.sectionflags	@""
	.align	4
.nv.constant0._ZN7cutlass13device_kernelIN5flash19enable_sm80_to_sm89INS1_16FlashAttnBwdSm80INS1_25CollectiveMainloopBwdSm80ILi2ELi1EN4cute5tupleIJNS5_1CILi64EEENS7_ILi80EEENS7_ILi192EEEEEENS_10bfloat16_tEfNS_4arch4Sm80ELb0ELb0ELb1ELb0ELb0ELb0ELb1ELb0ELi2ELi4ELi2ELi2ELb0EEENS1_24CollectiveEpilogueBwdGQAISB_fSE_Li256ELb0ELb0EEENS1_19SingleTileSchedulerILb0ELb0ELb0ELi80EEEEEEEEEvNT_6ParamsE:
	.zero		984


//--------------------- .nv.constant0._ZN7cutlass13device_kernelIN5flash19enable_sm80_to_sm89INS1_16FlashAttnBwdSm80INS1_25CollectiveMainloopBwdSm80ILi2ELi1EN4cute5tupleIJNS5_1CILi64EEENS7_ILi80EEENS7_ILi192EEEEEENS_10bfloat16_tEfNS_4arch4Sm80ELb0ELb0ELb1ELb0ELb1ELb0ELb1ELb0ELi2ELi4ELi2ELi2ELb0EEENS1_24CollectiveEpilogueBwdGQAISB_fSE_Li256ELb0ELb1EEENS1_19SingleTileSchedulerILb0ELb0ELb0ELi80EEEEEEEEEvNT_6ParamsE --------------------------
	.section	.nv.constant0._ZN7cutlass13device_kernelIN5flash19enable_sm80_to_sm89INS1_16FlashAttnBwdSm80INS1_25CollectiveMainloopBwdSm80ILi2ELi1EN4cute5tupleIJNS5_1CILi64EEENS7_ILi80EEENS7_ILi192EEEEEENS_10bfloat16_tEfNS_4arch4Sm80ELb0ELb0ELb1ELb0ELb1ELb0ELb1ELb0ELi2ELi4ELi2ELi2ELb0EEENS1_24CollectiveEpilogueBwdGQAISB_fSE_Li256ELb0ELb1EEENS1_19SingleTileSchedulerILb0ELb0ELb0ELi80EEEEEEEEEvNT_6ParamsE,"a",@progbits
	.sectionflags	@""
	.align	4
.nv.constant0._ZN7cutlass13device_kernelIN5flash19enable_sm80_to_sm89INS1_16FlashAttnBwdSm80INS1_25CollectiveMainloopBwdSm80ILi2ELi1EN4cute5tupleIJNS5_1CILi64EEENS7_ILi80EEENS7_ILi192EEEEEENS_10bfloat16_tEfNS_4arch4Sm80ELb0ELb0ELb1ELb0ELb1ELb0ELb1ELb0ELi2ELi4ELi2ELi2ELb0EEENS1_24CollectiveEpilogueBwdGQAISB_fSE_Li256ELb0ELb1EEENS1_19SingleTileSchedulerILb0ELb0ELb0ELi80EEEEEEEEEvNT_6ParamsE:
	.zero		984


//--------------------- .nv.constant0._ZN7cutlass13device_kernelIN5flash19enable_sm80_to_sm89INS1_16FlashAttnBwdSm80INS1_25CollectiveMainloopBwdSm80ILi2ELi1EN4cute5tupleIJNS5_1CILi64EEENS7_ILi80EEENS7_ILi192EEEEEENS_10bfloat16_tEfNS_4arch4Sm80ELb0ELb0ELb1ELb1ELb0ELb0ELb1ELb0ELi2ELi4ELi2ELi2ELb0EEENS1_21CollectiveEpilogueBwdISB_SC_SE_Li256ELb1ELb1ELi4EEENS1_19SingleTileSchedulerILb1ELb0ELb0ELi80EEEEEEEEEvNT_6ParamsE --------------------------
	.section	.nv.constant0._ZN7cutlass13device_kernelIN5flash19enable_sm80_to_sm89INS1_16FlashAttnBwdSm80INS1_25CollectiveMainloopBwdSm80ILi2ELi1EN4cute5tupleIJNS5_1CILi64EEENS7_ILi80EEENS7_ILi192EEEEEENS_10bfloat16_tEfNS_4arch4Sm80ELb0ELb0ELb1ELb1ELb0ELb0ELb1ELb0ELi2ELi4ELi2ELi2ELb0EEENS1_21CollectiveEpilogueBwdISB_SC_SE_Li256ELb1ELb1ELi4EEENS1_19SingleTileSchedulerILb1ELb0ELb0ELi80EEEEEEEEEvNT_6ParamsE,"a",@progbits
	.sectionflags	@""
	.align	4
.nv.constant0._ZN7cutlass13device_kernelIN5flash19enable_sm80_to_sm89INS1_16FlashAttnBwdSm80INS1_25CollectiveMainloopBwdSm80ILi2ELi1EN4cute5tupleIJNS5_1CILi64EEENS7_ILi80EEENS7_ILi192EEEEEENS_10bfloat16_tEfNS_4arch4Sm80ELb0ELb0ELb1ELb1ELb0ELb0ELb1ELb0ELi2ELi4ELi2ELi2ELb0EEENS1_21CollectiveEpilogueBwdISB_SC_SE_Li256ELb1ELb1ELi4EEENS1_19SingleTileSchedulerILb1ELb0ELb0ELi80EEEEEEEEEvNT_6ParamsE:
	.zero		976


//--------------------- .nv.constant0._ZN7cutlass13device_kernelIN5flash19enable_sm80_to_sm89INS1_16FlashAttnBwdSm80INS1_25CollectiveMainloopBwdSm80ILi2ELi1EN4cute5tupleIJNS5_1CILi64EEENS7_ILi80EEENS7_ILi192EEEEEENS_10bfloat16_tEfNS_4arch4Sm80ELb0ELb0ELb1ELb1ELb1ELb0ELb1ELb0ELi2ELi4ELi2ELi2ELb0EEENS1_21CollectiveEpilogueBwdISB_SC_SE_Li256ELb1ELb1ELi4EEENS1_19SingleTileSchedulerILb1ELb0ELb0ELi80EEEEEEEEEvNT_6ParamsE --------------------------
	.section	.nv.constant0._ZN7cutlass13device_kernelIN5flash19enable_sm80_to_sm89INS1_16FlashAttnBwdSm80INS1_25CollectiveMainloopBwdSm80ILi2ELi1EN4cute5tupleIJNS5_1CILi64EEENS7_ILi80EEENS7_ILi192EEEEEENS_10bfloat16_tEfNS_4arch4Sm80ELb0ELb0ELb1ELb1ELb1ELb0ELb1ELb0ELi2ELi4ELi2ELi2ELb0EEENS1_21CollectiveEpilogueBwdISB_SC_SE_Li256ELb1ELb1ELi4EEENS1_19SingleTileSchedulerILb1ELb0ELb0ELi80EEEEEEEEEvNT_6ParamsE,"a",@progbits
	.sectionflags	@""
	.align	4
.nv.constant0._ZN7cutlass13device_kernelIN5flash19enable_sm80_to_sm89INS1_16FlashAttnBwdSm80INS1_25CollectiveMainloopBwdSm80ILi2ELi1EN4cute5tupleIJNS5_1CILi64EEENS7_ILi80EEENS7_ILi192EEEEEENS_10bfloat16_tEfNS_4arch4Sm80ELb0ELb0ELb1ELb1ELb1ELb0ELb1ELb0ELi2ELi4ELi2ELi2ELb0EEENS1_21CollectiveEpilogueBwdISB_SC_SE_Li256ELb1ELb1ELi4EEENS1_19SingleTileSchedulerILb1ELb0ELb0ELi80EEEEEEEEEvNT_6ParamsE:
	.zero		976


//--------------------- .nv.constant0._ZN7cutlass13device_kernelIN5flash19enable_sm80_to_sm89INS1_16FlashAttnBwdSm80INS1_25CollectiveMainloopBwdSm80ILi2ELi1EN4cute5tupleIJNS5_1CILi64EEENS7_ILi80EEENS7_ILi192EEEEEENS_10bfloat16_tEfNS_4arch4Sm80ELb0ELb0ELb1ELb1ELb0ELb0ELb1ELb0ELi2ELi4ELi2ELi2ELb0EEENS1_24CollectiveEpilogueBwdGQAISB_fSE_Li256ELb1ELb0EEENS1_19SingleTileSchedulerILb1ELb0ELb0ELi80EEEEEEEEEvNT_6ParamsE --------------------------
	.section	.nv.constant0._ZN7cutlass13device_kernelIN5flash19enable_sm80_to_sm89INS1_16FlashAttnBwdSm80INS1_25CollectiveMainloopBwdSm80ILi2ELi1EN4cute5tupleIJNS5_1CILi64EEENS7_ILi80EEENS7_ILi192EEEEEENS_10bfloat16_tEfNS_4arch4Sm80ELb0ELb0ELb1ELb1ELb0ELb0ELb1ELb0ELi2ELi4ELi2ELi2ELb0EEENS1_24CollectiveEpilogueBwdGQAISB_fSE_Li256ELb1ELb0EEENS1_19SingleTileSchedulerILb1ELb0ELb0ELi80EEEEEEEEEvNT_6ParamsE,"a",@progbits
	.sectionflags	@""
	.align	4
.nv.constant0._ZN7cutlass13device_kernelIN5flash19enable_sm80_to_sm89INS1_16FlashAttnBwdSm80INS1_25CollectiveMainloopBwdSm80ILi2ELi1EN4cute5tupleIJNS5_1CILi64EEENS7_ILi80EEENS7_ILi192EEEEEENS_10bfloat16_tEfNS_4arch4Sm80ELb0ELb0ELb1ELb1ELb0ELb0ELb1ELb0ELi2ELi4ELi2ELi2ELb0EEENS1_24CollectiveEpilogueBwdGQAISB_fSE_Li256ELb1ELb0EEENS1_19SingleTileSchedulerILb1ELb0ELb0ELi80EEEEEEEEEvNT_6ParamsE:
	.zero		984


//--------------------- .nv.constant0._ZN7cutlass13device_kernelIN5flash19enable_sm80_to_sm89INS1_16FlashAttnBwdSm80INS1_25CollectiveMainloopBwdSm80ILi2ELi1EN4cute5tupleIJNS5_1CILi64EEENS7_ILi80EEENS7_ILi192EEEEEENS_10bfloat16_tEfNS_4arch4Sm80ELb0ELb0ELb1ELb1ELb1ELb0ELb1ELb0ELi2ELi4ELi2ELi2ELb0EEENS1_24CollectiveEpilogueBwdGQAISB_fSE_Li256ELb1ELb1EEENS1_19SingleTileSchedulerILb1ELb0ELb0ELi80EEEEEEEEEvNT_6ParamsE --------------------------
	.section	.nv.constant0._ZN7cutlass13device_kernelIN5flash19enable_sm80_to_sm89INS1_16FlashAttnBwdSm80INS1_25CollectiveMainloopBwdSm80ILi2ELi1EN4cute5tupleIJNS5_1CILi64EEENS7_ILi80EEENS7_ILi192EEEEEENS_10bfloat16_tEfNS_4arch4Sm80ELb0ELb0ELb1ELb1ELb1ELb0ELb1ELb0ELi2ELi4ELi2ELi2ELb0EEENS1_24CollectiveEpilogueBwdGQAISB_fSE_Li256ELb1ELb1EEENS1_19SingleTileSchedulerILb1ELb0ELb0ELi80EEEEEEEEEvNT_6ParamsE,"a",@progbits
	.sectionflags	@""
	.align	4
.nv.constant0._ZN7cutlass13device_kernelIN5flash19enable_sm80_to_sm89INS1_16FlashAttnBwdSm80INS1_25CollectiveMainloopBwdSm80ILi2ELi1EN4cute5tupleIJNS5_1CILi64EEENS7_ILi80EEENS7_ILi192EEEEEENS_10bfloat16_tEfNS_4arch4Sm80ELb0ELb0ELb1ELb1ELb1ELb0ELb1ELb0ELi2ELi4ELi2ELi2ELb0EEENS1_24CollectiveEpilogueBwdGQAISB_fSE_Li256ELb1ELb1EEENS1_19SingleTileSchedulerILb1ELb0ELb0ELi80EEEEEEEEEvNT_6ParamsE:
	.zero		984


//--------------------- .nv.constant0._ZN7cutlass13device_kernelIN5flash19enable_sm80_to_sm89INS1_16FlashAttnBwdSm80INS1_25CollectiveMainloopBwdSm80ILi2ELi1EN4cute5tupleIJNS5_1CILi64EEENS7_ILi80EEENS7_ILi192EEEEEENS_10bfloat16_tEfNS_4arch4Sm80ELb0ELb1ELb1ELb0ELb0ELb0ELb1ELb0ELi2ELi4ELi2ELi2ELb0EEENS1_21CollectiveEpilogueBwdISB_SC_SE_Li256ELb0ELb1ELi4EEENS1_19SingleTileSchedulerILb0ELb0ELb0ELi80EEEEEEEEEvNT_6ParamsE --------------------------
	.section	.nv.constant0._ZN7cutlass13device_kernelIN5flash19enable_sm80_to_sm89INS1_16FlashAttnBwdSm80INS1_25CollectiveMainloopBwdSm80ILi2ELi1EN4cute5tupleIJNS5_1CILi64EEENS7_ILi80EEENS7_ILi192EEEEEENS_10bfloat16_tEfNS_4arch4Sm80ELb0ELb1ELb1ELb0ELb0ELb0ELb1ELb0ELi2ELi4ELi2ELi2ELb0EEENS1_21CollectiveEpilogueBwdISB_SC_SE_Li256ELb0ELb1ELi4EEENS1_19SingleTileSchedulerILb0ELb0ELb0ELi80EEEEEEEEEvNT_6ParamsE,"a",@progbits
	.sectionflags	@""
	.align	4
.nv.constant0._ZN7cutlass13device_kernelIN5flash19enable_sm80_to_sm89INS1_16FlashAttnBwdSm80INS1_25CollectiveMainloopBwdSm80ILi2ELi1EN4cute5tupleIJNS5_1CILi64EEENS7_ILi80EEENS7_ILi192EEEEEENS_10bfloat16_tEfNS_4arch4Sm80ELb0ELb1ELb1ELb0ELb0ELb0ELb1ELb0ELi2ELi4ELi2ELi2ELb0EEENS1_21CollectiveEpilogueBwdISB_SC_SE_Li256ELb0ELb1ELi4EEENS1_19SingleTileSchedulerILb0ELb0ELb0ELi80EEEEEEEEEvNT_6ParamsE:
	.zero		976


//--------------------- .nv.constant0._ZN7cutlass13device_kernelIN5flash19enable_sm80_to_sm89INS1_16FlashAttnBwdSm80INS1_25CollectiveMainloopBwdSm80ILi2ELi1EN4cute5tupleIJNS5_1CILi64EEENS7_ILi80EEENS7_ILi192EEEEEENS_10bfloat16_tEfNS_4arch4Sm80ELb0ELb1ELb1ELb0ELb1ELb0ELb1ELb0ELi2ELi4ELi2ELi2ELb0EEENS1_21CollectiveEpilogueBwdISB_SC_SE_Li256ELb0ELb1ELi4EEENS1_19SingleTileSchedulerILb0ELb0ELb0ELi80EEEEEEEEEvNT_6ParamsE --------------------------
	.section	.nv.constant0._ZN7cutlass13device_kernelIN5flash19enable_sm80_to_sm89INS1_16FlashAttnBwdSm80INS1_25CollectiveMainloopBwdSm80ILi2ELi1EN4cute5tupleIJNS5_1CILi64EEENS7_ILi80EEENS7_ILi192EEEEEENS_10bfloat16_tEfNS_4arch4Sm80ELb0ELb1ELb1ELb0ELb1ELb0ELb1ELb0ELi2ELi4ELi2ELi2ELb0EEENS1_21CollectiveEpilogueBwdISB_SC_SE_Li256ELb0ELb1ELi4EEENS1_19SingleTileSchedulerILb0ELb0ELb0ELi80EEEEEEEEEvNT_6ParamsE,"a",@progbits
	.sectionflags	@""
	.align	4
.nv.constant0._ZN7cutlass13device_kernelIN5flash19enable_sm80_to_sm89INS1_16FlashAttnBwdSm80INS1_25CollectiveMainloopBwdSm80ILi2ELi1EN4cute5tupleIJNS5_1CILi64EEENS7_ILi80EEENS7_ILi192EEEEEENS_10bfloat16_tEfNS_4arch4Sm80ELb0ELb1ELb1ELb0ELb1ELb0ELb1ELb0ELi2ELi4ELi2ELi2ELb0EEENS1_21CollectiveEpilogueBwdISB_SC_SE_Li256ELb0ELb1ELi4EEENS1_19SingleTileSchedulerILb0ELb0ELb0ELi80EEEEEEEEEvNT_6ParamsE:
	.zero		976


//--------------------- .nv.constant0._ZN7cutlass13device_kernelIN5flash19enable_sm80_to_sm89INS1_16FlashAttnBwdSm80INS1_25CollectiveMainloopBwdSm80ILi2ELi1EN4cute5tupleIJNS5_1CILi64EEENS7_ILi80EEENS7_ILi192EEEEEENS_10bfloat16_tEfNS_4arch4Sm80ELb0ELb1ELb1ELb0ELb0ELb0ELb1ELb0ELi2ELi4ELi2ELi2ELb0EEENS1_24CollectiveEpilogueBwdGQAISB_fSE_Li256ELb0ELb0EEENS1_19SingleTileSchedulerILb0ELb0ELb0ELi80EEEEEEEEEvNT_6ParamsE --------------------------
	.section	.nv.constant0._ZN7cutlass13device_kernelIN5flash19enable_sm80_to_sm89INS1_16FlashAttnBwdSm80INS1_25CollectiveMainloopBwdSm80ILi2ELi1EN4cute5tupleIJNS5_1CILi64EEENS7_ILi80EEENS7_ILi192EEEEEENS_10bfloat16_tEfNS_4arch4Sm80ELb0ELb1ELb1ELb0ELb0ELb0ELb1ELb0ELi2ELi4ELi2ELi2ELb0EEENS1_24CollectiveEpilogueBwdGQAISB_fSE_Li256ELb0ELb0EEENS1_19SingleTileSchedulerILb0ELb0ELb0ELi80EEEEEEEEEvNT_6ParamsE,"a",@progbits
	.sectionflags	@""
	.align	4
.nv.constant0._ZN7cutlass13device_kernelIN5flash19enable_sm80_to_sm89INS1_16FlashAttnBwdSm80INS1_25CollectiveMainloopBwdSm80ILi2ELi1EN4cute5tupleIJNS5_1CILi64EEENS7_ILi80EEENS7_ILi192EEEEEENS_10bfloat16_tEfNS_4arch4Sm80ELb0ELb1ELb1ELb0ELb0ELb0ELb1ELb0ELi2ELi4ELi2ELi2ELb0EEENS1_24CollectiveEpilogueBwdGQAISB_fSE_Li256ELb0ELb0EEENS1_19SingleTileSchedulerILb0ELb0ELb0ELi80EEEEEEEEEvNT_6ParamsE:
	.zero		984


//--------------------- .nv.constant0._ZN7cutlass13device_kernelIN5flash19enable_sm80_to_sm89INS1_16FlashAttnBwdSm80INS1_25CollectiveMainloopBwdSm80ILi2ELi1EN4cute5tupleIJNS5_1CILi64EEENS7_ILi80EEENS7_ILi192EEEEEENS_10bfloat16_tEfNS_4arch4Sm80ELb0ELb1ELb1ELb0ELb1ELb0ELb1ELb0ELi2ELi4ELi2ELi2ELb0EEENS1_24CollectiveEpilogueBwdGQAISB_fSE_Li256ELb0ELb1EEENS1_19SingleTileSchedulerILb0ELb0ELb0ELi80EEEEEEEEEvNT_6ParamsE --------------------------
	.section	.nv.constant0._ZN7cutlass13device_kernelIN5flash19enable_sm80_to_sm89INS1_16FlashAttnBwdSm80INS1_25CollectiveMainloopBwdSm80ILi2ELi1EN4cute5tupleIJNS5_1CILi64EEENS7_ILi80EEENS7_ILi192EEEEEENS_10bfloat16_tEfNS_4arch4Sm80ELb0ELb1ELb1ELb0ELb1ELb0ELb1ELb0ELi2ELi4ELi2ELi2ELb0EEENS1_24CollectiveEpilogueBwdGQAISB_fSE_Li256ELb0ELb1EEENS1_19SingleTileSchedulerILb0ELb0ELb0ELi80EEEEEEEEEvNT_6ParamsE,"a",@progbits
	.sectionflags	@""
	.align	4
.nv.constant0._ZN7cutlass13device_kernelIN5flash19enable_sm80_to_sm89INS1_16FlashAttnBwdSm80INS1_25CollectiveMainloopBwdSm80ILi2ELi1EN4cute5tupleIJNS5_1CILi64EEENS7_ILi80EEENS7_ILi192EEEEEENS_10bfloat16_tEfNS_4arch4Sm80ELb0ELb1ELb1ELb0ELb1ELb0ELb1ELb0ELi2ELi4ELi2ELi2ELb0EEENS1_24CollectiveEpilogueBwdGQAISB_fSE_Li256ELb0ELb1EEENS1_19SingleTileSchedulerILb0ELb0ELb0ELi80EEEEEEEEEvNT_6ParamsE:
	.zero		984


//--------------------- .nv.constant0._ZN7cutlass13device_kernelIN5flash19enable_sm80_to_sm89INS1_16FlashAttnBwdSm80INS1_25CollectiveMainloopBwdSm80ILi2ELi1EN4cute5tupleIJNS5_1CILi64EEENS7_ILi80EEENS7_ILi192EEEEEENS_10bfloat16_tEfNS_4arch4Sm80ELb0ELb1ELb1ELb1ELb0ELb0ELb1ELb0ELi2ELi4ELi2ELi2ELb0EEENS1_21CollectiveEpilogueBwdISB_SC_SE_Li256ELb1ELb1ELi4EEENS1_19SingleTileSchedulerILb1ELb0ELb0ELi80EEEEEEEEEvNT_6ParamsE --------------------------
	.section	.nv.constant0._ZN7cutlass13device_kernelIN5flash19enable_sm80_to_sm89INS1_16FlashAttnBwdSm80INS1_25CollectiveMainloopBwdSm80ILi2ELi1EN4cute5tupleIJNS5_1CILi64EEENS7_ILi80EEENS7_ILi192EEEEEENS_10bfloat16_tEfNS_4arch4Sm80ELb0ELb1ELb1ELb1ELb0ELb0ELb1ELb0ELi2ELi4ELi2ELi2ELb0EEENS1_21CollectiveEpilogueBwdISB_SC_SE_Li256ELb1ELb1ELi4EEENS1_19SingleTileSchedulerILb1ELb0ELb0ELi80EEEEEEEEEvNT_6ParamsE,"a",@progbits
	.sectionflags	@""
	.align	4
.nv.constant0._ZN7cutlass13device_kernelIN5flash19enable_sm80_to_sm89INS1_16FlashAttnBwdSm80INS1_25CollectiveMainloopBwdSm80ILi2ELi1EN4cute5tupleIJNS5_1CILi64EEENS7_ILi80EEENS7_ILi192EEEEEENS_10bfloat16_tEfNS_4arch4Sm80ELb0ELb1ELb1ELb1ELb0ELb0ELb1ELb0ELi2ELi4ELi2ELi2ELb0EEENS1_21CollectiveEpilogueBwdISB_SC_SE_Li256ELb1ELb1ELi4EEENS1_19SingleTileSchedulerILb1ELb0ELb0ELi80EEEEEEEEEvNT_6ParamsE:
	.zero		976


//--------------------- .nv.constant0._ZN7cutlass13device_kernelIN5flash19enable_sm80_to_sm89INS1_16FlashAttnBwdSm80INS1_25CollectiveMainloopBwdSm80ILi2ELi1EN4cute5tupleIJNS5_1CILi64EEENS7_ILi80EEENS7_ILi192EEEEEENS_10bfloat16_tEfNS_4arch4Sm80ELb0ELb1ELb1ELb1ELb1ELb0ELb1ELb0ELi2ELi4ELi2ELi2ELb0EEENS1_21CollectiveEpilogueBwdISB_SC_SE_Li256ELb1ELb1ELi4EEENS1_19SingleTileSchedulerILb1ELb0ELb0ELi80EEEEEEEEEvNT_6ParamsE --------------------------
	.section	.nv.constant0._ZN7cutlass13device_kernelIN5flash19enable_sm80_to_sm89INS1_16FlashAttnBwdSm80INS1_25CollectiveMainloopBwdSm80ILi2ELi1EN4cute5tupleIJNS5_1CILi64EEENS7_ILi80EEENS7_ILi192EEEEEENS_10bfloat16_tEfNS_4arch4Sm80ELb0ELb1ELb1ELb1ELb1ELb0ELb1ELb0ELi2ELi4ELi2ELi2ELb0EEENS1_21CollectiveEpilogueBwdISB_SC_SE_Li256ELb1ELb1ELi4EEENS1_19SingleTileSchedulerILb1ELb0ELb0ELi80EEEEEEEEEvNT_6ParamsE,"a",@progbits
	.sectionflags	@""
	.align	4
.nv.constant0._ZN7cutlass13device_kernelIN5flash19enable_sm80_to_sm89INS1_16FlashAttnBwdSm80INS1_25CollectiveMainloopBwdSm80ILi2ELi1EN4cute5tupleIJNS5_1CILi64EEENS7_ILi80EEENS7_ILi192EEEEEENS_10bfloat16_tEfNS_4arch4Sm80ELb0ELb1ELb1ELb1ELb1ELb0ELb1ELb0ELi2ELi4ELi2ELi2ELb0EEENS1_21CollectiveEpilogueBwdISB_SC_SE_Li256ELb1ELb1ELi4EEENS1_19SingleTileSchedulerILb1ELb0ELb0ELi80EEEEEEEEEvNT_6ParamsE:
	.zero		976


//--------------------- .nv.constant0._ZN7cutlass13device_kernelIN5flash19enable_sm80_to_sm89INS1_16FlashAttnBwdSm80INS1_25CollectiveMainloopBwdSm80ILi2ELi1EN4cute5tupleIJNS5_1CILi64EEENS7_ILi80EEENS7_ILi192EEEEEENS_10bfloat16_tEfNS_4arch4Sm80ELb0ELb1ELb1ELb1ELb0ELb0ELb1ELb0ELi2ELi4ELi2ELi2ELb0EEENS1_24CollectiveEpilogueBwdGQAISB_fSE_Li256ELb1ELb0EEENS1_19SingleTileSchedulerILb1ELb0ELb0ELi80EEEEEEEEEvNT_6ParamsE --------------------------
	.section	.nv.constant0._ZN7cutlass13device_kernelIN5flash19enable_sm80_to_sm89INS1_16FlashAttnBwdSm80INS1_25CollectiveMainloopBwdSm80ILi2ELi1EN4cute5tupleIJNS5_1CILi64EEENS7_ILi80EEENS7_ILi192EEEEEENS_10bfloat16_tEfNS_4arch4Sm80ELb0ELb1ELb1ELb1ELb0ELb0ELb1ELb0ELi2ELi4ELi2ELi2ELb0EEENS1_24CollectiveEpilogueBwdGQAISB_fSE_Li256ELb1ELb0EEENS1_19SingleTileSchedulerILb1ELb0ELb0ELi80EEEEEEEEEvNT_6ParamsE,"a",@progbits
	.sectionflags	@""
	.align	4
.nv.constant0._ZN7cutlass13device_kernelIN5flash19enable_sm80_to_sm89INS1_16FlashAttnBwdSm80INS1_25CollectiveMainloopBwdSm80ILi2ELi1EN4cute5tupleIJNS5_1CILi64EEENS7_ILi80EEENS7_ILi192EEEEEENS_10bfloat16_tEfNS_4arch4Sm80ELb0ELb1ELb1ELb1ELb0ELb0ELb1ELb0ELi2ELi4ELi2ELi2ELb0EEENS1_24CollectiveEpilogueBwdGQAISB_fSE_Li256ELb1ELb0EEENS1_19SingleTileSchedulerILb1ELb0ELb0ELi80EEEEEEEEEvNT_6ParamsE:
	.zero		984


//--------------------- .nv.constant0._ZN7cutlass13device_kernelIN5flash19enable_sm80_to_sm89INS1_16FlashAttnBwdSm80INS1_25CollectiveMainloopBwdSm80ILi2ELi1EN4cute5tupleIJNS5_1CILi64EEENS7_ILi80EEENS7_ILi192EEEEEENS_10bfloat16_tEfNS_4arch4Sm80ELb0ELb1ELb1ELb1ELb1ELb0ELb1ELb0ELi2ELi4ELi2ELi2ELb0EEENS1_24CollectiveEpilogueBwdGQAISB_fSE_Li256ELb1ELb1EEENS1_19SingleTileSchedulerILb1ELb0ELb0ELi80EEEEEEEEEvNT_6ParamsE --------------------------
	.section	.nv.constant0._ZN7cutlass13device_kernelIN5flash19enable_sm80_to_sm89INS1_16FlashAttnBwdSm80INS1_25CollectiveMainloopBwdSm80ILi2ELi1EN4cute5tupleIJNS5_1CILi64EEENS7_ILi80EEENS7_ILi192EEEEEENS_10bfloat16_tEfNS_4arch4Sm80ELb0ELb1ELb1ELb1ELb1ELb0ELb1ELb0ELi2ELi4ELi2ELi2ELb0EEENS1_24CollectiveEpilogueBwdGQAISB_fSE_Li256ELb1ELb1EEENS1_19SingleTileSchedulerILb1ELb0ELb0ELi80EEEEEEEEEvNT_6ParamsE,"a",@progbits
	.sectionflags	@""
	.align	4
.nv.constant0._ZN7cutlass13device_kernelIN5flash19enable_sm80_to_sm89INS1_16FlashAttnBwdSm80INS1_25CollectiveMainloopBwdSm80ILi2ELi1EN4cute5tupleIJNS5_1CILi64EEENS7_ILi80EEENS7_ILi192EEEEEENS_10bfloat16_tEfNS_4arch4Sm80ELb0ELb1ELb1ELb1ELb1ELb0ELb1ELb0ELi2ELi4ELi2ELi2ELb0EEENS1_24CollectiveEpilogueBwdGQAISB_fSE_Li256ELb1ELb1EEENS1_19SingleTileSchedulerILb1ELb0ELb0ELi80EEEEEEEEEvNT_6ParamsE:
	.zero		984


//--------------------- .nv.constant0._ZN7cutlass13device_kernelIN5flash19enable_sm80_to_sm89INS1_16FlashAttnBwdSm80INS1_25CollectiveMainloopBwdSm80ILi2ELi1EN4cute5tupleIJNS5_1CILi64EEENS7_ILi80EEENS7_ILi192EEEEEENS_10bfloat16_tEfNS_4arch4Sm80ELb1ELb0ELb1ELb0ELb0ELb0ELb1ELb0ELi2ELi4ELi2ELi2ELb0EEENS1_21CollectiveEpilogueBwdISB_SC_SE_Li256ELb0ELb1ELi4EEENS1_25SingleTileBwdLPTSchedulerILb0ELi80ELb0EEEEEEEEEvNT_6ParamsE --------------------------
	.section	.nv.constant0._ZN7cutlass13device_kernelIN5flash19enable_sm80_to_sm89INS1_16FlashAttnBwdSm80INS1_25CollectiveMainloopBwdSm80ILi2ELi1EN4cute5tupleIJNS5_1CILi64EEENS7_ILi80EEENS7_ILi192EEEEEENS_10bfloat16_tEfNS_4arch4Sm80ELb1ELb0ELb1ELb0ELb0ELb0ELb1ELb0ELi2ELi4ELi2ELi2ELb0EEENS1_21CollectiveEpilogueBwdISB_SC_SE_Li256ELb0ELb1ELi4EEENS1_25SingleTileBwdLPTSchedulerILb0ELi80ELb0EEEEEEEEEvNT_6ParamsE,"a",@progbits
	.sectionflags	@""
	.align	4
.nv.constant0._ZN7cutlass13device_kernelIN5flash19enable_sm80_to_sm89INS1_16FlashAttnBwdSm80INS1_25CollectiveMainloopBwdSm80ILi2ELi1EN4cute5tupleIJNS5_1CILi64EEENS7_ILi80EEENS7_ILi192EEEEEENS_10bfloat16_tEfNS_4arch4Sm80ELb1ELb0ELb1ELb0ELb0ELb0ELb1ELb0ELi2ELi4ELi2ELi2ELb0EEENS1_21CollectiveEpilogueBwdISB_SC_SE_Li256ELb0ELb1ELi4EEENS1_25SingleTileBwdLPTSchedulerILb0ELi80ELb0EEEEEEEEEvNT_6ParamsE:
	.zero		1000


//--------------------- .nv.constant0._ZN7cutlass13device_kernelIN5flash19enable_sm80_to_sm89INS1_16FlashAttnBwdSm80INS1_25CollectiveMainloopBwdSm80ILi2ELi1EN4cute5tupleIJNS5_1CILi64EEENS7_ILi80EEENS7_ILi192EEEEEENS_10bfloat16_tEfNS_4arch4Sm80ELb1ELb0ELb1ELb0ELb1ELb0ELb1ELb0ELi2ELi4ELi2ELi2ELb0EEENS1_21CollectiveEpilogueBwdISB_SC_SE_Li256ELb0ELb1ELi4EEENS1_25SingleTileBwdLPTSchedulerILb0ELi80ELb1EEEEEEEEEvNT_6ParamsE --------------------------
	.section	.nv.constant0._ZN7cutlass13device_kernelIN5flash19enable_sm80_to_sm89INS1_16FlashAttnBwdSm80INS1_25CollectiveMainloopBwdSm80ILi2ELi1EN4cute5tupleIJNS5_1CILi64EEENS7_ILi80EEENS7_ILi192EEEEEENS_10bfloat16_tEfNS_4arch4Sm80ELb1ELb0ELb1ELb0ELb1ELb0ELb1ELb0ELi2ELi4ELi2ELi2ELb0EEENS1_21CollectiveEpilogueBwdISB_SC_SE_Li256ELb0ELb1ELi4EEENS1_25SingleTileBwdLPTSchedulerILb0ELi80ELb1EEEEEEEEEvNT_6ParamsE,"a",@progbits
	.sectionflags	@""
	.align	4
.nv.constant0._ZN7cutlass13device_kernelIN5flash19enable_sm80_to_sm89INS1_16FlashAttnBwdSm80INS1_25CollectiveMainloopBwdSm80ILi2ELi1EN4cute5tupleIJNS5_1CILi64EEENS7_ILi80EEENS7_ILi192EEEEEENS_10bfloat16_tEfNS_4arch4Sm80ELb1ELb0ELb1ELb0ELb1ELb0ELb1ELb0ELi2ELi4ELi2ELi2ELb0EEENS1_21CollectiveEpilogueBwdISB_SC_SE_Li256ELb0ELb1ELi4EEENS1_25SingleTileBwdLPTSchedulerILb0ELi80ELb1EEEEEEEEEvNT_6ParamsE:
	.zero		1000


//--------------------- .nv.constant0._ZN7cutlass13device_kernelIN5flash19enable_sm80_to_sm89INS1_16FlashAttnBwdSm80INS1_25CollectiveMainloopBwdSm80ILi2ELi1EN4cute5tupleIJNS5_1CILi64EEENS7_ILi80EEENS7_ILi192EEEEEENS_10bfloat16_tEfNS_4arch4Sm80ELb1ELb0ELb1ELb0ELb0ELb0ELb1ELb0ELi2ELi4ELi2ELi2ELb0EEENS1_24CollectiveEpilogueBwdGQAISB_fSE_Li256ELb0ELb0EEENS1_25SingleTileBwdLPTSchedulerILb0ELi80ELb0EEEEEEEEEvNT_6ParamsE --------------------------
	.section	.nv.constant0._ZN7cutlass13device_kernelIN5flash19enable_sm80_to_sm89INS1_16FlashAttnBwdSm80INS1_25CollectiveMainloopBwdSm80ILi2ELi1EN4cute5tupleIJNS5_1CILi64EEENS7_ILi80EEENS7_ILi192EEEEEENS_10bfloat16_tEfNS_4arch4Sm80ELb1ELb0ELb1ELb0ELb0ELb0ELb1ELb0ELi2ELi4ELi2ELi2ELb0EEENS1_24CollectiveEpilogueBwdGQAISB_fSE_Li256ELb0ELb0EEENS1_25SingleTileBwdLPTSchedulerILb0ELi80ELb0EEEEEEEEEvNT_6ParamsE,"a",@progbits
	.sectionflags	@""
	.align	4
.nv.constant0._ZN7cutlass13device_kernelIN5flash19enable_sm80_to_sm89INS1_16FlashAttnBwdSm80INS1_25CollectiveMainloopBwdSm80ILi2ELi1EN4cute5tupleIJNS5_1CILi64EEENS7_ILi80EEENS7_ILi192EEEEEENS_10bfloat16_tEfNS_4arch4Sm80ELb1ELb0ELb1ELb0ELb0ELb0ELb1ELb0ELi2ELi4ELi2ELi2ELb0EEENS1_24CollectiveEpilogueBwdGQAISB_fSE_Li256ELb0ELb0EEENS1_25SingleTileBwdLPTSchedulerILb0ELi80ELb0EEEEEEEEEvNT_6ParamsE:
	.zero		1008


//--------------------- .nv.constant0._ZN7cutlass13device_kernelIN5flash19enable_sm80_to_sm89INS1_16FlashAttnBwdSm80INS1_25CollectiveMainloopBwdSm80ILi2ELi1EN4cute5tupleIJNS5_1CILi64EEENS7_ILi80EEENS7_ILi192EEEEEENS_10bfloat16_tEfNS_4arch4Sm80ELb1ELb0ELb1ELb0ELb1ELb0ELb1ELb0ELi2ELi4ELi2ELi2ELb0EEENS1_24CollectiveEpilogueBwdGQAISB_fSE_Li256ELb0ELb1EEENS1_25SingleTileBwdLPTSchedulerILb0ELi80ELb1EEEEEEEEEvNT_6ParamsE --------------------------
	.section	.nv.constant0._ZN7cutlass13device_kernelIN5flash19enable_sm80_to_sm89INS1_16FlashAttnBwdSm80INS1_25CollectiveMainloopBwdSm80ILi2ELi1EN4cute5tupleIJNS5_1CILi64EEENS7_ILi80EEENS7_ILi192EEEEEENS_10bfloat16_tEfNS_4arch4Sm80ELb1ELb0ELb1ELb0ELb1ELb0ELb1ELb0ELi2ELi4ELi2ELi2ELb0EEENS1_24CollectiveEpilogueBwdGQAISB_fSE_Li256ELb0ELb1EEENS1_25SingleTileBwdLPTSchedulerILb0ELi80ELb1EEEEEEEEEvNT_6ParamsE,"a",@progbits
	.sectionflags	@""
	.align	4
.nv.constant0._ZN7cutlass13device_kernelIN5flash19enable_sm80_to_sm89INS1_16FlashAttnBwdSm80INS1_25CollectiveMainloopBwdSm80ILi2ELi1EN4cute5tupleIJNS5_1CILi64EEENS7_ILi80EEENS7_ILi192EEEEEENS_10bfloat16_tEfNS_4arch4Sm80ELb1ELb0ELb1ELb0ELb1ELb0ELb1ELb0ELi2ELi4ELi2ELi2ELb0EEENS1_24CollectiveEpilogueBwdGQAISB_fSE_Li256ELb0ELb1EEENS1_25SingleTileBwdLPTSchedulerILb0ELi80ELb1EEEEEEEEEvNT_6ParamsE:
	.zero		1008


//--------------------- .nv.constant0._ZN7cutlass13device_kernelIN5flash22FlashAttnBwdPreprocessIN4cute5tupleIJNS3_1CILi64EEENS5_ILi192EEEEEENS_10bfloat16_tEfNS_4arch4Sm80ELb1ELb0EEEEEvNT_6ParamsE --------------------------
	.section	.nv.constant0._ZN7cutlass13device_kernelIN5flash22FlashAttnBwdPreprocessIN4cute5tupleIJNS3_1CILi64EEENS5_ILi192EEEEEENS_10bfloat16_tEfNS_4arch4Sm80ELb1ELb0EEEEEvNT_6ParamsE,"a",@progbits
	.sectionflags	@""
	.align	4
.nv.constant0._ZN7cutlass13device_kernelIN5flash22FlashAttnBwdPreprocessIN4cute5tupleIJNS3_1CILi64EEENS5_ILi192EEEEEENS_10bfloat16_tEfNS_4arch4Sm80ELb1ELb0EEEEEvNT_6ParamsE:
	.zero		592


//--------------------- .nv.constant0._ZN7cutlass13device_kernelIN5flash19enable_sm80_to_sm89INS1_16FlashAttnBwdSm80INS1_25CollectiveMainloopBwdSm80ILi2ELi1EN4cute5tupleIJNS5_1CILi64EEENS7_ILi80EEENS7_ILi192EEEEEENS_10bfloat16_tEfNS_4arch4Sm80ELb1ELb0ELb1ELb1ELb0ELb0ELb1ELb0ELi2ELi4ELi2ELi2ELb0EEENS1_21CollectiveEpilogueBwdISB_SC_SE_Li256ELb1ELb1ELi4EEENS1_25SingleTileBwdLPTSchedulerILb1ELi80ELb0EEEEEEEEEvNT_6ParamsE --------------------------
	.section	.nv.constant0._ZN7cutlass13device_kernelIN5flash19enable_sm80_to_sm89INS1_16FlashAttnBwdSm80INS1_25CollectiveMainloopBwdSm80ILi2ELi1EN4cute5tupleIJNS5_1CILi64EEENS7_ILi80EEENS7_ILi192EEEEEENS_10bfloat16_tEfNS_4arch4Sm80ELb1ELb0ELb1ELb1ELb0ELb0ELb1ELb0ELi2ELi4ELi2ELi2ELb0EEENS1_21CollectiveEpilogueBwdISB_SC_SE_Li256ELb1ELb1ELi4EEENS1_25SingleTileBwdLPTSchedulerILb1ELi80ELb0EEEEEEEEEvNT_6ParamsE,"a",@progbits
	.sectionflags	@""
	.align	4
.nv.constant0._ZN7cutlass13device_kernelIN5flash19enable_sm80_to_sm89INS1_16FlashAttnBwdSm80INS1_25CollectiveMainloopBwdSm80ILi2ELi1EN4cute5tupleIJNS5_1CILi64EEENS7_ILi80EEENS7_ILi192EEEEEENS_10bfloat16_tEfNS_4arch4Sm80ELb1ELb0ELb1ELb1ELb0ELb0ELb1ELb0ELi2ELi4ELi2ELi2ELb0EEENS1_21CollectiveEpilogueBwdISB_SC_SE_Li256ELb1ELb1ELi4EEENS1_25SingleTileBwdLPTSchedulerILb1ELi80ELb0EEEEEEEEEvNT_6ParamsE:
	.zero		1000


//--------------------- .nv.constant0._ZN7cutlass13device_kernelIN5flash19enable_sm80_to_sm89INS1_16FlashAttnBwdSm80INS1_25CollectiveMainloopBwdSm80ILi2ELi1EN4cute5tupleIJNS5_1CILi64EEENS7_ILi80EEENS7_ILi192EEEEEENS_10bfloat16_tEfNS_4arch4Sm80ELb1ELb0ELb1ELb1ELb1ELb0ELb1ELb0ELi2ELi4ELi2ELi2ELb0EEENS1_21CollectiveEpilogueBwdISB_SC_SE_Li256ELb1ELb1ELi4EEENS1_25SingleTileBwdLPTSchedulerILb1ELi80ELb1EEEEEEEEEvNT_6ParamsE --------------------------
	.section	.nv.constant0._ZN7cutlass13device_kernelIN5flash19enable_sm80_to_sm89INS1_16FlashAttnBwdSm80INS1_25CollectiveMainloopBwdSm80ILi2ELi1EN4cute5tupleIJNS5_1CILi64EEENS7_ILi80EEENS7_ILi192EEEEEENS_10bfloat16_tEfNS_4arch4Sm80ELb1ELb0ELb1ELb1ELb1ELb0ELb1ELb0ELi2ELi4ELi2ELi2ELb0EEENS1_21CollectiveEpilogueBwdISB_SC_SE_Li256ELb1ELb1ELi4EEENS1_25SingleTileBwdLPTSchedulerILb1ELi80ELb1EEEEEEEEEvNT_6ParamsE,"a",@progbits
	.sectionflags	@""
	.align	4
.nv.constant0._ZN7cutlass13device_kernelIN5flash19enable_sm80_to_sm89INS1_16FlashAttnBwdSm80INS1_25CollectiveMainloopBwdSm80ILi2ELi1EN4cute5tupleIJNS5_1CILi64EEENS7_ILi80EEENS7_ILi192EEEEEENS_10bfloat16_tEfNS_4arch4Sm80ELb1ELb0ELb1ELb1ELb1ELb0ELb1ELb0ELi2ELi4ELi2ELi2ELb0EEENS1_21CollectiveEpilogueBwdISB_SC_SE_Li256ELb1ELb1ELi4EEENS1_25SingleTileBwdLPTSchedulerILb1ELi80ELb1EEEEEEEEEvNT_6ParamsE:
	.zero		1000


//--------------------- .nv.constant0._ZN7cutlass13device_kernelIN5flash19enable_sm80_to_sm89INS1_16FlashAttnBwdSm80INS1_25CollectiveMainloopBwdSm80ILi2ELi1EN4cute5tupleIJNS5_1CILi64EEENS7_ILi80EEENS7_ILi192EEEEEENS_10bfloat16_tEfNS_4arch4Sm80ELb1ELb0ELb1ELb1ELb0ELb0ELb1ELb0ELi2ELi4ELi2ELi2ELb0EEENS1_24CollectiveEpilogueBwdGQAISB_fSE_Li256ELb1ELb0EEENS1_25SingleTileBwdLPTSchedulerILb1ELi80ELb0EEEEEEEEEvNT_6ParamsE --------------------------
	.section	.nv.constant0._ZN7cutlass13device_kernelIN5flash19enable_sm80_to_sm89INS1_16FlashAttnBwdSm80INS1_25CollectiveMainloopBwdSm80ILi2ELi1EN4cute5tupleIJNS5_1CILi64EEENS7_ILi80EEENS7_ILi192EEEEEENS_10bfloat16_tEfNS_4arch4Sm80ELb1ELb0ELb1ELb1ELb0ELb0ELb1ELb0ELi2ELi4ELi2ELi2ELb0EEENS1_24CollectiveEpilogueBwdGQAISB_fSE_Li256ELb1ELb0EEENS1_25SingleTileBwdLPTSchedulerILb1ELi80ELb0EEEEEEEEEvNT_6ParamsE,"a",@progbits
	.sectionflags	@""
	.align	4
.nv.constant0._ZN7cutlass13device_kernelIN5flash19enable_sm80_to_sm89INS1_16FlashAttnBwdSm80INS1_25CollectiveMainloopBwdSm80ILi2ELi1EN4cute5tupleIJNS5_1CILi64EEENS7_ILi80EEENS7_ILi192EEEEEENS_10bfloat16_tEfNS_4arch4Sm80ELb1ELb0ELb1ELb1ELb0ELb0ELb1ELb0ELi2ELi4ELi2ELi2ELb0EEENS1_24CollectiveEpilogueBwdGQAISB_fSE_Li256ELb1ELb0EEENS1_25SingleTileBwdLPTSchedulerILb1ELi80ELb0EEEEEEEEEvNT_6ParamsE:
	.zero		1008


//--------------------- .nv.constant0._ZN7cutlass13device_kernelIN5flash32FlashAttnBwdPostprocessConvertdQIN4cute5tupleIJNS3_1CILi80EEENS5_ILi192EEEEEENS_10bfloat16_tEfNS_4arch4Sm80ELi256ENS3_8TiledMMAINS3_8MMA_AtomIJNS3_30SM80_16x8x16_F32BF16BF16F32_TNEEEENS3_6LayoutINS4_IJNS5_ILi4EEENS5_ILi2EEENS5_ILi1EEEEEENS4_IJSJ_SH_NS5_ILi0EEEEEEEENS4_IJNS5_ILi64EEENS5_ILi16EEESP_EEEEELb1EEEEEvNT_6ParamsE --------------------------
	.section	.nv.constant0._ZN7cutlass13device_kernelIN5flash32FlashAttnBwdPostprocessConvertdQIN4cute5tupleIJNS3_1CILi80EEENS5_ILi192EEEEEENS_10bfloat16_tEfNS_4arch4Sm80ELi256ENS3_8TiledMMAINS3_8MMA_AtomIJNS3_30SM80_16x8x16_F32BF16BF16F32_TNEEEENS3_6LayoutINS4_IJNS5_ILi4EEENS5_ILi2EEENS5_ILi1EEEEEENS4_IJSJ_SH_NS5_ILi0EEEEEEEENS4_IJNS5_ILi64EEENS5_ILi16EEESP_EEEEELb1EEEEEvNT_6ParamsE,"a",@progbits
	.sectionflags	@""
	.align	4
.nv.constant0._ZN7cutlass13device_kernelIN5flash32FlashAttnBwdPostprocessConvertdQIN4cute5tupleIJNS3_1CILi80EEENS5_ILi192EEEEEENS_10bfloat16_tEfNS_4arch4Sm80ELi256ENS3_8TiledMMAINS3_8MMA_AtomIJNS3_30SM80_16x8x16_F32BF16BF16F32_TNEEEENS3_6LayoutINS4_IJNS5_ILi4EEENS5_ILi2EEENS5_ILi1EEEEEENS4_IJSJ_SH_NS5_ILi0EEEEEEEENS4_IJNS5_ILi64EEENS5_ILi16EEESP_EEEEELb1EEEEEvNT_6ParamsE:
	.zero		464


//--------------------- .nv.constant0._ZN7cutlass13device_kernelIN5flash32FlashAttnBwdPostprocessConvertdQIN4cute5tupleIJNS3_1CILi64EEENS5_ILi192EEEEEENS_10bfloat16_tEfNS_4arch4Sm80ELi256ENS3_8TiledMMAINS3_8MMA_AtomIJNS3_30SM80_16x8x16_F32BF16BF16F32_TNEEEENS3_6LayoutINS4_IJNS5_ILi2EEENS5_ILi4EEENS5_ILi1EEEEEENS4_IJSJ_SH_NS5_ILi0EEEEEEEENS4_IJNS5_ILi32EEES6_NS5_ILi16EEEEEEEELb0EEEEEvNT_6ParamsE --------------------------
	.section	.nv.constant0._ZN7cutlass13device_kernelIN5flash32FlashAttnBwdPostprocessConvertdQIN4cute5tupleIJNS3_1CILi64EEENS5_ILi192EEEEEENS_10bfloat16_tEfNS_4arch4Sm80ELi256ENS3_8TiledMMAINS3_8MMA_AtomIJNS3_30SM80_16x8x16_F32BF16BF16F32_TNEEEENS3_6LayoutINS4_IJNS5_ILi2EEENS5_ILi4EEENS5_ILi1EEEEEENS4_IJSJ_SH_NS5_ILi0EEEEEEEENS4_IJNS5_ILi32EEES6_NS5_ILi16EEEEEEEELb0EEEEEvNT_6ParamsE,"a",@progbits
	.sectionflags	@""
	.align	4
.nv.constant0._ZN7cutlass13device_kernelIN5flash32FlashAttnBwdPostprocessConvertdQIN4cute5tupleIJNS3_1CILi64EEENS5_ILi192EEEEEENS_10bfloat16_tEfNS_4arch4Sm80ELi256ENS3_8TiledMMAINS3_8MMA_AtomIJNS3_30SM80_16x8x16_F32BF16BF16F32_TNEEEENS3_6LayoutINS4_IJNS5_ILi2EEENS5_ILi4EEENS5_ILi1EEEEEENS4_IJSJ_SH_NS5_ILi0EEEEEEEENS4_IJNS5_ILi32EEES6_NS5_ILi16EEEEEEEELb0EEEEEvNT_6ParamsE:
	.zero		464


//--------------------- .nv.constant0._ZN7cutlass13device_kernelIN5flash19enable_sm80_to_sm89INS1_16FlashAttnBwdSm80INS1_25CollectiveMainloopBwdSm80ILi2ELi1EN4cute5tupleIJNS5_1CILi64EEENS7_ILi80EEENS7_ILi192EEEEEENS_10bfloat16_tEfNS_4arch4Sm80ELb1ELb0ELb1ELb1ELb1ELb0ELb1ELb0ELi2ELi4ELi2ELi2ELb0EEENS1_24CollectiveEpilogueBwdGQAISB_fSE_Li256ELb1ELb1EEENS1_25SingleTileBwdLPTSchedulerILb1ELi80ELb1EEEEEEEEEvNT_6ParamsE --------------------------
	.section	.nv.constant0._ZN7cutlass13device_kernelIN5flash19enable_sm80_to_sm89INS1_16FlashAttnBwdSm80INS1_25CollectiveMainloopBwdSm80ILi2ELi1EN4cute5tupleIJNS5_1CILi64EEENS7_ILi80EEENS7_ILi192EEEEEENS_10bfloat16_tEfNS_4arch4Sm80ELb1ELb0ELb1ELb1ELb1ELb0ELb1ELb0ELi2ELi4ELi2ELi2ELb0EEENS1_24CollectiveEpilogueBwdGQAISB_fSE_Li256ELb1ELb1EEENS1_25SingleTileBwdLPTSchedulerILb1ELi80ELb1EEEEEEEEEvNT_6ParamsE,"a",@progbits
	.sectionflags	@""
	.align	4
.nv.constant0._ZN7cutlass13device_kernelIN5flash19enable_sm80_to_sm89INS1_16FlashAttnBwdSm80INS1_25CollectiveMainloopBwdSm80ILi2ELi1EN4cute5tupleIJNS5_1CILi64EEENS7_ILi80EEENS7_ILi192EEEEEENS_10bfloat16_tEfNS_4arch4Sm80ELb1ELb0ELb1ELb1ELb1ELb0ELb1ELb0ELi2ELi4ELi2ELi2ELb0EEENS1_24CollectiveEpilogueBwdGQAISB_fSE_Li256ELb1ELb1EEENS1_25SingleTileBwdLPTSchedulerILb1ELi80ELb1EEEEEEEEEvNT_6ParamsE:
	.zero		1008


//--------------------- .nv.constant0._ZN7cutlass13device_kernelIN5flash22FlashAttnBwdPreprocessIN4cute5tupleIJNS3_1CILi64EEENS5_ILi192EEEEEENS_10bfloat16_tEfNS_4arch4Sm80ELb1ELb1EEEEEvNT_6ParamsE --------------------------
	.section	.nv.constant0._ZN7cutlass13device_kernelIN5flash22FlashAttnBwdPreprocessIN4cute5tupleIJNS3_1CILi64EEENS5_ILi192EEEEEENS_10bfloat16_tEfNS_4arch4Sm80ELb1ELb1EEEEEvNT_6ParamsE,"a",@progbits
	.sectionflags	@""
	.align	4
.nv.constant0._ZN7cutlass13device_kernelIN5flash22FlashAttnBwdPreprocessIN4cute5tupleIJNS3_1CILi64EEENS5_ILi192EEEEEENS_10bfloat16_tEfNS_4arch4Sm80ELb1ELb1EEEEEvNT_6ParamsE:
	.zero		592


//--------------------- .text._ZN7cutlass13device_kernelIN5flash19enable_sm80_to_sm89INS1_16FlashAttnBwdSm80INS1_25CollectiveMainloopBwdSm80ILi1ELi1EN4cute5tupleIJNS5_1CILi64EEES8_NS7_ILi192EEEEEENS_10bfloat16_tEfNS_4arch4Sm80ELb0ELb0ELb1ELb0ELb0ELb0ELb0ELb0ELi2ELi2ELi2ELi2ELb1EEENS1_21CollectiveEpilogueBwdISA_SB_SD_Li256ELb0ELb0ELi4EEENS1_19SingleTileSchedulerILb0ELb0ELb0ELi64EEEEEEEEEvNT_6ParamsE --------------------------
	.section	.text._ZN7cutlass13device_kernelIN5flash19enable_sm80_to_sm89INS1_16FlashAttnBwdSm80INS1_25CollectiveMainloopBwdSm80ILi1ELi1EN4cute5tupleIJNS5_1CILi64EEES8_NS7_ILi192EEEEEENS_10bfloat16_tEfNS_4arch4Sm80ELb0ELb0ELb1ELb0ELb0ELb0ELb0ELb0ELi2ELi2ELi2ELi2ELb1EEENS1_21CollectiveEpilogueBwdISA_SB_SD_Li256ELb0ELb0ELi4EEENS1_19SingleTileSchedulerILb0ELb0ELb0ELi64EEEEEEEEEvNT_6ParamsE,"ax",@progbits
	.sectioninfo	@"SHI_REGISTERS=255"
	.align	128
.text._ZN7cutlass13device_kernelIN5flash19enable_sm80_to_sm89INS1_16FlashAttnBwdSm80INS1_25CollectiveMainloopBwdSm80ILi1ELi1EN4cute5tupleIJNS5_1CILi64EEES8_NS7_ILi192EEEEEENS_10bfloat16_tEfNS_4arch4Sm80ELb0ELb0ELb1ELb0ELb0ELb0ELb0ELb0ELi2ELi2ELi2ELi2ELb1EEENS1_21CollectiveEpilogueBwdISA_SB_SD_Li256ELb0ELb0ELi4EEENS1_19SingleTileSchedulerILb0ELb0ELb0ELi64EEEEEEEEEvNT_6ParamsE:
        .type           _ZN7cutlass13device_kernelIN5flash19enable_sm80_to_sm89INS1_16FlashAttnBwdSm80INS1_25CollectiveMainloopBwdSm80ILi1ELi1EN4cute5tupleIJNS5_1CILi64EEES8_NS7_ILi192EEEEEENS_10bfloat16_tEfNS_4arch4Sm80ELb0ELb0ELb1ELb0ELb0ELb0ELb0ELb0ELi2ELi2ELi2ELi2ELb1EEENS1_21CollectiveEpilogueBwdISA_SB_SD_Li256ELb0ELb0ELi4EEENS1_19SingleTileSchedulerILb0ELb0ELb0ELi64EEEEEEEEEvNT_6ParamsE,@function
        .size           _ZN7cutlass13device_kernelIN5flash19enable_sm80_to_sm89INS1_16FlashAttnBwdSm80INS1_25CollectiveMainloopBwdSm80ILi1ELi1EN4cute5tupleIJNS5_1CILi64EEES8_NS7_ILi192EEEEEENS_10bfloat16_tEfNS_4arch4Sm80ELb0ELb0ELb1ELb0ELb0ELb0ELb0ELb0ELi2ELi2ELi2ELi2ELb1EEENS1_21CollectiveEpilogueBwdISA_SB_SD_Li256ELb0ELb0ELi4EEENS1_19SingleTileSchedulerILb0ELb0ELb0ELi64EEEEEEEEEvNT_6ParamsE,(.L_x_1371 - _ZN7cutlass13device_kernelIN5flash19enable_sm80_to_sm89INS1_16FlashAttnBwdSm80INS1_25CollectiveMainloopBwdSm80ILi1ELi1EN4cute5tupleIJNS5_1CILi64EEES8_NS7_ILi192EEEEEENS_10bfloat16_tEfNS_4arch4Sm80ELb0ELb0ELb1ELb0ELb0ELb0ELb0ELb0ELi2ELi2ELi2ELi2ELb1EEENS1_21CollectiveEpilogueBwdISA_SB_SD_Li256ELb0ELb0ELi4EEENS1_19SingleTileSchedulerILb0ELb0ELb0ELi64EEEEEEEEEvNT_6ParamsE)
        .other          _ZN7cutlass13device_kernelIN5flash19enable_sm80_to_sm89INS1_16FlashAttnBwdSm80INS1_25CollectiveMainloopBwdSm80ILi1ELi1EN4cute5tupleIJNS5_1CILi64EEES8_NS7_ILi192EEEEEENS_10bfloat16_tEfNS_4arch4Sm80ELb0ELb0ELb1ELb0ELb0ELb0ELb0ELb0ELi2ELi2ELi2ELi2ELb1EEENS1_21CollectiveEpilogueBwdISA_SB_SD_Li256ELb0ELb0ELi4EEENS1_19SingleTileSchedulerILb0ELb0ELb0ELi64EEEEEEEEEvNT_6ParamsE,@"STO_CUDA_ENTRY STV_DEFAULT"
_ZN7cutlass13device_kernelIN5flash19enable_sm80_to_sm89INS1_16FlashAttnBwdSm80INS1_25CollectiveMainloopBwdSm80ILi1ELi1EN4cute5tupleIJNS5_1CILi64EEES8_NS7_ILi192EEEEEENS_10bfloat16_tEfNS_4arch4Sm80ELb0ELb0ELb1ELb0ELb0ELb0ELb0ELb0ELi2ELi2ELi2ELi2ELb1EEENS1_21CollectiveEpilogueBwdISA_SB_SD_Li256ELb0ELb0ELi4EEENS1_19SingleTileSchedulerILb0ELb0ELb0ELi64EEEEEEEEEvNT_6ParamsE:
[----:B------:R-:W-:-:S03]  /*0000*/  MOV R1, c[0x0][0x28] ;  /* 0x00000a0000017a02 */ /* 0x000fc60000000f00 */
[----:B------:R-:W1:Y:S01]  /*0010*/  S2UR UR12, SR_CTAID.Z ;  /* 0x00000000000c79c3 */ /* 0x000e620000002700 */
[----:B------:R-:W-:Y:S02]  /*0020*/  IADD3 R1, R1, -0x10, RZ ;  /* 0xfffffff001017810 */ /* 0x000fe40007ffe0ff */
[----:B-1----:R-:W-:-:S13]  /*0030*/  ISETP.LE.AND P0, PT, RZ, UR12, PT ;  /* 0x0000000cff007c0c */ /* 0x002fda000bf03270 */
[----:B------:R-:W-:Y:S05]  /*0040*/  @!P0 EXIT ;  /* 0x000000000000894d */ /* 0x000fea0003800000 */
[----:B------:R-:W1:Y:S01]  /*0050*/  S2R R238, SR_TID.X ;  /* 0x0000000000ee7919 */ /* 0x000e620000002100 */
[----:B------:R-:W-:Y:S01]  /*0060*/  IMAD.MOV.U32 R0, RZ, RZ, c[0x0][0x248] ;  /* 0x00009200ff007624 */ /* 0x000fe200078e00ff */
[----:B------:R-:W-:Y:S01]  /*0070*/  USHF.R.S32.HI UR22, URZ, 0x1f, UR12 ;  /* 0x0000001f3f167899 */ /* 0x000fe2000801140c */
[----:B------:R-:W-:Y:S01]  /*0080*/  IMAD.MOV.U32 R29, RZ, RZ, -0x40 ;  /* 0xffffffc0ff1d7424 */ /* 0x000fe200078e00ff */
[----:B------:R-:W2:Y:S01]  /*0090*/  S2R R30, SR_CTAID.Y ;  /* 0x00000000001e7919 */ /* 0x000ea20000002600 */
[----:B------:R-:W-:Y:S01]  /*00a0*/  ULDC.64 UR4, c[0x0][0x278] ;  /* 0x00009e0000047ab9 */ /* 0x000fe20000000a00 */
[----:B------:R-:W-:Y:S01]  /*00b0*/  ISETP.NE.AND P1, PT, R0, 0x1, PT ;  /* 0x000000010000780c */ /* 0x000fe20003f25270 */
[----:B------:R-:W-:Y:S01]  /*00c0*/  UIMAD UR6, UR22, UR4, URZ ;  /* 0x00000004160672a4 */ /* 0x000fe2000f8e023f */
[----:B------:R-:W3:Y:S01]  /*00d0*/  S2R R252, SR_CTAID.X ;  /* 0x0000000000fc7919 */ /* 0x000ee20000002500 */
[----:B------:R-:W-:Y:S01]  /*00e0*/  UIMAD.WIDE.U32 UR16, UR12, UR4, URZ ;  /* 0x000000040c1072a5 */ /* 0x000fe2000f8e003f */
[----:B------:R-:W-:Y:S01]  /*00f0*/  IMAD.MOV.U32 R220, RZ, RZ, 0x20 ;  /* 0x00000020ffdc7424 */ /* 0x000fe200078e00ff */
[----:B------:R-:W-:Y:S01]  /*0100*/  UIMAD UR5, UR12, UR5, UR6 ;  /* 0x000000050c0572a4 */ /* 0x000fe2000f8e0206 */
[----:B------:R-:W-:Y:S01]  /*0110*/  IMAD.MOV.U32 R222, RZ, RZ, 0x40 ;  /* 0x00000040ffde7424 */ /* 0x000fe200078e00ff */
[----:B------:R-:W-:Y:S01]  /*0120*/  ULDC.64 UR24, c[0x0][0x118] ;  /* 0x0000460000187ab9 */ /* 0x000fe20000000a00 */
[----:B------:R-:W-:Y:S01]  /*0130*/  LOP3.LUT R234, R234, 0xffffffef, RZ, 0xc0, !PT ;  /* 0xffffffefeaea7812 */ /* 0x000fe200078ec0ff */
[----:B------:R-:W-:-:S02]  /*0140*/  UIADD3 UR9, UR17, UR5, URZ ;  /* 0x0000000511097290 */ /* 0x000fc4000fffe03f */
[----:B------:R-:W-:Y:S01]  /*0150*/  ULDC.64 UR6, c[0x0][0x1e8] ;  /* 0x00007a0000067ab9 */ /* 0x000fe20000000a00 */
[----:B------:R-:W-:Y:S01]  /*0160*/  LOP3.LUT R234, R234, 0xfffffffb, RZ, 0xc0, !PT ;  /* 0xfffffffbeaea7812 */ /* 0x000fe200078ec0ff */
[----:B------:R-:W-:Y:S02]  /*0170*/  ULDC.64 UR4, c[0x0][0x1b8] ;  /* 0x00006e0000047ab9 */ /* 0x000fe40000000a00 */
[----:B------:R-:W-:Y:S02]  /*0180*/  UIMAD UR6, UR22, UR6, URZ ;  /* 0x00000006160672a4 */ /* 0x000fe4000f8e023f */
[----:B------:R-:W-:Y:S01]  /*0190*/  UIMAD UR4, UR22, UR4, URZ ;  /* 0x00000004160472a4 */ /* 0x000fe2000f8e023f */
[----:B-1----:R-:W-:Y:S01]  /*01a0*/  IMAD.SHL.U32 R242, R238, 0x4, RZ ;  /* 0x00000004eef27824 */ /* 0x002fe200078e00ff */
[----:B------:R-:W-:Y:S01]  /*01b0*/  SHF.R.S32.HI R27, RZ, 0x1f, R238 ;  /* 0x0000001fff1b7819 */ /* 0x000fe200000114ee */
[----:B------:R-:W-:Y:S01]  /*01c0*/  UIMAD UR7, UR12, UR7, UR6 ;  /* 0x000000070c0772a4 */ /* 0x000fe2000f8e0206 */
[----:B--2---:R-:W-:Y:S01]  /*01d0*/  SHF.R.S32.HI R31, RZ, 0x1f, R30 ;  /* 0x0000001fff1f7819 */ /* 0x004fe2000001141e */
[C---:B------:R-:W-:Y:S01]  /*01e0*/  @P1 IMAD.HI.U32 R5, R30.reuse, c[0x0][0x24c], RZ ;  /* 0x000093001e051a27 */ /* 0x040fe200078e00ff */
[--C-:B------:R-:W-:Y:S01]  /*01f0*/  SHF.R.S32.HI R243, RZ, 0x1f, R242.reuse ;  /* 0x0000001ffff37819 */ /* 0x100fe200000114f2 */
[----:B------:R-:W-:Y:S01]  /*0200*/  UIMAD UR6, UR12, UR5, UR4 ;  /* 0x000000050c0672a4 */ /* 0x000fe2000f8e0204 */
[-C--:B------:R-:W-:Y:S01]  /*0210*/  LEA.HI R24, R27, R238.reuse, RZ, 0x3 ;  /* 0x000000ee1b187211 */ /* 0x080fe200078f18ff */
[----:B------:R-:W-:Y:S01]  /*0220*/  IMAD R4, R31, c[0x0][0x270], RZ ;  /* 0x00009c001f047a24 */ /* 0x000fe200078e02ff */
[----:B------:R-:W-:Y:S01]  /*0230*/  ULDC.64 UR4, c[0x0][0x188] ;  /* 0x0000620000047ab9 */ /* 0x000fe20000000a00 */
[C---:B------:R-:W-:Y:S01]  /*0240*/  IMAD.WIDE.U32 R2, R30.reuse, c[0x0][0x270], R242 ;  /* 0x00009c001e027a25 */ /* 0x040fe200078e00f2 */
[----:B------:R-:W-:Y:S01]  /*0250*/  SHF.R.S32.HI R240, RZ, 0x3, R24 ;  /* 0x00000003fff07819 */ /* 0x000fe20000011418 */
[----:B------:R-:W-:Y:S01]  /*0260*/  UIMAD.WIDE.U32 UR18, UR12, UR4, URZ ;  /* 0x000000040c1272a5 */ /* 0x000fe2000f8e003f */
[-C--:B------:R-:W-:Y:S01]  /*0270*/  LEA.HI R21, R27, R238.reuse, RZ, 0x4 ;  /* 0x000000ee1b157211 */ /* 0x080fe200078f20ff */
[----:B------:R-:W-:Y:S01]  /*0280*/  IMAD R4, R30, c[0x0][0x274], R4 ;  /* 0x00009d001e047a24 */ /* 0x000fe200078e0204 */
[----:B------:R-:W-:Y:S01]  /*0290*/  IADD3 R25, P0, R2, UR16, RZ ;  /* 0x0000001002197c10 */ /* 0x000fe2000ff1e0ff */
[----:B------:R-:W-:Y:S01]  /*02a0*/  IMAD.MOV.U32 R0, RZ, RZ, R30 ;  /* 0x000000ffff007224 */ /* 0x000fe200078e001e */
[----:B------:R-:W-:Y:S01]  /*02b0*/  LOP3.LUT R2, R24, 0xfffffff8, RZ, 0xc0, !PT ;  /* 0xfffffff818027812 */ /* 0x000fe200078ec0ff */
[----:B------:R-:W-:Y:S01]  /*02c0*/  UIMAD UR4, UR22, UR4, URZ ;  /* 0x00000004160472a4 */ /* 0x000fe2000f8e023f */
[----:B------:R-:W-:Y:S01]  /*02d0*/  @P1 SHF.R.U32.HI R0, RZ, c[0x0][0x250], R5 ;  /* 0x00009400ff001a19 */ /* 0x000fe20000011605 */
[----:B------:R-:W-:Y:S01]  /*02e0*/  IMAD R12, R31, c[0x0][0x180], RZ ;  /* 0x000060001f0c7a24 */ /* 0x000fe200078e02ff */
[----:B------:R-:W-:Y:S01]  /*02f0*/  IADD3.X R28, R3, UR9, R4, P0, !PT ;  /* 0x00000009031c7c10 */ /* 0x000fe200087fe404 */
[----:B------:R-:W-:Y:S01]  /*0300*/  IMAD.IADD R18, R238, 0x1, -R2 ;  /* 0x00000001ee127824 */ /* 0x000fe200078e0a02 */
[----:B------:R-:W-:Y:S01]  /*0310*/  LEA.HI R3, R27, R238, RZ, 0x6 ;  /* 0x000000ee1b037211 */ /* 0x000fe200078f30ff */
[----:B------:R-:W-:Y:S01]  /*0320*/  IMAD.SHL.U32 R4, R240, 0x40, RZ ;  /* 0x00000040f0047824 */ /* 0x000fe200078e00ff */
[----:B------:R-:W-:Y:S01]  /*0330*/  SHF.R.S32.HI R2, RZ, 0x1f, R0 ;  /* 0x0000001fff027819 */ /* 0x000fe20000011400 */
[----:B------:R-:W-:Y:S01]  /*0340*/  IMAD.SHL.U32 R236, R18, 0x8, RZ ;  /* 0x0000000812ec7824 */ /* 0x000fe200078e00ff */
[----:B------:R-:W-:Y:S01]  /*0350*/  SHF.R.S32.HI R20, RZ, 0x6, R3 ;  /* 0x00000006ff147819 */ /* 0x000fe20000011403 */
[----:B------:R-:W-:Y:S01]  /*0360*/  UIMAD UR4, UR12, UR5, UR4 ;  /* 0x000000050c0472a4 */ /* 0x000fe2000f8e0204 */
[----:B------:R-:W-:Y:S01]  /*0370*/  LOP3.LUT R8, R4, 0x1c0, RZ, 0xc0, !PT ;  /* 0x000001c004087812 */ /* 0x000fe200078ec0ff */
[C---:B------:R-:W-:Y:S01]  /*0380*/  IMAD R3, R2.reuse, c[0x0][0x1e0], RZ ;  /* 0x0000780002037a24 */ /* 0x040fe200078e02ff */
[----:B------:R-:W-:Y:S01]  /*0390*/  SHF.R.S32.HI R237, RZ, 0x1f, R236 ;  /* 0x0000001fffed7819 */ /* 0x000fe200000114ec */
[----:B------:R-:W-:Y:S01]  /*03a0*/  IMAD R2, R2, c[0x0][0x1b0], RZ ;  /* 0x00006c0002027a24 */ /* 0x000fe200078e02ff */
[----:B------:R-:W-:Y:S01]  /*03b0*/  SHF.R.S32.HI R241, RZ, 0x1f, R240 ;  /* 0x0000001ffff17819 */ /* 0x000fe200000114f0 */
[C---:B------:R-:W-:Y:S01]  /*03c0*/  IMAD R6, R0.reuse, c[0x0][0x1e4], R3 ;  /* 0x0000790000067a24 */ /* 0x040fe200078e0203 */
[----:B------:R-:W-:Y:S01]  /*03d0*/  UIADD3 UR8, UR19, UR4, URZ ;  /* 0x0000000413087290 */ /* 0x000fe2000fffe03f */
[----:B------:R-:W-:Y:S01]  /*03e0*/  IMAD R7, R0, c[0x0][0x1b4], R2 ;  /* 0x00006d0000077a24 */ /* 0x000fe200078e0202 */
[----:B------:R-:W-:Y:S01]  /*03f0*/  IADD3 R235, R236, 0x40, RZ ;  /* 0x00000040eceb7810 */ /* 0x000fe20007ffe0ff */
[----:B------:R-:W-:Y:S01]  /*0400*/  IMAD.WIDE.U32 R4, R0, c[0x0][0x1e0], R236 ;  /* 0x0000780000047a25 */ /* 0x000fe200078e00ec */
[----:B------:R-:W-:Y:S01]  /*0410*/  IADD3 R244, R236, 0x80, RZ ;  /* 0x00000080ecf47810 */ /* 0x000fe20007ffe0ff */
[----:B------:R-:W-:-:S02]  /*0420*/  ULDC.64 UR4, c[0x0][0x290] ;  /* 0x0000a40000047ab9 */ /* 0x000fc40000000a00 */
[----:B------:R-:W-:Y:S01]  /*0430*/  IMAD.WIDE.U32 R2, R0, c[0x0][0x1b0], R236 ;  /* 0x00006c0000027a25 */ /* 0x000fe200078e00ec */
[----:B------:R-:W-:Y:S01]  /*0440*/  LOP3.LUT R0, R8, 0x38, R236, 0xf8, !PT ;  /* 0x0000003808007812 */ /* 0x000fe200078ef8ec */
[----:B------:R-:W-:Y:S01]  /*0450*/  UIMAD.WIDE.U32 UR14, UR12, UR4, URZ ;  /* 0x000000040c0e72a5 */ /* 0x000fe2000f8e003f */
[----:B------:R-:W-:Y:S01]  /*0460*/  SHF.R.U32.HI R8, RZ, 0x3, R8 ;  /* 0x00000003ff087819 */ /* 0x000fe20000011608 */
[----:B------:R-:W-:Y:S01]  /*0470*/  IMAD.SHL.U32 R19, R20, 0x200, RZ ;  /* 0x0000020014137824 */ /* 0x000fe200078e00ff */
[----:B------:R-:W-:Y:S01]  /*0480*/  UMOV UR20, 0x6 ;  /* 0x0000000600147882 */ /* 0x000fe20000000000 */
[----:B------:R-:W-:Y:S02]  /*0490*/  IMAD.IADD R5, R5, 0x1, R6 ;  /* 0x0000000105057824 */ /* 0x000fe400078e0206 */
[----:B------:R-:W-:Y:S01]  /*04a0*/  IMAD.U32 R6, RZ, RZ, UR12 ;  /* 0x0000000cff067e24 */ /* 0x000fe2000f8e00ff */
[----:B------:R-:W-:Y:S01]  /*04b0*/  LOP3.LUT R230, R19, R0, R8, 0xf6, !PT ;  /* 0x0000000013e67212 */ /* 0x000fe200078ef608 */
[----:B------:R-:W-:-:S02]  /*04c0*/  IMAD.IADD R3, R3, 0x1, R7 ;  /* 0x0000000103037824 */ /* 0x000fc400078e0207 */
[----:B------:R-:W-:Y:S02]  /*04d0*/  IMAD.U32 R0, RZ, RZ, UR12 ;  /* 0x0000000cff007e24 */ /* 0x000fe4000f8e00ff */
[----:B------:R-:W-:-:S04]  /*04e0*/  IMAD.WIDE.U32 R6, R6, c[0x0][0x1e8], R4 ;  /* 0x00007a0006067a25 */ /* 0x000fc800078e0004 */
[----:B------:R-:W-:Y:S01]  /*04f0*/  IMAD.WIDE.U32 R4, R0, c[0x0][0x1b8], R2 ;  /* 0x00006e0000047a25 */ /* 0x000fe200078e0002 */
[----:B------:R-:W-:-:S03]  /*0500*/  IADD3 R3, R7, UR7, RZ ;  /* 0x0000000707037c10 */ /* 0x000fc6000fffe0ff */
[----:B------:R-:W-:Y:S01]  /*0510*/  IMAD R0, R241, c[0x0][0x178], RZ ;  /* 0x00005e00f1007a24 */ /* 0x000fe200078e02ff */
[----:B------:R-:W-:Y:S01]  /*0520*/  IADD3 R7, R5, UR6, RZ ;  /* 0x0000000605077c10 */ /* 0x000fe2000fffe0ff */
[----:B---3--:R-:W-:Y:S01]  /*0530*/  IMAD.WIDE R8, R252, 0x40, R240 ;  /* 0x00000040fc087825 */ /* 0x008fe200078e02f0 */
[----:B------:R-:W-:-:S03]  /*0540*/  UIMAD UR6, UR22, UR4, URZ ;  /* 0x00000004160672a4 */ /* 0x000fc6000f8e023f */
[C---:B------:R-:W-:Y:S01]  /*0550*/  IMAD R0, R240.reuse, c[0x0][0x17c], R0 ;  /* 0x00005f00f0007a24 */ /* 0x040fe200078e0200 */
[----:B------:R-:W-:Y:S01]  /*0560*/  UIMAD UR5, UR12, UR5, UR6 ;  /* 0x000000050c0572a4 */ /* 0x000fe2000f8e0206 */
[----:B------:R-:W-:-:S03]  /*0570*/  IMAD.WIDE.U32 R10, R240, c[0x0][0x178], R236 ;  /* 0x00005e00f00a7a25 */ /* 0x000fc600078e00ec */
[----:B------:R-:W-:Y:S01]  /*0580*/  UIADD3 UR10, UR15, UR5, URZ ;  /* 0x000000050f0a7290 */ /* 0x000fe2000fffe03f */
[----:B------:R-:W-:Y:S01]  /*0590*/  IMAD R5, R9, c[0x0][0x1d8], RZ ;  /* 0x0000760009057a24 */ /* 0x000fe200078e02ff */
[----:B------:R1:W-:Y:S01]  /*05a0*/  STL.64 [R1], R10 ;  /* 0x0000000a01007387 */ /* 0x0003e20000100a00 */
[----:B------:R-:W-:Y:S01]  /*05b0*/  IMAD.IADD R249, R11, 0x1, R0 ;  /* 0x000000010bf97824 */ /* 0x000fe200078e0200 */
[----:B------:R-:W-:Y:S01]  /*05c0*/  ULDC.64 UR4, c[0x0][0x178] ;  /* 0x00005e0000047ab9 */ /* 0x000fe20000000a00 */
[----:B------:R-:W-:Y:S01]  /*05d0*/  IMAD.MOV.U32 R248, RZ, RZ, R10 ;  /* 0x000000fffff87224 */ /* 0x000fe200078e000a */
[----:B------:R-:W-:Y:S01]  /*05e0*/  USHF.L.U64.HI UR11, UR4, UR20, UR5 ;  /* 0x00000014040b7299 */ /* 0x000fe20008010205 */
[----:B------:R-:W-:Y:S01]  /*05f0*/  IMAD.MOV.U32 R2, RZ, RZ, R6 ;  /* 0x000000ffff027224 */ /* 0x000fe200078e0006 */
[----:B------:R-:W-:Y:S01]  /*0600*/  USHF.L.U32 UR13, UR4, 0x6, URZ ;  /* 0x00000006040d7899 */ /* 0x000fe2000800063f */
[----:B------:R-:W-:Y:S02]  /*0610*/  IMAD.MOV.U32 R6, RZ, RZ, R4 ;  /* 0x000000ffff067224 */ /* 0x000fe400078e0004 */
[C---:B------:R-:W-:Y:S01]  /*0620*/  IMAD R0, R8.reuse, c[0x0][0x1dc], R5 ;  /* 0x0000770008007a24 */ /* 0x040fe200078e0205 */
[----:B------:R-:W-:Y:S01]  /*0630*/  ULDC.64 UR4, c[0x0][0x218] ;  /* 0x0000860000047ab9 */ /* 0x000fe20000000a00 */
[----:B------:R-:W-:Y:S01]  /*0640*/  IMAD.WIDE.U32 R4, R8, c[0x0][0x1d8], R2 ;  /* 0x0000760008047a25 */ /* 0x000fe200078e0002 */
[----:B------:R-:W-:-:S02]  /*0650*/  UIMAD UR6, UR22, UR4, URZ ;  /* 0x00000004160672a4 */ /* 0x000fc4000f8e023f */
[----:B------:R-:W-:Y:S01]  /*0660*/  UIMAD.WIDE.U32 UR26, UR12, UR4, URZ ;  /* 0x000000040c1a72a5 */ /* 0x000fe2000f8e003f */
[----:B------:R-:W-:Y:S01]  /*0670*/  IMAD R9, R9, c[0x0][0x1a8], RZ ;  /* 0x00006a0009097a24 */ /* 0x000fe200078e02ff */
[----:B------:R-:W-:Y:S01]  /*0680*/  LEA R2, P0, R4, c[0x0][0x1c0], 0x1 ;  /* 0x0000700004027a11 */ /* 0x000fe200078008ff */
[----:B------:R-:W-:Y:S01]  /*0690*/  IMAD R3, R30, c[0x0][0x184], R12 ;  /* 0x000061001e037a24 */ /* 0x000fe200078e020c */
[----:B------:R-:W-:Y:S01]  /*06a0*/  UIMAD UR5, UR12, UR5, UR6 ;  /* 0x000000050c0572a4 */ /* 0x000fe2000f8e0206 */
[----:B------:R-:W-:Y:S01]  /*06b0*/  IMAD.IADD R0, R5, 0x1, R0 ;  /* 0x0000000105007824 */ /* 0x000fe200078e0200 */
[----:B------:R-:W-:Y:S01]  /*06c0*/  UMOV UR4, 0x5 ;  /* 0x0000000500047882 */ /* 0x000fe20000000000 */
[C---:B------:R-:W-:Y:S01]  /*06d0*/  IMAD R5, R8.reuse, c[0x0][0x1ac], R9 ;  /* 0x00006b0008057a24 */ /* 0x040fe200078e0209 */
[----:B------:R-:W-:Y:S01]  /*06e0*/  UIADD3 UR21, UR27, UR5, URZ ;  /* 0x000000051b157290 */ /* 0x000fe2000fffe03f */
[----:B------:R-:W-:Y:S01]  /*06f0*/  IMAD.WIDE.U32 R8, R8, c[0x0][0x1a8], R6 ;  /* 0x00006a0008087a25 */ /* 0x000fe200078e0006 */
[----:B------:R-:W-:-:S02]  /*0700*/  ULDC.64 UR6, c[0x0][0x208] ;  /* 0x0000820000067ab9 */ /* 0x000fc40000000a00 */
[----:B------:R-:W-:Y:S01]  /*0710*/  USHF.L.U32 UR5, UR6, 0x5, URZ ;  /* 0x0000000506057899 */ /* 0x000fe2000800063f */
[----:B-1----:R-:W-:Y:S01]  /*0720*/  IMAD.WIDE.U32 R10, R30, c[0x0][0x180], R248 ;  /* 0x000060001e0a7a25 */ /* 0x002fe200078e00f8 */
[----:B------:R-:W-:Y:S02]  /*0730*/  USHF.L.U64.HI UR4, UR6, UR4, UR7 ;  /* 0x0000000406047299 */ /* 0x000fe40008010207 */
[----:B------:R-:W-:Y:S01]  /*0740*/  USHF.L.U32 UR23, UR5, 0x1, URZ ;  /* 0x0000000105177899 */ /* 0x000fe2000800063f */
[----:B------:R-:W-:Y:S01]  /*0750*/  IMAD.MOV.U32 R7, RZ, RZ, c[0x0][0x1d8] ;  /* 0x00007600ff077624 */ /* 0x000fe200078e00ff */
[----:B------:R-:W-:Y:S01]  /*0760*/  IADD3 R12, P1, R10, UR18, RZ ;  /* 0x000000120a0c7c10 */ /* 0x000fe2000ff3e0ff */
[----:B------:R-:W-:Y:S01]  /*0770*/  IMAD R29, R252, R29, c[0x0][0x198] ;  /* 0x00006600fc1d7624 */ /* 0x000fe200078e021d */
[----:B------:R-:W-:Y:S01]  /*0780*/  USHF.L.U64.HI UR4, UR5, 0x1, UR4 ;  /* 0x0000000105047899 */ /* 0x000fe20008010204 */
[----:B------:R-:W-:Y:S01]  /*0790*/  IMAD.SHL.U32 R230, R230, 0x2, RZ ;  /* 0x00000002e6e67824 */ /* 0x000fe200078e00ff */
[----:B------:R-:W-:Y:S01]  /*07a0*/  IADD3.X R10, R11, UR8, R3, P1, !PT ;  /* 0x000000080b0a7c10 */ /* 0x000fe20008ffe403 */
[----:B------:R-:W-:Y:S01]  /*07b0*/  IMAD R17, R31, c[0x0][0x288], RZ ;  /* 0x0000a2001f117a24 */ /* 0x000fe200078e02ff */
[----:B------:R-:W-:Y:S01]  /*07c0*/  LEA.HI.X R3, R4, c[0x0][0x1c4], R0, 0x1, P0 ;  /* 0x0000710004037a11 */ /* 0x000fe200000f0c00 */
[----:B------:R-:W-:Y:S01]  /*07d0*/  IMAD.IADD R0, R9, 0x1, R5 ;  /* 0x0000000109007824 */ /* 0x000fe200078e0205 */
[----:B------:R-:W-:Y:S01]  /*07e0*/  LEA R4, P0, R8, c[0x0][0x190], 0x1 ;  /* 0x0000640008047a11 */ /* 0x000fe200078008ff */
[----:B------:R-:W-:Y:S01]  /*07f0*/  IMAD.MOV.U32 R9, RZ, RZ, c[0x0][0x1dc] ;  /* 0x00007700ff097624 */ /* 0x000fe200078e00ff */
[C---:B------:R-:W-:Y:S01]  /*0800*/  LEA R6, P1, R7.reuse, R2, 0x6 ;  /* 0x0000000207067211 */ /* 0x040fe200078230ff */
[----:B------:R-:W-:Y:S01]  /*0810*/  IMAD R17, R30, c[0x0][0x28c], R17 ;  /* 0x0000a3001e117a24 */ /* 0x000fe200078e0211 */
[----:B------:R-:W-:Y:S01]  /*0820*/  LEA.HI.X R5, R8, c[0x0][0x194], R0, 0x1, P0 ;  /* 0x0000650008057a11 */ /* 0x000fe200000f0c00 */
[----:B------:R-:W-:Y:S01]  /*0830*/  IMAD.MOV.U32 R0, RZ, RZ, c[0x0][0x1a8] ;  /* 0x00006a00ff007624 */ /* 0x000fe200078e00ff */
[----:B------:R-:W-:Y:S01]  /*0840*/  LEA.HI.X R7, R7, R3, R9, 0x6, P1 ;  /* 0x0000000307077211 */ /* 0x000fe200008f3409 */
[----:B------:R-:W-:Y:S01]  /*0850*/  IMAD.MOV.U32 R9, RZ, RZ, c[0x0][0x1ac] ;  /* 0x00006b00ff097624 */ /* 0x000fe200078e00ff */
[----:B------:R-:W-:Y:S01]  /*0860*/  ISETP.GE.AND P1, PT, R236, c[0x0][0x1cc], PT ;  /* 0x00007300ec007a0c */ /* 0x000fe20003f26270 */
[----:B------:R-:W-:Y:S01]  /*0870*/  IMAD.WIDE.U32 R250, R240, c[0x0][0x208], R236 ;  /* 0x00008200f0fa7a25 */ /* 0x000fe200078e00ec */
[----:B------:R-:W-:-:S02]  /*0880*/  LEA R8, P0, R0, R4, 0x6 ;  /* 0x0000000400087211 */ /* 0x000fc400078030ff */
[----:B------:R-:W-:Y:S01]  /*0890*/  LEA R14, P2, R12, c[0x0][0x160], 0x1 ;  /* 0x000058000c0e7a11 */ /* 0x000fe200078408ff */
[----:B------:R-:W-:Y:S01]  /*08a0*/  IMAD.MOV.U32 R246, RZ, RZ, R250 ;  /* 0x000000fffff67224 */ /* 0x000fe200078e00fa */
[----:B------:R-:W-:Y:S01]  /*08b0*/  LEA.HI.X R9, R0, R5, R9, 0x6, P0 ;  /* 0x0000000500097211 */ /* 0x000fe200000f3409 */
[----:B------:R-:W-:Y:S01]  /*08c0*/  IMAD.IADD R0, R29, 0x1, -R240 ;  /* 0x000000011d007824 */ /* 0x000fe200078e0af0 */
[----:B------:R-:W-:Y:S01]  /*08d0*/  LEA.HI.X R15, R12, c[0x0][0x164], R10, 0x1, P2 ;  /* 0x000059000c0f7a11 */ /* 0x000fe200010f0c0a */
[----:B------:R-:W-:Y:S01]  /*08e0*/  IMAD.WIDE.U32 R10, R30, c[0x0][0x288], R242 ;  /* 0x0000a2001e0a7a25 */ /* 0x000fe200078e00f2 */
[----:B------:R-:W-:Y:S02]  /*08f0*/  ISETP.GE.AND P0, PT, R235, c[0x0][0x1cc], PT ;  /* 0x00007300eb007a0c */ /* 0x000fe40003f06270 */
[----:B------:R-:W-:Y:S02]  /*0900*/  ISETP.LT.OR P3, PT, R0, 0x1, P1 ;  /* 0x000000010000780c */ /* 0x000fe40000f61670 */
[----:B------:R-:W-:-:S02]  /*0910*/  ISETP.GE.AND P2, PT, R244, c[0x0][0x1cc], PT ;  /* 0x00007300f4007a0c */ /* 0x000fc40003f46270 */
[----:B------:R-:W-:Y:S02]  /*0920*/  P2R R16, PR, RZ, 0x8 ;  /* 0x00000008ff107803 */ /* 0x000fe40000000000 */
[C---:B------:R-:W-:Y:S02]  /*0930*/  ISETP.LT.OR P3, PT, R0.reuse, 0x21, P1 ;  /* 0x000000210000780c */ /* 0x040fe40000f61670 */
[C---:B------:R-:W-:Y:S02]  /*0940*/  ISETP.LT.OR P6, PT, R0.reuse, 0x1, P0 ;  /* 0x000000010000780c */ /* 0x040fe400007c1670 */
[C---:B------:R-:W-:Y:S02]  /*0950*/  ISETP.LT.OR P1, PT, R0.reuse, 0x21, P0 ;  /* 0x000000210000780c */ /* 0x040fe40000721670 */
[C---:B------:R-:W-:Y:S02]  /*0960*/  ISETP.LT.OR P5, PT, R0.reuse, 0x1, P2 ;  /* 0x000000010000780c */ /* 0x040fe400017a1670 */
[----:B------:R-:W-:-:S02]  /*0970*/  ISETP.LT.OR P0, PT, R0, 0x21, P2 ;  /* 0x000000210000780c */ /* 0x000fc40001701670 */
[----:B------:R-:W-:Y:S02]  /*0980*/  ISETP.NE.AND P2, PT, R16, RZ, PT ;  /* 0x000000ff1000720c */ /* 0x000fe40003f45270 */
[----:B------:R-:W-:Y:S02]  /*0990*/  IADD3 R22, P4, R10, UR14, RZ ;  /* 0x0000000e0a167c10 */ /* 0x000fe4000ff9e0ff */
[----:B------:R-:W-:Y:S02]  /*09a0*/  SHF.R.S32.HI R12, RZ, 0x4, R21 ;  /* 0x00000004ff0c7819 */ /* 0x000fe40000011415 */
[----:B------:R-:W-:Y:S02]  /*09b0*/  IADD3.X R26, R11, UR10, R17, P4, !PT ;  /* 0x0000000a0b1a7c10 */ /* 0x000fe4000a7fe411 */
[----:B------:R-:W-:Y:S02]  /*09c0*/  ISETP.GE.AND P4, PT, R235, c[0x0][0x19c], PT ;  /* 0x00006700eb007a0c */ /* 0x000fe40003f86270 */
[----:B------:R-:W-:-:S02]  /*09d0*/  LEA.HI R13, R21, R12, RZ, 0x1 ;  /* 0x0000000c150d7211 */ /* 0x000fc400078f08ff */
[----:B------:R-:W-:Y:S01]  /*09e0*/  IADD3 R17, -R240, c[0x0][0x168], RZ ;  /* 0x00005a00f0117a10 */ /* 0x000fe20007ffe1ff */
[----:B------:R1:W-:Y:S01]  /*09f0*/  LDGSTS.E.BYPASS.LTC128B.128 [R230+0x6080], [R2.64], !P2 ;  /* 0x0608000002e67fae */ /* 0x0003e2000d101d58 */
[----:B------:R-:W-:Y:S02]  /*0a00*/  ISETP.GE.AND P2, PT, R235, c[0x0][0x16c], PT ;  /* 0x00005b00eb007a0c */ /* 0x000fe40003f46270 */
[----:B------:R-:W-:Y:S01]  /*0a10*/  LOP3.LUT R13, R13, 0xfffffffe, RZ, 0xc0, !PT ;  /* 0xfffffffe0d0d7812 */ /* 0x000fe200078ec0ff */
[----:B------:R1:W-:Y:S01]  /*0a20*/  LDGSTS.E.BYPASS.LTC128B.128 [R230+0x8080], [R2.64+0x80], !P6 ;  /* 0x0808008002e67fae */ /* 0x0003e2000f101d58 */
[----:B------:R-:W-:Y:S02]  /*0a30*/  ISETP.LT.OR P6, PT, R0, 0x1, P4 ;  /* 0x000000010000780c */ /* 0x000fe400027c1670 */
[----:B------:R-:W-:Y:S01]  /*0a40*/  SEL R10, RZ, 0x2, P2 ;  /* 0x00000002ff0a7807 */ /* 0x000fe20001000000 */
[----:B------:R1:W-:Y:S01]  /*0a50*/  LDGSTS.E.BYPASS.LTC128B.128 [R230+0xa080], [R2.64+0x100], !P5 ;  /* 0x0a08010002e67fae */ /* 0x0003e2000e901d58 */
[----:B------:R-:W-:Y:S01]  /*0a60*/  ISETP.GE.AND P5, PT, R236, c[0x0][0x19c], PT ;  /* 0x00006700ec007a0c */ /* 0x000fe20003fa6270 */
[----:B------:R-:W-:Y:S01]  /*0a70*/  IMAD.IADD R13, R12, 0x1, -R13 ;  /* 0x000000010c0d7824 */ /* 0x000fe200078e0a0d */
[C---:B------:R-:W-:Y:S01]  /*0a80*/  ISETP.LT.OR P4, PT, R0.reuse, 0x21, P4 ;  /* 0x000000210000780c */ /* 0x040fe20002781670 */
[----:B------:R2:W-:Y:S01]  /*0a90*/  LDGSTS.E.BYPASS.LTC128B.128 [R230+0x7080], [R6.64], !P3 ;  /* 0x0708000006e67fae */ /* 0x0005e2000d901d58 */
[----:B------:R-:W-:-:S02]  /*0aa0*/  ISETP.LT.OR P3, PT, R0, 0x1, P5 ;  /* 0x000000010000780c */ /* 0x000fc40002f61670 */
[----:B------:R-:W-:Y:S01]  /*0ab0*/  ISETP.LT.OR P2, PT, R0, 0x21, P5 ;  /* 0x000000210000780c */ /* 0x000fe20002f41670 */
[----:B------:R2:W-:Y:S01]  /*0ac0*/  LDGSTS.E.BYPASS.LTC128B.128 [R230+0x9080], [R6.64+0x80], !P1 ;  /* 0x0908008006e67fae */ /* 0x0005e2000c901d58 */
[----:B------:R-:W-:-:S03]  /*0ad0*/  ISETP.GE.AND P1, PT, R244, c[0x0][0x16c], PT ;  /* 0x00005b00f4007a0c */ /* 0x000fc60003f26270 */
[----:B------:R2:W-:Y:S01]  /*0ae0*/  LDGSTS.E.BYPASS.LTC128B.128 [R230+0xb080], [R6.64+0x100], !P0 ;  /* 0x0b08010006e67fae */ /* 0x0005e2000c101d58 */
[----:B------:R-:W-:-:S03]  /*0af0*/  ISETP.GE.AND P0, PT, R236, c[0x0][0x16c], PT ;  /* 0x00005b00ec007a0c */ /* 0x000fc60003f06270 */
[----:B------:R-:W0:Y:S04]  /*0b00*/  LDGDEPBAR ;  /* 0x00000000000079af */ /* 0x000e280000000000 */
[----:B------:R3:W-:Y:S01]  /*0b10*/  LDGSTS.E.BYPASS.LTC128B.128 [R230+0x80], [R4.64], !P3 ;  /* 0x0008000004e67fae */ /* 0x0007e2000d901d58 */
[----:B------:R-:W-:-:S03]  /*0b20*/  LOP3.LUT P3, RZ, R18, 0x2, RZ, 0xc0, !PT ;  /* 0x0000000212ff7812 */ /* 0x000fc6000786c0ff */
[----:B------:R3:W-:Y:S01]  /*0b30*/  LDGSTS.E.BYPASS.LTC128B.128 [R230+0x2080], [R4.64+0x80], !P6 ;  /* 0x0208008004e67fae */ /* 0x0007e2000f101d58 */
[----:B-1----:R-:W-:Y:S02]  /*0b40*/  IMAD.SHL.U32 R2, R18, 0x40, RZ ;  /* 0x0000004012027824 */ /* 0x002fe400078e00ff */
[----:B------:R-:W-:-:S03]  /*0b50*/  IMAD R3, R13, 0x800, R19 ;  /* 0x000008000d037824 */ /* 0x000fc600078e0213 */
[----:B------:R-:W-:-:S04]  /*0b60*/  LOP3.LUT R16, R2, 0x1c0, RZ, 0xc0, !PT ;  /* 0x000001c002107812 */ /* 0x000fc800078ec0ff */
[----:B------:R-:W-:Y:S02]  /*0b70*/  LOP3.LUT R2, R16, 0x8, R24, 0xf8, !PT ;  /* 0x0000000810027812 */ /* 0x000fe400078ef818 */
[----:B------:R-:W-:Y:S02]  /*0b80*/  SHF.R.U32.HI R23, RZ, 0x3, R16 ;  /* 0x00000003ff177819 */ /* 0x000fe40000011610 */
[----:B--2---:R-:W-:Y:S02]  /*0b90*/  SEL R6, RZ, 0x1, P0 ;  /* 0x00000001ff067807 */ /* 0x004fe40000000000 */
[----:B------:R-:W-:Y:S02]  /*0ba0*/  ISETP.GE.AND P0, PT, R244, c[0x0][0x19c], PT ;  /* 0x00006700f4007a0c */ /* 0x000fe40003f06270 */
[----:B------:R-:W-:Y:S02]  /*0bb0*/  SEL R7, RZ, 0x4, P1 ;  /* 0x00000004ff077807 */ /* 0x000fe40000800000 */
[----:B------:R-:W-:-:S02]  /*0bc0*/  ISETP.LT.OR P1, PT, R0, 0x1, P0 ;  /* 0x000000010000780c */ /* 0x000fc40000721670 */
[----:B------:R-:W-:Y:S02]  /*0bd0*/  ISETP.LT.OR P0, PT, R0, 0x21, P0 ;  /* 0x000000210000780c */ /* 0x000fe40000701670 */
[----:B------:R-:W-:Y:S01]  /*0be0*/  IADD3 R0, R7, R10, R6 ;  /* 0x0000000a07007210 */ /* 0x000fe20007ffe006 */
[----:B------:R-:W-:Y:S01]  /*0bf0*/  IMAD R6, R31, c[0x0][0x210], RZ ;  /* 0x000084001f067a24 */ /* 0x000fe200078e02ff */
[----:B------:R-:W-:Y:S02]  /*0c00*/  LOP3.LUT R2, R2, R23, RZ, 0x3c, !PT ;  /* 0x0000001702027212 */ /* 0x000fe400078e3cff */
[----:B------:R-:W-:Y:S01]  /*0c10*/  LOP3.LUT P6, RZ, R0, 0x2, RZ, 0xc0, !PT ;  /* 0x0000000200ff7812 */ /* 0x000fe200078cc0ff */
[----:B------:R-:W-:Y:S01]  /*0c20*/  IMAD R6, R30, c[0x0][0x214], R6 ;  /* 0x000085001e067a24 */ /* 0x000fe200078e0206 */
[----:B------:R-:W-:Y:S01]  /*0c30*/  LOP3.LUT P5, RZ, R0, 0x4, RZ, 0xc0, !PT ;  /* 0x0000000400ff7812 */ /* 0x000fe200078ac0ff */
[----:B------:R-:W-:Y:S02]  /*0c40*/  IMAD R0, R241, c[0x0][0x208], RZ ;  /* 0x00008200f1007a24 */ /* 0x000fe400078e02ff */
[----:B------:R3:W-:Y:S01]  /*0c50*/  LDGSTS.E.BYPASS.LTC128B.128 [R230+0x4080], [R4.64+0x100], !P1 ;  /* 0x0408010004e67fae */ /* 0x0007e2000c901d58 */
[----:B------:R-:W-:Y:S01]  /*0c60*/  IMAD.IADD R2, R3, 0x1, R2 ;  /* 0x0000000103027824 */ /* 0x000fe200078e0202 */
[----:B------:R-:W-:Y:S01]  /*0c70*/  LOP3.LUT P1, RZ, R18, 0x4, RZ, 0xc0, !PT ;  /* 0x0000000412ff7812 */ /* 0x000fe2000782c0ff */
[----:B------:R-:W-:Y:S01]  /*0c80*/  IMAD R0, R240, c[0x0][0x20c], R0 ;  /* 0x00008300f0007a24 */ /* 0x000fe200078e0200 */
[----:B------:R1:W-:Y:S01]  /*0c90*/  LDGSTS.E.BYPASS.LTC128B.128 [R230+0x1080], [R8.64], !P2 ;  /* 0x0108000008e67fae */ /* 0x0003e2000d101d58 */
[----:B------:R-:W-:Y:S01]  /*0ca0*/  IMAD.SHL.U32 R224, R2, 0x2, RZ ;  /* 0x0000000202e07824 */ /* 0x000fe200078e00ff */
[----:B------:R-:W-:Y:S01]  /*0cb0*/  SEL R222, R222, 0xffffffc0, !P1 ;  /* 0xffffffc0dede7807 */ /* 0x000fe20004800000 */
[----:B------:R-:W-:Y:S01]  /*0cc0*/  IMAD.IADD R247, R251, 0x1, R0 ;  /* 0x00000001fbf77824 */ /* 0x000fe200078e0200 */
[----:B------:R1:W-:Y:S01]  /*0cd0*/  LDGSTS.E.BYPASS.LTC128B.128 [R230+0x3080], [R8.64+0x80], !P4 ;  /* 0x0308008008e67fae */ /* 0x0003e2000e101d58 */
[----:B------:R-:W-:-:S02]  /*0ce0*/  SEL R0, R220, 0xffffffe0, !P3 ;  /* 0xffffffe0dc007807 */ /* 0x000fc40005800000 */
[----:B------:R-:W-:Y:S01]  /*0cf0*/  IMAD.IADD R227, R224, 0x1, R222 ;  /* 0x00000001e0e37824 */ /* 0x000fe200078e02de */
[----:B------:R1:W-:Y:S01]  /*0d00*/  LDGSTS.E.BYPASS.LTC128B.128 [R230+0x5080], [R8.64+0x100], !P0 ;  /* 0x0508010008e67fae */ /* 0x0003e2000c101d58 */
[----:B------:R-:W-:Y:S01]  /*0d10*/  ISETP.GE.AND P4, PT, R236, c[0x0][0x16c], PT ;  /* 0x00005b00ec007a0c */ /* 0x000fe20003f86270 */
[----:B------:R-:W-:Y:S01]  /*0d20*/  IMAD.IADD R225, R224, 0x1, R0 ;  /* 0x00000001e0e17824 */ /* 0x000fe200078e0200 */
[C---:B------:R-:W-:Y:S01]  /*0d30*/  ISETP.LT.OR P3, PT, R17.reuse, 0x1, !P6 ;  /* 0x000000011100780c */ /* 0x040fe20007761670 */
[----:B------:R-:W0:Y:S01]  /*0d40*/  LDGDEPBAR ;  /* 0x00000000000079af */ /* 0x000e220000000000 */
[C---:B------:R-:W-:Y:S01]  /*0d50*/  ISETP.LT.OR P1, PT, R17.reuse, 0x1, P4 ;  /* 0x000000011100780c */ /* 0x040fe20002721670 */
[----:B------:R-:W-:Y:S01]  /*0d60*/  IMAD.IADD R226, R222, 0x1, R225 ;  /* 0x00000001dee27824 */ /* 0x000fe200078e02e1 */
[----:B------:R-:W-:Y:S01]  /*0d70*/  ISETP.LT.OR P2, PT, R17, 0x1, !P5 ;  /* 0x000000011100780c */ /* 0x000fe20006f41670 */
[----:B------:R-:W-:Y:S01]  /*0d80*/  IMAD.WIDE.U32 R2, R30, c[0x0][0x210], R246 ;  /* 0x000084001e027a25 */ /* 0x000fe200078e00f6 */
[----:B------:R-:W-:-:S04]  /*0d90*/  @P6 LOP3.LUT R234, R234, 0x4, RZ, 0xfc, !PT ;  /* 0x00000004eaea6812 */ /* 0x000fc800078efcff */
[----:B------:R-:W-:Y:S02]  /*0da0*/  @P5 LOP3.LUT R234, R234, 0x10, RZ, 0xfc, !PT ;  /* 0x00000010eaea5812 */ /* 0x000fe400078efcff */
[----:B---3--:R-:W-:Y:S02]  /*0db0*/  IADD3 R4, P0, R14, UR13, RZ ;  /* 0x0000000d0e047c10 */ /* 0x008fe4000ff1e0ff */
[----:B------:R-:W-:Y:S02]  /*0dc0*/  LOP3.LUT R234, R234, 0xfffffff7, RZ, 0xc0, !PT ;  /* 0xfffffff7eaea7812 */ /* 0x000fe400078ec0ff */
[----:B------:R-:W-:Y:S02]  /*0dd0*/  IADD3.X R5, R15, UR11, RZ, P0, !PT ;  /* 0x0000000b0f057c10 */ /* 0x000fe400087fe4ff */
[----:B------:R-:W-:Y:S02]  /*0de0*/  IADD3 R0, P0, R2, UR26, RZ ;  /* 0x0000001a02007c10 */ /* 0x000fe4000ff1e0ff */
[----:B------:R-:W-:-:S02]  /*0df0*/  @P4 LOP3.LUT R234, R234, 0x8, RZ, 0xfc, !PT ;  /* 0x00000008eaea4812 */ /* 0x000fc400078efcff */
[----:B------:R-:W-:Y:S01]  /*0e00*/  IADD3.X R3, R3, UR21, R6, P0, !PT ;  /* 0x0000001503037c10 */ /* 0x000fe200087fe406 */
[----:B------:R-:W-:Y:S01]  /*0e10*/  IMAD.U32 R6, RZ, RZ, UR13 ;  /* 0x0000000dff067e24 */ /* 0x000fe2000f8e00ff */
[----:B------:R-:W-:Y:S01]  /*0e20*/  LEA R2, P0, R0, c[0x0][0x1f0], 0x1 ;  /* 0x00007c0000027a11 */ /* 0x000fe200078008ff */
[----:B------:R-:W-:-:S04]  /*0e30*/  DEPBAR.LE SB0, 0x1 ;  /* 0x000080400000791a */ /* 0x000fc80000000000 */
[----:B------:R-:W-:Y:S01]  /*0e40*/  BAR.SYNC.DEFER_BLOCKING 0x0 ;  /* 0x0000000000007b1d */ /* 0x000fe20000010000 */
[----:B------:R-:W-:Y:S01]  /*0e50*/  LEA.HI.X R3, R0, c[0x0][0x1f4], R3, 0x1, P0 ;  /* 0x00007d0000037a11 */ /* 0x000fe200000f0c03 */
[----:B-1----:R-:W-:Y:S01]  /*0e60*/  IMAD.U32 R8, RZ, RZ, UR23 ;  /* 0x00000017ff087e24 */ /* 0x002fe2000f8e00ff */
[----:B------:R-:W-:-:S03]  /*0e70*/  LOP3.LUT R234, R234, 0xfffffffd, RZ, 0xc0, !PT ;  /* 0xfffffffdeaea7812 */ /* 0x000fc600078ec0ff */
[----:B------:R1:W2:Y:S04]  /*0e80*/  LDSM.16.M88.4 R148, [R224+0x6080] ;  /* 0x00608000e094783b */ /* 0x0002a80000000200 */
[----:B------:R1:W3:Y:S04]  /*0e90*/  LDSM.16.M88.4 R152, [R225+0x6080] ;  /* 0x00608000e198783b */ /* 0x0002e80000000200 */
[----:B------:R1:W4:Y:S04]  /*0ea0*/  LDSM.16.M88.4 R160, [R227+0x6080] ;  /* 0x00608000e3a0783b */ /* 0x0003280000000200 */
[----:B------:R1:W1:Y:S04]  /*0eb0*/  LDSM.16.M88.4 R164, [R226+0x6080] ;  /* 0x00608000e2a4783b */ /* 0x0002680000000200 */
        /* <DEDUP_REMOVED lines=8> */
[----:B------:R-:W-:Y:S06]  /*0f40*/  BAR.SYNC.DEFER_BLOCKING 0x0 ;  /* 0x0000000000007b1d */ /* 0x000fec0000010000 */
[----:B------:R-:W-:Y:S01]  /*0f50*/  @!PT LDS RZ, [RZ] ;  /* 0x00000000fffff984 */ /* 0x000fe20000000800 */
[----:B------:R-:W-:Y:S01]  /*0f60*/  @!PT LDS RZ, [RZ] ;  /* 0x00000000fffff984 */ /* 0x000fe20000000800 */
[----:B------:R-:W-:Y:S01]  /*0f70*/  @!PT LDS RZ, [RZ] ;  /* 0x00000000fffff984 */ /* 0x000fe20000000800 */
[----:B------:R5:W-:Y:S01]  /*0f80*/  LDGSTS.E.BYPASS.LTC128B.128 [R230+0x6080], [R14.64], !P1 ;  /* 0x060800000ee67fae */ /* 0x000be2000c901d58 */
[----:B------:R-:W-:-:S02]  /*0f90*/  ISETP.LT.OR P1, PT, R17, 0x21, P4 ;  /* 0x000000211100780c */ /* 0x000fc40002721670 */
[----:B------:R-:W-:Y:S01]  /*0fa0*/  ISETP.GE.AND P4, PT, R236, c[0x0][0x1fc], PT ;  /* 0x00007f00ec007a0c */ /* 0x000fe20003f86270 */
[----:B------:R5:W-:Y:S01]  /*0fb0*/  LDGSTS.E.BYPASS.LTC128B.128 [R230+0x8080], [R14.64+0x80], !P3 ;  /* 0x080800800ee67fae */ /* 0x000be2000d901d58 */
[C---:B------:R-:W-:Y:S02]  /*0fc0*/  ISETP.LT.OR P3, PT, R17.reuse, 0x21, !P5 ;  /* 0x000000211100780c */ /* 0x040fe40006f61670 */
[----:B------:R-:W-:Y:S01]  /*0fd0*/  ISETP.GT.AND P5, PT, R238, 0xf, PT ;  /* 0x0000000fee00780c */ /* 0x000fe20003fa4270 */
[----:B------:R5:W-:Y:S01]  /*0fe0*/  LDGSTS.E.BYPASS.LTC128B.128 [R230+0xa080], [R14.64+0x100], !P2 ;  /* 0x0a0801000ee67fae */ /* 0x000be2000d101d58 */
[----:B------:R-:W-:-:S05]  /*0ff0*/  ISETP.LT.OR P2, PT, R17, 0x21, !P6 ;  /* 0x000000211100780c */ /* 0x000fca0007741670 */
[----:B------:R1:W-:Y:S01]  /*1000*/  LDGSTS.E.BYPASS.LTC128B.128 [R230+0x7080], [R4.64], !P1 ;  /* 0x0708000004e67fae */ /* 0x0003e2000c901d58 */
[----:B------:R-:W-:-:S04]  /*1010*/  IADD3 R6, P1, P0, R6, 0x80, R14 ;  /* 0x0000008006067810 */ /* 0x000fc8000783e00e */
[----:B------:R-:W-:Y:S01]  /*1020*/  IADD3.X R7, RZ, UR11, R15, P1, P0 ;  /* 0x0000000bff077c10 */ /* 0x000fe20008fe040f */
[----:B------:R-:W-:Y:S01]  /*1030*/  @!P5 IMAD.SHL.U32 R0, R238, 0x10, RZ ;  /* 0x00000010ee00d824 */ /* 0x000fe200078e00ff */
[----:B------:R-:W-:-:S03]  /*1040*/  @P5 LOP3.LUT R234, R234, 0x2, RZ, 0xfc, !PT ;  /* 0x00000002eaea5812 */ /* 0x000fc600078efcff */
[----:B------:R2:W-:Y:S01]  /*1050*/  LDGSTS.E.BYPASS.LTC128B.128 [R230+0x9080], [R6.64], !P2 ;  /* 0x0908000006e67fae */ /* 0x0005e2000d101d58 */
[----:B------:R-:W-:Y:S01]  /*1060*/  ISETP.GE.AND P2, PT, R244, c[0x0][0x1fc], PT ;  /* 0x00007f00f4007a0c */ /* 0x000fe20003f46270 */
[----:B-1----:R-:W-:-:S05]  /*1070*/  IMAD.U32 R4, RZ, RZ, UR13 ;  /* 0x0000000dff047e24 */ /* 0x002fca000f8e00ff */
[----:B------:R-:W-:-:S04]  /*1080*/  IADD3 R4, P1, P0, R4, 0x100, R14 ;  /* 0x0000010004047810 */ /* 0x000fc8000783e00e */
[----:B------:R-:W-:Y:S02]  /*1090*/  IADD3.X R5, RZ, UR11, R15, P1, P0 ;  /* 0x0000000bff057c10 */ /* 0x000fe40008fe040f */
[----:B------:R-:W-:-:S03]  /*10a0*/  IADD3 R8, P1, P0, R8, 0x100, R2 ;  /* 0x0000010008087810 */ /* 0x000fc6000783e002 */
[----:B------:R1:W-:Y:S01]  /*10b0*/  LDGSTS.E.BYPASS.LTC128B.128 [R230+0xb080], [R4.64], !P3 ;  /* 0x0b08000004e67fae */ /* 0x0003e2000d901d58 */
[----:B------:R-:W-:Y:S02]  /*10c0*/  IADD3.X R9, RZ, UR4, R3, P1, P0 ;  /* 0x00000004ff097c10 */ /* 0x000fe40008fe0403 */
[----:B------:R-:W-:Y:S02]  /*10d0*/  ISETP.GE.AND P3, PT, R235, c[0x0][0x1fc], PT ;  /* 0x00007f00eb007a0c */ /* 0x000fe40003f66270 */
[----:B------:R-:W-:Y:S02]  /*10e0*/  ISETP.LT.OR P1, PT, R17, 0x1, P4 ;  /* 0x000000011100780c */ /* 0x000fe40002721670 */
[----:B-1----:R-:W-:-:S04]  /*10f0*/  LEA R4, P0, R25, c[0x0][0x258], 0x2 ;  /* 0x0000960019047a11 */ /* 0x002fc800078010ff */
[----:B------:R-:W-:Y:S02]  /*1100*/  LEA.HI.X R5, R25, c[0x0][0x25c], R28, 0x2, P0 ;  /* 0x0000970019057a11 */ /* 0x000fe400000f141c */
[----:B------:R-:W-:-:S03]  /*1110*/  ISETP.LT.OR P0, PT, R17, 0x1, P3 ;  /* 0x000000011100780c */ /* 0x000fc60001f01670 */
[----:B------:R1:W-:Y:S04]  /*1120*/  @!P5 LDGSTS.E.BYPASS.LTC128B.128 [R0+0x12080], [R4.64] ;  /* 0x120800000400dfae */ /* 0x0003e8000b901d58 */
[----:B------:R-:W0:Y:S04]  /*1130*/  LDGDEPBAR ;  /* 0x00000000000079af */ /* 0x000e280000000000 */
[----:B------:R3:W-:Y:S01]  /*1140*/  LDGSTS.E.BYPASS.LTC128B.128 [R230+0xc080], [R2.64], !P1 ;  /* 0x0c08000002e67fae */ /* 0x0007e2000c901d58 */
[----:B------:R-:W-:-:S03]  /*1150*/  ISETP.LT.OR P1, PT, R17, 0x21, P3 ;  /* 0x000000211100780c */ /* 0x000fc60001f21670 */
[----:B------:R3:W-:Y:S01]  /*1160*/  LDGSTS.E.BYPASS.LTC128B.128 [R230+0xe080], [R2.64+0x80], !P0 ;  /* 0x0e08008002e67fae */ /* 0x0007e2000c101d58 */
[----:B------:R-:W-:-:S13]  /*1170*/  ISETP.LT.OR P0, PT, R17, 0x1, P2 ;  /* 0x000000011100780c */ /* 0x000fda0001701670 */
[----:B------:R3:W-:Y:S01]  /*1180*/  LDGSTS.E.BYPASS.LTC128B.128 [R230+0x10080], [R2.64+0x100], !P0 ;  /* 0x1008010002e67fae */ /* 0x0007e2000c101d58 */
[-C--:B-1----:R-:W-:Y:S02]  /*1190*/  LEA.HI R4, R27, R238.reuse, RZ, 0x2 ;  /* 0x000000ee1b047211 */ /* 0x082fe400078f10ff */
[----:B------:R-:W-:Y:S02]  /*11a0*/  LOP3.LUT R0, R21, 0xfffffff0, RZ, 0xc0, !PT ;  /* 0xfffffff015007812 */ /* 0x000fe400078ec0ff */
[----:B------:R-:W-:Y:S02]  /*11b0*/  LEA.HI R5, R27, R238, RZ, 0x5 ;  /* 0x000000ee1b057211 */ /* 0x000fe400078f28ff */
[----:B--2---:R-:W-:Y:S01]  /*11c0*/  SHF.R.S32.HI R7, RZ, 0x2, R4 ;  /* 0x00000002ff077819 */ /* 0x004fe20000011404 */
[----:B------:R-:W-:Y:S01]  /*11d0*/  IMAD.IADD R0, R238, 0x1, -R0 ;  /* 0x00000001ee007824 */ /* 0x000fe200078e0a00 */
[----:B------:R-:W-:Y:S02]  /*11e0*/  SHF.R.S32.HI R6, RZ, 0x1f, R4 ;  /* 0x0000001fff067819 */ /* 0x000fe40000011404 */
[----:B------:R-:W-:-:S02]  /*11f0*/  SHF.R.S32.HI R12, RZ, 0x5, R5 ;  /* 0x00000005ff0c7819 */ /* 0x000fc40000011405 */
[----:B------:R-:W-:Y:S02]  /*1200*/  LEA.HI R6, R6, R7, RZ, 0x3 ;  /* 0x0000000706067211 */ /* 0x000fe400078f18ff */
[----:B------:R-:W-:Y:S02]  /*1210*/  LEA.HI R10, R5, R12, RZ, 0x1 ;  /* 0x0000000c050a7211 */ /* 0x000fe400078f08ff */
[----:B-----5:R-:W-:Y:S02]  /*1220*/  SHF.R.S32.HI R14, RZ, 0x1f, R0 ;  /* 0x0000001fff0e7819 */ /* 0x020fe40000011400 */
[----:B------:R-:W-:Y:S02]  /*1230*/  LOP3.LUT R15, R6, 0xfffffff8, RZ, 0xc0, !PT ;  /* 0xfffffff8060f7812 */ /* 0x000fe400078ec0ff */
[----:B------:R-:W-:Y:S02]  /*1240*/  LOP3.LUT R11, R10, 0xfffffffe, RZ, 0xc0, !PT ;  /* 0xfffffffe0a0b7812 */ /* 0x000fe400078ec0ff */
[----:B------:R-:W-:Y:S01]  /*1250*/  LEA.HI R14, R14, R0, RZ, 0x3 ;  /* 0x000000000e0e7211 */ /* 0x000fe200078f18ff */
[----:B------:R-:W-:Y:S01]  /*1260*/  IMAD.IADD R15, R7, 0x1, -R15 ;  /* 0x00000001070f7824 */ /* 0x000fe200078e0a0f */
[----:B------:R-:W-:Y:S01]  /*1270*/  LOP3.LUT R4, R4, 0x7ffffffc, RZ, 0xc0, !PT ;  /* 0x7ffffffc04047812 */ /* 0x000fe200078ec0ff */
[----:B------:R-:W-:Y:S01]  /*1280*/  IMAD.IADD R12, R12, 0x1, -R11 ;  /* 0x000000010c0c7824 */ /* 0x000fe200078e0a0b */
[----:B---3--:R-:W-:Y:S01]  /*1290*/  IADD3 R2, P0, R2, UR23, RZ ;  /* 0x0000001702027c10 */ /* 0x008fe2000ff1e0ff */
[----:B------:R-:W-:Y:S01]  /*12a0*/  IMAD.SHL.U32 R11, R15, 0x40, RZ ;  /* 0x000000400f0b7824 */ /* 0x000fe200078e00ff */
[----:B------:R-:W-:Y:S01]  /*12b0*/  LOP3.LUT R10, R14, 0xfffffff8, RZ, 0xc0, !PT ;  /* 0xfffffff80e0a7812 */ /* 0x000fe200078ec0ff */
[----:B------:R-:W-:Y:S01]  /*12c0*/  IMAD.SHL.U32 R233, R12, 0x10, RZ ;  /* 0x000000100ce97824 */ /* 0x000fe200078e00ff */
[----:B------:R-:W-:-:S02]  /*12d0*/  IADD3.X R3, R3, UR4, RZ, P0, !PT ;  /* 0x0000000403037c10 */ /* 0x000fc400087fe4ff */
[----:B------:R-:W-:Y:S01]  /*12e0*/  ISETP.LT.OR P0, PT, R17, 0x21, P4 ;  /* 0x000000211100780c */ /* 0x000fe20002701670 */
[----:B------:R-:W-:Y:S01]  /*12f0*/  IMAD.IADD R0, R0, 0x1, -R10 ;  /* 0x0000000100007824 */ /* 0x000fe200078e0a0a */
[----:B------:R-:W-:Y:S01]  /*1300*/  LOP3.LUT R11, R11, 0x1c0, RZ, 0xc0, !PT ;  /* 0x000001c00b0b7812 */ /* 0x000fe200078ec0ff */
[----:B------:R-:W-:Y:S01]  /*1310*/  IMAD.SHL.U32 R10, R20, 0x8, RZ ;  /* 0x00000008140a7824 */ /* 0x000fe200078e00ff */
[----:B------:R-:W-:Y:S02]  /*1320*/  LOP3.LUT R16, R16, 0x10, R233, 0xf8, !PT ;  /* 0x0000001010107812 */ /* 0x000fe400078ef8e9 */
[----:B------:R-:W-:Y:S02]  /*1330*/  SHF.R.U32.HI R18, RZ, 0x3, R11 ;  /* 0x00000003ff127819 */ /* 0x000fe4000001160b */
[----:B------:R-:W-:Y:S02]  /*1340*/  LOP3.LUT R10, R10, 0x18, RZ, 0xc0, !PT ;  /* 0x000000180a0a7812 */ /* 0x000fe400078ec0ff */
[----:B------:R-:W-:-:S02]  /*1350*/  LOP3.LUT R16, R16, 0x8, R24, 0xf8, !PT ;  /* 0x0000000810107812 */ /* 0x000fc400078ef818 */
[----:B------:R-:W-:Y:S01]  /*1360*/  LOP3.LUT R11, R18, R11, R10, 0x1e, !PT ;  /* 0x0000000b120b7212 */ /* 0x000fe200078e1e0a */
[----:B------:R1:W-:Y:S01]  /*1370*/  LDGSTS.E.BYPASS.LTC128B.128 [R230+0xd080], [R2.64], !P0 ;  /* 0x0d08000002e67fae */ /* 0x0003e2000c101d58 */
[----:B------:R-:W-:Y:S02]  /*1380*/  LEA R6, P0, R22, c[0x0][0x280], 0x2 ;  /* 0x0000a00016067a11 */ /* 0x000fe400078010ff */
[----:B------:R-:W-:Y:S01]  /*1390*/  LOP3.LUT R16, R16, R23, RZ, 0x3c, !PT ;  /* 0x0000001710107212 */ /* 0x000fe200078e3cff */
[----:B------:R1:W-:Y:S01]  /*13a0*/  LDGSTS.E.BYPASS.LTC128B.128 [R230+0xf080], [R2.64+0x80], !P1 ;  /* 0x0f08008002e67fae */ /* 0x0003e2000c901d58 */
[----:B------:R-:W-:Y:S02]  /*13b0*/  LEA.HI.X R7, R22, c[0x0][0x284], R26, 0x2, P0 ;  /* 0x0000a10016077a11 */ /* 0x000fe400000f141a */
[----:B------:R-:W-:Y:S01]  /*13c0*/  ISETP.LT.OR P0, PT, R17, 0x21, P2 ;  /* 0x000000211100780c */ /* 0x000fe20001701670 */
[C---:B------:R-:W-:Y:S01]  /*13d0*/  IMAD.SHL.U32 R17, R13.reuse, 0x20, RZ ;  /* 0x000000200d117824 */ /* 0x040fe200078e00ff */
[----:B------:R-:W-:Y:S01]  /*13e0*/  LOP3.LUT P1, RZ, R0, 0x4, RZ, 0xc0, !PT ;  /* 0x0000000400ff7812 */ /* 0x000fe2000782c0ff */
[----:B------:R-:W-:Y:S01]  /*13f0*/  IMAD R223, R13, 0x200, R16 ;  /* 0x000002000ddf7824 */ /* 0x000fe200078e0210 */
[----:B------:R-:W-:-:S02]  /*1400*/  ISETP.LT.AND P2, PT, RZ, c[0x0][0x168], PT ;  /* 0x00005a00ff007a0c */ /* 0x000fc40003f41270 */
[----:B------:R-:W-:Y:S01]  /*1410*/  LOP3.LUT R17, R10, 0x20, R17, 0xf8, !PT ;  /* 0x000000200a117812 */ /* 0x000fe200078ef811 */
[----:B------:R-:W-:Y:S01]  /*1420*/  IMAD.SHL.U32 R10, R12, 0x400, RZ ;  /* 0x000004000c0a7824 */ /* 0x000fe200078e00ff */
[----:B------:R-:W-:Y:S02]  /*1430*/  LOP3.LUT R15, R15, 0x4, RZ, 0xc0, !PT ;  /* 0x000000040f0f7812 */ /* 0x000fe400078ec0ff */
[----:B------:R-:W-:-:S03]  /*1440*/  SEL R220, R220, 0xffffffe0, !P1 ;  /* 0xffffffe0dcdc7807 */ /* 0x000fc60004800000 */
[----:B------:R2:W-:Y:S01]  /*1450*/  LDGSTS.E.BYPASS.LTC128B.128 [R230+0x11080], [R8.64], !P0 ;  /* 0x1108000008e67fae */ /* 0x0005e2000c101d58 */
[C---:B------:R-:W-:Y:S01]  /*1460*/  LOP3.LUT P0, RZ, R0.reuse, 0x2, RZ, 0xc0, !PT ;  /* 0x0000000200ff7812 */ /* 0x040fe2000780c0ff */
[----:B------:R-:W-:-:S05]  /*1470*/  IMAD.SHL.U32 R0, R0, 0x40, RZ ;  /* 0x0000004000007824 */ /* 0x000fca00078e00ff */
[----:B------:R-:W-:Y:S01]  /*1480*/  LOP3.LUT R0, R0, 0x1c0, RZ, 0xc0, !PT ;  /* 0x000001c000007812 */ /* 0x000fe200078ec0ff */
[C---:B-1----:R-:W-:Y:S01]  /*1490*/  IMAD.IADD R2, R238.reuse, 0x1, -R4 ;  /* 0x00000001ee027824 */ /* 0x042fe200078e0a04 */
[----:B------:R-:W-:Y:S01]  /*14a0*/  LOP3.LUT R4, R5, 0xffffffe0, RZ, 0xc0, !PT ;  /* 0xffffffe005047812 */ /* 0x000fe200078ec0ff */
[----:B------:R-:W-:Y:S02]  /*14b0*/  @!P5 IMAD.SHL.U32 R3, R238, 0x10, RZ ;  /* 0x00000010ee03d824 */ /* 0x000fe400078e00ff */
[----:B------:R-:W-:Y:S02]  /*14c0*/  IMAD R2, R2, 0x2, R10 ;  /* 0x0000000202027824 */ /* 0x000fe400078e020a */
[----:B------:R-:W-:Y:S01]  /*14d0*/  IMAD.IADD R4, R238, 0x1, -R4 ;  /* 0x00000001ee047824 */ /* 0x000fe200078e0a04 */
[----:B------:R1:W-:Y:S01]  /*14e0*/  @!P5 LDGSTS.E.BYPASS.LTC128B.128 [R3+0x12180], [R6.64] ;  /* 0x121800000603dfae */ /* 0x0003e2000b901d58 */
[----:B------:R-:W-:Y:S02]  /*14f0*/  IMAD.IADD R11, R2, 0x1, R11 ;  /* 0x00000001020b7824 */ /* 0x000fe400078e020b */
[----:B------:R-:W-:Y:S01]  /*1500*/  IMAD.SHL.U32 R2, R13, 0x8, RZ ;  /* 0x000000080d027824 */ /* 0x000fe200078e00ff */
[----:B------:R-:W0:Y:S01]  /*1510*/  LDGDEPBAR ;  /* 0x00000000000079af */ /* 0x000e220000000000 */
[----:B------:R-:W-:-:S03]  /*1520*/  IMAD.SHL.U32 R231, R11, 0x2, RZ ;  /* 0x000000020be77824 */ /* 0x000fc600078e00ff */
[----:B------:R-:W-:Y:S02]  /*1530*/  LOP3.LUT R5, R0, 0x8, R2, 0xf8, !PT ;  /* 0x0000000800057812 */ /* 0x000fe400078ef802 */
[----:B------:R-:W-:-:S04]  /*1540*/  SHF.R.U32.HI R2, RZ, 0x3, R0 ;  /* 0x00000003ff027819 */ /* 0x000fc80000011600 */
[----:B------:R-:W-:Y:S01]  /*1550*/  LOP3.LUT R0, R2, R17, R0, 0x1e, !PT ;  /* 0x0000001102007212 */ /* 0x000fe200078e1e00 */
[----:B-1----:R-:W-:Y:S01]  /*1560*/  IMAD.SHL.U32 R3, R14, 0x40, RZ ;  /* 0x000000400e037824 */ /* 0x002fe200078e00ff */
[----:B------:R-:W-:Y:S02]  /*1570*/  LOP3.LUT R6, R5, R2, RZ, 0x3c, !PT ;  /* 0x0000000205067212 */ /* 0x000fe400078e3cff */
[----:B------:R-:W-:Y:S02]  /*1580*/  SHF.R.S32.HI R5, RZ, 0x1f, R4 ;  /* 0x0000001fff057819 */ /* 0x000fe40000011404 */
[----:B------:R-:W-:Y:S02]  /*1590*/  LOP3.LUT R3, R3, 0xfffffe00, RZ, 0xc0, !PT ;  /* 0xfffffe0003037812 */ /* 0x000fe400078ec0ff */
[----:B------:R-:W-:Y:S02]  /*15a0*/  LEA.HI R5, R5, R4, RZ, 0x2 ;  /* 0x0000000405057211 */ /* 0x000fe400078f10ff */
[----:B------:R-:W-:-:S02]  /*15b0*/  IADD3 R2, R6, R3, R10 ;  /* 0x0000000306027210 */ /* 0x000fc40007ffe00a */
[----:B------:R-:W-:Y:S01]  /*15c0*/  LOP3.LUT R0, R0, R3, RZ, 0xfc, !PT ;  /* 0x0000000300007212 */ /* 0x000fe200078efcff */
[----:B------:R-:W-:Y:S01]  /*15d0*/  IMAD.MOV.U32 R3, RZ, RZ, 0x10 ;  /* 0x00000010ff037424 */ /* 0x000fe200078e00ff */
[----:B------:R-:W-:Y:S02]  /*15e0*/  LEA.HI R233, R5, R233, RZ, 0x1e ;  /* 0x000000e905e97211 */ /* 0x000fe400078ff0ff */
[----:B------:R-:W-:Y:S02]  /*15f0*/  IADD3 R10, R231, 0x12280, RZ ;  /* 0x00012280e70a7810 */ /* 0x000fe40007ffe0ff */
[----:B------:R-:W-:Y:S01]  /*1600*/  SEL R3, R3, 0xfffffff0, !P0 ;  /* 0xfffffff003037807 */ /* 0x000fe20004000000 */
[----:B------:R-:W-:Y:S05]  /*1610*/  @P2 BRA `(.L_x_0) ;  /* 0x0000031000002947 */ /* 0x000fea0003800000 */
[----:B--2-4-:R-:W-:Y:S01]  /*1620*/  CS2R R126, SRZ ;  /* 0x00000000007e7805 */ /* 0x014fe2000001ff00 */
[----:B------:R-:W-:Y:S01]  /*1630*/  CS2R R124, SRZ ;  /* 0x00000000007c7805 */ /* 0x000fe2000001ff00 */
        /* <DEDUP_REMOVED lines=46> */
[----:B------:R-:W-:Y:S05]  /*1920*/  BRA `(.L_x_1) ;  /* 0x0000362000007947 */ /* 0x000fea0003800000 */
.L_x_0:
[----:B--2-4-:R-:W-:Y:S01]  /*1930*/  SHF.R.S32.HI R6, RZ, 0x1f, R20 ;  /* 0x0000001fff067819 */ /* 0x014fe20000011414 */
[----:B------:R-:W-:Y:S01]  /*1940*/  IMAD R9, R31, c[0x0][0x238], RZ ;  /* 0x00008e001f097a24 */ /* 0x000fe200078e02ff */
[--C-:B------:R-:W-:Y:S01]  /*1950*/  SHF.R.S32.HI R239, RZ, 0x1f, R238.reuse ;  /* 0x0000001fffef7819 */ /* 0x100fe200000114ee */
[----:B------:R-:W-:Y:S01]  /*1960*/  ULDC UR23, c[0x0][0x20c] ;  /* 0x0000830000177ab9 */ /* 0x000fe20000000800 */
[----:B------:R-:W-:Y:S01]  /*1970*/  LEA.HI R6, R6, R20, RZ, 0x2 ;  /* 0x0000001406067211 */ /* 0x000fe200078f10ff */
[----:B------:R-:W-:Y:S01]  /*1980*/  IMAD R9, R30, c[0x0][0x23c], R9 ;  /* 0x00008f001e097a24 */ /* 0x000fe200078e0209 */
[----:B------:R-:W-:Y:S01]  /*1990*/  LOP3.LUT R8, R5, 0xfffffffc, RZ, 0xc0, !PT ;  /* 0xfffffffc05087812 */ /* 0x000fe200078ec0ff */
[----:B------:R-:W-:Y:S01]  /*19a0*/  USHF.L.U32 UR7, UR6, 0x6, URZ ;  /* 0x0000000606077899 */ /* 0x000fe2000800063f */
[----:B------:R-:W-:Y:S01]  /*19b0*/  LOP3.LUT R5, R6, 0xfffffffc, RZ, 0xc0, !PT ;  /* 0xfffffffc06057812 */ /* 0x000fe200078ec0ff */
[----:B------:R-:W-:Y:S01]  /*19c0*/  IMAD.WIDE.U32 R6, R30, c[0x0][0x238], R238 ;  /* 0x00008e001e067a25 */ /* 0x000fe200078e00ee */
[----:B------:R-:W-:Y:S01]  /*19d0*/  ISETP.NE.AND P0, PT, R15, RZ, PT ;  /* 0x000000ff0f00720c */ /* 0x000fe20003f05270 */
[----:B------:R-:W-:Y:S01]  /*19e0*/  ULDC.64 UR4, c[0x0][0x240] ;  /* 0x0000900000047ab9 */ /* 0x000fe20000000a00 */
[----:B------:R-:W-:Y:S01]  /*19f0*/  IADD3 R232, R231, 0x122c0, RZ ;  /* 0x000122c0e7e87810 */ /* 0x000fe20007ffe0ff */
[----:B------:R-:W-:Y:S01]  /*1a00*/  IMAD.IADD R20, R20, 0x1, -R5 ;  /* 0x0000000114147824 */ /* 0x000fe200078e0a05 */
[----:B------:R-:W-:Y:S01]  /*1a10*/  USHF.L.U64.HI UR6, UR6, UR20, UR23 ;  /* 0x0000001406067299 */ /* 0x000fe20008010217 */
[----:B------:R-:W-:Y:S01]  /*1a20*/  IMAD.IADD R8, R4, 0x1, -R8 ;  /* 0x0000000104087824 */ /* 0x000fe200078e0a08 */
[----:B------:R-:W-:Y:S01]  /*1a30*/  MOV R4, R6 ;  /* 0x0000000600047202 */ /* 0x000fe20000000f00 */
[----:B------:R-:W-:Y:S01]  /*1a40*/  IMAD.IADD R5, R7, 0x1, R9 ;  /* 0x0000000107057824 */ /* 0x000fe200078e0209 */
[----:B------:R-:W-:Y:S01]  /*1a50*/  ULDC UR20, c[0x0][0x168] ;  /* 0x00005a0000147ab9 */ /* 0x000fe20000000800 */
[----:B------:R-:W-:Y:S01]  /*1a60*/  IMAD.U32 R7, RZ, RZ, UR12 ;  /* 0x0000000cff077e24 */ /* 0x000fe2000f8e00ff */
[----:B------:R-:W-:Y:S01]  /*1a70*/  UIMAD UR4, UR22, UR4, URZ ;  /* 0x00000004160472a4 */ /* 0x000fe2000f8e023f */
[----:B------:R-:W-:Y:S01]  /*1a80*/  IMAD R20, R20, -0x8, R29 ;  /* 0xfffffff814147824 */ /* 0x000fe200078e021d */
[----:B------:R-:W-:Y:S01]  /*1a90*/  UIADD3 UR20, UR20, 0x3f, URZ ;  /* 0x0000003f14147890 */ /* 0x000fe2000fffe03f */
[----:B------:R-:W-:Y:S01]  /*1aa0*/  IMAD.WIDE.U32 R12, R7, c[0x0][0x240], R4 ;  /* 0x00009000070c7a25 */ /* 0x000fe200078e0004 */
[----:B------:R-:W-:Y:S01]  /*1ab0*/  @P0 IADD3 R232, R10, -0x40, RZ ;  /* 0xffffffc00ae80810 */ /* 0x000fe20007ffe0ff */
[----:B------:R-:W-:Y:S01]  /*1ac0*/  UIMAD UR4, UR12, UR5, UR4 ;  /* 0x000000050c0472a4 */ /* 0x000fe2000f8e0204 */
[----:B------:R-:W-:Y:S01]  /*1ad0*/  LOP3.LUT R234, R234, 0xfffffffe, RZ, 0xc0, !PT ;  /* 0xfffffffeeaea7812 */ /* 0x000fe200078ec0ff */
[----:B------:R-:W-:Y:S01]  /*1ae0*/  IMAD R8, R8, -0x2, R20 ;  /* 0xfffffffe08087824 */ /* 0x000fe200078e0214 */
[----:B------:R1:W-:Y:S01]  /*1af0*/  STL.64 [R1+0x8], R12 ;  /* 0x0000080c01007387 */ /* 0x0003e20000100a00 */
[----:B------:R-:W-:Y:S01]  /*1b00*/  IMAD.SHL.U32 R2, R2, 0x2, RZ ;  /* 0x0000000202027824 */ /* 0x000fe200078e00ff */
[----:B------:R-:W-:Y:S01]  /*1b10*/  USHF.R.S32.HI UR5, URZ, 0x1f, UR20 ;  /* 0x0000001f3f057899 */ /* 0x000fe20008011414 */
[----:B------:R-:W-:Y:S01]  /*1b20*/  LEA R222, R223, R222, 0x1 ;  /* 0x000000dedfde7211 */ /* 0x000fe200078e08ff */
[----:B------:R-:W-:Y:S01]  /*1b30*/  IMAD.SHL.U32 R0, R0, 0x2, RZ ;  /* 0x0000000200007824 */ /* 0x000fe200078e00ff */
[----:B------:R-:W-:Y:S01]  /*1b40*/  ISETP.GT.AND P0, PT, R8, RZ, PT ;  /* 0x000000ff0800720c */ /* 0x000fe20003f04270 */
[----:B------:R-:W-:Y:S01]  /*1b50*/  IMAD R3, R3, 0x2, R2 ;  /* 0x0000000203037824 */ /* 0x000fe200078e0202 */
[----:B------:R-:W-:Y:S01]  /*1b60*/  ULEA.HI UR5, UR5, UR20, URZ, 0x6 ;  /* 0x0000001405057291 */ /* 0x000fe2000f8f303f */
[C---:B------:R-:W-:Y:S01]  /*1b70*/  LEA R221, R220.reuse, R2, 0x1 ;  /* 0x00000002dcdd7211 */ /* 0x040fe200078e08ff */
[----:B------:R-:W-:Y:S01]  /*1b80*/  IMAD.SHL.U32 R223, R223, 0x2, RZ ;  /* 0x00000002dfdf7824 */ /* 0x000fe200078e00ff */
        /* <DEDUP_REMOVED lines=48> */
[----:B------:R-:W-:Y:S01]  /*1e90*/  IMAD R220, R220, 0x2, R3 ;  /* 0x00000002dcdc7824 */ /* 0x000fe200078e0203 */
[----:B------:R-:W-:Y:S01]  /*1ea0*/  IADD3 R245, R13, UR4, RZ ;  /* 0x000000040df57c10 */ /* 0x000fe2000fffe0ff */
[----:B------:R-:W-:Y:S01]  /*1eb0*/  USHF.R.S32.HI UR22, URZ, 0x6, UR5 ;  /* 0x000000063f167899 */ /* 0x000fe20008011405 */
[C---:B------:R-:W-:Y:S01]  /*1ec0*/  ISETP.GT.AND P6, PT, R8.reuse, 0x1, PT ;  /* 0x000000010800780c */ /* 0x040fe20003fc4270 */
[----:B------:R-:W-:Y:S01]  /*1ed0*/  UMOV UR20, URZ ;  /* 0x0000003f00147c82 */ /* 0x000fe20008000000 */
[----:B------:R-:W-:-:S02]  /*1ee0*/  ISETP.GT.AND P5, PT, R8, 0x20, PT ;  /* 0x000000200800780c */ /* 0x000fc40003fa4270 */
[----:B------:R-:W-:Y:S02]  /*1ef0*/  @P0 LOP3.LUT R234, R234, 0x1, RZ, 0xfc, !PT ;  /* 0x00000001eaea0812 */ /* 0x000fe400078efcff */
[----:B-1----:R-:W-:Y:S02]  /*1f00*/  ISETP.GT.AND P4, PT, R8, 0x21, PT ;  /* 0x000000210800780c */ /* 0x002fe40003f84270 */
.L_x_4:
[----:B------:R-:W-:Y:S04]  /*1f10*/  DEPBAR.LE SB0, 0x0 ;  /* 0x000080000000791a */ /* 0x000fe80000000000 */
[----:B------:R-:W-:Y:S01]  /*1f20*/  BAR.SYNC.DEFER_BLOCKING 0x0 ;  /* 0x0000000000007b1d */ /* 0x000fe20000010000 */
[----:B------:R-:W-:Y:S01]  /*1f30*/  LOP3.LUT P0, RZ, R234, 0x1, RZ, 0xc0, !PT ;  /* 0x00000001eaff7812 */ /* 0x000fe2000780c0ff */
[----:B------:R-:W-:Y:S04]  /*1f40*/  UIADD3 UR23, UR20, 0x1, URZ ;  /* 0x0000000114177890 */ /* 0x000fe8000fffe03f */
[----:B------:R-:W-:Y:S01]  /*1f50*/  UISETP.GE.AND UP0, UPT, UR23, UR22, UPT ;  /* 0x000000161700728c */ /* 0x000fe2000bf06270 */
[----:B-1----:R-:W-:Y:S06]  /*1f60*/  LDSM.16.M88.4 R16, [R2+0x6080] ;  /* 0x006080000210783b */ /* 0x002fec0000000200 */
[----:B------:R-:W1:Y:S06]  /*1f70*/  LDSM.16.M88.4 R20, [R224+0x80] ;  /* 0x00008000e014783b */ /* 0x000e6c0000000200 */
[----:B------:R-:W2:Y:S06]  /*1f80*/  LDSM.16.M88.4 R12, [R2+0x7080] ;  /* 0x00708000020c783b */ /* 0x000eac0000000200 */
[----:B------:R-:W-:Y:S06]  /*1f90*/  LDSM.16.M88.4 R24, [R3+0x6080] ;  /* 0x006080000318783b */ /* 0x000fec0000000200 */
[----:B------:R-:W3:Y:S06]  /*1fa0*/  LDSM.16.M88.4 R28, [R225+0x80] ;  /* 0x00008000e11c783b */ /* 0x000eec0000000200 */
[----:B------:R-:W4:Y:S06]  /*1fb0*/  LDSM.16.M88.4 R32, [R3+0x7080] ;  /* 0x007080000320783b */ /* 0x000f2c0000000200 */
[----:B------:R-:W-:Y:S06]  /*1fc0*/  LDSM.16.M88.4 R132, [R221+0x6080] ;  /* 0x00608000dd84783b */ /* 0x000fec0000000200 */
[----:B------:R-:W5:Y:S01]  /*1fd0*/  LDSM.16.M88.4 R136, [R227+0x80] ;  /* 0x00008000e388783b */ /* 0x000f620000000200 */
[-C--:B-1----:R-:W-:Y:S05]  /*1fe0*/  HMMA.16816.F32.BF16 R4, R16, R20.reuse, RZ ;  /* 0x000000141004723c */ /* 0x082fea00000418ff */
[----:B------:R-:W1:Y:S03]  /*1ff0*/  LDSM.16.M88.4 R140, [R221+0x7080] ;  /* 0x00708000dd8c783b */ /* 0x000e660000000200 */
[C---:B--2---:R-:W-:Y:S03]  /*2000*/  HMMA.16816.F32.BF16 R8, R12.reuse, R20, RZ ;  /* 0x000000140c08723c */ /* 0x044fe600000418ff */
[----:B------:R-:W-:Y:S06]  /*2010*/  LDSM.16.M88.4 R144, [R226+0x80] ;  /* 0x00008000e290783b */ /* 0x000fec0000000200 */
[----:B------:R-:W-:Y:S01]  /*2020*/  LDS R200, [R233.X4+0x12080] ;  /* 0x01208000e9c87984 */ /* 0x000fe20000004800 */
[-C--:B------:R-:W-:Y:S05]  /*2030*/  HMMA.16816.F32.BF16 R12, R12, R22.reuse, RZ ;  /* 0x000000160c0c723c */ /* 0x080fea00000418ff */
[----:B------:R-:W-:Y:S03]  /*2040*/  LDS R201, [R233.X4+0x120a0] ;  /* 0x0120a000e9c97984 */ /* 0x000fe60000004800 */
[----:B------:R-:W-:Y:S03]  /*2050*/  HMMA.16816.F32.BF16 R16, R16, R22, RZ ;  /* 0x000000161010723c */ /* 0x000fe600000418ff */
[----:B------:R-:W2:Y:S05]  /*2060*/  LDSM.16.M88.4 R20, [R220+0x6080] ;  /* 0x00608000dc14783b */ /* 0x000eaa0000000200 */
[-C--:B---3--:R-:W-:Y:S01]  /*2070*/  HMMA.16816.F32.BF16 R4, R24, R28.reuse, R4 ;  /* 0x0000001c1804723c */ /* 0x088fe20000041804 */
[----:B------:R-:W-:Y:S06]  /*2080*/  LDS R202, [R233.X4+0x12100] ;  /* 0x01210000e9ca7984 */ /* 0x000fec0000004800 */
[----:B------:R-:W-:Y:S01]  /*2090*/  LDS R203, [R233.X4+0x12120] ;  /* 0x01212000e9cb7984 */ /* 0x000fe20000004800 */
[C---:B----4-:R-:W-:Y:S08]  /*20a0*/  HMMA.16816.F32.BF16 R8, R32.reuse, R28, R8 ;  /* 0x0000001c2008723c */ /* 0x050ff00000041808 */
[-C--:B------:R-:W-:Y:S01]  /*20b0*/  HMMA.16816.F32.BF16 R12, R32, R30.reuse, R12 ;  /* 0x0000001e200c723c */ /* 0x080fe2000004180c */
[----:B------:R-:W3:Y:S07]  /*20c0*/  LDSM.16.M88.4 R32, [R220+0x7080] ;  /* 0x00708000dc20783b */ /* 0x000eee0000000200 */
[----:B------:R-:W-:Y:S01]  /*20d0*/  HMMA.16816.F32.BF16 R16, R24, R30, R16 ;  /* 0x0000001e1810723c */ /* 0x000fe20000041810 */
[----:B------:R-:W-:Y:S06]  /*20e0*/  LDSM.16.M88.4 R24, [R2+0x8080] ;  /* 0x008080000218783b */ /* 0x000fec0000000200 */
[----:B------:R-:W4:Y:S01]  /*20f0*/  LDSM.16.M88.4 R28, [R224+0x2080] ;  /* 0x00208000e01c783b */ /* 0x000f220000000200 */
[-C--:B-----5:R-:W-:Y:S08]  /*2100*/  HMMA.16816.F32.BF16 R4, R132, R136.reuse, R4 ;  /* 0x000000888404723c */ /* 0x0a0ff00000041804 */
[C---:B-1----:R-:W-:Y:S08]  /*2110*/  HMMA.16816.F32.BF16 R8, R140.reuse, R136, R8 ;  /* 0x000000888c08723c */ /* 0x042ff00000041808 */
[-C--:B------:R-:W-:Y:S01]  /*2120*/  HMMA.16816.F32.BF16 R12, R140, R138.reuse, R12 ;  /* 0x0000008a8c0c723c */ /* 0x080fe2000004180c */
[----:B------:R-:W1:Y:S07]  /*2130*/  LDSM.16.M88.4 R140, [R2+0x9080] ;  /* 0x00908000028c783b */ /* 0x000e6e0000000200 */
[----:B------:R-:W-:Y:S01]  /*2140*/  HMMA.16816.F32.BF16 R16, R132, R138, R16 ;  /* 0x0000008a8410723c */ /* 0x000fe20000041810 */
[----:B------:R-:W-:Y:S06]  /*2150*/  LDSM.16.M88.4 R132, [R3+0x8080] ;  /* 0x008080000384783b */ /* 0x000fec0000000200 */
[----:B------:R-:W5:Y:S01]  /*2160*/  LDSM.16.M88.4 R136, [R225+0x2080] ;  /* 0x00208000e188783b */ /* 0x000f620000000200 */
[-C--:B--2---:R-:W-:Y:S08]  /*2170*/  HMMA.16816.F32.BF16 R4, R20, R144.reuse, R4 ;  /* 0x000000901404723c */ /* 0x084ff00000041804 */
[C---:B---3--:R-:W-:Y:S08]  /*2180*/  HMMA.16816.F32.BF16 R8, R32.reuse, R144, R8 ;  /* 0x000000902008723c */ /* 0x048ff00000041808 */
[-C--:B------:R-:W-:Y:S01]  /*2190*/  HMMA.16816.F32.BF16 R12, R32, R146.reuse, R12 ;  /* 0x00000092200c723c */ /* 0x080fe2000004180c */
[----:B------:R-:W2:Y:S07]  /*21a0*/  LDSM.16.M88.4 R32, [R3+0x9080] ;  /* 0x009080000320783b */ /* 0x000eae0000000200 */
[----:B------:R-:W-:Y:S01]  /*21b0*/  HMMA.16816.F32.BF16 R16, R20, R146, R16 ;  /* 0x000000921410723c */ /* 0x000fe20000041810 */
[----:B------:R-:W-:Y:S06]  /*21c0*/  LDSM.16.M88.4 R20, [R221+0x8080] ;  /* 0x00808000dd14783b */ /* 0x000fec0000000200 */
[----:B------:R-:W3:Y:S01]  /*21d0*/  LDSM.16.M88.4 R144, [R227+0x2080] ;  /* 0x00208000e390783b */ /* 0x000ee20000000200 */
[-C--:B----4-:R-:W-:Y:S08]  /*21e0*/  HMMA.16816.F32.BF16 R4, R24, R28.reuse, R4 ;  /* 0x0000001c1804723c */ /* 0x090ff00000041804 */
[C---:B-1----:R-:W-:Y:S08]  /*21f0*/  HMMA.16816.F32.BF16 R8, R140.reuse, R28, R8 ;  /* 0x0000001c8c08723c */ /* 0x042ff00000041808 */
[-C--:B------:R-:W-:Y:S01]  /*2200*/  HMMA.16816.F32.BF16 R12, R140, R30.reuse, R12 ;  /* 0x0000001e8c0c723c */ /* 0x080fe2000004180c */
[----:B------:R-:W1:Y:S07]  /*2210*/  LDSM.16.M88.4 R140, [R221+0x9080] ;  /* 0x00908000dd8c783b */ /* 0x000e6e0000000200 */
[----:B------:R-:W-:Y:S01]  /*2220*/  HMMA.16816.F32.BF16 R16, R24, R30, R16 ;  /* 0x0000001e1810723c */ /* 0x000fe20000041810 */
[----:B------:R-:W-:Y:S06]  /*2230*/  LDSM.16.M88.4 R24, [R220+0x8080] ;  /* 0x00808000dc18783b */ /* 0x000fec0000000200 */
[----:B------:R-:W4:Y:S01]  /*2240*/  LDSM.16.M88.4 R28, [R226+0x2080] ;  /* 0x00208000e21c783b */ /* 0x000f220000000200 */
[-C--:B-----5:R-:W-:Y:S08]  /*2250*/  HMMA.16816.F32.BF16 R4, R132, R136.reuse, R4 ;  /* 0x000000888404723c */ /* 0x0a0ff00000041804 */
[C---:B--2---:R-:W-:Y:S08]  /*2260*/  HMMA.16816.F32.BF16 R8, R32.reuse, R136, R8 ;  /* 0x000000882008723c */ /* 0x044ff00000041808 */
[-C--:B------:R-:W-:Y:S01]  /*2270*/  HMMA.16816.F32.BF16 R12, R32, R138.reuse, R12 ;  /* 0x0000008a200c723c */ /* 0x080fe2000004180c */
[----:B------:R-:W2:Y:S07]  /*2280*/  LDSM.16.M88.4 R32, [R220+0x9080] ;  /* 0x00908000dc20783b */ /* 0x000eae0000000200 */
[----:B------:R-:W-:Y:S01]  /*2290*/  HMMA.16816.F32.BF16 R16, R132, R138, R16 ;  /* 0x0000008a8410723c */ /* 0x000fe20000041810 */
[----:B------:R-:W-:Y:S06]  /*22a0*/  LDSM.16.M88.4 R132, [R2+0xa080] ;  /* 0x00a080000284783b */ /* 0x000fec0000000200 */
[----:B------:R-:W5:Y:S01]  /*22b0*/  LDSM.16.M88.4 R136, [R224+0x4080] ;  /* 0x00408000e088783b */ /* 0x000f620000000200 */
[-C--:B---3--:R-:W-:Y:S08]  /*22c0*/  HMMA.16816.F32.BF16 R4, R20, R144.reuse, R4 ;  /* 0x000000901404723c */ /* 0x088ff00000041804 */
[C---:B-1----:R-:W-:Y:S08]  /*22d0*/  HMMA.16816.F32.BF16 R8, R140.reuse, R144, R8 ;  /* 0x000000908c08723c */ /* 0x042ff00000041808 */
[-C--:B------:R-:W-:Y:S01]  /*22e0*/  HMMA.16816.F32.BF16 R12, R140, R146.reuse, R12 ;  /* 0x000000928c0c723c */ /* 0x080fe2000004180c */
[----:B------:R-:W1:Y:S07]  /*22f0*/  LDSM.16.M88.4 R140, [R2+0xb080] ;  /* 0x00b08000028c783b */ /* 0x000e6e0000000200 */
[----:B------:R-:W-:Y:S01]  /*2300*/  HMMA.16816.F32.BF16 R16, R20, R146, R16 ;  /* 0x000000921410723c */ /* 0x000fe20000041810 */
[----:B------:R-:W-:Y:S06]  /*2310*/  LDSM.16.M88.4 R20, [R3+0xa080] ;  /* 0x00a080000314783b */ /* 0x000fec0000000200 */
[----:B------:R-:W3:Y:S01]  /*2320*/  LDSM.16.M88.4 R144, [R225+0x4080] ;  /* 0x00408000e190783b */ /* 0x000ee20000000200 */
[-C--:B----4-:R-:W-:Y:S08]  /*2330*/  HMMA.16816.F32.BF16 R4, R24, R28.reuse, R4 ;  /* 0x0000001c1804723c */ /* 0x090ff00000041804 */
[C---:B--2---:R-:W-:Y:S08]  /*2340*/  HMMA.16816.F32.BF16 R8, R32.reuse, R28, R8 ;  /* 0x0000001c2008723c */ /* 0x044ff00000041808 */
[-C--:B------:R-:W-:Y:S01]  /*2350*/  HMMA.16816.F32.BF16 R12, R32, R30.reuse, R12 ;  /* 0x0000001e200c723c */ /* 0x080fe2000004180c */
[----:B------:R-:W-:Y:S07]  /*2360*/  LDSM.16.M88.4 R32, [R227+0x4080] ;  /* 0x00408000e320783b */ /* 0x000fee0000000200 */
[----:B------:R-:W-:Y:S01]  /*2370*/  HMMA.16816.F32.BF16 R16, R24, R30, R16 ;  /* 0x0000001e1810723c */ /* 0x000fe20000041810 */
[----:B------:R-:W2:Y:S06]  /*2380*/  LDSM.16.M88.4 R24, [R3+0xb080] ;  /* 0x00b080000318783b */ /* 0x000eac0000000200 */
[----:B------:R-:W4:Y:S01]  /*2390*/  LDSM.16.M88.4 R28, [R221+0xa080] ;  /* 0x00a08000dd1c783b */ /* 0x000f220000000200 */
[-C--:B-----5:R-:W-:Y:S08]  /*23a0*/  HMMA.16816.F32.BF16 R4, R132, R136.reuse, R4 ;  /* 0x000000888404723c */ /* 0x0a0ff00000041804 */
[C---:B-1----:R-:W-:Y:S08]  /*23b0*/  HMMA.16816.F32.BF16 R8, R140.reuse, R136, R8 ;  /* 0x000000888c08723c */ /* 0x042ff00000041808 */
[-C--:B------:R-:W-:Y:S08]  /*23c0*/  HMMA.16816.F32.BF16 R12, R140, R138.reuse, R12 ;  /* 0x0000008a8c0c723c */ /* 0x080ff0000004180c */
[----:B------:R-:W-:Y:S01]  /*23d0*/  HMMA.16816.F32.BF16 R16, R132, R138, R16 ;  /* 0x0000008a8410723c */ /* 0x000fe20000041810 */
[----:B------:R-:W1:Y:S06]  /*23e0*/  LDSM.16.M88.4 R132, [R221+0xb080] ;  /* 0x00b08000dd84783b */ /* 0x000e6c0000000200 */
[----:B------:R-:W-:Y:S01]  /*23f0*/  LDSM.16.M88.4 R136, [R226+0x4080] ;  /* 0x00408000e288783b */ /* 0x000fe20000000200 */
[-C--:B---3--:R-:W-:Y:S08]  /*2400*/  HMMA.16816.F32.BF16 R4, R20, R144.reuse, R4 ;  /* 0x000000901404723c */ /* 0x088ff00000041804 */
[C---:B--2---:R-:W-:Y:S08]  /*2410*/  HMMA.16816.F32.BF16 R8, R24.reuse, R144, R8 ;  /* 0x000000901808723c */ /* 0x044ff00000041808 */
[-C--:B------:R-:W-:Y:S01]  /*2420*/  HMMA.16816.F32.BF16 R12, R24, R146.reuse, R12 ;  /* 0x00000092180c723c */ /* 0x080fe2000004180c */
[----:B------:R-:W2:Y:S07]  /*2430*/  LDSM.16.M88.4 R24, [R220+0xa080] ;  /* 0x00a08000dc18783b */ /* 0x000eae0000000200 */
[----:B------:R-:W-:Y:S01]  /*2440*/  HMMA.16816.F32.BF16 R16, R20, R146, R16 ;  /* 0x000000921410723c */ /* 0x000fe20000041810 */
[----:B------:R-:W3:Y:S01]  /*2450*/  LDSM.16.M88.4 R20, [R220+0xb080] ;  /* 0x00b08000dc14783b */ /* 0x000ee20000000200 */
[----:B------:R-:W-:Y:S05]  /*2460*/  DEPBAR.LE SB0, 0x0 ;  /* 0x000080000000791a */ /* 0x000fea0000000000 */
[----:B------:R-:W-:Y:S01]  /*2470*/  BAR.SYNC.DEFER_BLOCKING 0x0 ;  /* 0x0000000000007b1d */ /* 0x000fe20000010000 */
[-C--:B----4-:R-:W-:Y:S08]  /*2480*/  HMMA.16816.F32.BF16 R4, R28, R32.reuse, R4 ;  /* 0x000000201c04723c */ /* 0x090ff00000041804 */
[C---:B-1----:R-:W-:Y:S08]  /*2490*/  HMMA.16816.F32.BF16 R8, R132.reuse, R32, R8 ;  /* 0x000000208408723c */ /* 0x042ff00000041808 */
[-C--:B------:R-:W-:Y:S01]  /*24a0*/  HMMA.16816.F32.BF16 R12, R132, R34.reuse, R12 ;  /* 0x00000022840c723c */ /* 0x080fe2000004180c */
[----:B------:R-:W1:Y:S07]  /*24b0*/  LDSM.16.M88.4 R140, [R2+0xc080] ;  /* 0x00c08000028c783b */ /* 0x000e6e0000000200 */
[----:B------:R-:W-:Y:S01]  /*24c0*/  HMMA.16816.F32.BF16 R16, R28, R34, R16 ;  /* 0x000000221c10723c */ /* 0x000fe20000041810 */
[----:B------:R-:W4:Y:S07]  /*24d0*/  LDSM.16.M88.4 R144, [R2+0xd080] ;  /* 0x00d080000290783b */ /* 0x000f2e0000000200 */
[-C--:B--2---:R-:W-:Y:S01]  /*24e0*/  HMMA.16816.F32.BF16 R4, R24, R136.reuse, R4 ;  /* 0x000000881804723c */ /* 0x084fe20000041804 */
[----:B------:R-:W2:Y:S07]  /*24f0*/  LDSM.16.M88.4 R132, [R3+0xc080] ;  /* 0x00c080000384783b */ /* 0x000eae0000000200 */
[C---:B---3--:R-:W-:Y:S01]  /*2500*/  HMMA.16816.F32.BF16 R8, R20.reuse, R136, R8 ;  /* 0x000000881408723c */ /* 0x048fe20000041808 */
[----:B------:R-:W3:Y:S07]  /*2510*/  LDSM.16.M88.4 R156, [R3+0xd080] ;  /* 0x00d08000039c783b */ /* 0x000eee0000000200 */
[-C--:B------:R-:W-:Y:S08]  /*2520*/  HMMA.16816.F32.BF16 R12, R20, R138.reuse, R12 ;  /* 0x0000008a140c723c */ /* 0x080ff0000004180c */
[----:B------:R-:W-:Y:S01]  /*2530*/  HMMA.16816.F32.BF16 R16, R24, R138, R16 ;  /* 0x0000008a1810723c */ /* 0x000fe20000041810 */
[----:B------:R-:W5:Y:S03]  /*2540*/  LDSM.16.M88.4 R136, [R221+0xc080] ;  /* 0x00c08000dd88783b */ /* 0x000f660000000200 */
[----:B------:R-:W-:Y:S02]  /*2550*/  FMUL.FTZ R4, R4, c[0x0][0x2b4] ;  /* 0x0000ad0004047a20 */ /* 0x000fe40000410000 */
[----:B------:R-:W-:Y:S02]  /*2560*/  FMUL.FTZ R5, R5, c[0x0][0x2b4] ;  /* 0x0000ad0005057a20 */ /* 0x000fe40000410000 */
[-C--:B-1----:R-:W-:Y:S01]  /*2570*/  HMMA.16816.F32.BF16 R20, R140, R148.reuse, RZ ;  /* 0x000000948c14723c */ /* 0x082fe200000418ff */
[----:B------:R-:W1:Y:S03]  /*2580*/  MUFU.TANH R206, R4 ;  /* 0x0000000400ce7308 */ /* 0x000e660000002400 */
[----:B------:R-:W-:Y:S02]  /*2590*/  FMUL.FTZ R6, R6, c[0x0][0x2b4] ;  /* 0x0000ad0006067a20 */ /* 0x000fe40000410000 */
[----:B------:R-:W-:Y:S02]  /*25a0*/  FMUL.FTZ R7, R7, c[0x0][0x2b4] ;  /* 0x0000ad0007077a20 */ /* 0x000fe40000410000 */
[C---:B----4-:R-:W-:Y:S03]  /*25b0*/  HMMA.16816.F32.BF16 R24, R144.reuse, R148, RZ ;  /* 0x000000949018723c */ /* 0x050fe600000418ff */
[----:B------:R-:W4:Y:S01]  /*25c0*/  MUFU.TANH R204, R5 ;  /* 0x0000000500cc7308 */ /* 0x000f220000002400 */
[----:B------:R-:W-:Y:S02]  /*25d0*/  FMUL.FTZ R8, R8, c[0x0][0x2b4] ;  /* 0x0000ad0008087a20 */ /* 0x000fe40000410000 */
[----:B------:R-:W-:Y:S02]  /*25e0*/  FMUL.FTZ R9, R9, c[0x0][0x2b4] ;  /* 0x0000ad0009097a20 */ /* 0x000fe40000410000 */
[-C--:B------:R-:W-:Y:S01]  /*25f0*/  HMMA.16816.F32.BF16 R28, R144, R150.reuse, RZ ;  /* 0x00000096901c723c */ /* 0x080fe200000418ff */
[----:B------:R-:W1:Y:S03]  /*2600*/  LDSM.16.M88.4 R144, [R221+0xd080] ;  /* 0x00d08000dd90783b */ /* 0x000e660000000200 */
[----:B------:R-:W-:Y:S01]  /*2610*/  FMUL.FTZ R10, R10, c[0x0][0x2b4] ;  /* 0x0000ad000a0a7a20 */ /* 0x000fe20000410000 */
[----:B------:R-:W1:Y:S01]  /*2620*/  MUFU.TANH R205, R6 ;  /* 0x0000000600cd7308 */ /* 0x000e620000002400 */
[----:B------:R-:W-:Y:S02]  /*2630*/  FMUL.FTZ R11, R11, c[0x0][0x2b4] ;  /* 0x0000ad000b0b7a20 */ /* 0x000fe40000410000 */
[----:B------:R-:W-:Y:S01]  /*2640*/  HMMA.16816.F32.BF16 R32, R140, R150, RZ ;  /* 0x000000968c20723c */ /* 0x000fe200000418ff */
[----:B------:R-:W1:Y:S03]  /*2650*/  LDSM.16.M88.4 R140, [R220+0xc080] ;  /* 0x00c08000dc8c783b */ /* 0x000e660000000200 */
[----:B------:R-:W-:Y:S02]  /*2660*/  FMUL.FTZ R12, R12, c[0x0][0x2b4] ;  /* 0x0000ad000c0c7a20 */ /* 0x000fe40000410000 */
[----:B------:R-:W-:Y:S01]  /*2670*/  FMUL.FTZ R13, R13, c[0x0][0x2b4] ;  /* 0x0000ad000d0d7a20 */ /* 0x000fe20000410000 */
[----:B------:R4:W-:Y:S01]  /*2680*/  MUFU.TANH R207, R7 ;  /* 0x0000000700cf7308 */ /* 0x0009e20000002400 */
[-C--:B--2---:R-:W-:Y:S05]  /*2690*/  HMMA.16816.F32.BF16 R20, R132, R152.reuse, R20 ;  /* 0x000000988414723c */ /* 0x084fea0000041814 */
[----:B------:R-:W-:Y:S02]  /*26a0*/  FMUL.FTZ R14, R14, c[0x0][0x2b4] ;  /* 0x0000ad000e0e7a20 */ /* 0x000fe40000410000 */
[----:B------:R-:W-:Y:S01]  /*26b0*/  FMUL.FTZ R15, R15, c[0x0][0x2b4] ;  /* 0x0000ad000f0f7a20 */ /* 0x000fe20000410000 */
[C---:B---3--:R-:W-:Y:S04]  /*26c0*/  HMMA.16816.F32.BF16 R24, R156.reuse, R152, R24 ;  /* 0x000000989c18723c */ /* 0x048fe80000041818 */
[----:B------:R-:W-:Y:S02]  /*26d0*/  FMUL.FTZ R17, R17, c[0x0][0x2b4] ;  /* 0x0000ad0011117a20 */ /* 0x000fe40000410000 */
[----:B------:R-:W-:Y:S02]  /*26e0*/  FMUL.FTZ R18, R18, c[0x0][0x2b4] ;  /* 0x0000ad0012127a20 */ /* 0x000fe40000410000 */
[-C--:B------:R-:W-:Y:S01]  /*26f0*/  HMMA.16816.F32.BF16 R28, R156, R154.reuse, R28 ;  /* 0x0000009a9c1c723c */ /* 0x080fe2000004181c */
[----:B------:R-:W2:Y:S03]  /*2700*/  LDSM.16.M88.4 R156, [R220+0xd080] ;  /* 0x00d08000dc9c783b */ /* 0x000ea60000000200 */
[----:B------:R-:W-:Y:S02]  /*2710*/  FMUL.FTZ R19, R19, c[0x0][0x2b4] ;  /* 0x0000ad0013137a20 */ /* 0x000fe40000410000 */
[----:B------:R-:W-:Y:S01]  /*2720*/  FMUL.FTZ R16, R16, c[0x0][0x2b4] ;  /* 0x0000ad0010107a20 */ /* 0x000fe20000410000 */
[----:B----4-:R-:W-:Y:S01]  /*2730*/  LDSM.16.M88.4 R4, [R220+0xe080] ;  /* 0x00e08000dc04783b */ /* 0x010fe20000000200 */
[----:B------:R-:W-:Y:S05]  /*2740*/  HMMA.16816.F32.BF16 R32, R132, R154, R32 ;  /* 0x0000009a8420723c */ /* 0x000fea0000041820 */
[----:B------:R-:W3:Y:S03]  /*2750*/  LDSM.16.M88.4 R132, [R2+0xe080] ;  /* 0x00e080000284783b */ /* 0x000ee60000000200 */
[-C--:B-----5:R-:W-:Y:S08]  /*2760*/  HMMA.16816.F32.BF16 R20, R136, R160.reuse, R20 ;  /* 0x000000a08814723c */ /* 0x0a0ff00000041814 */
[C---:B-1----:R-:W-:Y:S08]  /*2770*/  HMMA.16816.F32.BF16 R24, R144.reuse, R160, R24 ;  /* 0x000000a09018723c */ /* 0x042ff00000041818 */
[-C--:B------:R-:W-:Y:S01]  /*2780*/  HMMA.16816.F32.BF16 R28, R144, R162.reuse, R28 ;  /* 0x000000a2901c723c */ /* 0x080fe2000004181c */
[----:B------:R-:W1:Y:S07]  /*2790*/  LDSM.16.M88.4 R144, [R2+0xf080] ;  /* 0x00f080000290783b */ /* 0x000e6e0000000200 */
[----:B------:R-:W-:Y:S01]  /*27a0*/  HMMA.16816.F32.BF16 R32, R136, R162, R32 ;  /* 0x000000a28820723c */ /* 0x000fe20000041820 */
[----:B------:R-:W4:Y:S07]  /*27b0*/  LDSM.16.M88.4 R136, [R3+0xe080] ;  /* 0x00e080000388783b */ /* 0x000f2e0000000200 */
[-C--:B------:R-:W-:Y:S08]  /*27c0*/  HMMA.16816.F32.BF16 R20, R140, R164.reuse, R20 ;  /* 0x000000a48c14723c */ /* 0x080ff00000041814 */
[C---:B--2---:R-:W-:Y:S08]  /*27d0*/  HMMA.16816.F32.BF16 R24, R156.reuse, R164, R24 ;  /* 0x000000a49c18723c */ /* 0x044ff00000041818 */
[-C--:B------:R-:W-:Y:S01]  /*27e0*/  HMMA.16816.F32.BF16 R28, R156, R166.reuse, R28 ;  /* 0x000000a69c1c723c */ /* 0x080fe2000004181c */
[----:B------:R-:W2:Y:S07]  /*27f0*/  LDSM.16.M88.4 R156, [R3+0xf080] ;  /* 0x00f08000039c783b */ /* 0x000eae0000000200 */
[----:B------:R-:W-:Y:S01]  /*2800*/  HMMA.16816.F32.BF16 R32, R140, R166, R32 ;  /* 0x000000a68c20723c */ /* 0x000fe20000041820 */
[----:B------:R-:W5:Y:S07]  /*2810*/  LDSM.16.M88.4 R140, [R221+0xe080] ;  /* 0x00e08000dd8c783b */ /* 0x000f6e0000000200 */
[-C--:B---3--:R-:W-:Y:S08]  /*2820*/  HMMA.16816.F32.BF16 R20, R132, R168.reuse, R20 ;  /* 0x000000a88414723c */ /* 0x088ff00000041814 */
[C---:B-1----:R-:W-:Y:S08]  /*2830*/  HMMA.16816.F32.BF16 R24, R144.reuse, R168, R24 ;  /* 0x000000a89018723c */ /* 0x042ff00000041818 */
[-C--:B------:R-:W-:Y:S01]  /*2840*/  HMMA.16816.F32.BF16 R28, R144, R170.reuse, R28 ;  /* 0x000000aa901c723c */ /* 0x080fe2000004181c */
[----:B------:R-:W1:Y:S07]  /*2850*/  LDSM.16.M88.4 R144, [R221+0xf080] ;  /* 0x00f08000dd90783b */ /* 0x000e6e0000000200 */
[----:B------:R-:W-:Y:S01]  /*2860*/  HMMA.16816.F32.BF16 R32, R132, R170, R32 ;  /* 0x000000aa8420723c */ /* 0x000fe20000041820 */
[----:B------:R-:W3:Y:S07]  /*2870*/  LDSM.16.M88.4 R132, [R220+0xf080] ;  /* 0x00f08000dc84783b */ /* 0x000eee0000000200 */
[-C--:B----4-:R-:W-:Y:S08]  /*2880*/  HMMA.16816.F32.BF16 R20, R136, R172.reuse, R20 ;  /* 0x000000ac8814723c */ /* 0x090ff00000041814 */
[C---:B--2---:R-:W-:Y:S08]  /*2890*/  HMMA.16816.F32.BF16 R24, R156.reuse, R172, R24 ;  /* 0x000000ac9c18723c */ /* 0x044ff00000041818 */
[-C--:B------:R-:W-:Y:S01]  /*28a0*/  HMMA.16816.F32.BF16 R28, R156, R174.reuse, R28 ;  /* 0x000000ae9c1c723c */ /* 0x080fe2000004181c */
[----:B------:R-:W2:Y:S07]  /*28b0*/  MUFU.TANH R157, R8 ;  /* 0x00000008009d7308 */ /* 0x000eae0000002400 */
[----:B------:R-:W-:Y:S01]  /*28c0*/  HMMA.16816.F32.BF16 R32, R136, R174, R32 ;  /* 0x000000ae8820723c */ /* 0x000fe20000041820 */
[----:B------:R-:W4:Y:S02]  /*28d0*/  LDSM.16.M88.4 R136, [R2+0x10080] ;  /* 0x010080000288783b */ /* 0x000f240000000200 */
[----:B------:R-:W-:Y:S05]  /*28e0*/  MUFU.TANH R156, R9 ;  /* 0x00000009009c7308 */ /* 0x000fea0000002400 */
[-C--:B-----5:R-:W-:Y:S05]  /*28f0*/  HMMA.16816.F32.BF16 R20, R140, R176.reuse, R20 ;  /* 0x000000b08c14723c */ /* 0x0a0fea0000041814 */
[----:B------:R-:W-:Y:S03]  /*2900*/  MUFU.TANH R158, R10 ;  /* 0x0000000a009e7308 */ /* 0x000fe60000002400 */
[C---:B-1----:R-:W-:Y:S08]  /*2910*/  HMMA.16816.F32.BF16 R24, R144.reuse, R176, R24 ;  /* 0x000000b09018723c */ /* 0x042ff00000041818 */
[-C--:B------:R-:W-:Y:S01]  /*2920*/  HMMA.16816.F32.BF16 R28, R144, R178.reuse, R28 ;  /* 0x000000b2901c723c */ /* 0x080fe2000004181c */
[----:B------:R1:W-:Y:S07]  /*2930*/  MUFU.TANH R147, R11 ;  /* 0x0000000b00937308 */ /* 0x0003ee0000002400 */
[----:B------:R-:W-:Y:S03]  /*2940*/  HMMA.16816.F32.BF16 R32, R140, R178, R32 ;  /* 0x000000b28c20723c */ /* 0x000fe60000041820 */
[----:B------:R-:W-:Y:S05]  /*2950*/  MUFU.TANH R145, R12 ;  /* 0x0000000c00917308 */ /* 0x000fea0000002400 */
[-C--:B------:R-:W-:Y:S05]  /*2960*/  HMMA.16816.F32.BF16 R20, R4, R180.reuse, R20 ;  /* 0x000000b40414723c */ /* 0x080fea0000041814 */
[----:B------:R-:W-:Y:S03]  /*2970*/  MUFU.TANH R143, R13 ;  /* 0x0000000d008f7308 */ /* 0x000fe60000002400 */
[C---:B---3--:R-:W-:Y:S01]  /*2980*/  HMMA.16816.F32.BF16 R24, R132.reuse, R180, R24 ;  /* 0x000000b48418723c */ /* 0x048fe20000041818 */
[----:B-1----:R-:W1:Y:S06]  /*2990*/  LDSM.16.M88.4 R8, [R2+0x11080] ;  /* 0x011080000208783b */ /* 0x002e6c0000000200 */
[----:B------:R-:W-:Y:S01]  /*29a0*/  MUFU.TANH R146, R14 ;  /* 0x0000000e00927308 */ /* 0x000fe20000002400 */
[-C--:B------:R-:W-:Y:S01]  /*29b0*/  HMMA.16816.F32.BF16 R28, R132, R182.reuse, R28 ;  /* 0x000000b6841c723c */ /* 0x080fe2000004181c */
[----:B------:R-:W3:Y:S07]  /*29c0*/  LDSM.16.M88.4 R132, [R3+0x10080] ;  /* 0x010080000384783b */ /* 0x000eee0000000200 */
[----:B------:R-:W-:Y:S01]  /*29d0*/  HMMA.16816.F32.BF16 R32, R4, R182, R32 ;  /* 0x000000b60420723c */ /* 0x000fe20000041820 */
[----:B------:R-:W5:Y:S01]  /*29e0*/  LDSM.16.M88.4 R4, [R3+0x11080] ;  /* 0x011080000304783b */ /* 0x000f620000000200 */
[----:B------:R2:W-:Y:S06]  /*29f0*/  MUFU.TANH R144, R15 ;  /* 0x0000000f00907308 */ /* 0x0005ec0000002400 */
[-C--:B----4-:R-:W-:Y:S04]  /*2a00*/  HMMA.16816.F32.BF16 R20, R136, R184.reuse, R20 ;  /* 0x000000b88814723c */ /* 0x090fe80000041814 */
[----:B------:R4:W3:Y:S10]  /*2a10*/  MUFU.TANH R140, R16 ;  /* 0x00000010008c7308 */ /* 0x0008f40000002400 */
[----:B------:R-:W3:Y:S01]  /*2a20*/  MUFU.TANH R141, R17 ;  /* 0x00000011008d7308 */ /* 0x000ee20000002400 */
[C---:B-1----:R-:W-:Y:S01]  /*2a30*/  HMMA.16816.F32.BF16 R24, R8.reuse, R184, R24 ;  /* 0x000000b80818723c */ /* 0x042fe20000041818 */
[----:B--2---:R-:W-:Y:S08]  /*2a40*/  LDSM.16.M88.4 R12, [R221+0x11080] ;  /* 0x01108000dd0c783b */ /* 0x004ff00000000200 */
[----:B------:R-:W1:Y:S01]  /*2a50*/  MUFU.TANH R142, R18 ;  /* 0x00000012008e7308 */ /* 0x000e620000002400 */
[-C--:B------:R-:W-:Y:S01]  /*2a60*/  HMMA.16816.F32.BF16 R28, R8, R186.reuse, R28 ;  /* 0x000000ba081c723c */ /* 0x080fe2000004181c */
[----:B------:R-:W2:Y:S02]  /*2a70*/  LDSM.16.M88.4 R8, [R221+0x10080] ;  /* 0x01008000dd08783b */ /* 0x000ea40000000200 */
[----:B----4-:R-:W-:Y:S05]  /*2a80*/  FSEL R16, R206, -INF , P0 ;  /* 0xff800000ce107808 */ /* 0x010fea0000000000 */
[----:B------:R-:W-:Y:S01]  /*2a90*/  HMMA.16816.F32.BF16 R32, R136, R186, R32 ;  /* 0x000000ba8820723c */ /* 0x000fe20000041820 */
[----:B------:R-:W4:Y:S03]  /*2aa0*/  MUFU.TANH R139, R19 ;  /* 0x00000013008b7308 */ /* 0x000f260000002400 */
[--C-:B------:R-:W-:Y:S03]  /*2ab0*/  FFMA.FTZ R16, R16, c[0x0][0x29c], -R200.reuse ;  /* 0x0000a70010107a23 */ /* 0x100fe600000108c8 */
[----:B------:R-:W-:Y:S01]  /*2ac0*/  FSEL R136, R204, -INF , P6 ;  /* 0xff800000cc887808 */ /* 0x000fe20003000000 */
[-C--:B---3--:R-:W-:Y:S03]  /*2ad0*/  HMMA.16816.F32.BF16 R20, R132, R188.reuse, R20 ;  /* 0x000000bc8414723c */ /* 0x088fe60000041814 */
[----:B------:R3:W1:Y:S02]  /*2ae0*/  MUFU.EX2 R137, R16 ;  /* 0x0000001000897308 */ /* 0x0006640000000800 */
[----:B------:R-:W-:Y:S03]  /*2af0*/  FFMA.FTZ R136, R136, c[0x0][0x29c], -R200 ;  /* 0x0000a70088887a23 */ /* 0x000fe600000108c8 */
[C---:B-----5:R-:W-:Y:S05]  /*2b00*/  HMMA.16816.F32.BF16 R24, R4.reuse, R188, R24 ;  /* 0x000000bc0418723c */ /* 0x060fea0000041818 */
[----:B------:R-:W5:Y:S03]  /*2b10*/  MUFU.EX2 R136, R136 ;  /* 0x0000008800887308 */ /* 0x000f660000000800 */
[-C--:B------:R-:W-:Y:S01]  /*2b20*/  HMMA.16816.F32.BF16 R28, R4, R190.reuse, R28 ;  /* 0x000000be041c723c */ /* 0x080fe2000004181c */
[----:B------:R-:W1:Y:S07]  /*2b30*/  LDSM.16.M88.4 R4, [R220+0x10080] ;  /* 0x01008000dc04783b */ /* 0x000e6e0000000200 */
[----:B------:R-:W-:Y:S04]  /*2b40*/  HMMA.16816.F32.BF16 R32, R132, R190, R32 ;  /* 0x000000be8420723c */ /* 0x000fe80000041820 */
[----:B---3--:R-:W-:Y:S03]  /*2b50*/  FSEL R16, R205, -INF , P0 ;  /* 0xff800000cd107808 */ /* 0x008fe60000000000 */
[----:B------:R-:W-:Y:S01]  /*2b60*/  FSEL R134, R157, -INF , P0 ;  /* 0xff8000009d867808 */ /* 0x000fe20000000000 */
[-C--:B--2---:R-:W-:Y:S05]  /*2b70*/  HMMA.16816.F32.BF16 R20, R8, R192.reuse, R20 ;  /* 0x000000c00814723c */ /* 0x084fea0000041814 */
[--C-:B------:R-:W-:Y:S01]  /*2b80*/  FFMA.FTZ R138, R16, c[0x0][0x29c], -R201.reuse ;  /* 0x0000a700108a7a23 */ /* 0x100fe200000108c9 */
[----:B------:R-:W-:Y:S01]  /*2b90*/  FSEL R132, R207, -INF , P6 ;  /* 0xff800000cf847808 */ /* 0x000fe20003000000 */
[----:B------:R-:W2:Y:S01]  /*2ba0*/  LDSM.16.M88.4 R16, [R220+0x11080] ;  /* 0x01108000dc10783b */ /* 0x000ea20000000200 */
[C---:B------:R-:W-:Y:S01]  /*2bb0*/  HMMA.16816.F32.BF16 R24, R12.reuse, R192, R24 ;  /* 0x000000c00c18723c */ /* 0x040fe20000041818 */
[----:B------:R-:W-:Y:S03]  /*2bc0*/  MUFU.EX2 R133, R138 ;  /* 0x0000008a00857308 */ /* 0x000fe60000000800 */
[--C-:B------:R-:W-:Y:S02]  /*2bd0*/  FFMA.FTZ R134, R134, c[0x0][0x29c], -R202.reuse ;  /* 0x0000a70086867a23 */ /* 0x100fe400000108ca */
[----:B------:R-:W-:Y:S02]  /*2be0*/  FFMA.FTZ R132, R132, c[0x0][0x29c], -R201 ;  /* 0x0000a70084847a23 */ /* 0x000fe400000108c9 */
[-C--:B------:R-:W-:Y:S01]  /*2bf0*/  HMMA.16816.F32.BF16 R28, R12, R194.reuse, R28 ;  /* 0x000000c20c1c723c */ /* 0x080fe2000004181c */
[----:B------:R-:W3:Y:S02]  /*2c00*/  LDS R12, [R233.X4+0x12180] ;  /* 0x01218000e90c7984 */ /* 0x000ee40000004800 */
[----:B------:R-:W-:Y:S01]  /*2c10*/  MUFU.EX2 R13, R134 ;  /* 0x00000086000d7308 */ /* 0x000fe20000000800 */
[----:B------:R-:W-:Y:S03]  /*2c20*/  FFMA.FTZ R135, -R140, R140, 1 ;  /* 0x3f8000008c877423 */ /* 0x000fe6000001018c */
[----:B------:R-:W-:Y:S01]  /*2c30*/  FSEL R14, R156, -INF , P6 ;  /* 0xff8000009c0e7808 */ /* 0x000fe20003000000 */
[----:B------:R-:W-:Y:S04]  /*2c40*/  HMMA.16816.F32.BF16 R32, R8, R194, R32 ;  /* 0x000000c20820723c */ /* 0x000fe80000041820 */
[----:B------:R-:W-:Y:S01]  /*2c50*/  FFMA.FTZ R14, R14, c[0x0][0x29c], -R202 ;  /* 0x0000a7000e0e7a23 */ /* 0x000fe200000108ca */
[----:B------:R-:W-:Y:S01]  /*2c60*/  MUFU.EX2 R132, R132 ;  /* 0x0000008400847308 */ /* 0x000fe20000000800 */
[----:B------:R-:W-:Y:S01]  /*2c70*/  FFMA.FTZ R15, -R206, R206, 1 ;  /* 0x3f800000ce0f7423 */ /* 0x000fe200000101ce */
[----:B------:R-:W-:Y:S01]  /*2c80*/  FSEL R8, R158, -INF , P0 ;  /* 0xff8000009e087808 */ /* 0x000fe20000000000 */
[-C--:B-1----:R-:W-:Y:S01]  /*2c90*/  HMMA.16816.F32.BF16 R20, R4, R196.reuse, R20 ;  /* 0x000000c40414723c */ /* 0x082fe20000041814 */
[----:B------:R-:W-:Y:S04]  /*2ca0*/  PLOP3.LUT P0, PT, PT, PT, UP0, 0x80, 0x0 ;  /* 0x000000000000781c */ /* 0x000fe80003f0f008 */
[----:B------:R-:W-:Y:S01]  /*2cb0*/  FFMA.FTZ R8, R8, c[0x0][0x29c], -R203 ;  /* 0x0000a70008087a23 */ /* 0x000fe200000108cb */
[----:B------:R-:W-:Y:S01]  /*2cc0*/  FSEL R10, R141, -INF , P4 ;  /* 0xff8000008d0a7808 */ /* 0x000fe20002000000 */
[----:B------:R1:W-:Y:S01]  /*2cd0*/  MUFU.EX2 R11, R14 ;  /* 0x0000000e000b7308 */ /* 0x0003e20000000800 */
[C---:B--2---:R-:W-:Y:S09]  /*2ce0*/  HMMA.16816.F32.BF16 R24, R16.reuse, R196, R24 ;  /* 0x000000c41018723c */ /* 0x044ff20000041818 */
[----:B------:R2:W-:Y:S01]  /*2cf0*/  MUFU.EX2 R138, R8 ;  /* 0x00000008008a7308 */ /* 0x0005e20000000800 */
[-C--:B------:R-:W-:Y:S06]  /*2d00*/  HMMA.16816.F32.BF16 R28, R16, R198.reuse, R28 ;  /* 0x000000c6101c723c */ /* 0x080fec000004181c */
[--C-:B---3--:R-:W-:Y:S02]  /*2d10*/  FADD.FTZ R20, R20, -R12.reuse ;  /* 0x8000000c14147221 */ /* 0x108fe40000010000 */
[----:B------:R-:W-:Y:S01]  /*2d20*/  FADD.FTZ R21, R21, -R12 ;  /* 0x8000000c15157221 */ /* 0x000fe20000010000 */
[----:B------:R-:W-:Y:S04]  /*2d30*/  HMMA.16816.F32.BF16 R32, R4, R198, R32 ;  /* 0x000000c60420723c */ /* 0x000fe80000041820 */
[----:B-1----:R-:W-:Y:S01]  /*2d40*/  FFMA.FTZ R14, R10, c[0x0][0x29c], -R200 ;  /* 0x0000a7000a0e7a23 */ /* 0x002fe200000108c8 */
[----:B------:R-:W-:Y:S01]  /*2d50*/  FSEL R10, R142, -INF , P5 ;  /* 0xff8000008e0a7808 */ /* 0x000fe20002800000 */
[----:B------:R-:W-:Y:S01]  /*2d60*/  FFMA.FTZ R19, -R204, R204, 1 ;  /* 0x3f800000cc137423 */ /* 0x000fe200000101cc */
[----:B------:R-:W-:Y:S01]  /*2d70*/  FSEL R7, R143, -INF , P4 ;  /* 0xff8000008f077808 */ /* 0x000fe20002000000 */
[----:B------:R1:W3:Y:S01]  /*2d80*/  MUFU.EX2 R4, R14 ;  /* 0x0000000e00047308 */ /* 0x0002e20000000800 */
[----:B----4-:R-:W-:Y:S03]  /*2d90*/  FSEL R5, R139, -INF , P4 ;  /* 0xff8000008b057808 */ /* 0x010fe60002000000 */
[----:B--2---:R-:W-:Y:S01]  /*2da0*/  FSEL R8, R140, -INF , P5 ;  /* 0xff8000008c087808 */ /* 0x004fe20002800000 */
[--C-:B------:R-:W-:Y:S01]  /*2db0*/  FFMA.FTZ R10, R10, c[0x0][0x29c], -R201.reuse ;  /* 0x0000a7000a0a7a23 */ /* 0x100fe200000108c9 */
[----:B------:R-:W-:Y:S01]  /*2dc0*/  FSEL R6, R145, -INF , P5 ;  /* 0xff80000091067808 */ /* 0x000fe20002800000 */
[----:B------:R-:W-:Y:S02]  /*2dd0*/  FFMA.FTZ R134, R7, c[0x0][0x29c], -R202 ;  /* 0x0000a70007867a23 */ /* 0x000fe400000108ca */
[----:B------:R-:W-:Y:S01]  /*2de0*/  FFMA.FTZ R8, R8, c[0x0][0x29c], -R200 ;  /* 0x0000a70008087a23 */ /* 0x000fe200000108c8 */
[----:B------:R2:W-:Y:S01]  /*2df0*/  MUFU.EX2 R7, R10 ;  /* 0x0000000a00077308 */ /* 0x0005e20000000800 */
[----:B------:R-:W-:Y:S02]  /*2e00*/  FFMA.FTZ R16, R5, c[0x0][0x29c], -R201 ;  /* 0x0000a70005107a23 */ /* 0x000fe400000108c9 */
[----:B------:R-:W4:Y:S01]  /*2e10*/  LDS R5, [R233.X4+0x12200] ;  /* 0x01220000e9057984 */ /* 0x000f220000004800 */
[----:B------:R-:W-:Y:S01]  /*2e20*/  FFMA.FTZ R17, R6, c[0x0][0x29c], -R202 ;  /* 0x0000a70006117a23 */ /* 0x000fe200000108ca */
[----:B------:R-:W-:Y:S01]  /*2e30*/  FSEL R6, R146, -INF , P5 ;  /* 0xff80000092067808 */ /* 0x000fe20002800000 */
[--C-:B------:R-:W-:Y:S04]  /*2e40*/  FADD.FTZ R33, R33, -R12.reuse ;  /* 0x8000000c21217221 */ /* 0x100fe80000010000 */
[----:B------:R3:W3:Y:S01]  /*2e50*/  MUFU.EX2 R9, R8 ;  /* 0x0000000800097308 */ /* 0x0006e20000000800 */
[----:B-1----:R-:W-:Y:S01]  /*2e60*/  FMUL.FTZ R14, R137, R20 ;  /* 0x00000014890e7220 */ /* 0x002fe20000410000 */
[C---:B-----5:R-:W-:Y:S01]  /*2e70*/  F2FP.BF16.PACK_AB R20, R136.reuse, R137 ;  /* 0x000000898814723e */ /* 0x060fe200000010ff */
[----:B------:R-:W-:Y:S02]  /*2e80*/  FMUL.FTZ R136, R136, R21 ;  /* 0x0000001588887220 */ /* 0x000fe40000410000 */
[----:B------:R-:W-:Y:S01]  /*2e90*/  FMUL.FTZ R15, R15, R14 ;  /* 0x0000000e0f0f7220 */ /* 0x000fe20000410000 */
[----:B------:R-:W-:Y:S01]  /*2ea0*/  FSEL R14, R144, -INF , P4 ;  /* 0xff800000900e7808 */ /* 0x000fe20002000000 */
[----:B------:R-:W-:Y:S02]  /*2eb0*/  FMUL.FTZ R19, R19, R136 ;  /* 0x0000008813137220 */ /* 0x000fe40000410000 */
[--C-:B------:R-:W-:Y:S01]  /*2ec0*/  FFMA.FTZ R136, R6, c[0x0][0x29c], -R203.reuse ;  /* 0x0000a70006887a23 */ /* 0x100fe200000108cb */
[----:B--2---:R-:W-:Y:S01]  /*2ed0*/  FSEL R10, R147, -INF , P6 ;  /* 0xff800000930a7808 */ /* 0x004fe20003000000 */
[----:B------:R-:W1:Y:S01]  /*2ee0*/  MUFU.EX2 R6, R16 ;  /* 0x0000001000067308 */ /* 0x000e620000000800 */
[----:B------:R-:W-:Y:S01]  /*2ef0*/  F2FP.BF16.PACK_AB R19, R19, R15 ;  /* 0x0000000f1313723e */ /* 0x000fe200000010ff */
[----:B---3--:R-:W-:Y:S02]  /*2f00*/  FMUL.FTZ R33, R4, R33 ;  /* 0x0000002104217220 */ /* 0x008fe40000410000 */
[----:B------:R-:W-:Y:S02]  /*2f10*/  FFMA.FTZ R21, R10, c[0x0][0x29c], -R203 ;  /* 0x0000a7000a157a23 */ /* 0x000fe400000108cb */
[----:B------:R-:W-:Y:S02]  /*2f20*/  FADD.FTZ R10, R32, -R12 ;  /* 0x8000000c200a7221 */ /* 0x000fe40000010000 */
[----:B------:R-:W-:Y:S01]  /*2f30*/  FFMA.FTZ R32, -R205, R205, 1 ;  /* 0x3f800000cd207423 */ /* 0x000fe200000101cd */
[----:B------:R-:W2:Y:S01]  /*2f40*/  LDS R8, [R233.X4+0x121a0] ;  /* 0x0121a000e9087984 */ /* 0x000ea20000004800 */
[----:B------:R-:W-:Y:S01]  /*2f50*/  FMUL.FTZ R10, R9, R10 ;  /* 0x0000000a090a7220 */ /* 0x000fe20000410000 */
[----:B------:R-:W-:Y:S01]  /*2f60*/  F2FP.BF16.PACK_AB R18, R4, R9 ;  /* 0x000000090412723e */ /* 0x000fe200000010ff */
[----:B------:R-:W-:Y:S01]  /*2f70*/  FFMA.FTZ R9, -R141, R141, 1 ;  /* 0x3f8000008d097423 */ /* 0x000fe2000001018d */
[----:B------:R3:W-:Y:S01]  /*2f80*/  MUFU.EX2 R15, R21 ;  /* 0x00000015000f7308 */ /* 0x0007e20000000800 */
[----:B------:R-:W-:Y:S02]  /*2f90*/  FMUL.FTZ R135, R135, R10 ;  /* 0x0000000a87877220 */ /* 0x000fe40000410000 */
[----:B------:R-:W-:Y:S02]  /*2fa0*/  FMUL.FTZ R33, R9, R33 ;  /* 0x0000002109217220 */ /* 0x000fe40000410000 */
[--C-:B----4-:R-:W-:Y:S02]  /*2fb0*/  FADD.FTZ R24, R24, -R5.reuse ;  /* 0x8000000518187221 */ /* 0x110fe40000010000 */
[--C-:B------:R-:W-:Y:S02]  /*2fc0*/  FADD.FTZ R25, R25, -R5.reuse ;  /* 0x8000000519197221 */ /* 0x100fe40000010000 */
[--C-:B------:R-:W-:Y:S01]  /*2fd0*/  FADD.FTZ R12, R28, -R5.reuse ;  /* 0x800000051c0c7221 */ /* 0x100fe20000010000 */
[----:B------:R4:W5:Y:S01]  /*2fe0*/  MUFU.EX2 R10, R17 ;  /* 0x00000011000a7308 */ /* 0x0009620000000800 */
[----:B-1----:R-:W-:Y:S01]  /*2ff0*/  F2FP.BF16.PACK_AB R16, R6, R7 ;  /* 0x000000070610723e */ /* 0x002fe200000010ff */
[----:B------:R-:W-:Y:S02]  /*3000*/  FADD.FTZ R5, R29, -R5 ;  /* 0x800000051d057221 */ /* 0x000fe40000010000 */
[----:B------:R-:W-:Y:S02]  /*3010*/  FFMA.FTZ R137, R14, c[0x0][0x29c], -R203 ;  /* 0x0000a7000e897a23 */ /* 0x000fe400000108cb */
[----:B------:R-:W-:Y:S04]  /*3020*/  FFMA.FTZ R14, -R156, R156, 1 ;  /* 0x3f8000009c0e7423 */ /* 0x000fe8000001019c */
[----:B------:R-:W1:Y:S01]  /*3030*/  MUFU.EX2 R9, R134 ;  /* 0x0000008600097308 */ /* 0x000e620000000800 */
[----:B---3--:R-:W-:Y:S01]  /*3040*/  FMUL.FTZ R21, R13, R24 ;  /* 0x000000180d157220 */ /* 0x008fe20000410000 */
[----:B----4-:R-:W-:Y:S01]  /*3050*/  F2FP.BF16.PACK_AB R17, R132, R133 ;  /* 0x000000858411723e */ /* 0x010fe200000010ff */
[----:B-----5:R-:W-:Y:S02]  /*3060*/  FMUL.FTZ R12, R10, R12 ;  /* 0x0000000c0a0c7220 */ /* 0x020fe40000410000 */
[--C-:B--2---:R-:W-:Y:S02]  /*3070*/  FADD.FTZ R4, R22, -R8.reuse ;  /* 0x8000000816047221 */ /* 0x104fe40000010000 */
[--C-:B------:R-:W-:Y:S02]  /*3080*/  FADD.FTZ R35, R35, -R8.reuse ;  /* 0x8000000823237221 */ /* 0x100fe40000010000 */
[----:B------:R-:W-:Y:S02]  /*3090*/  FMUL.FTZ R4, R133, R4 ;  /* 0x0000000485047220 */ /* 0x000fe40000410000 */
[----:B------:R-:W-:Y:S02]  /*30a0*/  FMUL.FTZ R6, R6, R35 ;  /* 0x0000002306067220 */ /* 0x000fe40000410000 */
[----:B------:R-:W-:Y:S02]  /*30b0*/  FFMA.FTZ R22, -R139, R139, 1 ;  /* 0x3f8000008b167423 */ /* 0x000fe4000001018b */
[--C-:B------:R-:W-:Y:S02]  /*30c0*/  FADD.FTZ R23, R23, -R8.reuse ;  /* 0x8000000817177221 */ /* 0x100fe40000010000 */
[----:B------:R-:W-:Y:S02]  /*30d0*/  FMUL.FTZ R32, R32, R4 ;  /* 0x0000000420207220 */ /* 0x000fe40000410000 */
[----:B------:R-:W2:Y:S01]  /*30e0*/  LDS R4, [R233.X4+0x12220] ;  /* 0x01222000e9047984 */ /* 0x000ea20000004800 */
[----:B------:R-:W-:Y:S02]  /*30f0*/  FMUL.FTZ R23, R132, R23 ;  /* 0x0000001784177220 */ /* 0x000fe40000410000 */
[----:B------:R-:W-:Y:S01]  /*3100*/  FMUL.FTZ R22, R22, R6 ;  /* 0x0000000616167220 */ /* 0x000fe20000410000 */
[----:B------:R-:W-:Y:S01]  /*3110*/  F2FP.BF16.PACK_AB R6, R11, R13 ;  /* 0x0000000d0b06723e */ /* 0x000fe200000010ff */
[----:B------:R-:W-:Y:S01]  /*3120*/  FFMA.FTZ R13, -R157, R157, 1 ;  /* 0x3f8000009d0d7423 */ /* 0x000fe2000001019d */
[----:B------:R-:W-:Y:S01]  /*3130*/  STS [R231+0x12280], R20 ;  /* 0x01228014e7007388 */ /* 0x000fe20000000800 */
[----:B------:R-:W-:Y:S02]  /*3140*/  FADD.FTZ R34, R34, -R8 ;  /* 0x8000000822227221 */ /* 0x000fe40000010000 */
[----:B------:R-:W-:Y:S02]  /*3150*/  FFMA.FTZ R8, -R207, R207, 1 ;  /* 0x3f800000cf087423 */ /* 0x000fe400000101cf */
[----:B------:R-:W-:Y:S01]  /*3160*/  FMUL.FTZ R11, R11, R25 ;  /* 0x000000190b0b7220 */ /* 0x000fe20000410000 */
[----:B------:R-:W-:Y:S01]  /*3170*/  STS [R231+0x12680], R17 ;  /* 0x01268011e7007388 */ /* 0x000fe20000000800 */
[----:B------:R-:W-:Y:S01]  /*3180*/  FMUL.FTZ R23, R8, R23 ;  /* 0x0000001708177220 */ /* 0x000fe20000410000 */
[----:B-1----:R-:W-:Y:S01]  /*3190*/  F2FP.BF16.PACK_AB R8, R9, R10 ;  /* 0x0000000a0908723e */ /* 0x002fe200000010ff */
[----:B------:R-:W-:Y:S02]  /*31a0*/  FMUL.FTZ R21, R13, R21 ;  /* 0x000000150d157220 */ /* 0x000fe40000410000 */
[----:B------:R-:W-:Y:S01]  /*31b0*/  FFMA.FTZ R10, -R145, R145, 1 ;  /* 0x3f800000910a7423 */ /* 0x000fe20000010191 */
[----:B------:R-:W-:Y:S01]  /*31c0*/  STS [R232], R18 ;  /* 0x00000012e8007388 */ /* 0x000fe20000000800 */
[----:B------:R-:W-:Y:S02]  /*31d0*/  FFMA.FTZ R13, -R143, R143, 1 ;  /* 0x3f8000008f0d7423 */ /* 0x000fe4000001018f */
[----:B------:R-:W-:Y:S02]  /*31e0*/  FMUL.FTZ R5, R9, R5 ;  /* 0x0000000509057220 */ /* 0x000fe40000410000 */
[----:B------:R-:W-:Y:S01]  /*31f0*/  FMUL.FTZ R14, R14, R11 ;  /* 0x0000000b0e0e7220 */ /* 0x000fe20000410000 */
[----:B------:R1:W-:Y:S01]  /*3200*/  STS [R232+0x400], R16 ;  /* 0x00040010e8007388 */ /* 0x0003e20000000800 */
[----:B------:R-:W-:Y:S01]  /*3210*/  FMUL.FTZ R11, R10, R12 ;  /* 0x0000000c0a0b7220 */ /* 0x000fe20000410000 */
[----:B------:R-:W-:Y:S01]  /*3220*/  MUFU.EX2 R9, R137 ;  /* 0x0000008900097308 */ /* 0x000fe20000000800 */
[----:B------:R-:W-:Y:S01]  /*3230*/  FMUL.FTZ R5, R13, R5 ;  /* 0x000000050d057220 */ /* 0x000fe20000410000 */
[----:B------:R-:W-:Y:S01]  /*3240*/  F2FP.BF16.PACK_AB R10, R23, R32 ;  /* 0x00000020170a723e */ /* 0x000fe200000010ff */
[----:B------:R-:W-:Y:S01]  /*3250*/  FMUL.FTZ R34, R7, R34 ;  /* 0x0000002207227220 */ /* 0x000fe20000410000 */
[----:B------:R3:W-:Y:S01]  /*3260*/  STS [R231+0x13280], R6 ;  /* 0x01328006e7007388 */ /* 0x0007e20000000800 */
[----:B------:R-:W-:Y:S01]  /*3270*/  FFMA.FTZ R7, -R142, R142, 1 ;  /* 0x3f8000008e077423 */ /* 0x000fe2000001018e */
[----:B------:R-:W-:Y:S02]  /*3280*/  F2FP.BF16.PACK_AB R11, R5, R11 ;  /* 0x0000000b050b723e */ /* 0x000fe400000010ff */
[----:B------:R-:W-:Y:S01]  /*3290*/  F2FP.BF16.PACK_AB R5, R15, R138 ;  /* 0x0000008a0f05723e */ /* 0x000fe200000010ff */
[----:B------:R-:W-:Y:S01]  /*32a0*/  FMUL.FTZ R34, R7, R34 ;  /* 0x0000002207227220 */ /* 0x000fe20000410000 */
[----:B------:R-:W-:Y:S01]  /*32b0*/  F2FP.BF16.PACK_AB R13, R33, R135 ;  /* 0x00000087210d723e */ /* 0x000fe200000010ff */
[----:B------:R-:W4:Y:S01]  /*32c0*/  MUFU.EX2 R7, R136 ;  /* 0x0000008800077308 */ /* 0x000f220000000800 */
[----:B------:R-:W-:Y:S01]  /*32d0*/  F2FP.BF16.PACK_AB R14, R14, R21 ;  /* 0x000000150e0e723e */ /* 0x000fe200000010ff */
[----:B------:R5:W-:Y:S01]  /*32e0*/  STS [R231+0x13680], R5 ;  /* 0x01368005e7007388 */ /* 0x000be20000000800 */
[--C-:B--2---:R-:W-:Y:S01]  /*32f0*/  FADD.FTZ R31, R31, -R4.reuse ;  /* 0x800000041f1f7221 */ /* 0x104fe20000010000 */
[----:B------:R-:W-:Y:S01]  /*3300*/  F2FP.BF16.PACK_AB R12, R22, R34 ;  /* 0x00000022160c723e */ /* 0x000fe200000010ff */
[--C-:B------:R-:W-:Y:S03]  /*3310*/  FADD.FTZ R26, R26, -R4.reuse ;  /* 0x800000041a1a7221 */ /* 0x100fe60000010000 */
[----:B------:R-:W-:Y:S01]  /*3320*/  STS [R232+0x1000], R8 ;  /* 0x00100008e8007388 */ /* 0x000fe20000000800 */
[----:B------:R-:W-:Y:S02]  /*3330*/  FMUL.FTZ R26, R138, R26 ;  /* 0x0000001a8a1a7220 */ /* 0x000fe40000410000 */
[----:B-1----:R-:W-:Y:S02]  /*3340*/  FFMA.FTZ R16, -R147, R147, 1 ;  /* 0x3f80000093107423 */ /* 0x002fe40000010193 */
[--C-:B---3--:R-:W-:Y:S04]  /*3350*/  FADD.FTZ R6, R30, -R4.reuse ;  /* 0x800000041e067221 */ /* 0x108fe80000010000 */
[----:B----4-:R-:W-:Y:S02]  /*3360*/  FMUL.FTZ R6, R7, R6 ;  /* 0x0000000607067220 */ /* 0x010fe40000410000 */
[----:B-----5:R-:W-:Y:S01]  /*3370*/  FADD.FTZ R5, R27, -R4 ;  /* 0x800000041b057221 */ /* 0x020fe20000010000 */
[C---:B------:R-:W-:Y:S01]  /*3380*/  F2FP.BF16.PACK_AB R4, R9.reuse, R7 ;  /* 0x000000070904723e */ /* 0x040fe200000010ff */
[----:B------:R-:W-:Y:S02]  /*3390*/  FMUL.FTZ R9, R9, R31 ;  /* 0x0000001f09097220 */ /* 0x000fe40000410000 */
[----:B------:R-:W-:Y:S02]  /*33a0*/  FMUL.FTZ R5, R15, R5 ;  /* 0x000000050f057220 */ /* 0x000fe40000410000 */
[----:B------:R1:W-:Y:S01]  /*33b0*/  STS [R232+0x1400], R4 ;  /* 0x00140004e8007388 */ /* 0x0003e20000000800 */
[----:B------:R-:W-:Y:S02]  /*33c0*/  FFMA.FTZ R15, -R158, R158, 1 ;  /* 0x3f8000009e0f7423 */ /* 0x000fe4000001019e */
[----:B------:R-:W-:Y:S02]  /*33d0*/  FMUL.FTZ R5, R16, R5 ;  /* 0x0000000510057220 */ /* 0x000fe40000410000 */
[----:B------:R-:W-:Y:S01]  /*33e0*/  FMUL.FTZ R7, R15, R26 ;  /* 0x0000001a0f077220 */ /* 0x000fe20000410000 */
[----:B------:R-:W-:Y:S01]  /*33f0*/  BAR.SYNC.DEFER_BLOCKING 0x0 ;  /* 0x0000000000007b1d */ /* 0x000fe20000010000 */
[----:B------:R-:W-:Y:S02]  /*3400*/  FFMA.FTZ R15, -R146, R146, 1 ;  /* 0x3f800000920f7423 */ /* 0x000fe40000010192 */
[----:B------:R-:W-:Y:S01]  /*3410*/  FFMA.FTZ R16, -R144, R144, 1 ;  /* 0x3f80000090107423 */ /* 0x000fe20000010190 */
[----:B------:R-:W-:Y:S01]  /*3420*/  F2FP.BF16.PACK_AB R5, R5, R7 ;  /* 0x000000070505723e */ /* 0x000fe200000010ff */
[----:B------:R-:W-:Y:S02]  /*3430*/  FMUL.FTZ R6, R15, R6 ;  /* 0x000000060f067220 */ /* 0x000fe40000410000 */
[----:B-1----:R-:W-:Y:S01]  /*3440*/  FMUL.FTZ R4, R16, R9 ;  /* 0x0000000910047220 */ /* 0x002fe20000410000 */
[----:B------:R-:W-:Y:S04]  /*3450*/  STS [R231+0x14280], R19 ;  /* 0x01428013e7007388 */ /* 0x000fe80000000800 */
[----:B------:R-:W-:Y:S02]  /*3460*/  F2FP.BF16.PACK_AB R4, R4, R6 ;  /* 0x000000060404723e */ /* 0x000fe400000010ff */
[----:B------:R-:W-:Y:S06]  /*3470*/  STS [R231+0x14680], R10 ;  /* 0x0146800ae7007388 */ /* 0x000fec0000000800 */
[----:B------:R-:W-:Y:S06]  /*3480*/  STS [R232+0x2000], R13 ;  /* 0x0020000de8007388 */ /* 0x000fec0000000800 */
[----:B------:R-:W-:Y:S06]  /*3490*/  STS [R232+0x2400], R12 ;  /* 0x0024000ce8007388 */ /* 0x000fec0000000800 */
[----:B------:R-:W-:Y:S06]  /*34a0*/  STS [R231+0x15280], R14 ;  /* 0x0152800ee7007388 */ /* 0x000fec0000000800 */
[----:B------:R-:W-:Y:S06]  /*34b0*/  STS [R231+0x15680], R5 ;  /* 0x01568005e7007388 */ /* 0x000fec0000000800 */
[----:B------:R-:W-:Y:S06]  /*34c0*/  STS [R232+0x3000], R11 ;  /* 0x0030000be8007388 */ /* 0x000fec0000000800 */
[----:B------:R-:W-:Y:S06]  /*34d0*/  STS [R232+0x3400], R4 ;  /* 0x00340004e8007388 */ /* 0x000fec0000000800 */
[----:B------:R-:W-:Y:S06]  /*34e0*/  LDSM.16.MT88.4 R4, [R223+0x12280] ;  /* 0x01228000df04783b */ /* 0x000fec0000004200 */
[----:B------:R-:W1:Y:S06]  /*34f0*/  LDSM.16.MT88.4 R8, [R0+0xc080] ;  /* 0x00c080000008783b */ /* 0x000e6c0000004200 */
[----:B------:R-:W2:Y:S06]  /*3500*/  LDSM.16.MT88.4 R12, [R222+0x12280] ;  /* 0x01228000de0c783b */ /* 0x000eac0000004200 */
[----:B------:R-:W3:Y:S06]  /*3510*/  LDSM.16.MT88.4 R16, [R0+0xe080] ;  /* 0x00e080000010783b */ /* 0x000eec0000004200 */
[----:B------:R-:W4:Y:S06]  /*3520*/  LDSM.16.MT88.4 R20, [R0+0x10080] ;  /* 0x010080000014783b */ /* 0x000f2c0000004200 */
[----:B------:R-:W-:Y:S06]  /*3530*/  LDSM.16.MT88.4 R24, [R223+0x12a80] ;  /* 0x012a8000df18783b */ /* 0x000fec0000004200 */
[----:B------:R-:W5:Y:S06]  /*3540*/  LDSM.16.MT88.4 R28, [R0+0xc880] ;  /* 0x00c88000001c783b */ /* 0x000f6c0000004200 */
[----:B------:R-:W4:Y:S01]  /*3550*/  LDSM.16.MT88.4 R32, [R222+0x12a80] ;  /* 0x012a8000de20783b */ /* 0x000f220000004200 */
[-C--:B-1----:R-:W-:Y:S05]  /*3560*/  HMMA.16816.F32.BF16 R36, R4, R8.reuse, R36 ;  /* 0x000000080424723c */ /* 0x082fea0000041824 */
[----:B------:R-:W1:Y:S03]  /*3570*/  LDSM.16.MT88.4 R132, [R0+0xe880] ;  /* 0x00e880000084783b */ /* 0x000e660000004200 */
[C---:B--2---:R-:W-:Y:S03]  /*3580*/  HMMA.16816.F32.BF16 R40, R12.reuse, R8, R40 ;  /* 0x000000080c28723c */ /* 0x044fe60000041828 */
[----:B------:R-:W-:Y:S06]  /*3590*/  LDSM.16.MT88.4 R136, [R223+0x13a80] ;  /* 0x013a8000df88783b */ /* 0x000fec0000004200 */
[----:B------:R-:W-:Y:S01]  /*35a0*/  LDSM.16.MT88.4 R140, [R0+0xd880] ;  /* 0x00d88000008c783b */ /* 0x000fe20000004200 */
[-C--:B------:R-:W-:Y:S08]  /*35b0*/  HMMA.16816.F32.BF16 R44, R12, R10.reuse, R44 ;  /* 0x0000000a0c2c723c */ /* 0x080ff0000004182c */
[C---:B------:R-:W-:Y:S01]  /*35c0*/  HMMA.16816.F32.BF16 R48, R4.reuse, R10, R48 ;  /* 0x0000000a0430723c */ /* 0x040fe20000041830 */
[----:B------:R-:W2:Y:S07]  /*35d0*/  LDSM.16.MT88.4 R8, [R0+0x10880] ;  /* 0x010880000008783b */ /* 0x000eae0000004200 */
[-C--:B---3--:R-:W-:Y:S08]  /*35e0*/  HMMA.16816.F32.BF16 R52, R4, R16.reuse, R52 ;  /* 0x000000100434723c */ /* 0x088ff00000041834 */
[C---:B------:R-:W-:Y:S08]  /*35f0*/  HMMA.16816.F32.BF16 R56, R12.reuse, R16, R56 ;  /* 0x000000100c38723c */ /* 0x040ff00000041838 */
[-C--:B------:R-:W-:Y:S08]  /*3600*/  HMMA.16816.F32.BF16 R60, R12, R18.reuse, R60 ;  /* 0x000000120c3c723c */ /* 0x080ff0000004183c */
[C---:B------:R-:W-:Y:S01]  /*3610*/  HMMA.16816.F32.BF16 R64, R4.reuse, R18, R64 ;  /* 0x000000120440723c */ /* 0x040fe20000041840 */
[----:B------:R-:W-:Y:S07]  /*3620*/  LDSM.16.MT88.4 R16, [R0+0xd080] ;  /* 0x00d080000010783b */ /* 0x000fee0000004200 */
[-C--:B----4-:R-:W-:Y:S08]  /*3630*/  HMMA.16816.F32.BF16 R68, R4, R20.reuse, R68 ;  /* 0x000000140444723c */ /* 0x090ff00000041844 */
[C---:B------:R-:W-:Y:S08]  /*3640*/  HMMA.16816.F32.BF16 R72, R12.reuse, R20, R72 ;  /* 0x000000140c48723c */ /* 0x040ff00000041848 */
[-C--:B------:R-:W-:Y:S01]  /*3650*/  HMMA.16816.F32.BF16 R76, R12, R22.reuse, R76 ;  /* 0x000000160c4c723c */ /* 0x080fe2000004184c */
[----:B------:R-:W3:Y:S07]  /*3660*/  LDSM.16.MT88.4 R12, [R223+0x13280] ;  /* 0x01328000df0c783b */ /* 0x000eee0000004200 */
[----:B------:R-:W-:Y:S01]  /*3670*/  HMMA.16816.F32.BF16 R80, R4, R22, R80 ;  /* 0x000000160450723c */ /* 0x000fe20000041850 */
[----:B------:R-:W4:Y:S06]  /*3680*/  LDSM.16.MT88.4 R4, [R222+0x13280] ;  /* 0x01328000de04783b */ /* 0x000f2c0000004200 */
[----:B------:R-:W2:Y:S01]  /*3690*/  LDSM.16.MT88.4 R20, [R0+0xf080] ;  /* 0x00f080000014783b */ /* 0x000ea20000004200 */
[-C--:B-----5:R-:W-:Y:S08]  /*36a0*/  HMMA.16816.F32.BF16 R36, R24, R28.reuse, R36 ;  /* 0x0000001c1824723c */ /* 0x0a0ff00000041824 */
[C---:B------:R-:W-:Y:S08]  /*36b0*/  HMMA.16816.F32.BF16 R40, R32.reuse, R28, R40 ;  /* 0x0000001c2028723c */ /* 0x040ff00000041828 */
[-C--:B------:R-:W-:Y:S08]  /*36c0*/  HMMA.16816.F32.BF16 R44, R32, R30.reuse, R44 ;  /* 0x0000001e202c723c */ /* 0x080ff0000004182c */
[C---:B------:R-:W-:Y:S01]  /*36d0*/  HMMA.16816.F32.BF16 R48, R24.reuse, R30, R48 ;  /* 0x0000001e1830723c */ /* 0x040fe20000041830 */
[----:B------:R-:W5:Y:S07]  /*36e0*/  LDSM.16.MT88.4 R28, [R0+0x11080] ;  /* 0x01108000001c783b */ /* 0x000f6e0000004200 */
[-C--:B-1----:R-:W-:Y:S08]  /*36f0*/  HMMA.16816.F32.BF16 R52, R24, R132.reuse, R52 ;  /* 0x000000841834723c */ /* 0x082ff00000041834 */
[C---:B------:R-:W-:Y:S08]  /*3700*/  HMMA.16816.F32.BF16 R56, R32.reuse, R132, R56 ;  /* 0x000000842038723c */ /* 0x040ff00000041838 */
[-C--:B------:R-:W-:Y:S08]  /*3710*/  HMMA.16816.F32.BF16 R60, R32, R134.reuse, R60 ;  /* 0x00000086203c723c */ /* 0x080ff0000004183c */
[C---:B------:R-:W-:Y:S01]  /*3720*/  HMMA.16816.F32.BF16 R64, R24.reuse, R134, R64 ;  /* 0x000000861840723c */ /* 0x040fe20000041840 */
[----:B------:R-:W1:Y:S07]  /*3730*/  LDSM.16.MT88.4 R132, [R222+0x13a80] ;  /* 0x013a8000de84783b */ /* 0x000e6e0000004200 */
[-C--:B--2---:R-:W-:Y:S08]  /*3740*/  HMMA.16816.F32.BF16 R68, R24, R8.reuse, R68 ;  /* 0x000000081844723c */ /* 0x084ff00000041844 */
[C---:B------:R-:W-:Y:S08]  /*3750*/  HMMA.16816.F32.BF16 R72, R32.reuse, R8, R72 ;  /* 0x000000082048723c */ /* 0x040ff00000041848 */
[-C--:B------:R-:W-:Y:S08]  /*3760*/  HMMA.16816.F32.BF16 R76, R32, R10.reuse, R76 ;  /* 0x0000000a204c723c */ /* 0x080ff0000004184c */
[----:B------:R-:W-:Y:S01]  /*3770*/  HMMA.16816.F32.BF16 R80, R24, R10, R80 ;  /* 0x0000000a1850723c */ /* 0x000fe20000041850 */
[----:B------:R-:W2:Y:S07]  /*3780*/  LDSM.16.MT88.4 R8, [R0+0xf880] ;  /* 0x00f880000008783b */ /* 0x000eae0000004200 */
[-C--:B---3--:R-:W-:Y:S08]  /*3790*/  HMMA.16816.F32.BF16 R36, R12, R16.reuse, R36 ;  /* 0x000000100c24723c */ /* 0x088ff00000041824 */
[C---:B----4-:R-:W-:Y:S08]  /*37a0*/  HMMA.16816.F32.BF16 R40, R4.reuse, R16, R40 ;  /* 0x000000100428723c */ /* 0x050ff00000041828 */
[-C--:B------:R-:W-:Y:S08]  /*37b0*/  HMMA.16816.F32.BF16 R44, R4, R18.reuse, R44 ;  /* 0x00000012042c723c */ /* 0x080ff0000004182c */
[C---:B------:R-:W-:Y:S01]  /*37c0*/  HMMA.16816.F32.BF16 R48, R12.reuse, R18, R48 ;  /* 0x000000120c30723c */ /* 0x040fe20000041830 */
[----:B------:R-:W3:Y:S06]  /*37d0*/  LDSM.16.MT88.4 R16, [R0+0x11880] ;  /* 0x011880000010783b */ /* 0x000eec0000004200 */
[----:B------:R-:W-:Y:S01]  /*37e0*/  BAR.SYNC.DEFER_BLOCKING 0x0 ;  /* 0x0000000000007b1d */ /* 0x000fe20000010000 */
[-C--:B------:R-:W-:Y:S08]  /*37f0*/  HMMA.16816.F32.BF16 R52, R12, R20.reuse, R52 ;  /* 0x000000140c34723c */ /* 0x080ff00000041834 */
[C---:B------:R-:W-:Y:S08]  /*3800*/  HMMA.16816.F32.BF16 R56, R4.reuse, R20, R56 ;  /* 0x000000140438723c */ /* 0x040ff00000041838 */
[-C--:B------:R-:W-:Y:S08]  /*3810*/  HMMA.16816.F32.BF16 R60, R4, R22.reuse, R60 ;  /* 0x00000016043c723c */ /* 0x080ff0000004183c */
[C---:B------:R-:W-:Y:S08]  /*3820*/  HMMA.16816.F32.BF16 R64, R12.reuse, R22, R64 ;  /* 0x000000160c40723c */ /* 0x040ff00000041840 */
[-C--:B-----5:R-:W-:Y:S01]  /*3830*/  HMMA.16816.F32.BF16 R68, R12, R28.reuse, R68 ;  /* 0x0000001c0c44723c */ /* 0x0a0fe20000041844 */
[----:B------:R4:W2:Y:S06]  /*3840*/  LDSM.16.MT88.4 R20, [R222+0x14280] ;  /* 0x01428000de14783b */ /* 0x0008ac0000004200 */
[----:B------:R4:W2:Y:S01]  /*3850*/  LDSM.16.MT88.4 R24, [R0+0x8080] ;  /* 0x008080000018783b */ /* 0x0008a20000004200 */
[C---:B------:R-:W-:Y:S05]  /*3860*/  HMMA.16816.F32.BF16 R72, R4.reuse, R28, R72 ;  /* 0x0000001c0448723c */ /* 0x040fea0000041848 */
[----:B------:R4:W2:Y:S03]  /*3870*/  LDSM.16.MT88.4 R32, [R223+0x14a80] ;  /* 0x014a8000df20783b */ /* 0x0008a60000004200 */
[-C--:B------:R-:W-:Y:S03]  /*3880*/  HMMA.16816.F32.BF16 R76, R4, R30.reuse, R76 ;  /* 0x0000001e044c723c */ /* 0x080fe6000004184c */
[----:B------:R4:W2:Y:S05]  /*3890*/  LDSM.16.MT88.4 R4, [R223+0x14280] ;  /* 0x01428000df04783b */ /* 0x0008aa0000004200 */
[----:B------:R-:W-:Y:S01]  /*38a0*/  HMMA.16816.F32.BF16 R80, R12, R30, R80 ;  /* 0x0000001e0c50723c */ /* 0x000fe20000041850 */
[----:B------:R4:W3:Y:S06]  /*38b0*/  LDSM.16.MT88.4 R12, [R0+0x6080] ;  /* 0x00608000000c783b */ /* 0x0008ec0000004200 */
[----:B------:R4:W3:Y:S01]  /*38c0*/  LDSM.16.MT88.4 R28, [R0+0xa080] ;  /* 0x00a08000001c783b */ /* 0x0008e20000004200 */
[-C--:B------:R-:W-:Y:S05]  /*38d0*/  HMMA.16816.F32.BF16 R36, R136, R140.reuse, R36 ;  /* 0x0000008c8824723c */ /* 0x080fea0000041824 */
[----:B------:R4:W3:Y:S03]  /*38e0*/  LDSM.16.MT88.4 R156, [R222+0x14a80] ;  /* 0x014a8000de9c783b */ /* 0x0008e60000004200 */
[C---:B-1----:R-:W-:Y:S03]  /*38f0*/  HMMA.16816.F32.BF16 R40, R132.reuse, R140, R40 ;  /* 0x0000008c8428723c */ /* 0x042fe60000041828 */
[----:B------:R4:W1:Y:S05]  /*3900*/  LDSM.16.MT88.4 R144, [R0+0x6880] ;  /* 0x006880000090783b */ /* 0x00086a0000004200 */
[-C--:B------:R-:W-:Y:S01]  /*3910*/  HMMA.16816.F32.BF16 R44, R132, R142.reuse, R44 ;  /* 0x0000008e842c723c */ /* 0x080fe2000004182c */
[----:B------:R4:W1:Y:S06]  /*3920*/  LDSM.16.MT88.4 R200, [R0+0x8880] ;  /* 0x0088800000c8783b */ /* 0x00086c0000004200 */
[----:B------:R4:W1:Y:S01]  /*3930*/  LDSM.16.MT88.4 R204, [R0+0xa880] ;  /* 0x00a8800000cc783b */ /* 0x0008620000004200 */
[C---:B------:R-:W-:Y:S08]  /*3940*/  HMMA.16816.F32.BF16 R48, R136.reuse, R142, R48 ;  /* 0x0000008e8830723c */ /* 0x040ff00000041830 */
[-C--:B--2---:R-:W-:Y:S08]  /*3950*/  HMMA.16816.F32.BF16 R52, R136, R8.reuse, R52 ;  /* 0x000000088834723c */ /* 0x084ff00000041834 */
[C---:B------:R-:W-:Y:S08]  /*3960*/  HMMA.16816.F32.BF16 R56, R132.reuse, R8, R56 ;  /* 0x000000088438723c */ /* 0x040ff00000041838 */
[-C--:B------:R-:W-:Y:S08]  /*3970*/  HMMA.16816.F32.BF16 R60, R132, R10.reuse, R60 ;  /* 0x0000000a843c723c */ /* 0x080ff0000004183c */
[C---:B------:R-:W-:Y:S08]  /*3980*/  HMMA.16816.F32.BF16 R64, R136.reuse, R10, R64 ;  /* 0x0000000a8840723c */ /* 0x040ff00000041840 */
[-C--:B---3--:R-:W-:Y:S08]  /*3990*/  HMMA.16816.F32.BF16 R68, R136, R16.reuse, R68 ;  /* 0x000000108844723c */ /* 0x088ff00000041844 */
[C---:B------:R-:W-:Y:S08]  /*39a0*/  HMMA.16816.F32.BF16 R72, R132.reuse, R16, R72 ;  /* 0x000000108448723c */ /* 0x040ff00000041848 */
[-C--:B------:R-:W-:Y:S08]  /*39b0*/  HMMA.16816.F32.BF16 R76, R132, R18.reuse, R76 ;  /* 0x00000012844c723c */ /* 0x080ff0000004184c */
[----:B------:R-:W-:Y:S01]  /*39c0*/  HMMA.16816.F32.BF16 R80, R136, R18, R80 ;  /* 0x000000128850723c */ /* 0x000fe20000041850 */
[----:B------:R-:W-:-:S07]  /*39d0*/  @P0 BRA `(.L_x_2) ;  /* 0x000004e000000947 */ /* 0x000fce0003800000 */
[----:B-1--4-:R-:W1:Y:S01]  /*39e0*/  S2R R134, SR_CTAID.Y ;  /* 0x0000000000867919 */ /* 0x012e620000002600 */
[----:B------:R-:W-:Y:S01]  /*39f0*/  ULDC.64 UR4, c[0x0][0x208] ;  /* 0x0000820000047ab9 */ /* 0x000fe20000000a00 */
[----:B------:R-:W-:Y:S01]  /*3a00*/  IMAD.U32 R132, RZ, RZ, UR7 ;  /* 0x00000007ff847e24 */ /* 0x000fe2000f8e00ff */
[----:B------:R-:W-:Y:S01]  /*3a10*/  UIMAD.WIDE.U32 UR30, UR23, UR4, URZ ;  /* 0x00000004171e72a5 */ /* 0x000fe2000f8e003f */
[----:B------:R-:W-:Y:S01]  /*3a20*/  IMAD.U32 R18, RZ, RZ, UR7 ;  /* 0x00000007ff127e24 */ /* 0x000fe2000f8e00ff */
[----:B------:R-:W-:Y:S01]  /*3a30*/  USHF.R.S32.HI UR28, URZ, 0x1f, UR23 ;  /* 0x0000001f3f1c7899 */ /* 0x000fe20008011417 */
[----:B------:R-:W-:Y:S02]  /*3a40*/  IMAD.MOV.U32 R8, RZ, RZ, R250 ;  /* 0x000000ffff087224 */ /* 0x000fe400078e00fa */
[----:B------:R-:W-:Y:S01]  /*3a50*/  IMAD.MOV.U32 R9, RZ, RZ, R247 ;  /* 0x000000ffff097224 */ /* 0x000fe200078e00f7 */
[----:B------:R-:W-:Y:S01]  /*3a60*/  UIMAD UR28, UR28, UR4, URZ ;  /* 0x000000041c1c72a4 */ /* 0x000fe2000f8e023f */
[----:B------:R-:W-:Y:S01]  /*3a70*/  IMAD.U32 R16, RZ, RZ, UR30 ;  /* 0x0000001eff107e24 */ /* 0x000fe2000f8e00ff */
[----:B------:R-:W-:Y:S02]  /*3a80*/  USHF.L.U32 UR4, UR23, 0x6, URZ ;  /* 0x0000000617047899 */ /* 0x000fe4000800063f */
[----:B------:R-:W-:Y:S04]  /*3a90*/  UIMAD UR28, UR23, UR5, UR28 ;  /* 0x00000005171c72a4 */ /* 0x000fe8000f8e021c */
[----:B------:R-:W-:Y:S06]  /*3aa0*/  UIADD3 UR28, UR31, UR28, URZ ;  /* 0x0000001c1f1c7290 */ /* 0x000fec000fffe03f */
[----:B------:R-:W-:Y:S01]  /*3ab0*/  IMAD.U32 R11, RZ, RZ, UR28 ;  /* 0x0000001cff0b7e24 */ /* 0x000fe2000f8e00ff */
[----:B-1----:R-:W-:Y:S01]  /*3ac0*/  SHF.R.S32.HI R17, RZ, 0x1f, R134 ;  /* 0x0000001fff117819 */ /* 0x002fe20000011486 */
[----:B------:R-:W-:Y:S04]  /*3ad0*/  IMAD.WIDE.U32 R8, R134, c[0x0][0x210], R8 ;  /* 0x0000840086087a25 */ /* 0x000fe800078e0008 */
[C---:B------:R-:W-:Y:S01]  /*3ae0*/  IMAD R10, R17.reuse, c[0x0][0x210], RZ ;  /* 0x00008400110a7a24 */ /* 0x040fe200078e02ff */
[----:B------:R-:W-:Y:S01]  /*3af0*/  IADD3 R8, P0, R8, UR26, RZ ;  /* 0x0000001a08087c10 */ /* 0x000fe2000ff1e0ff */
[----:B------:R-:W-:Y:S02]  /*3b00*/  IMAD R17, R17, c[0x0][0x288], RZ ;  /* 0x0000a20011117a24 */ /* 0x000fe400078e02ff */
[C---:B------:R-:W-:Y:S02]  /*3b10*/  IMAD R10, R134.reuse, c[0x0][0x214], R10 ;  /* 0x00008500860a7a24 */ /* 0x040fe400078e020a */
[----:B------:R-:W-:Y:S03]  /*3b20*/  IMAD R17, R134, c[0x0][0x28c], R17 ;  /* 0x0000a30086117a24 */ /* 0x000fe600078e0211 */
[----:B------:R-:W-:Y:S02]  /*3b30*/  IADD3.X R9, R9, UR21, R10, P0, !PT ;  /* 0x0000001509097c10 */ /* 0x000fe400087fe40a */
[C---:B------:R-:W-:Y:S04]  /*3b40*/  LEA R10, P0, R8.reuse, c[0x0][0x1f0], 0x1 ;  /* 0x00007c00080a7a11 */ /* 0x040fe800078008ff */
[----:B------:R-:W-:Y:S01]  /*3b50*/  LEA.HI.X R9, R8, c[0x0][0x1f4], R9, 0x1, P0 ;  /* 0x00007d0008097a11 */ /* 0x000fe200000f0c09 */
[----:B------:R-:W-:Y:S05]  /*3b60*/  IMAD.U32 R8, RZ, RZ, UR30 ;  /* 0x0000001eff087e24 */ /* 0x000fea000f8e00ff */
[----:B------:R-:W-:Y:S01]  /*3b70*/  LEA R8, P0, R8, R10, 0x7 ;  /* 0x0000000a08087211 */ /* 0x000fe200078038ff */
[----:B------:R-:W-:Y:S03]  /*3b80*/  IMAD.MOV.U32 R10, RZ, RZ, R242 ;  /* 0x000000ffff0a7224 */ /* 0x000fe600078e00f2 */
[----:B------:R-:W-:Y:S01]  /*3b90*/  LEA.HI.X R9, R16, R9, R11, 0x7, P0 ;  /* 0x0000000910097211 */ /* 0x000fe200000f3c0b */
[----:B------:R-:W-:Y:S01]  /*3ba0*/  IMAD.MOV.U32 R11, RZ, RZ, R243 ;  /* 0x000000ffff0b7224 */ /* 0x000fe200078e00f3 */
[----:B------:R-:W-:Y:S03]  /*3bb0*/  IADD3 R132, P1, P0, R132, 0x80, R8 ;  /* 0x0000008084847810 */ /* 0x000fe6000783e008 */
[----:B------:R-:W-:Y:S01]  /*3bc0*/  IMAD.WIDE.U32 R10, R134, c[0x0][0x288], R10 ;  /* 0x0000a200860a7a25 */ /* 0x000fe200078e000a */
[--C-:B------:R-:W-:Y:S02]  /*3bd0*/  IADD3.X R133, RZ, UR6, R9.reuse, P1, P0 ;  /* 0x00000006ff857c10 */ /* 0x100fe40008fe0409 */
[----:B------:R-:W-:Y:S04]  /*3be0*/  IADD3 R18, P1, P0, R18, 0x100, R8 ;  /* 0x0000010012127810 */ /* 0x000fe8000783e008 */
[----:B------:R-:W-:Y:S02]  /*3bf0*/  IADD3.X R19, RZ, UR6, R9, P1, P0 ;  /* 0x00000006ff137c10 */ /* 0x000fe40008fe0409 */
[----:B------:R-:W-:Y:S02]  /*3c00*/  IADD3 R16, P0, R10, UR14, RZ ;  /* 0x0000000e0a107c10 */ /* 0x000fe4000ff1e0ff */
[----:B------:R-:W-:Y:S02]  /*3c10*/  ISETP.GE.AND P1, PT, R236, c[0x0][0x1fc], PT ;  /* 0x00007f00ec007a0c */ /* 0x000fe40003f26270 */
[----:B------:R-:W-:Y:S01]  /*3c20*/  IADD3.X R11, R11, UR10, R17, P0, !PT ;  /* 0x0000000a0b0b7c10 */ /* 0x000fe200087fe411 */
[----:B------:R-:W-:Y:S01]  /*3c30*/  IMAD.U32 R17, RZ, RZ, UR4 ;  /* 0x00000004ff117e24 */ /* 0x000fe2000f8e00ff */
[C---:B------:R-:W-:Y:S04]  /*3c40*/  LEA R10, P0, R16.reuse, c[0x0][0x280], 0x2 ;  /* 0x0000a000100a7a11 */ /* 0x040fe800078010ff */
[----:B------:R-:W-:Y:S01]  /*3c50*/  LEA.HI.X R11, R16, c[0x0][0x284], R11, 0x2, P0 ;  /* 0x0000a100100b7a11 */ /* 0x000fe200000f140b */
[----:B------:R-:W-:Y:S05]  /*3c60*/  IMAD.U32 R16, RZ, RZ, UR4 ;  /* 0x00000004ff107e24 */ /* 0x000fea000f8e00ff */
[----:B------:R-:W-:Y:S01]  /*3c70*/  LEA R16, P0, R16, R10, 0x2 ;  /* 0x0000000a10107211 */ /* 0x000fe200078010ff */
[----:B------:R-:W-:Y:S03]  /*3c80*/  IMAD.U32 R10, RZ, RZ, UR4 ;  /* 0x00000004ff0a7e24 */ /* 0x000fe6000f8e00ff */
[----:B------:R-:W-:Y:S02]  /*3c90*/  LEA.HI.X.SX32 R17, R17, R11, 0x2, P0 ;  /* 0x0000000b11117211 */ /* 0x000fe400000f16ff */
[----:B------:R-:W-:Y:S02]  /*3ca0*/  ISETP.GE.AND P0, PT, R235, c[0x0][0x1fc], PT ;  /* 0x00007f00eb007a0c */ /* 0x000fe40003f06270 */
[----:B------:R-:W-:Y:S02]  /*3cb0*/  IADD3 R10, -R240, c[0x0][0x168], -R10 ;  /* 0x00005a00f00a7a10 */ /* 0x000fe40007ffe90a */
[----:B------:R-:W-:Y:S02]  /*3cc0*/  SEL R135, RZ, 0x2, P0 ;  /* 0x00000002ff877807 */ /* 0x000fe40000000000 */
[----:B------:R-:W-:Y:S04]  /*3cd0*/  ISETP.GE.AND P0, PT, R244, c[0x0][0x1fc], PT ;  /* 0x00007f00f4007a0c */ /* 0x000fe80003f06270 */
[----:B------:R-:W-:Y:S02]  /*3ce0*/  SEL R134, RZ, 0x4, P0 ;  /* 0x00000004ff867807 */ /* 0x000fe40000000000 */
[----:B------:R-:W-:Y:S04]  /*3cf0*/  ISETP.GE.AND P0, PT, R236, c[0x0][0x1fc], PT ;  /* 0x00007f00ec007a0c */ /* 0x000fe80003f06270 */
[----:B------:R-:W-:Y:S02]  /*3d00*/  SEL R11, RZ, 0x1, P0 ;  /* 0x00000001ff0b7807 */ /* 0x000fe40000000000 */
[----:B------:R-:W-:Y:S02]  /*3d10*/  ISETP.LT.OR P0, PT, R10, 0x1, P1 ;  /* 0x000000010a00780c */ /* 0x000fe40000f01670 */
[----:B------:R-:W-:Y:S04]  /*3d20*/  IADD3 R11, R134, R135, R11 ;  /* 0x00000087860b7210 */ /* 0x000fe80007ffe00b */
[C---:B------:R-:W-:Y:S02]  /*3d30*/  LOP3.LUT P2, RZ, R11.reuse, 0x2, RZ, 0xc0, !PT ;  /* 0x000000020bff7812 */ /* 0x040fe4000784c0ff */
[----:B------:R-:W-:Y:S05]  /*3d40*/  LOP3.LUT P3, RZ, R11, 0x4, RZ, 0xc0, !PT ;  /* 0x000000040bff7812 */ /* 0x000fea000786c0ff */
[----:B------:R-:W-:Y:S01]  /*3d50*/  @!PT LDS RZ, [RZ] ;  /* 0x00000000fffff984 */ /* 0x000fe20000000800 */
[----:B------:R-:W-:Y:S01]  /*3d60*/  @!PT LDS RZ, [RZ] ;  /* 0x00000000fffff984 */ /* 0x000fe20000000800 */
[----:B------:R-:W-:Y:S01]  /*3d70*/  @!PT LDS RZ, [RZ] ;  /* 0x00000000fffff984 */ /* 0x000fe20000000800 */
[----:B------:R1:W-:Y:S01]  /*3d80*/  LDGSTS.E.BYPASS.LTC128B.128 [R230+0xc080], [R8.64], !P0 ;  /* 0x0c08000008e67fae */ /* 0x0003e2000c101d58 */
[C---:B------:R-:W-:Y:S11]  /*3d90*/  ISETP.LT.OR P0, PT, R10.reuse, 0x1, !P2 ;  /* 0x000000010a00780c */ /* 0x040ff60005701670 */
[----:B------:R-:W-:Y:S02]  /*3da0*/  @!UPT UIADD3 URZ, URZ, URZ, URZ ;  /* 0x0000003f3f3ff290 */ /* 0x000fe4000fffe03f */
[----:B------:R1:W-:Y:S01]  /*3db0*/  LDGSTS.E.BYPASS.LTC128B.128 [R230+0xe080], [R8.64+0x80], !P0 ;  /* 0x0e08008008e67fae */ /* 0x0003e2000c101d58 */
[----:B------:R-:W-:Y:S11]  /*3dc0*/  ISETP.LT.OR P0, PT, R10, 0x1, !P3 ;  /* 0x000000010a00780c */ /* 0x000ff60005f01670 */
[----:B------:R-:W-:Y:S02]  /*3dd0*/  @!UPT UIADD3 URZ, URZ, URZ, URZ ;  /* 0x0000003f3f3ff290 */ /* 0x000fe4000fffe03f */
[----:B------:R1:W-:Y:S02]  /*3de0*/  LDGSTS.E.BYPASS.LTC128B.128 [R230+0x10080], [R8.64+0x100], !P0 ;  /* 0x1008010008e67fae */ /* 0x0003e4000c101d58 */
[----:B-1----:R-:W-:Y:S04]  /*3df0*/  IADD3 R8, P0, R8, UR7, RZ ;  /* 0x0000000708087c10 */ /* 0x002fe8000ff1e0ff */
[----:B------:R-:W-:Y:S02]  /*3e00*/  IADD3.X R9, R9, UR6, RZ, P0, !PT ;  /* 0x0000000609097c10 */ /* 0x000fe400087fe4ff */
[----:B------:R-:W-:Y:S02]  /*3e10*/  ISETP.LT.OR P0, PT, R10, 0x21, P1 ;  /* 0x000000210a00780c */ /* 0x000fe40000f01670 */
[----:B------:R-:W-:Y:S11]  /*3e20*/  LOP3.LUT P1, RZ, R234, 0x2, RZ, 0xc0, !PT ;  /* 0x00000002eaff7812 */ /* 0x000ff6000782c0ff */
[----:B------:R1:W-:Y:S01]  /*3e30*/  LDGSTS.E.BYPASS.LTC128B.128 [R230+0xd080], [R8.64], !P0 ;  /* 0x0d08000008e67fae */ /* 0x0003e2000c101d58 */
[C---:B------:R-:W-:Y:S11]  /*3e40*/  ISETP.LT.OR P0, PT, R10.reuse, 0x21, !P2 ;  /* 0x000000210a00780c */ /* 0x040ff60005701670 */
[----:B------:R-:W-:Y:S02]  /*3e50*/  @!UPT UIADD3 URZ, URZ, URZ, URZ ;  /* 0x0000003f3f3ff290 */ /* 0x000fe4000fffe03f */
[----:B------:R2:W-:Y:S01]  /*3e60*/  LDGSTS.E.BYPASS.LTC128B.128 [R230+0xf080], [R132.64], !P0 ;  /* 0x0f08000084e67fae */ /* 0x0005e2000c101d58 */
[----:B------:R-:W-:Y:S01]  /*3e70*/  ISETP.LT.OR P0, PT, R10, 0x21, !P3 ;  /* 0x000000210a00780c */ /* 0x000fe20005f01670 */
[----:B-1----:R-:W-:Y:S11]  /*3e80*/  @!P1 IMAD.SHL.U32 R8, R238, 0x10, RZ ;  /* 0x00000010ee089824 */ /* 0x002ff600078e00ff */
[----:B------:R-:W-:Y:S01]  /*3e90*/  @!UPT UIADD3 URZ, URZ, URZ, URZ ;  /* 0x0000003f3f3ff290 */ /* 0x000fe2000fffe03f */
[----:B------:R2:W-:Y:S06]  /*3ea0*/  LDGSTS.E.BYPASS.LTC128B.128 [R230+0x11080], [R18.64], !P0 ;  /* 0x1108000012e67fae */ /* 0x0005ec000c101d58 */
[----:B------:R2:W-:Y:S02]  /*3eb0*/  @!P1 LDGSTS.E.BYPASS.LTC128B.128 [R8+0x12180], [R16.64] ;  /* 0x1218000010089fae */ /* 0x0005e4000b901d58 */
.L_x_2:
[-C--:B-1--4-:R-:W-:Y:S01]  /*3ec0*/  HMMA.16816.F32.BF16 R84, R4, R12.reuse, R84 ;  /* 0x0000000c0454723c */ /* 0x092fe20000041854 */
[----:B--2---:R-:W-:Y:S01]  /*3ed0*/  LDSM.16.MT88.4 R8, [R223+0x15280] ;  /* 0x01528000df08783b */ /* 0x004fe20000004200 */
[----:B------:R-:W-:Y:S06]  /*3ee0*/  PLOP3.LUT P0, PT, PT, PT, UP0, 0x80, 0x0 ;  /* 0x000000000000781c */ /* 0x000fec0003f0f008 */
[C---:B------:R-:W-:Y:S01]  /*3ef0*/  HMMA.16816.F32.BF16 R88, R20.reuse, R12, R88 ;  /* 0x0000000c1458723c */ /* 0x040fe20000041858 */
[----:B------:R-:W-:Y:S07]  /*3f00*/  LDSM.16.MT88.4 R16, [R222+0x15280] ;  /* 0x01528000de10783b */ /* 0x000fee0000004200 */
[-C--:B------:R-:W-:Y:S01]  /*3f10*/  HMMA.16816.F32.BF16 R92, R20, R14.reuse, R92 ;  /* 0x0000000e145c723c */ /* 0x080fe2000004185c */
[----:B------:R-:W-:Y:S07]  /*3f20*/  LDSM.16.MT88.4 R132, [R222+0x15a80] ;  /* 0x015a8000de84783b */ /* 0x000fee0000004200 */
[C---:B------:R-:W-:Y:S01]  /*3f30*/  HMMA.16816.F32.BF16 R96, R4.reuse, R14, R96 ;  /* 0x0000000e0460723c */ /* 0x040fe20000041860 */
[----:B------:R-:W1:Y:S07]  /*3f40*/  LDSM.16.MT88.4 R12, [R0+0x7080] ;  /* 0x00708000000c783b */ /* 0x000e6e0000004200 */
[-C--:B------:R-:W-:Y:S01]  /*3f50*/  HMMA.16816.F32.BF16 R100, R4, R24.reuse, R100 ;  /* 0x000000180464723c */ /* 0x080fe20000041864 */
[----:B------:R-:W0:Y:S07]  /*3f60*/  LDGDEPBAR ;  /* 0x00000000000079af */ /* 0x000e2e0000000000 */
[C---:B------:R-:W-:Y:S08]  /*3f70*/  HMMA.16816.F32.BF16 R104, R20.reuse, R24, R104 ;  /* 0x000000181468723c */ /* 0x040ff00000041868 */
[-C--:B------:R-:W-:Y:S08]  /*3f80*/  HMMA.16816.F32.BF16 R108, R20, R26.reuse, R108 ;  /* 0x0000001a146c723c */ /* 0x080ff0000004186c */
[C---:B------:R-:W-:Y:S01]  /*3f90*/  HMMA.16816.F32.BF16 R112, R4.reuse, R26, R112 ;  /* 0x0000001a0470723c */ /* 0x040fe20000041870 */
[----:B------:R-:W-:Y:S07]  /*3fa0*/  LDSM.16.MT88.4 R24, [R223+0x15a80] ;  /* 0x015a8000df18783b */ /* 0x000fee0000004200 */
[-C--:B------:R-:W-:Y:S08]  /*3fb0*/  HMMA.16816.F32.BF16 R116, R4, R28.reuse, R116 ;  /* 0x0000001c0474723c */ /* 0x080ff00000041874 */
[C---:B------:R-:W-:Y:S08]  /*3fc0*/  HMMA.16816.F32.BF16 R120, R20.reuse, R28, R120 ;  /* 0x0000001c1478723c */ /* 0x040ff00000041878 */
[-C--:B------:R-:W-:Y:S01]  /*3fd0*/  HMMA.16816.F32.BF16 R124, R20, R30.reuse, R124 ;  /* 0x0000001e147c723c */ /* 0x080fe2000004187c */
[----:B------:R-:W2:Y:S07]  /*3fe0*/  LDSM.16.MT88.4 R20, [R0+0x9080] ;  /* 0x009080000014783b */ /* 0x000eae0000004200 */
[----:B------:R-:W-:Y:S01]  /*3ff0*/  HMMA.16816.F32.BF16 R128, R4, R30, R128 ;  /* 0x0000001e0480723c */ /* 0x000fe20000041880 */
[----:B------:R-:W3:Y:S07]  /*4000*/  LDSM.16.MT88.4 R4, [R0+0xb080] ;  /* 0x00b080000004783b */ /* 0x000eee0000004200 */
[-C--:B------:R-:W-:Y:S01]  /*4010*/  HMMA.16816.F32.BF16 R84, R32, R144.reuse, R84 ;  /* 0x000000902054723c */ /* 0x080fe20000041854 */
[----:B------:R-:W4:Y:S07]  /*4020*/  LDSM.16.MT88.4 R28, [R0+0x7880] ;  /* 0x00788000001c783b */ /* 0x000f2e0000004200 */
[C---:B------:R-:W-:Y:S08]  /*4030*/  HMMA.16816.F32.BF16 R88, R156.reuse, R144, R88 ;  /* 0x000000909c58723c */ /* 0x040ff00000041858 */
[-C--:B------:R-:W-:Y:S08]  /*4040*/  HMMA.16816.F32.BF16 R92, R156, R146.reuse, R92 ;  /* 0x000000929c5c723c */ /* 0x080ff0000004185c */
        /* <DEDUP_REMOVED lines=8> */
[----:B------:R-:W-:Y:S01]  /*40d0*/  HMMA.16816.F32.BF16 R128, R32, R206, R128 ;  /* 0x000000ce2080723c */ /* 0x000fe20000041880 */
[----:B------:R-:W-:Y:S07]  /*40e0*/  LDSM.16.MT88.4 R32, [R0+0xb880] ;  /* 0x00b880000020783b */ /* 0x000fee0000004200 */
[-C--:B-1----:R-:W-:Y:S08]  /*40f0*/  HMMA.16816.F32.BF16 R84, R8, R12.reuse, R84 ;  /* 0x0000000c0854723c */ /* 0x082ff00000041854 */
[C---:B------:R-:W-:Y:S08]  /*4100*/  HMMA.16816.F32.BF16 R88, R16.reuse, R12, R88 ;  /* 0x0000000c1058723c */ /* 0x040ff00000041858 */
[-C--:B------:R-:W-:Y:S08]  /*4110*/  HMMA.16816.F32.BF16 R92, R16, R14.reuse, R92 ;  /* 0x0000000e105c723c */ /* 0x080ff0000004185c */
[C---:B------:R-:W-:Y:S01]  /*4120*/  HMMA.16816.F32.BF16 R96, R8.reuse, R14, R96 ;  /* 0x0000000e0860723c */ /* 0x040fe20000041860 */
[----:B------:R-:W1:Y:S07]  /*4130*/  LDSM.16.MT88.4 R12, [R0+0x9880] ;  /* 0x00988000000c783b */ /* 0x000e6e0000004200 */
[-C--:B--2---:R-:W-:Y:S01]  /*4140*/  HMMA.16816.F32.BF16 R100, R8, R20.reuse, R100 ;  /* 0x000000140864723c */ /* 0x084fe20000041864 */
[----:B------:R-:W-:Y:S07]  /*4150*/  BAR.SYNC.DEFER_BLOCKING 0x0 ;  /* 0x0000000000007b1d */ /* 0x000fee0000010000 */
[C---:B------:R-:W-:Y:S08]  /*4160*/  HMMA.16816.F32.BF16 R104, R16.reuse, R20, R104 ;  /* 0x000000141068723c */ /* 0x040ff00000041868 */
[-C--:B------:R-:W-:Y:S08]  /*4170*/  HMMA.16816.F32.BF16 R108, R16, R22.reuse, R108 ;  /* 0x00000016106c723c */ /* 0x080ff0000004186c */
[C---:B------:R-:W-:Y:S01]  /*4180*/  HMMA.16816.F32.BF16 R112, R8.reuse, R22, R112 ;  /* 0x000000160870723c */ /* 0x040fe20000041870 */
[----:B------:R2:W1:Y:S07]  /*4190*/  LDSM.16.M88.4 R144, [R2+0x14280] ;  /* 0x014280000290783b */ /* 0x00046e0000000200 */
[-C--:B---3--:R-:W-:Y:S01]  /*41a0*/  HMMA.16816.F32.BF16 R116, R8, R4.reuse, R116 ;  /* 0x000000040874723c */ /* 0x088fe20000041874 */
[----:B------:R2:W3:Y:S07]  /*41b0*/  LDSM.16.M88.4 R140, [R2+0x15280] ;  /* 0x01528000028c783b */ /* 0x0004ee0000000200 */
[C---:B------:R-:W-:Y:S01]  /*41c0*/  HMMA.16816.F32.BF16 R120, R16.reuse, R4, R120 ;  /* 0x000000041078723c */ /* 0x040fe20000041878 */
[----:B------:R2:W1:Y:S07]  /*41d0*/  LDSM.16.MT88.4 R136, [R0+0x2080] ;  /* 0x002080000088783b */ /* 0x00046e0000004200 */
[-C--:B------:R-:W-:Y:S01]  /*41e0*/  HMMA.16816.F32.BF16 R124, R16, R6.reuse, R124 ;  /* 0x00000006107c723c */ /* 0x080fe2000004187c */
[----:B------:R2:W1:Y:S07]  /*41f0*/  LDSM.16.MT88.4 R16, [R0+0x80] ;  /* 0x000080000010783b */ /* 0x00046e0000004200 */
[----:B------:R-:W-:Y:S01]  /*4200*/  HMMA.16816.F32.BF16 R128, R8, R6, R128 ;  /* 0x000000060880723c */ /* 0x000fe20000041880 */
[----:B------:R2:W2:Y:S07]  /*4210*/  LDSM.16.MT88.4 R156, [R0+0x4080] ;  /* 0x00408000009c783b */ /* 0x0004ae0000004200 */
[-C--:B----4-:R-:W-:Y:S01]  /*4220*/  HMMA.16816.F32.BF16 R84, R24, R28.reuse, R84 ;  /* 0x0000001c1854723c */ /* 0x090fe20000041854 */
[----:B------:R4:W2:Y:S07]  /*4230*/  LDSM.16.M88.4 R200, [R3+0x14280] ;  /* 0x0142800003c8783b */ /* 0x0008ae0000000200 */
[C---:B------:R-:W-:Y:S01]  /*4240*/  HMMA.16816.F32.BF16 R88, R132.reuse, R28, R88 ;  /* 0x0000001c8458723c */ /* 0x040fe20000041858 */
[----:B------:R4:W2:Y:S07]  /*4250*/  LDSM.16.M88.4 R208, [R3+0x15280] ;  /* 0x0152800003d0783b */ /* 0x0008ae0000000200 */
[-C--:B------:R-:W-:Y:S01]  /*4260*/  HMMA.16816.F32.BF16 R92, R132, R30.reuse, R92 ;  /* 0x0000001e845c723c */ /* 0x080fe2000004185c */
[----:B------:R4:W2:Y:S07]  /*4270*/  LDSM.16.MT88.4 R204, [R0+0x880] ;  /* 0x0008800000cc783b */ /* 0x0008ae0000004200 */
[C---:B------:R-:W-:Y:S01]  /*4280*/  HMMA.16816.F32.BF16 R96, R24.reuse, R30, R96 ;  /* 0x0000001e1860723c */ /* 0x040fe20000041860 */
[----:B------:R4:W2:Y:S07]  /*4290*/  LDSM.16.MT88.4 R212, [R0+0x2880] ;  /* 0x0028800000d4783b */ /* 0x0008ae0000004200 */
[-C--:B-1----:R-:W-:Y:S01]  /*42a0*/  HMMA.16816.F32.BF16 R100, R24, R12.reuse, R100 ;  /* 0x0000000c1864723c */ /* 0x082fe20000041864 */
[----:B------:R4:W1:Y:S07]  /*42b0*/  LDSM.16.MT88.4 R216, [R0+0x4880] ;  /* 0x0048800000d8783b */ /* 0x00086e0000004200 */
[C---:B------:R-:W-:Y:S08]  /*42c0*/  HMMA.16816.F32.BF16 R104, R132.reuse, R12, R104 ;  /* 0x0000000c8468723c */ /* 0x040ff00000041868 */
[-C--:B------:R-:W-:Y:S08]  /*42d0*/  HMMA.16816.F32.BF16 R108, R132, R14.reuse, R108 ;  /* 0x0000000e846c723c */ /* 0x080ff0000004186c */
[C---:B------:R-:W-:Y:S08]  /*42e0*/  HMMA.16816.F32.BF16 R112, R24.reuse, R14, R112 ;  /* 0x0000000e1870723c */ /* 0x040ff00000041870 */
[-C--:B------:R-:W-:Y:S08]  /*42f0*/  HMMA.16816.F32.BF16 R116, R24, R32.reuse, R116 ;  /* 0x000000201874723c */ /* 0x080ff00000041874 */
[C---:B------:R-:W-:Y:S08]  /*4300*/  HMMA.16816.F32.BF16 R120, R132.reuse, R32, R120 ;  /* 0x000000208478723c */ /* 0x040ff00000041878 */
[-C--:B------:R-:W-:Y:S08]  /*4310*/  HMMA.16816.F32.BF16 R124, R132, R34.reuse, R124 ;  /* 0x00000022847c723c */ /* 0x080ff0000004187c */
[----:B------:R-:W-:Y:S01]  /*4320*/  HMMA.16816.F32.BF16 R128, R24, R34, R128 ;  /* 0x000000221880723c */ /* 0x000fe20000041880 */
[----:B------:R-:W-:-:S07]  /*4330*/  @P0 BRA `(.L_x_3) ;  /* 0x000004b000000947 */ /* 0x000fce0003800000 */
[C---:B-1234-:R-:W-:Y:S01]  /*4340*/  LOP3.LUT P3, RZ, R234.reuse, 0x10, RZ, 0xc0, !PT ;  /* 0x00000010eaff7812 */ /* 0x05efe2000786c0ff */
[----:B------:R-:W2:Y:S01]  /*4350*/  LDL.64 R228, [R1] ;  /* 0x0000000001e47983 */ /* 0x000ea20000100a00 */
[----:B------:R-:W-:Y:S01]  /*4360*/  LOP3.LUT P2, RZ, R234, 0x2, RZ, 0xc0, !PT ;  /* 0x00000002eaff7812 */ /* 0x000fe2000784c0ff */
[----:B------:R-:W-:Y:S01]  /*4370*/  IMAD.MOV.U32 R5, RZ, RZ, R249 ;  /* 0x000000ffff057224 */ /* 0x000fe200078e00f9 */
[----:B------:R-:W-:Y:S01]  /*4380*/  USHF.R.S32.HI UR28, URZ, 0x1f, UR23 ;  /* 0x0000001f3f1c7899 */ /* 0x000fe20008011417 */
[----:B------:R-:W-:Y:S01]  /*4390*/  IMAD.U32 R14, RZ, RZ, UR13 ;  /* 0x0000000dff0e7e24 */ /* 0x000fe2000f8e00ff */
[----:B------:R-:W1:Y:S01]  /*43a0*/  S2R R10, SR_CTAID.Y ;  /* 0x00000000000a7919 */ /* 0x000e620000002600 */
[----:B------:R-:W-:Y:S01]  /*43b0*/  ULDC.64 UR4, c[0x0][0x178] ;  /* 0x00005e0000047ab9 */ /* 0x000fe20000000a00 */
[----:B------:R-:W-:Y:S01]  /*43c0*/  IMAD.U32 R12, RZ, RZ, UR13 ;  /* 0x0000000dff0c7e24 */ /* 0x000fe2000f8e00ff */
[----:B------:R-:W-:Y:S02]  /*43d0*/  UIMAD.WIDE.U32 UR30, UR23, UR4, URZ ;  /* 0x00000004171e72a5 */ /* 0x000fe4000f8e003f */
[----:B------:R-:W-:Y:S02]  /*43e0*/  UIMAD UR28, UR28, UR4, URZ ;  /* 0x000000041c1c72a4 */ /* 0x000fe4000f8e023f */
[----:B------:R-:W-:Y:S02]  /*43f0*/  USHF.L.U32 UR4, UR23, 0x6, URZ ;  /* 0x0000000617047899 */ /* 0x000fe4000800063f */
[----:B------:R-:W-:Y:S01]  /*4400*/  IMAD.U32 R8, RZ, RZ, UR30 ;  /* 0x0000001eff087e24 */ /* 0x000fe2000f8e00ff */
[----:B------:R-:W-:Y:S04]  /*4410*/  UIMAD UR28, UR23, UR5, UR28 ;  /* 0x00000005171c72a4 */ /* 0x000fe8000f8e021c */
[----:B------:R-:W-:Y:S06]  /*4420*/  UIADD3 UR28, UR31, UR28, URZ ;  /* 0x0000001c1f1c7290 */ /* 0x000fec000fffe03f */
[----:B------:R-:W-:Y:S01]  /*4430*/  IMAD.U32 R7, RZ, RZ, UR28 ;  /* 0x0000001cff077e24 */ /* 0x000fe2000f8e00ff */
[----:B-1----:R-:W-:Y:S05]  /*4440*/  SHF.R.S32.HI R9, RZ, 0x1f, R10 ;  /* 0x0000001fff097819 */ /* 0x002fea000001140a */
[C---:B------:R-:W-:Y:S02]  /*4450*/  IMAD R6, R9.reuse, c[0x0][0x180], RZ ;  /* 0x0000600009067a24 */ /* 0x040fe400078e02ff */
[----:B------:R-:W-:Y:S02]  /*4460*/  IMAD R9, R9, c[0x0][0x270], RZ ;  /* 0x00009c0009097a24 */ /* 0x000fe400078e02ff */
[C---:B------:R-:W-:Y:S02]  /*4470*/  IMAD R6, R10.reuse, c[0x0][0x184], R6 ;  /* 0x000061000a067a24 */ /* 0x040fe400078e0206 */
[C---:B------:R-:W-:Y:S02]  /*4480*/  IMAD R9, R10.reuse, c[0x0][0x274], R9 ;  /* 0x00009d000a097a24 */ /* 0x040fe400078e0209 */
[----:B--2---:R-:W-:Y:S04]  /*4490*/  IMAD.MOV.U32 R4, RZ, RZ, R228 ;  /* 0x000000ffff047224 */ /* 0x004fe800078e00e4 */
[----:B------:R-:W-:Y:S05]  /*44a0*/  IMAD.WIDE.U32 R4, R10, c[0x0][0x180], R4 ;  /* 0x000060000a047a25 */ /* 0x000fea00078e0004 */
[----:B------:R-:W-:Y:S04]  /*44b0*/  IADD3 R4, P0, R4, UR18, RZ ;  /* 0x0000001204047c10 */ /* 0x000fe8000ff1e0ff */
        /* <DEDUP_REMOVED lines=14> */
[----:B------:R-:W-:Y:S02]  /*45a0*/  LOP3.LUT P1, RZ, R234, 0x4, RZ, 0xc0, !PT ;  /* 0x00000004eaff7812 */ /* 0x000fe4000782c0ff */
        /* <DEDUP_REMOVED lines=8> */
[----:B------:R-:W-:Y:S02]  /*4630*/  IADD3 R10, P0, R4, UR13, RZ ;  /* 0x0000000d040a7c10 */ /* 0x000fe4000ff1e0ff */
[----:B------:R-:W-:Y:S02]  /*4640*/  IADD3 R6, -R240, c[0x0][0x168], -R6 ;  /* 0x00005a00f0067a10 */ /* 0x000fe40007ffe906 */
[----:B------:R-:W-:Y:S02]  /*4650*/  IADD3.X R11, R5, UR11, RZ, P0, !PT ;  /* 0x0000000b050b7c10 */ /* 0x000fe400087fe4ff */
[----:B------:R-:W-:Y:S04]  /*4660*/  LOP3.LUT P0, RZ, R234, 0x8, RZ, 0xc0, !PT ;  /* 0x00000008eaff7812 */ /* 0x000fe8000780c0ff */
[C---:B------:R-:W-:Y:S11]  /*4670*/  ISETP.LT.OR P0, PT, R6.reuse, 0x1, P0 ;  /* 0x000000010600780c */ /* 0x040ff60000701670 */
[----:B------:R-:W-:Y:S02]  /*4680*/  @!UPT UIADD3 URZ, URZ, URZ, URZ ;  /* 0x0000003f3f3ff290 */ /* 0x000fe4000fffe03f */
        /* <DEDUP_REMOVED lines=9> */
[----:B------:R1:W-:Y:S01]  /*4720*/  LDGSTS.E.BYPASS.LTC128B.128 [R230+0xa080], [R4.64+0x100], !P0 ;  /* 0x0a08010004e67fae */ /* 0x0003e2000c101d58 */
[----:B------:R-:W-:Y:S04]  /*4730*/  LOP3.LUT P0, RZ, R234, 0x8, RZ, 0xc0, !PT ;  /* 0x00000008eaff7812 */ /* 0x000fe8000780c0ff */
[C---:B------:R-:W-:Y:S11]  /*4740*/  ISETP.LT.OR P0, PT, R6.reuse, 0x21, P0 ;  /* 0x000000210600780c */ /* 0x040ff60000701670 */
[----:B------:R-:W-:Y:S02]  /*4750*/  @!UPT UIADD3 URZ, URZ, URZ, URZ ;  /* 0x0000003f3f3ff290 */ /* 0x000fe4000fffe03f */
[----:B------:R2:W-:Y:S01]  /*4760*/  LDGSTS.E.BYPASS.LTC128B.128 [R230+0x7080], [R10.64], !P0 ;  /* 0x070800000ae67fae */ /* 0x0005e2000c101d58 */
[----:B------:R-:W-:Y:S01]  /*4770*/  ISETP.LT.OR P0, PT, R6, 0x21, !P1 ;  /* 0x000000210600780c */ /* 0x000fe20004f01670 */
[----:B-1----:R-:W-:Y:S11]  /*4780*/  @!P2 IMAD.SHL.U32 R4, R238, 0x10, RZ ;  /* 0x00000010ee04a824 */ /* 0x002ff600078e00ff */
[----:B------:R-:W-:Y:S01]  /*4790*/  @!UPT UIADD3 URZ, URZ, URZ, URZ ;  /* 0x0000003f3f3ff290 */ /* 0x000fe2000fffe03f */
[----:B------:R2:W-:Y:S01]  /*47a0*/  LDGSTS.E.BYPASS.LTC128B.128 [R230+0x9080], [R14.64], !P0 ;  /* 0x090800000ee67fae */ /* 0x0005e2000c101d58 */
[----:B------:R-:W-:Y:S11]  /*47b0*/  ISETP.LT.OR P0, PT, R6, 0x21, !P3 ;  /* 0x000000210600780c */ /* 0x000ff60005f01670 */
[----:B------:R-:W-:Y:S02]  /*47c0*/  @!UPT UIADD3 URZ, URZ, URZ, URZ ;  /* 0x0000003f3f3ff290 */ /* 0x000fe4000fffe03f */
[----:B------:R2:W-:Y:S05]  /*47d0*/  LDGSTS.E.BYPASS.LTC128B.128 [R230+0xb080], [R12.64], !P0 ;  /* 0x0b0800000ce67fae */ /* 0x0005ea000c101d58 */
[----:B------:R2:W-:Y:S02]  /*47e0*/  @!P2 LDGSTS.E.BYPASS.LTC128B.128 [R4+0x12080], [R8.64] ;  /* 0x120800000804afae */ /* 0x0005e4000b901d58 */
.L_x_3:
[----:B-1234-:R-:W2:Y:S01]  /*47f0*/  LDL.64 R6, [R1+0x8] ;  /* 0x0000080001067983 */ /* 0x01eea20000100a00 */
[----:B------:R-:W-:Y:S02]  /*4800*/  UIMAD UR20, UR20, 0x3000, URZ ;  /* 0x00003000141478a4 */ /* 0x000fe4000f8e023f */
[----:B------:R-:W-:Y:S01]  /*4810*/  UISETP.GE.AND UP0, UPT, UR23, UR22, UPT ;  /* 0x000000161700728c */ /* 0x000fe2000bf06270 */
[----:B------:R-:W0:Y:S03]  /*4820*/  LDGDEPBAR ;  /* 0x00000000000079af */ /* 0x000e260000000000 */
[----:B------:R-:W-:Y:S01]  /*4830*/  IMAD.U32 R5, RZ, RZ, UR20 ;  /* 0x00000014ff057e24 */ /* 0x000fe2000f8e00ff */
[----:B--2---:R-:W-:Y:S01]  /*4840*/  IADD3 R4, P0, R6, UR20, RZ ;  /* 0x0000001406047c10 */ /* 0x004fe2000ff1e0ff */
[----:B------:R-:W-:Y:S03]  /*4850*/  UMOV UR20, UR23 ;  /* 0x0000001700147c82 */ /* 0x000fe60008000000 */
[----:B------:R-:W-:Y:S02]  /*4860*/  LEA.HI.X.SX32 R5, R5, R245, 0x1, P0 ;  /* 0x000000f505057211 */ /* 0x000fe400000f0eff */
[C---:B------:R-:W-:Y:S04]  /*4870*/  LEA R228, P0, R4.reuse, c[0x0][0x220], 0x2 ;  /* 0x0000880004e47a11 */ /* 0x040fe800078010ff */
[----:B------:R-:W-:Y:S02]  /*4880*/  LEA.HI.X R229, R4, c[0x0][0x224], R5, 0x2, P0 ;  /* 0x0000890004e57a11 */ /* 0x000fe400000f1405 */
[-C--:B------:R-:W-:Y:S01]  /*4890*/  HMMA.16816.F32.BF16 R4, R144, R16.reuse, RZ ;  /* 0x000000109004723c */ /* 0x080fe200000418ff */
[----:B------:R-:W-:Y:S07]  /*48a0*/  PLOP3.LUT P0, PT, PT, PT, UP0, 0x80, 0x0 ;  /* 0x000000000000781c */ /* 0x000fee0003f0f008 */
[C---:B------:R-:W-:Y:S08]  /*48b0*/  HMMA.16816.F32.BF16 R8, R140.reuse, R16, RZ ;  /* 0x000000108c08723c */ /* 0x040ff000000418ff */
[-C--:B------:R-:W-:Y:S08]  /*48c0*/  HMMA.16816.F32.BF16 R12, R140, R18.reuse, RZ ;  /* 0x000000128c0c723c */ /* 0x080ff000000418ff */
        /* <DEDUP_REMOVED lines=8> */
[----:B------:R-:W-:Y:S01]  /*4950*/  HMMA.16816.F32.BF16 R144, R144, R158, RZ ;  /* 0x0000009e9090723c */ /* 0x000fe200000418ff */
[----:B------:R-:W-:Y:S07]  /*4960*/  LDSM.16.M88.4 R156, [R221+0x14280] ;  /* 0x01428000dd9c783b */ /* 0x000fee0000000200 */
[-C--:B------:R-:W-:Y:S08]  /*4970*/  HMMA.16816.F32.BF16 R4, R200, R204.reuse, R4 ;  /* 0x000000ccc804723c */ /* 0x080ff00000041804 */
[C---:B------:R-:W-:Y:S08]  /*4980*/  HMMA.16816.F32.BF16 R8, R208.reuse, R204, R8 ;  /* 0x000000ccd008723c */ /* 0x040ff00000041808 */
[-C--:B------:R-:W-:Y:S08]  /*4990*/  HMMA.16816.F32.BF16 R12, R208, R206.reuse, R12 ;  /* 0x000000ced00c723c */ /* 0x080ff0000004180c */
[C---:B------:R-:W-:Y:S01]  /*49a0*/  HMMA.16816.F32.BF16 R16, R200.reuse, R206, R16 ;  /* 0x000000cec810723c */ /* 0x040fe20000041810 */
[----:B------:R-:W1:Y:S07]  /*49b0*/  LDSM.16.MT88.4 R204, [R0+0x1080] ;  /* 0x0010800000cc783b */ /* 0x000e6e0000004200 */
[-C--:B------:R-:W-:Y:S08]  /*49c0*/  HMMA.16816.F32.BF16 R20, R200, R212.reuse, R20 ;  /* 0x000000d4c814723c */ /* 0x080ff00000041814 */
[C---:B------:R-:W-:Y:S08]  /*49d0*/  HMMA.16816.F32.BF16 R24, R208.reuse, R212, R24 ;  /* 0x000000d4d018723c */ /* 0x040ff00000041818 */
[-C--:B------:R-:W-:Y:S08]  /*49e0*/  HMMA.16816.F32.BF16 R28, R208, R214.reuse, R28 ;  /* 0x000000d6d01c723c */ /* 0x080ff0000004181c */
[C---:B------:R-:W-:Y:S01]  /*49f0*/  HMMA.16816.F32.BF16 R32, R200.reuse, R214, R32 ;  /* 0x000000d6c820723c */ /* 0x040fe20000041820 */
[----:B------:R-:W-:Y:S07]  /*4a00*/  LDSM.16.MT88.4 R212, [R0+0x3080] ;  /* 0x0030800000d4783b */ /* 0x000fee0000004200 */
[-C--:B------:R-:W-:Y:S08]  /*4a10*/  HMMA.16816.F32.BF16 R132, R200, R216.reuse, R132 ;  /* 0x000000d8c884723c */ /* 0x080ff00000041884 */
[C---:B------:R-:W-:Y:S08]  /*4a20*/  HMMA.16816.F32.BF16 R136, R208.reuse, R216, R136 ;  /* 0x000000d8d088723c */ /* 0x040ff00000041888 */
[-C--:B------:R-:W-:Y:S01]  /*4a30*/  HMMA.16816.F32.BF16 R140, R208, R218.reuse, R140 ;  /* 0x000000dad08c723c */ /* 0x080fe2000004188c */
[----:B------:R-:W2:Y:S07]  /*4a40*/  LDSM.16.M88.4 R208, [R221+0x15280] ;  /* 0x01528000ddd0783b */ /* 0x000eae0000000200 */
[----:B------:R-:W-:Y:S01]  /*4a50*/  HMMA.16816.F32.BF16 R144, R200, R218, R144 ;  /* 0x000000dac890723c */ /* 0x000fe20000041890 */
[----:B------:R-:W3:Y:S04]  /*4a60*/  LDSM.16.MT88.4 R200, [R0+0x5080] ;  /* 0x0050800000c8783b */ /* 0x000ee80000004200 */
[----:B------:R-:W-:Y:S03]  /*4a70*/  LDSM.16.M88.4 R216, [R220+0x15280] ;  /* 0x01528000dcd8783b */ /* 0x000fe60000000200 */
[-C--:B-1----:R-:W-:Y:S08]  /*4a80*/  HMMA.16816.F32.BF16 R4, R156, R204.reuse, R4 ;  /* 0x000000cc9c04723c */ /* 0x082ff00000041804 */
[C---:B--2---:R-:W-:Y:S08]  /*4a90*/  HMMA.16816.F32.BF16 R8, R208.reuse, R204, R8 ;  /* 0x000000ccd008723c */ /* 0x044ff00000041808 */
[-C--:B------:R-:W-:Y:S08]  /*4aa0*/  HMMA.16816.F32.BF16 R12, R208, R206.reuse, R12 ;  /* 0x000000ced00c723c */ /* 0x080ff0000004180c */
[C---:B------:R-:W-:Y:S01]  /*4ab0*/  HMMA.16816.F32.BF16 R16, R156.reuse, R206, R16 ;  /* 0x000000ce9c10723c */ /* 0x040fe20000041810 */
[----:B------:R-:W-:Y:S07]  /*4ac0*/  LDSM.16.M88.4 R204, [R220+0x14280] ;  /* 0x01428000dccc783b */ /* 0x000fee0000000200 */
[-C--:B------:R-:W-:Y:S08]  /*4ad0*/  HMMA.16816.F32.BF16 R20, R156, R212.reuse, R20 ;  /* 0x000000d49c14723c */ /* 0x080ff00000041814 */
[C---:B------:R-:W-:Y:S08]  /*4ae0*/  HMMA.16816.F32.BF16 R24, R208.reuse, R212, R24 ;  /* 0x000000d4d018723c */ /* 0x040ff00000041818 */
[-C--:B------:R-:W-:Y:S08]  /*4af0*/  HMMA.16816.F32.BF16 R28, R208, R214.reuse, R28 ;  /* 0x000000d6d01c723c */ /* 0x080ff0000004181c */
[C---:B------:R-:W-:Y:S01]  /*4b00*/  HMMA.16816.F32.BF16 R32, R156.reuse, R214, R32 ;  /* 0x000000d69c20723c */ /* 0x040fe20000041820 */
[----:B------:R-:W1:Y:S07]  /*4b10*/  LDSM.16.MT88.4 R212, [R0+0x1880] ;  /* 0x0018800000d4783b */ /* 0x000e6e0000004200 */
[-C--:B---3--:R-:W-:Y:S08]  /*4b20*/  HMMA.16816.F32.BF16 R132, R156, R200.reuse, R132 ;  /* 0x000000c89c84723c */ /* 0x088ff00000041884 */
[C---:B------:R-:W-:Y:S08]  /*4b30*/  HMMA.16816.F32.BF16 R136, R208.reuse, R200, R136 ;  /* 0x000000c8d088723c */ /* 0x040ff00000041888 */
[-C--:B------:R-:W-:Y:S01]  /*4b40*/  HMMA.16816.F32.BF16 R140, R208, R202.reuse, R140 ;  /* 0x000000cad08c723c */ /* 0x080fe2000004188c */
[----:B------:R-:W2:Y:S07]  /*4b50*/  LDSM.16.MT88.4 R208, [R0+0x3880] ;  /* 0x0038800000d0783b */ /* 0x000eae0000004200 */
[----:B------:R-:W-:Y:S01]  /*4b60*/  HMMA.16816.F32.BF16 R144, R156, R202, R144 ;  /* 0x000000ca9c90723c */ /* 0x000fe20000041890 */
[----:B------:R-:W3:Y:S07]  /*4b70*/  LDSM.16.MT88.4 R156, [R0+0x5880] ;  /* 0x00588000009c783b */ /* 0x000eee0000004200 */
[-C--:B-1----:R-:W-:Y:S08]  /*4b80*/  HMMA.16816.F32.BF16 R4, R204, R212.reuse, R4 ;  /* 0x000000d4cc04723c */ /* 0x082ff00000041804 */
[C---:B------:R-:W-:Y:S08]  /*4b90*/  HMMA.16816.F32.BF16 R8, R216.reuse, R212, R8 ;  /* 0x000000d4d808723c */ /* 0x040ff00000041808 */
[-C--:B------:R-:W-:Y:S07]  /*4ba0*/  HMMA.16816.F32.BF16 R12, R216, R214.reuse, R12 ;  /* 0x000000d6d80c723c */ /* 0x080fee000004180c */
[----:B------:R1:W-:Y:S01]  /*4bb0*/  RED.E.ADD.F32.FTZ.RN.STRONG.GPU [R228.64], R4 ;  /* 0x00000004e400798e */ /* 0x0003e2000c10e798 */
[C---:B------:R-:W-:Y:S03]  /*4bc0*/  HMMA.16816.F32.BF16 R16, R204.reuse, R214, R16 ;  /* 0x000000d6cc10723c */ /* 0x040fe60000041810 */
[----:B------:R1:W-:Y:S04]  /*4bd0*/  RED.E.ADD.F32.FTZ.RN.STRONG.GPU [R228.64+0x400], R5 ;  /* 0x00040005e400798e */ /* 0x0003e8000c10e798 */
[----:B------:R1:W-:Y:S01]  /*4be0*/  RED.E.ADD.F32.FTZ.RN.STRONG.GPU [R228.64+0x800], R6 ;  /* 0x00080006e400798e */ /* 0x0003e2000c10e798 */
[-C--:B--2---:R-:W-:Y:S03]  /*4bf0*/  HMMA.16816.F32.BF16 R20, R204, R208.reuse, R20 ;  /* 0x000000d0cc14723c */ /* 0x084fe60000041814 */
[----:B------:R1:W-:Y:S04]  /*4c00*/  RED.E.ADD.F32.FTZ.RN.STRONG.GPU [R228.64+0xc00], R7 ;  /* 0x000c0007e400798e */ /* 0x0003e8000c10e798 */
[----:B------:R1:W-:Y:S01]  /*4c10*/  RED.E.ADD.F32.FTZ.RN.STRONG.GPU [R228.64+0x1000], R8 ;  /* 0x00100008e400798e */ /* 0x0003e2000c10e798 */
[C---:B------:R-:W-:Y:S03]  /*4c20*/  HMMA.16816.F32.BF16 R24, R216.reuse, R208, R24 ;  /* 0x000000d0d818723c */ /* 0x040fe60000041818 */
[----:B------:R1:W-:Y:S04]  /*4c30*/  RED.E.ADD.F32.FTZ.RN.STRONG.GPU [R228.64+0x1400], R9 ;  /* 0x00140009e400798e */ /* 0x0003e8000c10e798 */
[----:B------:R1:W-:Y:S01]  /*4c40*/  RED.E.ADD.F32.FTZ.RN.STRONG.GPU [R228.64+0x1800], R10 ;  /* 0x0018000ae400798e */ /* 0x0003e2000c10e798 */
[-C--:B------:R-:W-:Y:S03]  /*4c50*/  HMMA.16816.F32.BF16 R28, R216, R210.reuse, R28 ;  /* 0x000000d2d81c723c */ /* 0x080fe6000004181c */
[----:B------:R1:W-:Y:S04]  /*4c60*/  RED.E.ADD.F32.FTZ.RN.STRONG.GPU [R228.64+0x1c00], R11 ;  /* 0x001c000be400798e */ /* 0x0003e8000c10e798 */
[----:B------:R1:W-:Y:S01]  /*4c70*/  RED.E.ADD.F32.FTZ.RN.STRONG.GPU [R228.64+0x2000], R16 ;  /* 0x00200010e400798e */ /* 0x0003e2000c10e798 */
[C---:B------:R-:W-:Y:S03]  /*4c80*/  HMMA.16816.F32.BF16 R32, R204.reuse, R210, R32 ;  /* 0x000000d2cc20723c */ /* 0x040fe60000041820 */
[----:B------:R1:W-:Y:S04]  /*4c90*/  RED.E.ADD.F32.FTZ.RN.STRONG.GPU [R228.64+0x2400], R17 ;  /* 0x00240011e400798e */ /* 0x0003e8000c10e798 */
[----:B------:R1:W-:Y:S01]  /*4ca0*/  RED.E.ADD.F32.FTZ.RN.STRONG.GPU [R228.64+0x2800], R18 ;  /* 0x00280012e400798e */ /* 0x0003e2000c10e798 */
[-C--:B---3--:R-:W-:Y:S03]  /*4cb0*/  HMMA.16816.F32.BF16 R132, R204, R156.reuse, R132 ;  /* 0x0000009ccc84723c */ /* 0x088fe60000041884 */
        /* <DEDUP_REMOVED lines=8> */
[----:B------:R-:W-:Y:S03]  /*4d40*/  HMMA.16816.F32.BF16 R144, R204, R158, R144 ;  /* 0x0000009ecc90723c */ /* 0x000fe60000041890 */
[----:B------:R1:W-:Y:S04]  /*4d50*/  RED.E.ADD.F32.FTZ.RN.STRONG.GPU [R228.64+0x4400], R21 ;  /* 0x00440015e400798e */ /* 0x0003e8000c10e798 */
        /* <DEDUP_REMOVED lines=29> */
[----:B------:R1:W-:Y:S01]  /*4f30*/  RED.E.ADD.F32.FTZ.RN.STRONG.GPU [R228.64+0xbc00], R143 ;  /* 0x00bc008fe400798e */ /* 0x0003e2000c10e798 */
[----:B------:R-:W-:-:S05]  /*4f40*/  @!P0 BRA `(.L_x_4) ;  /* 0xffffcfc000008947 */ /* 0x000fca000383ffff */
.L_x_1:
[----:B------:R-:W-:Y:S01]  /*4f50*/  F2FP.BF16.PACK_AB R66, R67, R66 ;  /* 0x000000424342723e */ /* 0x000fe200000010ff */
[----:B------:R-:W-:Y:S01]  /*4f60*/  BAR.SYNC.DEFER_BLOCKING 0x1, 0x100 ;  /* 0x0044000000007b1d */ /* 0x000fe20000010000 */
[----:B------:R-:W-:Y:S01]  /*4f70*/  F2FP.BF16.PACK_AB R64, R65, R64 ;  /* 0x000000404140723e */ /* 0x000fe200000010ff */
[----:B------:R-:W-:Y:S01]  /*4f80*/  FMUL.FTZ R84, R84, c[0x0][0x298] ;  /* 0x0000a60054547a20 */ /* 0x000fe20000410000 */
[----:B------:R-:W-:Y:S01]  /*4f90*/  F2FP.BF16.PACK_AB R36, R37, R36 ;  /* 0x000000242524723e */ /* 0x000fe200000010ff */
[----:B-1----:R-:W-:Y:S01]  /*4fa0*/  FMUL.FTZ R28, R85, c[0x0][0x298] ;  /* 0x0000a600551c7a20 */ /* 0x002fe20000410000 */
[----:B------:R-:W-:Y:S01]  /*4fb0*/  F2FP.BF16.PACK_AB R38, R39, R38 ;  /* 0x000000262726723e */ /* 0x000fe200000010ff */
[----:B------:R-:W1:Y:S01]  /*4fc0*/  S2R R67, SR_TID.X ;  /* 0x0000000000437919 */ /* 0x000e620000002100 */
[----:B------:R-:W-:Y:S01]  /*4fd0*/  F2FP.BF16.PACK_AB R48, R49, R48 ;  /* 0x000000303130723e */ /* 0x000fe200000010ff */
[----:B------:R-:W-:Y:S01]  /*4fe0*/  FMUL.FTZ R86, R86, c[0x0][0x298] ;  /* 0x0000a60056567a20 */ /* 0x000fe20000410000 */
[----:B------:R-:W-:Y:S01]  /*4ff0*/  IADD3 R4, R231, 0x440, RZ ;  /* 0x00000440e7047810 */ /* 0x000fe20007ffe0ff */
[----:B------:R-:W-:Y:S01]  /*5000*/  FMUL.FTZ R27, R87, c[0x0][0x298] ;  /* 0x0000a600571b7a20 */ /* 0x000fe20000410000 */
[----:B------:R-:W-:Y:S01]  /*5010*/  F2FP.BF16.PACK_AB R50, R51, R50 ;  /* 0x000000323332723e */ /* 0x000fe200000010ff */
[----:B------:R-:W-:Y:S01]  /*5020*/  FMUL.FTZ R96, R96, c[0x0][0x298] ;  /* 0x0000a60060607a20 */ /* 0x000fe20000410000 */
[----:B------:R-:W-:Y:S01]  /*5030*/  F2FP.BF16.PACK_AB R40, R41, R40 ;  /* 0x000000282928723e */ /* 0x000fe200000010ff */
[----:B------:R-:W-:Y:S01]  /*5040*/  FMUL.FTZ R24, R97, c[0x0][0x298] ;  /* 0x0000a60061187a20 */ /* 0x000fe20000410000 */
        /* <DEDUP_REMOVED lines=9> */
[----:B------:R-:W-:Y:S01]  /*50e0*/  STS [R231+0x6080], R36 ;  /* 0x00608024e7007388 */ /* 0x000fe20000000800 */
[----:B------:R-:W-:Y:S01]  /*50f0*/  F2FP.BF16.PACK_AB R54, R55, R54 ;  /* 0x000000363736723e */ /* 0x000fe200000010ff */
[----:B------:R-:W-:Y:S01]  /*5100*/  FMUL.FTZ R90, R90, c[0x0][0x298] ;  /* 0x0000a6005a5a7a20 */ /* 0x000fe20000410000 */
[----:B------:R-:W-:Y:S01]  /*5110*/  F2FP.BF16.PACK_AB R56, R57, R56 ;  /* 0x000000383938723e */ /* 0x000fe200000010ff */
[----:B------:R-:W-:Y:S01]  /*5120*/  STS [R231+0x6480], R38 ;  /* 0x00648026e7007388 */ /* 0x000fe20000000800 */
[----:B------:R-:W-:Y:S01]  /*5130*/  F2FP.BF16.PACK_AB R58, R59, R58 ;  /* 0x0000003a3b3a723e */ /* 0x000fe200000010ff */
[----:B------:R-:W-:Y:S01]  /*5140*/  FMUL.FTZ R25, R91, c[0x0][0x298] ;  /* 0x0000a6005b197a20 */ /* 0x000fe20000410000 */
[----:B-1----:R-:W-:Y:S01]  /*5150*/  SHF.R.S32.HI R65, RZ, 0x1f, R67 ;  /* 0x0000001fff417819 */ /* 0x002fe20000011443 */
[----:B------:R-:W-:Y:S01]  /*5160*/  FMUL.FTZ R92, R92, c[0x0][0x298] ;  /* 0x0000a6005c5c7a20 */ /* 0x000fe20000410000 */
[----:B------:R-:W-:Y:S01]  /*5170*/  F2FP.BF16.PACK_AB R60, R61, R60 ;  /* 0x0000003c3d3c723e */ /* 0x000fe200000010ff */
[----:B------:R-:W-:Y:S01]  /*5180*/  FMUL.FTZ R22, R93, c[0x0][0x298] ;  /* 0x0000a6005d167a20 */ /* 0x000fe20000410000 */
[----:B------:R-:W-:Y:S01]  /*5190*/  LEA.HI R0, R65, R67, RZ, 0x2 ;  /* 0x0000004341007211 */ /* 0x000fe200078f10ff */
[----:B------:R-:W-:Y:S01]  /*51a0*/  FMUL.FTZ R94, R94, c[0x0][0x298] ;  /* 0x0000a6005e5e7a20 */ /* 0x000fe20000410000 */
[----:B------:R-:W-:Y:S01]  /*51b0*/  F2FP.BF16.PACK_AB R62, R63, R62 ;  /* 0x0000003e3f3e723e */ /* 0x000fe200000010ff */
[----:B------:R-:W-:Y:S01]  /*51c0*/  FMUL.FTZ R21, R95, c[0x0][0x298] ;  /* 0x0000a6005f157a20 */ /* 0x000fe20000410000 */
[--C-:B------:R-:W-:Y:S01]  /*51d0*/  SHF.R.S32.HI R2, RZ, 0x2, R0.reuse ;  /* 0x00000002ff027819 */ /* 0x100fe20000011400 */
[----:B------:R-:W-:Y:S01]  /*51e0*/  FMUL.FTZ R100, R100, c[0x0][0x298] ;  /* 0x0000a60064647a20 */ /* 0x000fe20000410000 */
[----:B------:R-:W-:Y:S01]  /*51f0*/  SHF.R.S32.HI R0, RZ, 0x1f, R0 ;  /* 0x0000001fff007819 */ /* 0x000fe20000011400 */
[----:B------:R-:W-:Y:S01]  /*5200*/  FMUL.FTZ R20, R101, c[0x0][0x298] ;  /* 0x0000a60065147a20 */ /* 0x000fe20000410000 */
[----:B------:R-:W-:Y:S01]  /*5210*/  F2FP.BF16.PACK_AB R68, R69, R68 ;  /* 0x000000444544723e */ /* 0x000fe200000010ff */
[----:B------:R-:W-:Y:S01]  /*5220*/  FMUL.FTZ R102, R102, c[0x0][0x298] ;  /* 0x0000a60066667a20 */ /* 0x000fe20000410000 */
[----:B------:R-:W-:Y:S01]  /*5230*/  LEA.HI R0, R0, R2, RZ, 0x3 ;  /* 0x0000000200007211 */ /* 0x000fe200078f18ff */
[----:B------:R-:W-:Y:S01]  /*5240*/  FMUL.FTZ R19, R103, c[0x0][0x298] ;  /* 0x0000a60067137a20 */ /* 0x000fe20000410000 */
[----:B------:R-:W-:Y:S01]  /*5250*/  F2FP.BF16.PACK_AB R70, R71, R70 ;  /* 0x000000464746723e */ /* 0x000fe200000010ff */
[----:B------:R-:W-:Y:S01]  /*5260*/  FMUL.FTZ R112, R112, c[0x0][0x298] ;  /* 0x0000a60070707a20 */ /* 0x000fe20000410000 */
[----:B------:R-:W-:Y:S01]  /*5270*/  LOP3.LUT R0, R0, 0xfffffff8, RZ, 0xc0, !PT ;  /* 0xfffffff800007812 */ /* 0x000fe200078ec0ff */
[----:B------:R-:W-:Y:S01]  /*5280*/  FMUL.FTZ R16, R113, c[0x0][0x298] ;  /* 0x0000a60071107a20 */ /* 0x000fe20000410000 */
[----:B------:R-:W-:Y:S01]  /*5290*/  F2FP.BF16.PACK_AB R80, R81, R80 ;  /* 0x000000505150723e */ /* 0x000fe200000010ff */
[----:B------:R-:W-:Y:S01]  /*52a0*/  FMUL.FTZ R114, R114, c[0x0][0x298] ;  /* 0x0000a60072727a20 */ /* 0x000fe20000410000 */
[----:B------:R-:W-:Y:S01]  /*52b0*/  F2FP.BF16.PACK_AB R82, R83, R82 ;  /* 0x000000525352723e */ /* 0x000fe200000010ff */
[----:B------:R-:W-:Y:S01]  /*52c0*/  IMAD.IADD R0, R2, 0x1, -R0 ;  /* 0x0000000102007824 */ /* 0x000fe200078e0a00 */
[----:B------:R-:W-:Y:S01]  /*52d0*/  IADD3 R2, R231, 0x1440, RZ ;  /* 0x00001440e7027810 */ /* 0x000fe20007ffe0ff */
[----:B------:R-:W-:Y:S01]  /*52e0*/  FMUL.FTZ R15, R115, c[0x0][0x298] ;  /* 0x0000a600730f7a20 */ /* 0x000fe20000410000 */
[----:B------:R-:W-:Y:S01]  /*52f0*/  F2FP.BF16.PACK_AB R72, R73, R72 ;  /* 0x000000484948723e */ /* 0x000fe200000010ff */
[----:B------:R-:W-:Y:S01]  /*5300*/  FMUL.FTZ R104, R104, c[0x0][0x298] ;  /* 0x0000a60068687a20 */ /* 0x000fe20000410000 */
[----:B------:R-:W-:Y:S01]  /*5310*/  LOP3.LUT R0, R0, 0x4, RZ, 0xc0, !PT ;  /* 0x0000000400007812 */ /* 0x000fe200078ec0ff */
[----:B------:R-:W-:Y:S01]  /*5320*/  FMUL.FTZ R18, R105, c[0x0][0x298] ;  /* 0x0000a60069127a20 */ /* 0x000fe20000410000 */
[----:B------:R-:W-:Y:S01]  /*5330*/  F2FP.BF16.PACK_AB R74, R75, R74 ;  /* 0x0000004a4b4a723e */ /* 0x000fe200000010ff */
[----:B------:R-:W-:Y:S01]  /*5340*/  FMUL.FTZ R106, R106, c[0x0][0x298] ;  /* 0x0000a6006a6a7a20 */ /* 0x000fe20000410000 */
[----:B------:R-:W-:Y:S01]  /*5350*/  ISETP.NE.AND P0, PT, R0, RZ, PT ;  /* 0x000000ff0000720c */ /* 0x000fe20003f05270 */
        /* <DEDUP_REMOVED lines=13> */
[C---:B------:R-:W-:Y:S01]  /*5430*/  @P0 IADD3 R0, R231.reuse, -0x40, RZ ;  /* 0xffffffc0e7000810 */ /* 0x040fe20007ffe0ff */
[----:B------:R-:W-:Y:S01]  /*5440*/  FMUL.FTZ R118, R118, c[0x0][0x298] ;  /* 0x0000a60076767a20 */ /* 0x000fe20000410000 */
[----:B------:R-:W-:Y:S01]  /*5450*/  @P0 IADD3 R4, R231, 0x3c0, RZ ;  /* 0x000003c0e7040810 */ /* 0x000fe20007ffe0ff */
[----:B------:R-:W-:Y:S01]  /*5460*/  FMUL.FTZ R11, R119, c[0x0][0x298] ;  /* 0x0000a600770b7a20 */ /* 0x000fe20000410000 */
[C---:B------:R-:W-:Y:S01]  /*5470*/  @P0 IADD3 R3, R231.reuse, 0xfc0, RZ ;  /* 0x00000fc0e7030810 */ /* 0x040fe20007ffe0ff */
[----:B------:R-:W-:Y:S01]  /*5480*/  STS [R0+0x6080], R48 ;  /* 0x0060803000007388 */ /* 0x000fe20000000800 */
[----:B------:R-:W-:Y:S01]  /*5490*/  @P0 IADD3 R2, R231, 0x13c0, RZ ;  /* 0x000013c0e7020810 */ /* 0x000fe20007ffe0ff */
        /* <DEDUP_REMOVED lines=11> */
[----:B------:R-:W-:Y:S01]  /*5550*/  FMUL.FTZ R7, R131, c[0x0][0x298] ;  /* 0x0000a60083077a20 */ /* 0x000fe20000410000 */
[----:B------:R-:W-:Y:S01]  /*5560*/  F2FP.BF16.PACK_AB R20, R20, R100 ;  /* 0x000000641414723e */ /* 0x000fe200000010ff */
[----:B------:R-:W-:Y:S01]  /*5570*/  FMUL.FTZ R120, R120, c[0x0][0x298] ;  /* 0x0000a60078787a20 */ /* 0x000fe20000410000 */
        /* <DEDUP_REMOVED lines=17> */
[----:B------:R-:W-:Y:S01]  /*5690*/  F2FP.BF16.PACK_AB R14, R14, R108 ;  /* 0x0000006c0e0e723e */ /* 0x000fe200000010ff */
[----:B------:R-:W1:Y:S01]  /*56a0*/  S2UR UR9, SR_CTAID.X ;  /* 0x00000000000979c3 */ /* 0x000e620000002500 */
[----:B------:R-:W-:Y:S01]  /*56b0*/  F2FP.BF16.PACK_AB R13, R13, R110 ;  /* 0x0000006e0d0d723e */ /* 0x000fe200000010ff */
[----:B------:R-:W-:Y:S01]  /*56c0*/  STS [R0+0x8480], R66 ;  /* 0x0084804200007388 */ /* 0x000fe20000000800 */
[----:B------:R-:W-:Y:S01]  /*56d0*/  F2FP.BF16.PACK_AB R12, R12, R116 ;  /* 0x000000740c0c723e */ /* 0x000fe200000010ff */
[----:B------:R-:W-:Y:S01]  /*56e0*/  UMOV UR8, 0xffffffc0 ;  /* 0xffffffc000087882 */ /* 0x000fe20000000000 */
[----:B------:R-:W-:Y:S01]  /*56f0*/  F2FP.BF16.PACK_AB R11, R11, R118 ;  /* 0x000000760b0b723e */ /* 0x000fe200000010ff */
[----:B------:R-:W-:Y:S01]  /*5700*/  STS [R231+0x9080], R56 ;  /* 0x00908038e7007388 */ /* 0x000fe20000000800 */
[----:B------:R-:W-:Y:S01]  /*5710*/  F2FP.BF16.PACK_AB R8, R8, R128 ;  /* 0x000000800808723e */ /* 0x000fe200000010ff */
[----:B------:R-:W-:Y:S01]  /*5720*/  ULDC UR7, c[0x0][0x2f0] ;  /* 0x0000bc0000077ab9 */ /* 0x000fe20000000800 */
[----:B------:R-:W-:Y:S01]  /*5730*/  F2FP.BF16.PACK_AB R7, R7, R130 ;  /* 0x000000820707723e */ /* 0x000fe200000010ff */
[----:B------:R-:W-:Y:S01]  /*5740*/  STS [R231+0x9480], R58 ;  /* 0x0094803ae7007388 */ /* 0x000fe20000000800 */
[----:B------:R-:W-:Y:S01]  /*5750*/  F2FP.BF16.PACK_AB R10, R10, R120 ;  /* 0x000000780a0a723e */ /* 0x000fe200000010ff */
[----:B------:R-:W-:Y:S01]  /*5760*/  USHF.R.S32.HI UR6, URZ, 0x1f, UR12 ;  /* 0x0000001f3f067899 */ /* 0x000fe2000801140c */
[----:B------:R-:W-:Y:S01]  /*5770*/  F2FP.BF16.PACK_AB R9, R9, R122 ;  /* 0x0000007a0909723e */ /* 0x000fe200000010ff */
[----:B------:R-:W-:Y:S01]  /*5780*/  STS [R0+0x9080], R60 ;  /* 0x0090803c00007388 */ /* 0x000fe20000000800 */
[----:B------:R-:W-:Y:S01]  /*5790*/  F2FP.BF16.PACK_AB R6, R6, R124 ;  /* 0x0000007c0606723e */ /* 0x000fe200000010ff */
[----:B------:R-:W-:Y:S01]  /*57a0*/  ULDC.64 UR4, c[0x0][0x340] ;  /* 0x0000d00000047ab9 */ /* 0x000fe20000000a00 */
[----:B------:R-:W-:Y:S01]  /*57b0*/  F2FP.BF16.PACK_AB R5, R5, R126 ;  /* 0x0000007e0505723e */ /* 0x000fe200000010ff */
[----:B------:R-:W-:Y:S01]  /*57c0*/  STS [R0+0x9480], R62 ;  /* 0x0094803e00007388 */ /* 0x000fe20000000800 */
[----:B------:R-:W-:Y:S01]  /*57d0*/  UIMAD UR4, UR6, UR4, URZ ;  /* 0x00000004060472a4 */ /* 0x000fe2000f8e023f */
[----:B------:R-:W-:Y:S02]  /*57e0*/  BSSY B0, `(.L_x_5) ;  /* 0x0000050000007945 */ /* 0x000fe40003800000 */
[----:B------:R-:W-:Y:S01]  /*57f0*/  STS [R231+0xa080], R68 ;  /* 0x00a08044e7007388 */ /* 0x000fe20000000800 */
[----:B------:R-:W-:-:S02]  /*5800*/  UIMAD UR4, UR12, UR5, UR4 ;  /* 0x000000050c0472a4 */ /* 0x000fc4000f8e0204 */
[----:B-1----:R-:W-:Y:S01]  /*5810*/  UIMAD UR7, UR9, UR8, UR7 ;  /* 0x00000008090772a4 */ /* 0x002fe2000f8e0207 */
[----:B------:R-:W-:Y:S03]  /*5820*/  STS [R231+0xa480], R70 ;  /* 0x00a48046e7007388 */ /* 0x000fe60000000800 */
[----:B------:R-:W-:Y:S01]  /*5830*/  UISETP.LT.AND UP0, UPT, UR7, 0x40, UPT ;  /* 0x000000400700788c */ /* 0x000fe2000bf01270 */
[----:B------:R-:W-:Y:S03]  /*5840*/  STS [R0+0xa080], R80 ;  /* 0x00a0805000007388 */ /* 0x000fe60000000800 */
[----:B------:R-:W-:Y:S01]  /*5850*/  USEL UR7, UR7, 0x40, UP0 ;  /* 0x0000004007077887 */ /* 0x000fe20008000000 */
[----:B------:R-:W-:Y:S04]  /*5860*/  STS [R0+0xa480], R82 ;  /* 0x00a4805200007388 */ /* 0x000fe80000000800 */
[----:B------:R-:W-:Y:S01]  /*5870*/  STS [R231+0xb080], R72 ;  /* 0x00b08048e7007388 */ /* 0x000fe20000000800 */
[----:B------:R-:W-:-:S03]  /*5880*/  ISETP.GE.AND P5, PT, R240, UR7, PT ;  /* 0x00000007f0007c0c */ /* 0x000fc6000bfa6270 */
[----:B------:R-:W-:Y:S04]  /*5890*/  STS [R231+0xb480], R74 ;  /* 0x00b4804ae7007388 */ /* 0x000fe80000000800 */
        /* <DEDUP_REMOVED lines=17> */
[----:B------:R1:W-:Y:S04]  /*59b0*/  STS [R0+0x3480], R13 ;  /* 0x0034800d00007388 */ /* 0x0003e80000000800 */
[----:B------:R2:W-:Y:S04]  /*59c0*/  STS [R231+0x4080], R12 ;  /* 0x0040800ce7007388 */ /* 0x0005e80000000800 */
[----:B------:R-:W-:Y:S04]  /*59d0*/  STS [R231+0x4480], R11 ;  /* 0x0044800be7007388 */ /* 0x000fe80000000800 */
[----:B------:R-:W-:Y:S04]  /*59e0*/  STS [R0+0x4080], R8 ;  /* 0x0040800800007388 */ /* 0x000fe80000000800 */
[----:B------:R-:W-:Y:S04]  /*59f0*/  STS [R0+0x4480], R7 ;  /* 0x0044800700007388 */ /* 0x000fe80000000800 */
[----:B------:R3:W-:Y:S04]  /*5a00*/  STS [R231+0x5080], R10 ;  /* 0x0050800ae7007388 */ /* 0x0007e80000000800 */
[----:B------:R-:W-:Y:S01]  /*5a10*/  STS [R231+0x5480], R9 ;  /* 0x00548009e7007388 */ /* 0x000fe20000000800 */
[----:B-1----:R-:W-:-:S03]  /*5a20*/  SHF.R.S32.HI R13, RZ, 0x1f, R236 ;  /* 0x0000001fff0d7819 */ /* 0x002fc600000114ec */
[----:B------:R1:W-:Y:S01]  /*5a30*/  STS [R0+0x5080], R6 ;  /* 0x0050800600007388 */ /* 0x0003e20000000800 */
[----:B--2---:R-:W-:-:S03]  /*5a40*/  IMAD.MOV.U32 R12, RZ, RZ, R236 ;  /* 0x000000ffff0c7224 */ /* 0x004fc600078e00ec */
[----:B------:R2:W-:Y:S04]  /*5a50*/  STS [R0+0x5480], R5 ;  /* 0x0054800500007388 */ /* 0x0005e80000000800 */
[----:B------:R-:W-:Y:S06]  /*5a60*/  BAR.SYNC.DEFER_BLOCKING 0x1, 0x100 ;  /* 0x0044000000007b1d */ /* 0x000fec0000010000 */
[----:B------:R-:W4:Y:S01]  /*5a70*/  S2R R14, SR_CTAID.Y ;  /* 0x00000000000e7919 */ /* 0x000f220000002600 */
[----:B---3--:R-:W-:Y:S01]  /*5a80*/  IMAD.U32 R10, RZ, RZ, UR12 ;  /* 0x0000000cff0a7e24 */ /* 0x008fe2000f8e00ff */
[----:B-1----:R-:W-:-:S04]  /*5a90*/  LEA.HI R6, R65, R67, RZ, 0x3 ;  /* 0x0000004341067211 */ /* 0x002fc800078f18ff */
[----:B------:R-:W-:Y:S01]  /*5aa0*/  SHF.R.S32.HI R6, RZ, 0x3, R6 ;  /* 0x00000003ff067819 */ /* 0x000fe20000011406 */
[----:B------:R1:W3:Y:S03]  /*5ab0*/  LDS.128 R36, [R230+0x7080] ;  /* 0x00708000e6247984 */ /* 0x0002e60000000c00 */
[----:B------:R-:W-:Y:S01]  /*5ac0*/  SHF.R.S32.HI R7, RZ, 0x1f, R6 ;  /* 0x0000001fff077819 */ /* 0x000fe20000011406 */
[----:B------:R1:W1:Y:S01]  /*5ad0*/  LDS.128 R32, [R230+0x9080] ;  /* 0x00908000e6207984 */ /* 0x0002620000000c00 */
[----:B----4-:R-:W-:Y:S01]  /*5ae0*/  SHF.R.S32.HI R15, RZ, 0x1f, R14 ;  /* 0x0000001fff0f7819 */ /* 0x010fe2000001140e */
[----:B------:R-:W-:Y:S02]  /*5af0*/  IMAD.WIDE.U32 R2, R14, c[0x0][0x338], R12 ;  /* 0x0000ce000e027a25 */ /* 0x000fe400078e000c */
[----:B------:R4:W1:Y:S02]  /*5b00*/  LDS.128 R28, [R230+0xb080] ;  /* 0x00b08000e61c7984 */ /* 0x0008640000000c00 */
[----:B--2---:R-:W-:-:S02]  /*5b10*/  IMAD R0, R15, c[0x0][0x338], RZ ;  /* 0x0000ce000f007a24 */ /* 0x004fc400078e02ff */
[----:B------:R4:W2:Y:S01]  /*5b20*/  LDS.128 R48, [R230+0x80] ;  /* 0x00008000e6307984 */ /* 0x0008a20000000c00 */
[----:B------:R-:W-:-:S03]  /*5b30*/  IMAD.WIDE R6, R252, 0x40, R6 ;  /* 0x00000040fc067825 */ /* 0x000fc600078e0206 */
[----:B------:R4:W1:Y:S01]  /*5b40*/  LDS.128 R44, [R230+0x2080] ;  /* 0x00208000e62c7984 */ /* 0x0008620000000c00 */
[----:B------:R-:W-:-:S03]  /*5b50*/  IMAD R0, R14, c[0x0][0x33c], R0 ;  /* 0x0000cf000e007a24 */ /* 0x000fc600078e0200 */
[----:B------:R4:W1:Y:S01]  /*5b60*/  LDS.128 R40, [R230+0x4080] ;  /* 0x00408000e6287984 */ /* 0x0008620000000c00 */
[----:B------:R-:W-:-:S03]  /*5b70*/  IMAD.IADD R3, R3, 0x1, R0 ;  /* 0x0000000103037824 */ /* 0x000fc600078e0200 */
[----:B------:R4:W1:Y:S01]  /*5b80*/  LDS.128 R60, [R230+0x1080] ;  /* 0x00108000e63c7984 */ /* 0x0008620000000c00 */
[----:B------:R-:W-:-:S03]  /*5b90*/  IMAD.WIDE.U32 R10, R10, c[0x0][0x340], R2 ;  /* 0x0000d0000a0a7a25 */ /* 0x000fc600078e0002 */
[----:B------:R4:W1:Y:S02]  /*5ba0*/  LDS.128 R56, [R230+0x3080] ;  /* 0x00308000e6387984 */ /* 0x0008640000000c00 */
[----:B------:R-:W-:Y:S02]  /*5bb0*/  IADD3 R3, R11, UR4, RZ ;  /* 0x000000040b037c10 */ /* 0x000fe4000fffe0ff */
[----:B------:R4:W1:Y:S01]  /*5bc0*/  LDS.128 R52, [R230+0x5080] ;  /* 0x00508000e6347984 */ /* 0x0008620000000c00 */
[----:B------:R-:W-:Y:S05]  /*5bd0*/  @P5 BRA `(.L_x_6) ;  /* 0x0000010000005947 */ /* 0x000fea0003800000 */
[----:B------:R-:W-:Y:S01]  /*5be0*/  ISETP.GE.AND P0, PT, R236, c[0x0][0x324], PT ;  /* 0x0000c900ec007a0c */ /* 0x000fe20003f06270 */
[----:B------:R-:W5:Y:S01]  /*5bf0*/  LDS.128 R24, [R230+0x8080] ;  /* 0x00808000e6187984 */ /* 0x000f620000000c00 */
[----:B------:R-:W-:Y:S01]  /*5c00*/  IMAD R0, R7, c[0x0][0x330], RZ ;  /* 0x0000cc0007007a24 */ /* 0x000fe200078e02ff */
[----:B------:R-:W-:Y:S01]  /*5c10*/  ISETP.GE.AND P3, PT, R235, c[0x0][0x324], PT ;  /* 0x0000c900eb007a0c */ /* 0x000fe20003f66270 */
[----:B------:R-:W-:Y:S01]  /*5c20*/  IMAD.MOV.U32 R2, RZ, RZ, R10 ;  /* 0x000000ffff027224 */ /* 0x000fe200078e000a */
[----:B------:R-:W4:Y:S01]  /*5c30*/  LDS.128 R20, [R230+0xa080] ;  /* 0x00a08000e6147984 */ /* 0x000f220000000c00 */
[----:B------:R-:W-:Y:S01]  /*5c40*/  IMAD R0, R6, c[0x0][0x334], R0 ;  /* 0x0000cd0006007a24 */ /* 0x000fe200078e0200 */
[----:B------:R-:W-:Y:S01]  /*5c50*/  ISETP.GE.AND P2, PT, R244, c[0x0][0x324], PT ;  /* 0x0000c900f4007a0c */ /* 0x000fe20003f46270 */
[----:B------:R-:W-:-:S04]  /*5c60*/  IMAD.WIDE.U32 R8, R6, c[0x0][0x330], R2 ;  /* 0x0000cc0006087a25 */ /* 0x000fc800078e0002 */
[----:B------:R-:W-:Y:S01]  /*5c70*/  IMAD.IADD R0, R9, 0x1, R0 ;  /* 0x0000000109007824 */ /* 0x000fe200078e0200 */
[----:B------:R-:W3:Y:S01]  /*5c80*/  @!P0 LDS.128 R16, [R230+0x6080] ;  /* 0x00608000e6108984 */ /* 0x000ee20000000c00 */
[----:B------:R-:W-:-:S04]  /*5c90*/  LEA R4, P1, R8, c[0x0][0x318], 0x1 ;  /* 0x0000c60008047a11 */ /* 0x000fc800078208ff */
[----:B------:R-:W-:-:S05]  /*5ca0*/  LEA.HI.X R5, R8, c[0x0][0x31c], R0, 0x1, P1 ;  /* 0x0000c70008057a11 */ /* 0x000fca00008f0c00 */
[----:B-----5:R2:W-:Y:S04]  /*5cb0*/  @!P3 STG.E.128 [R4.64+0x80], R24 ;  /* 0x000080180400b986 */ /* 0x0205e8000c101d18 */
[----:B----4-:R2:W-:Y:S04]  /*5cc0*/  @!P2 STG.E.128 [R4.64+0x100], R20 ;  /* 0x000100140400a986 */ /* 0x0105e8000c101d18 */
[----:B---3--:R2:W-:Y:S02]  /*5cd0*/  @!P0 STG.E.128 [R4.64], R16 ;  /* 0x0000001004008986 */ /* 0x0085e4000c101d18 */
.L_x_6:
[----:B------:R-:W-:Y:S05]  /*5ce0*/  BSYNC B0 ;  /* 0x0000000000007941 */ /* 0x000fea0003800000 */
.L_x_5:
[----:B------:R-:W-:Y:S01]  /*5cf0*/  IADD3 R0, R240, 0x20, RZ ;  /* 0x00000020f0007810 */ /* 0x000fe20007ffe0ff */
[----:B------:R-:W-:Y:S03]  /*5d00*/  BSSY B0, `(.L_x_7) ;  /* 0x0000012000007945 */ /* 0x000fe60003800000 */
[----:B------:R-:W-:-:S13]  /*5d10*/  ISETP.GE.AND P4, PT, R0, UR7, PT ;  /* 0x0000000700007c0c */ /* 0x000fda000bf86270 */
[----:B------:R-:W-:Y:S05]  /*5d20*/  @P4 BRA `(.L_x_8) ;  /* 0x000000f000004947 */ /* 0x000fea0003800000 */
[----:B------:R-:W-:Y:S02]  /*5d30*/  IADD3 R0, P0, R6, 0x20, RZ ;  /* 0x0000002006007810 */ /* 0x000fe40007f1e0ff */
[----:B------:R-:W-:Y:S02]  /*5d40*/  ISETP.GE.AND P2, PT, R236, c[0x0][0x324], PT ;  /* 0x0000c900ec007a0c */ /* 0x000fe40003f46270 */
[----:B------:R-:W-:Y:S01]  /*5d50*/  ISETP.GE.AND P1, PT, R235, c[0x0][0x324], PT ;  /* 0x0000c900eb007a0c */ /* 0x000fe20003f26270 */
[----:B------:R-:W-:Y:S01]  /*5d60*/  IMAD.X R2, RZ, RZ, R7, P0 ;  /* 0x000000ffff027224 */ /* 0x000fe200000e0607 */
[----:B------:R-:W-:-:S03]  /*5d70*/  ISETP.GE.AND P0, PT, R244, c[0x0][0x324], PT ;  /* 0x0000c900f4007a0c */ /* 0x000fc60003f06270 */
[----:B------:R-:W-:Y:S02]  /*5d80*/  IMAD R8, R2, c[0x0][0x330], RZ ;  /* 0x0000cc0002087a24 */ /* 0x000fe400078e02ff */
[----:B------:R-:W-:-:S04]  /*5d90*/  IMAD.MOV.U32 R2, RZ, RZ, R10 ;  /* 0x000000ffff027224 */ /* 0x000fc800078e000a */
[----:B--2---:R-:W-:-:S04]  /*5da0*/  IMAD.WIDE.U32 R4, R0, c[0x0][0x330], R2 ;  /* 0x0000cc0000047a25 */ /* 0x004fc800078e0002 */
[----:B------:R-:W-:Y:S01]  /*5db0*/  IMAD R0, R0, c[0x0][0x334], R8 ;  /* 0x0000cd0000007a24 */ /* 0x000fe200078e0208 */
[----:B------:R-:W-:-:S03]  /*5dc0*/  LEA R2, P3, R4, c[0x0][0x318], 0x1 ;  /* 0x0000c60004027a11 */ /* 0x000fc600078608ff */
[----:B------:R-:W-:-:S05]  /*5dd0*/  IMAD.IADD R0, R5, 0x1, R0 ;  /* 0x0000000105007824 */ /* 0x000fca00078e0200 */
[----:B------:R-:W-:-:S05]  /*5de0*/  LEA.HI.X R3, R4, c[0x0][0x31c], R0, 0x1, P3 ;  /* 0x0000c70004037a11 */ /* 0x000fca00018f0c00 */
[----:B---3--:R2:W-:Y:S04]  /*5df0*/  @!P2 STG.E.128 [R2.64], R36 ;  /* 0x000000240200a986 */ /* 0x0085e8000c101d18 */
[----:B-1----:R2:W-:Y:S04]  /*5e00*/  @!P1 STG.E.128 [R2.64+0x80], R32 ;  /* 0x0000802002009986 */ /* 0x0025e8000c101d18 */
[----:B------:R2:W-:Y:S02]  /*5e10*/  @!P0 STG.E.128 [R2.64+0x100], R28 ;  /* 0x0001001c02008986 */ /* 0x0005e4000c101d18 */
.L_x_8:
[----:B------:R-:W-:Y:S05]  /*5e20*/  BSYNC B0 ;  /* 0x0000000000007941 */ /* 0x000fea0003800000 */
.L_x_7:
[----:B------:R-:W-:Y:S01]  /*5e30*/  IMAD R0, R15, c[0x0][0x308], RZ ;  /* 0x0000c2000f007a24 */ /* 0x000fe200078e02ff */
[----:B------:R-:W-:Y:S01]  /*5e40*/  ULDC.64 UR4, c[0x0][0x310] ;  /* 0x0000c40000047ab9 */ /* 0x000fe20000000a00 */
[C---:B--2---:R-:W-:Y:S01]  /*5e50*/  IMAD.WIDE.U32 R2, R14.reuse, c[0x0][0x308], R12 ;  /* 0x0000c2000e027a25 */ /* 0x044fe200078e000c */
[----:B------:R-:W-:Y:S01]  /*5e60*/  UIMAD UR4, UR6, UR4, URZ ;  /* 0x00000004060472a4 */ /* 0x000fe2000f8e023f */
[----:B------:R-:W-:Y:S02]  /*5e70*/  BSSY B0, `(.L_x_9) ;  /* 0x0000015000007945 */ /* 0x000fe40003800000 */
[----:B------:R-:W-:Y:S01]  /*5e80*/  IMAD R0, R14, c[0x0][0x30c], R0 ;  /* 0x0000c3000e007a24 */ /* 0x000fe200078e0200 */
[----:B------:R-:W-:-:S04]  /*5e90*/  UIMAD UR4, UR12, UR5, UR4 ;  /* 0x000000050c0472a4 */ /* 0x000fc8000f8e0204 */
[----:B------:R-:W-:Y:S02]  /*5ea0*/  IADD3 R3, R3, R0, RZ ;  /* 0x0000000003037210 */ /* 0x000fe40007ffe0ff */
[----:B------:R-:W-:-:S05]  /*5eb0*/  MOV R0, UR12 ;  /* 0x0000000c00007c02 */ /* 0x000fca0008000f00 */
[----:B------:R-:W-:-:S05]  /*5ec0*/  IMAD.WIDE.U32 R10, R0, c[0x0][0x310], R2 ;  /* 0x0000c400000a7a25 */ /* 0x000fca00078e0002 */
[----:B------:R-:W-:Y:S01]  /*5ed0*/  IADD3 R3, R11, UR4, RZ ;  /* 0x000000040b037c10 */ /* 0x000fe2000fffe0ff */
[----:B------:R-:W-:Y:S05]  /*5ee0*/  @P5 BRA `(.L_x_10) ;  /* 0x000000d000005947 */ /* 0x000fea0003800000 */
[----:B------:R-:W-:Y:S01]  /*5ef0*/  IMAD R0, R7, c[0x0][0x300], RZ ;  /* 0x0000c00007007a24 */ /* 0x000fe200078e02ff */
[----:B------:R-:W-:Y:S01]  /*5f00*/  ISETP.GE.AND P3, PT, R236, c[0x0][0x2f4], PT ;  /* 0x0000bd00ec007a0c */ /* 0x000fe20003f66270 */
[----:B------:R-:W-:Y:S01]  /*5f10*/  IMAD.MOV.U32 R2, RZ, RZ, R10 ;  /* 0x000000ffff027224 */ /* 0x000fe200078e000a */
[----:B------:R-:W-:Y:S01]  /*5f20*/  ISETP.GE.AND P2, PT, R235, c[0x0][0x2f4], PT ;  /* 0x0000bd00eb007a0c */ /* 0x000fe20003f46270 */
[----:B------:R-:W-:Y:S01]  /*5f30*/  IMAD R0, R6, c[0x0][0x304], R0 ;  /* 0x0000c10006007a24 */ /* 0x000fe200078e0200 */
[----:B------:R-:W-:Y:S01]  /*5f40*/  ISETP.GE.AND P1, PT, R244, c[0x0][0x2f4], PT ;  /* 0x0000bd00f4007a0c */ /* 0x000fe20003f26270 */
[----:B------:R-:W-:-:S04]  /*5f50*/  IMAD.WIDE.U32 R8, R6, c[0x0][0x300], R2 ;  /* 0x0000c00006087a25 */ /* 0x000fc800078e0002 */
[----:B------:R-:W-:Y:S01]  /*5f60*/  IMAD.IADD R0, R9, 0x1, R0 ;  /* 0x0000000109007824 */ /* 0x000fe200078e0200 */
[----:B------:R-:W-:-:S04]  /*5f70*/  LEA R4, P0, R8, c[0x0][0x2e8], 0x1 ;  /* 0x0000ba0008047a11 */ /* 0x000fc800078008ff */
[----:B------:R-:W-:-:S05]  /*5f80*/  LEA.HI.X R5, R8, c[0x0][0x2ec], R0, 0x1, P0 ;  /* 0x0000bb0008057a11 */ /* 0x000fca00000f0c00 */
[----:B------:R2:W-:Y:S04]  /*5f90*/  @!P3 STG.E.128 [R4.64], R48 ;  /* 0x000000300400b986 */ /* 0x0005e8000c101d18 */
[----:B-1----:R2:W-:Y:S04]  /*5fa0*/  @!P2 STG.E.128 [R4.64+0x80], R44 ;  /* 0x0000802c0400a986 */ /* 0x0025e8000c101d18 */
[----:B------:R2:W-:Y:S02]  /*5fb0*/  @!P1 STG.E.128 [R4.64+0x100], R40 ;  /* 0x0001002804009986 */ /* 0x0005e4000c101d18 */
.L_x_10:
[----:B------:R-:W-:Y:S05]  /*5fc0*/  BSYNC B0 ;  /* 0x0000000000007941 */ /* 0x000fea0003800000 */
.L_x_9:
[----:B------:R-:W-:Y:S05]  /*5fd0*/  @P4 EXIT ;  /* 0x000000000000494d */ /* 0x000fea0003800000 */
[----:B------:R-:W-:Y:S01]  /*5fe0*/  IADD3 R6, P0, R6, 0x20, RZ ;  /* 0x0000002006067810 */ /* 0x000fe20007f1e0ff */
[----:B------:R-:W-:Y:S01]  /*5ff0*/  IMAD.MOV.U32 R2, RZ, RZ, R10 ;  /* 0x000000ffff027224 */ /* 0x000fe200078e000a */
[----:B------:R-:W-:-:S03]  /*6000*/  ISETP.GE.AND P1, PT, R236, c[0x0][0x2f4], PT ;  /* 0x0000bd00ec007a0c */ /* 0x000fc60003f26270 */
[----:B------:R-:W-:Y:S01]  /*6010*/  IMAD.X R0, RZ, RZ, R7, P0 ;  /* 0x000000ffff007224 */ /* 0x000fe200000e0607 */
[----:B------:R-:W-:Y:S01]  /*6020*/  ISETP.GE.AND P0, PT, R235, c[0x0][0x2f4], PT ;  /* 0x0000bd00eb007a0c */ /* 0x000fe20003f06270 */
[----:B--2---:R-:W-:-:S04]  /*6030*/  IMAD.WIDE.U32 R4, R6, c[0x0][0x300], R2 ;  /* 0x0000c00006047a25 */ /* 0x004fc800078e0002 */
[----:B------:R-:W-:Y:S01]  /*6040*/  IMAD R0, R0, c[0x0][0x300], RZ ;  /* 0x0000c00000007a24 */ /* 0x000fe200078e02ff */
[----:B------:R-:W-:-:S03]  /*6050*/  LEA R2, P2, R4, c[0x0][0x2e8], 0x1 ;  /* 0x0000ba0004027a11 */ /* 0x000fc600078408ff */
[----:B------:R-:W-:-:S04]  /*6060*/  IMAD R0, R6, c[0x0][0x304], R0 ;  /* 0x0000c10006007a24 */ /* 0x000fc800078e0200 */
[----:B------:R-:W-:-:S05]  /*6070*/  IMAD.IADD R0, R5, 0x1, R0 ;  /* 0x0000000105007824 */ /* 0x000fca00078e0200 */
[----:B------:R-:W-:-:S05]  /*6080*/  LEA.HI.X R3, R4, c[0x0][0x2ec], R0, 0x1, P2 ;  /* 0x0000bb0004037a11 */ /* 0x000fca00010f0c00 */
[----:B-1----:R1:W-:Y:S01]  /*6090*/  @!P0 STG.E.128 [R2.64+0x80], R56 ;  /* 0x0000803802008986 */ /* 0x0023e2000c101d18 */
[----:B------:R-:W-:-:S03]  /*60a0*/  ISETP.GE.AND P0, PT, R244, c[0x0][0x2f4], PT ;  /* 0x0000bd00f4007a0c */ /* 0x000fc60003f06270 */
[----:B------:R1:W-:Y:S10]  /*60b0*/  @!P1 STG.E.128 [R2.64], R60 ;  /* 0x0000003c02009986 */ /* 0x0003f4000c101d18 */
[----:B------:R-:W-:Y:S05]  /*60c0*/  @P0 EXIT ;  /* 0x000000000000094d */ /* 0x000fea0003800000 */
[----:B------:R-:W-:Y:S01]  /*60d0*/  STG.E.128 [R2.64+0x100], R52 ;  /* 0x0001003402007986 */ /* 0x000fe2000c101d18 */
[----:B------:R-:W-:Y:S05]  /*60e0*/  EXIT ;  /* 0x000000000000794d */ /* 0x000fea0003800000 */
.L_x_11:
[----:B------:R-:W-:-:S00]  /*60f0*/  BRA `(.L_x_11) ;  /* 0xfffffff000007947 */ /* 0x000fc0000383ffff */
[----:B------:R-:W-:-:S00]  /*6100*/  NOP ;  /* 0x0000000000007918 */ /* 0x000fc00000000000 */
[----:B------:R-:W-:-:S00]  /*6110*/  NOP ;  /* 0x0000000000007918 */ /* 0x000fc00000000000 */
[----:B------:R-:W-:-:S00]  /*6120*/  NOP ;  /* 0x0000000000007918 */ /* 0x000fc00000000000 */
[----:B------:R-:W-:-:S00]  /*6130*/  NOP ;  /* 0x0000000000007918 */ /* 0x000fc00000000000 */
[----:B------:R-:W-:-:S00]  /*6140*/  NOP ;  /* 0x0000000000007918 */ /* 0x000fc00000000000 */
[----:B------:R-:W-:-:S00]  /*6150*/  NOP ;  /* 0x0000000000007918 */ /* 0x000fc00000000000 */
[----:B------:R-:W-:-:S00]  /*6160*/  NOP ;  /* 0x0000000000007918 */ /* 0x000fc00000000000 */
[----:B------:R-:W-:-:S00]  /*6170*/  NOP ;  /* 0x0000000000007918 */ /* 0x000fc00000000000 */
.L_x_1371:


//--------------------- .text._ZN7cutlass13device_kernelIN5flash19enable_sm80_to_sm89INS1_16FlashAttnBwdSm80INS1_25CollectiveMainloopBwdSm80ILi1ELi1EN4cute5tupleIJNS5_1CILi64EEES8_NS7_ILi192EEEEEENS_10bfloat16_tEfNS_4arch4Sm80ELb0ELb0ELb1ELb0ELb1ELb0ELb0ELb0ELi2ELi2ELi2ELi2ELb1EEENS1_21CollectiveEpilogueBwdISA_SB_SD_Li256ELb0ELb0ELi4EEENS1_19SingleTileSchedulerILb0ELb0ELb0ELi64EEEEEEEEEvNT_6ParamsE --------------------------
	.section	.text._ZN7cutlass13device_kernelIN5flash19enable_sm80_to_sm89INS1_16FlashAttnBwdSm80INS1_25CollectiveMainloopBwdSm80ILi1ELi1EN4cute5tupleIJNS5_1CILi64EEES8_NS7_ILi192EEEEEENS_10bfloat16_tEfNS_4arch4Sm80ELb0ELb0ELb1ELb0ELb1ELb0ELb0ELb0ELi2ELi2ELi2ELi2ELb1EEENS1_21CollectiveEpilogueBwdISA_SB_SD_Li256ELb0ELb0ELi4EEENS1_19SingleTileSchedulerILb0ELb0ELb0ELi64EEEEEEEEEvNT_6ParamsE,"ax",@progbits
	.sectioninfo	@"SHI_REGISTERS=255"
	.align	128
.text._ZN7cutlass13device_kernelIN5flash19enable_sm80_to_sm89INS1_16FlashAttnBwdSm80INS1_25CollectiveMainloopBwdSm80ILi1ELi1EN4cute5tupleIJNS5_1CILi64EEES8_NS7_ILi192EEEEEENS_10bfloat16_tEfNS_4arch4Sm80ELb0ELb0ELb1ELb0ELb1ELb0ELb0ELb0ELi2ELi2ELi2ELi2ELb1EEENS1_21CollectiveEpilogueBwdISA_SB_SD_Li256ELb0ELb0ELi4EEENS1_19SingleTileSchedulerILb0ELb0ELb0ELi64EEEEEEEEEvNT_6ParamsE:
        .type           _ZN7cutlass13device_kernelIN5flash19enable_sm80_to_sm89INS1_16FlashAttnBwdSm80INS1_25CollectiveMainloopBwdSm80ILi1ELi1EN4cute5tupleIJNS5_1CILi64EEES8_NS7_ILi192EEEEEENS_10bfloat16_tEfNS_4arch4Sm80ELb0ELb0ELb1ELb0ELb1ELb0ELb0ELb0ELi2ELi2ELi2ELi2ELb1EEENS1_21CollectiveEpilogueBwdISA_SB_SD_Li256ELb0ELb0ELi4EEENS1_19SingleTileSchedulerILb0ELb0ELb0ELi64EEEEEEEEEvNT_6ParamsE,@function
        .size           _ZN7cutlass13device_kernelIN5flash19enable_sm80_to_sm89INS1_16FlashAttnBwdSm80INS1_25CollectiveMainloopBwdSm80ILi1ELi1EN4cute5tupleIJNS5_1CILi64EEES8_NS7_ILi192EEEEEENS_10bfloat16_tEfNS_4arch4Sm80ELb0ELb0ELb1ELb0ELb1ELb0ELb0ELb0ELi2ELi2ELi2ELi2ELb1EEENS1_21CollectiveEpilogueBwdISA_SB_SD_Li256ELb0ELb0ELi4EEENS1_19SingleTileSchedulerILb0ELb0ELb0ELi64EEEEEEEEEvNT_6ParamsE,(.L_x_1372 - _ZN7cutlass13device_kernelIN5flash19enable_sm80_to_sm89INS1_16FlashAttnBwdSm80INS1_25CollectiveMainloopBwdSm80ILi1ELi1EN4cute5tupleIJNS5_1CILi64EEES8_NS7_ILi192EEEEEENS_10bfloat16_tEfNS_4arch4Sm80ELb0ELb0ELb1ELb0ELb1ELb0ELb0ELb0ELi2ELi2ELi2ELi2ELb1EEENS1_21CollectiveEpilogueBwdISA_SB_SD_Li256ELb0ELb0ELi4EEENS1_19SingleTileSchedulerILb0ELb0ELb0ELi64EEEEEEEEEvNT_6ParamsE)
        .other          _ZN7cutlass13device_kernelIN5flash19enable_sm80_to_sm89INS1_16FlashAttnBwdSm80INS1_25CollectiveMainloopBwdSm80ILi1ELi1EN4cute5tupleIJNS5_1CILi64EEES8_NS7_ILi192EEEEEENS_10bfloat16_tEfNS_4arch4Sm80ELb0ELb0ELb1ELb0ELb1ELb0ELb0ELb0ELi2ELi2ELi2ELi2ELb1EEENS1_21CollectiveEpilogueBwdISA_SB_SD_Li256ELb0ELb0ELi4EEENS1_19SingleTileSchedulerILb0ELb0ELb0ELi64EEEEEEEEEvNT_6ParamsE,@"STO_CUDA_ENTRY STV_DEFAULT"
_ZN7cutlass13device_kernelIN5flash19enable_sm80_to_sm89INS1_16FlashAttnBwdSm80INS1_25CollectiveMainloopBwdSm80ILi1ELi1EN4cute5tupleIJNS5_1CILi64EEES8_NS7_ILi192EEEEEENS_10bfloat16_tEfNS_4arch4Sm80ELb0ELb0ELb1ELb0ELb1ELb0ELb0ELb0ELi2ELi2ELi2ELi2ELb1EEENS1_21CollectiveEpilogueBwdISA_SB_SD_Li256ELb0ELb0ELi4EEENS1_19SingleTileSchedulerILb0ELb0ELb0ELi64EEEEEEEEEvNT_6ParamsE:
        /* <DEDUP_REMOVED lines=403> */
.L_x_12:
        /* <DEDUP_REMOVED lines=94> */
.L_x_16:
        /* <DEDUP_REMOVED lines=507> */
.L_x_14:
        /* <DEDUP_REMOVED lines=147> */
.L_x_15:
        /* <DEDUP_REMOVED lines=118> */
.L_x_13:
        /* <DEDUP_REMOVED lines=217> */
.L_x_18:
[----:B------:R-:W-:Y:S05]  /*5ce0*/  BSYNC B0 ;  /* 0x0000000000007941 */ /* 0x000fea0003800000 */
.L_x_17:
        /* <DEDUP_REMOVED lines=19> */
.L_x_20:
[----:B------:R-:W-:Y:S05]  /*5e20*/  BSYNC B0 ;  /* 0x0000000000007941 */ /* 0x000fea0003800000 */
.L_x_19:
        /* <DEDUP_REMOVED lines=25> */
.L_x_22:
[----:B------:R-:W-:Y:S05]  /*5fc0*/  BSYNC B0 ;  /* 0x0000000000007941 */ /* 0x000fea0003800000 */
.L_x_21:
        /* <DEDUP_REMOVED lines=18> */
.L_x_23:
        /* <DEDUP_REMOVED lines=9> */
.L_x_1372:


//--------------------- .text._ZN7cutlass13device_kernelIN5flash19enable_sm80_to_sm89INS1_16FlashAttnBwdSm80INS1_25CollectiveMainloopBwdSm80ILi1ELi1EN4cute5tupleIJNS5_1CILi64EEES8_NS7_ILi192EEEEEENS_10bfloat16_tEfNS_4arch4Sm80ELb0ELb0ELb1ELb0ELb0ELb0ELb0ELb0ELi2ELi2ELi2ELi2ELb1EEENS1_24CollectiveEpilogueBwdGQAISA_fSD_Li256ELb0ELb0EEENS1_19SingleTileSchedulerILb0ELb0ELb0ELi64EEEEEEEEEvNT_6ParamsE --------------------------
	.section	.text._ZN7cutlass13device_kernelIN5flash19enable_sm80_to_sm89INS1_16FlashAttnBwdSm80INS1_25CollectiveMainloopBwdSm80ILi1ELi1EN4cute5tupleIJNS5_1CILi64EEES8_NS7_ILi192EEEEEENS_10bfloat16_tEfNS_4arch4Sm80ELb0ELb0ELb1ELb0ELb0ELb0ELb0ELb0ELi2ELi2ELi2ELi2ELb1EEENS1_24CollectiveEpilogueBwdGQAISA_fSD_Li256ELb0ELb0EEENS1_19SingleTileSchedulerILb0ELb0ELb0ELi64EEEEEEEEEvNT_6ParamsE,"ax",@progbits
	.sectioninfo	@"SHI_REGISTERS=255"
	.align	128
.text._ZN7cutlass13device_kernelIN5flash19enable_sm80_to_sm89INS1_16FlashAttnBwdSm80INS1_25CollectiveMainloopBwdSm80ILi1ELi1EN4cute5tupleIJNS5_1CILi64EEES8_NS7_ILi192EEEEEENS_10bfloat16_tEfNS_4arch4Sm80ELb0ELb0ELb1ELb0ELb0ELb0ELb0ELb0ELi2ELi2ELi2ELi2ELb1EEENS1_24CollectiveEpilogueBwdGQAISA_fSD_Li256ELb0ELb0EEENS1_19SingleTileSchedulerILb0ELb0ELb0ELi64EEEEEEEEEvNT_6ParamsE:
        .type           _ZN7cutlass13device_kernelIN5flash19enable_sm80_to_sm89INS1_16FlashAttnBwdSm80INS1_25CollectiveMainloopBwdSm80ILi1ELi1EN4cute5tupleIJNS5_1CILi64EEES8_NS7_ILi192EEEEEENS_10bfloat16_tEfNS_4arch4Sm80ELb0ELb0ELb1ELb0ELb0ELb0ELb0ELb0ELi2ELi2ELi2ELi2ELb1EEENS1_24CollectiveEpilogueBwdGQAISA_fSD_Li256ELb0ELb0EEENS1_19SingleTileSchedulerILb0ELb0ELb0ELi64EEEEEEEEEvNT_6ParamsE,@function
        .size           _ZN7cutlass13device_kernelIN5flash19enable_sm80_to_sm89INS1_16FlashAttnBwdSm80INS1_25CollectiveMainloopBwdSm80ILi1ELi1EN4cute5tupleIJNS5_1CILi64EEES8_NS7_ILi192EEEEEENS_10bfloat16_tEfNS_4arch4Sm80ELb0ELb0ELb1ELb0ELb0ELb0ELb0ELb0ELi2ELi2ELi2ELi2ELb1EEENS1_24CollectiveEpilogueBwdGQAISA_fSD_Li256ELb0ELb0EEENS1_19SingleTileSchedulerILb0ELb0ELb0ELi64EEEEEEEEEvNT_6ParamsE,(.L_x_1373 - _ZN7cutlass13device_kernelIN5flash19enable_sm80_to_sm89INS1_16FlashAttnBwdSm80INS1_25CollectiveMainloopBwdSm80ILi1ELi1EN4cute5tupleIJNS5_1CILi64EEES8_NS7_ILi192EEEEEENS_10bfloat16_tEfNS_4arch4Sm80ELb0ELb0ELb1ELb0ELb0ELb0ELb0ELb0ELi2ELi2ELi2ELi2ELb1EEENS1_24CollectiveEpilogueBwdGQAISA_fSD_Li256ELb0ELb0EEENS1_19SingleTileSchedulerILb0ELb0ELb0ELi64EEEEEEEEEvNT_6ParamsE)
        .other          _ZN7cutlass13device_kernelIN5flash19enable_sm80_to_sm89INS1_16FlashAttnBwdSm80INS1_25CollectiveMainloopBwdSm80ILi1ELi1EN4cute5tupleIJNS5_1CILi64EEES8_NS7_ILi192EEEEEENS_10bfloat16_tEfNS_4arch4Sm80ELb0ELb0ELb1ELb0ELb0ELb0ELb0ELb0ELi2ELi2ELi2ELi2ELb1EEENS1_24CollectiveEpilogueBwdGQAISA_fSD_Li256ELb0ELb0EEENS1_19SingleTileSchedulerILb0ELb0ELb0ELi64EEEEEEEEEvNT_6ParamsE,@"STO_CUDA_ENTRY STV_DEFAULT"
_ZN7cutlass13device_kernelIN5flash19enable_sm80_to_sm89INS1_16FlashAttnBwdSm80INS1_25CollectiveMainloopBwdSm80ILi1ELi1EN4cute5tupleIJNS5_1CILi64EEES8_NS7_ILi192EEEEEENS_10bfloat16_tEfNS_4arch4Sm80ELb0ELb0ELb1ELb0ELb0ELb0ELb0ELb0ELi2ELi2ELi2ELi2ELb1EEENS1_24CollectiveEpilogueBwdGQAISA_fSD_Li256ELb0ELb0EEENS1_19SingleTileSchedulerILb0ELb0ELb0ELi64EEEEEEEEEvNT_6ParamsE:
[----:B------:R-:W-:Y:S02]  /*0000*/  MOV R1, c[0x0][0x28] ;  /* 0x00000a0000017a02 */ /* 0x000fe40000000f00 */
[----:B------:R-:W1:Y:S02]  /*0010*/  S2UR UR9, SR_CTAID.Z ;  /* 0x00000000000979c3 */ /* 0x000e640000002700 */
        /* <DEDUP_REMOVED lines=11> */
[----:B------:R-:W-:Y:S01]  /*00d0*/  ULDC.64 UR16, c[0x0][0x118] ;  /* 0x0000460000107ab9 */ /* 0x000fe20000000a00 */
[----:B------:R-:W-:Y:S01]  /*00e0*/  LOP3.LUT R233, R233, 0xfffffff7, RZ, 0xc0, !PT ;  /* 0xfffffff7e9e97812 */ /* 0x000fe200078ec0ff */
[----:B------:R-:W-:Y:S01]  /*00f0*/  UIMAD UR6, UR9, UR5, UR4 ;  /* 0x00000005090672a4 */ /* 0x000fe2000f8e0204 */
[----:B------:R-:W-:Y:S01]  /*0100*/  CS2R R126, SRZ ;  /* 0x00000000007e7805 */ /* 0x000fe2000001ff00 */
[----:B------:R-:W-:Y:S01]  /*0110*/  UMOV UR19, 0x6 ;  /* 0x0000000600137882 */ /* 0x000fe20000000000 */
[----:B------:R-:W-:Y:S01]  /*0120*/  CS2R R124, SRZ ;  /* 0x00000000007c7805 */ /* 0x000fe2000001ff00 */
[----:B------:R-:W-:Y:S01]  /*0130*/  ULDC.64 UR4, c[0x0][0x1b8] ;  /* 0x00006e0000047ab9 */ /* 0x000fe20000000a00 */
[----:B------:R-:W-:Y:S01]  /*0140*/  CS2R R130, SRZ ;  /* 0x0000000000827805 */ /* 0x000fe2000001ff00 */
[----:B------:R-:W-:Y:S01]  /*0150*/  UIMAD UR4, UR18, UR4, URZ ;  /* 0x00000004120472a4 */ /* 0x000fe2000f8e023f */
[----:B------:R-:W-:Y:S01]  /*0160*/  CS2R R128, SRZ ;  /* 0x0000000000807805 */ /* 0x000fe2000001ff00 */
[----:B------:R-:W-:Y:S01]  /*0170*/  ULDC UR20, c[0x0][0x168] ;  /* 0x00005a0000147ab9 */ /* 0x000fe20000000800 */
[----:B------:R-:W-:Y:S01]  /*0180*/  CS2R R122, SRZ ;  /* 0x00000000007a7805 */ /* 0x000fe2000001ff00 */
[----:B------:R-:W-:Y:S01]  /*0190*/  UIMAD UR4, UR9, UR5, UR4 ;  /* 0x00000005090472a4 */ /* 0x000fe2000f8e0204 */
[----:B------:R-:W-:Y:S01]  /*01a0*/  CS2R R120, SRZ ;  /* 0x0000000000787805 */ /* 0x000fe2000001ff00 */
[----:B------:R-:W-:Y:S01]  /*01b0*/  UISETP.GE.AND UP0, UPT, UR20, 0x1, UPT ;  /* 0x000000011400788c */ /* 0x000fe2000bf06270 */
[----:B-1----:R-:W-:Y:S01]  /*01c0*/  SHF.R.S32.HI R13, RZ, 0x1f, R234 ;  /* 0x0000001fff0d7819 */ /* 0x002fe200000114ea */
[----:B------:R-:W-:Y:S01]  /*01d0*/  IMAD.SHL.U32 R246, R234, 0x4, RZ ;  /* 0x00000004eaf67824 */ /* 0x000fe200078e00ff */
[----:B------:R-:W-:Y:S01]  /*01e0*/  CS2R R118, SRZ ;  /* 0x0000000000767805 */ /* 0x000fe2000001ff00 */
[----:B------:R-:W-:Y:S01]  /*01f0*/  CS2R R116, SRZ ;  /* 0x0000000000747805 */ /* 0x000fe2000001ff00 */
[-C--:B------:R-:W-:Y:S01]  /*0200*/  LEA.HI R7, R13, R234.reuse, RZ, 0x3 ;  /* 0x000000ea0d077211 */ /* 0x080fe200078f18ff */
[----:B--2---:R-:W-:Y:S01]  /*0210*/  @P0 IMAD.HI.U32 R0, R9, c[0x0][0x24c], RZ ;  /* 0x0000930009000a27 */ /* 0x004fe200078e00ff */
[--C-:B------:R-:W-:Y:S01]  /*0220*/  SHF.R.S32.HI R8, RZ, 0x1f, R9.reuse ;  /* 0x0000001fff087819 */ /* 0x100fe20000011409 */
[----:B------:R-:W-:Y:S01]  /*0230*/  CS2R R110, SRZ ;  /* 0x00000000006e7805 */ /* 0x000fe2000001ff00 */
[----:B------:R-:W-:Y:S01]  /*0240*/  LOP3.LUT R5, R7, 0xfffffff8, RZ, 0xc0, !PT ;  /* 0xfffffff807057812 */ /* 0x000fe200078ec0ff */
[----:B------:R-:W-:Y:S01]  /*0250*/  IMAD.MOV.U32 R3, RZ, RZ, R9 ;  /* 0x000000ffff037224 */ /* 0x000fe200078e0009 */
[----:B------:R-:W-:Y:S01]  /*0260*/  @P0 SHF.R.U32.HI R3, RZ, c[0x0][0x250], R0 ;  /* 0x00009400ff030a19 */ /* 0x000fe20000011600 */
[----:B---3--:R-:W-:Y:S01]  /*0270*/  IMAD R11, R6, R11, c[0x0][0x198] ;  /* 0x00006600060b7624 */ /* 0x008fe200078e020b */
[----:B------:R-:W-:Y:S01]  /*0280*/  SHF.R.S32.HI R244, RZ, 0x3, R7 ;  /* 0x00000003fff47819 */ /* 0x000fe20000011407 */
[----:B------:R-:W-:Y:S01]  /*0290*/  IMAD.IADD R10, R234, 0x1, -R5 ;  /* 0x00000001ea0a7824 */ /* 0x000fe200078e0a05 */
[----:B------:R-:W-:Y:S01]  /*02a0*/  SHF.R.S32.HI R16, RZ, 0x1f, R3 ;  /* 0x0000001fff107819 */ /* 0x000fe20000011403 */
[----:B------:R-:W-:Y:S01]  /*02b0*/  CS2R R108, SRZ ;  /* 0x00000000006c7805 */ /* 0x000fe2000001ff00 */
[----:B------:R-:W-:Y:S01]  /*02c0*/  SHF.R.S32.HI R245, RZ, 0x1f, R244 ;  /* 0x0000001ffff57819 */ /* 0x000fe200000114f4 */
[----:B------:R-:W-:Y:S01]  /*02d0*/  IMAD.SHL.U32 R22, R10, 0x8, RZ ;  /* 0x000000080a167824 */ /* 0x000fe200078e00ff */
[----:B------:R-:W-:Y:S01]  /*02e0*/  SHF.R.S32.HI R247, RZ, 0x1f, R246 ;  /* 0x0000001ffff77819 */ /* 0x000fe200000114f6 */
[C---:B------:R-:W-:Y:S01]  /*02f0*/  IMAD R0, R16.reuse, c[0x0][0x1e0], RZ ;  /* 0x0000780010007a24 */ /* 0x040fe200078e02ff */
[-C--:B------:R-:W-:Y:S01]  /*0300*/  LEA.HI R12, R13, R234.reuse, RZ, 0x4 ;  /* 0x000000ea0d0c7211 */ /* 0x080fe200078f20ff */
[----:B------:R-:W-:Y:S01]  /*0310*/  IMAD R16, R16, c[0x0][0x1b0], RZ ;  /* 0x00006c0010107a24 */ /* 0x000fe200078e02ff */
[----:B------:R-:W-:Y:S01]  /*0320*/  SHF.R.S32.HI R23, RZ, 0x1f, R22 ;  /* 0x0000001fff177819 */ /* 0x000fe20000011416 */
[C---:B------:R-:W-:Y:S01]  /*0330*/  IMAD R0, R3.reuse, c[0x0][0x1e4], R0 ;  /* 0x0000790003007a24 */ /* 0x040fe200078e0200 */
[----:B------:R-:W-:Y:S01]  /*0340*/  CS2R R114, SRZ ;  /* 0x0000000000727805 */ /* 0x000fe2000001ff00 */
[C---:B------:R-:W-:Y:S01]  /*0350*/  IMAD R16, R3.reuse, c[0x0][0x1b4], R16 ;  /* 0x00006d0003107a24 */ /* 0x040fe200078e0210 */
[----:B------:R-:W-:Y:S01]  /*0360*/  CS2R R112, SRZ ;  /* 0x0000000000707805 */ /* 0x000fe2000001ff00 */
[C-C-:B------:R-:W-:Y:S01]  /*0370*/  IMAD.WIDE.U32 R4, R3.reuse, c[0x0][0x1e0], R22.reuse ;  /* 0x0000780003047a25 */ /* 0x140fe200078e0016 */
[----:B------:R-:W-:Y:S01]  /*0380*/  CS2R R106, SRZ ;  /* 0x00000000006a7805 */ /* 0x000fe2000001ff00 */
[----:B------:R-:W-:Y:S01]  /*0390*/  CS2R R104, SRZ ;  /* 0x0000000000687805 */ /* 0x000fe2000001ff00 */
[----:B------:R-:W-:Y:S01]  /*03a0*/  CS2R R102, SRZ ;  /* 0x0000000000667805 */ /* 0x000fe2000001ff00 */
[----:B------:R-:W-:Y:S01]  /*03b0*/  IMAD.WIDE.U32 R2, R3, c[0x0][0x1b0], R22 ;  /* 0x00006c0003027a25 */ /* 0x000fe200078e0016 */
[----:B------:R-:W-:Y:S01]  /*03c0*/  CS2R R100, SRZ ;  /* 0x0000000000647805 */ /* 0x000fe2000001ff00 */
[----:B------:R-:W-:Y:S01]  /*03d0*/  CS2R R94, SRZ ;  /* 0x00000000005e7805 */ /* 0x000fe2000001ff00 */
[----:B------:R-:W-:Y:S01]  /*03e0*/  CS2R R92, SRZ ;  /* 0x00000000005c7805 */ /* 0x000fe2000001ff00 */
[----:B------:R-:W-:Y:S01]  /*03f0*/  IMAD.IADD R5, R5, 0x1, R0 ;  /* 0x0000000105057824 */ /* 0x000fe200078e0200 */
[----:B------:R-:W-:Y:S01]  /*0400*/  CS2R R98, SRZ ;  /* 0x0000000000627805 */ /* 0x000fe2000001ff00 */
[----:B------:R-:W-:Y:S01]  /*0410*/  IMAD.U32 R0, RZ, RZ, UR9 ;  /* 0x00000009ff007e24 */ /* 0x000fe2000f8e00ff */
[----:B------:R-:W-:Y:S01]  /*0420*/  CS2R R96, SRZ ;  /* 0x0000000000607805 */ /* 0x000fe2000001ff00 */
[----:B------:R-:W-:Y:S01]  /*0430*/  IMAD.IADD R17, R3, 0x1, R16 ;  /* 0x0000000103117824 */ /* 0x000fe200078e0210 */
[----:B------:R-:W-:Y:S01]  /*0440*/  CS2R R90, SRZ ;  /* 0x00000000005a7805 */ /* 0x000fe2000001ff00 */
[----:B------:R-:W-:Y:S01]  /*0450*/  IMAD.MOV.U32 R16, RZ, RZ, R2 ;  /* 0x000000ffff107224 */ /* 0x000fe200078e0002 */
[----:B------:R-:W-:Y:S01]  /*0460*/  CS2R R88, SRZ ;  /* 0x0000000000587805 */ /* 0x000fe2000001ff00 */
[----:B------:R-:W-:Y:S01]  /*0470*/  IMAD.WIDE.U32 R14, R0, c[0x0][0x1e8], R4 ;  /* 0x00007a00000e7a25 */ /* 0x000fe200078e0004 */
[----:B------:R-:W-:Y:S01]  /*0480*/  CS2R R86, SRZ ;  /* 0x0000000000567805 */ /* 0x000fe2000001ff00 */
[----:B------:R-:W-:Y:S01]  /*0490*/  CS2R R84, SRZ ;  /* 0x0000000000547805 */ /* 0x000fe2000001ff00 */
[----:B------:R-:W-:Y:S01]  /*04a0*/  CS2R R78, SRZ ;  /* 0x00000000004e7805 */ /* 0x000fe2000001ff00 */
[----:B------:R-:W-:Y:S01]  /*04b0*/  IMAD.WIDE R4, R6, 0x40, R244 ;  /* 0x0000004006047825 */ /* 0x000fe200078e02f4 */
[----:B------:R-:W-:Y:S01]  /*04c0*/  IADD3 R15, R15, UR6, RZ ;  /* 0x000000060f0f7c10 */ /* 0x000fe2000fffe0ff */
[----:B------:R-:W-:Y:S01]  /*04d0*/  CS2R R76, SRZ ;  /* 0x00000000004c7805 */ /* 0x000fe2000001ff00 */
[----:B------:R-:W-:Y:S01]  /*04e0*/  CS2R R82, SRZ ;  /* 0x0000000000527805 */ /* 0x000fe2000001ff00 */
[----:B------:R-:W-:Y:S01]  /*04f0*/  IMAD.WIDE.U32 R16, R0, c[0x0][0x1b8], R16 ;  /* 0x00006e0000107a25 */ /* 0x000fe200078e0010 */
[----:B------:R-:W-:Y:S01]  /*0500*/  CS2R R80, SRZ ;  /* 0x0000000000507805 */ /* 0x000fe2000001ff00 */
[----:B------:R-:W-:Y:S01]  /*0510*/  CS2R R74, SRZ ;  /* 0x00000000004a7805 */ /* 0x000fe2000001ff00 */
[----:B------:R-:W-:Y:S01]  /*0520*/  CS2R R72, SRZ ;  /* 0x0000000000487805 */ /* 0x000fe2000001ff00 */
[----:B------:R-:W-:Y:S01]  /*0530*/  IMAD R3, R5, c[0x0][0x1d8], RZ ;  /* 0x0000760005037a24 */ /* 0x000fe200078e02ff */
[----:B------:R-:W-:Y:S01]  /*0540*/  IADD3 R17, R17, UR4, RZ ;  /* 0x0000000411117c10 */ /* 0x000fe2000fffe0ff */
[----:B------:R-:W-:Y:S01]  /*0550*/  IMAD R0, R5, c[0x0][0x1a8], RZ ;  /* 0x00006a0005007a24 */ /* 0x000fe200078e02ff */
[----:B------:R-:W-:Y:S01]  /*0560*/  ULDC.64 UR4, c[0x0][0x278] ;  /* 0x00009e0000047ab9 */ /* 0x000fe20000000a00 */
[C---:B------:R-:W-:Y:S01]  /*0570*/  IMAD R3, R4.reuse, c[0x0][0x1dc], R3 ;  /* 0x0000770004037a24 */ /* 0x040fe200078e0203 */
[----:B------:R-:W-:Y:S01]  /*0580*/  UIMAD UR6, UR18, UR4, URZ ;  /* 0x00000004120672a4 */ /* 0x000fe2000f8e023f */
[C---:B------:R-:W-:Y:S01]  /*0590*/  IMAD.WIDE.U32 R14, R4.reuse, c[0x0][0x1d8], R14 ;  /* 0x00007600040e7a25 */ /* 0x040fe200078e000e */
[----:B------:R-:W-:Y:S01]  /*05a0*/  UIMAD.WIDE.U32 UR12, UR9, UR4, URZ ;  /* 0x00000004090c72a5 */ /* 0x000fe2000f8e003f */
[----:B------:R-:W-:Y:S01]  /*05b0*/  CS2R R70, SRZ ;  /* 0x0000000000467805 */ /* 0x000fe2000001ff00 */
[----:B------:R-:W-:Y:S01]  /*05c0*/  UIMAD UR6, UR9, UR5, UR6 ;  /* 0x00000005090672a4 */ /* 0x000fe2000f8e0206 */
[----:B------:R-:W-:Y:S01]  /*05d0*/  IMAD R0, R4, c[0x0][0x1ac], R0 ;  /* 0x00006b0004007a24 */ /* 0x000fe200078e0200 */
[----:B------:R-:W-:Y:S01]  /*05e0*/  LEA R24, P0, R14, c[0x0][0x1c0], 0x1 ;  /* 0x000070000e187a11 */ /* 0x000fe200078008ff */
[----:B------:R-:W-:Y:S01]  /*05f0*/  IMAD.IADD R2, R15, 0x1, R3 ;  /* 0x000000010f027824 */ /* 0x000fe200078e0203 */
[----:B------:R-:W-:Y:S01]  /*0600*/  UIADD3 UR6, UR13, UR6, URZ ;  /* 0x000000060d067290 */ /* 0x000fe2000fffe03f */
[----:B------:R-:W-:Y:S01]  /*0610*/  IMAD.WIDE.U32 R16, R4, c[0x0][0x1a8], R16 ;  /* 0x00006a0004107a25 */ /* 0x000fe200078e0010 */
[----:B------:R-:W-:Y:S01]  /*0620*/  LEA.HI R4, R13, R234, RZ, 0x6 ;  /* 0x000000ea0d047211 */ /* 0x000fe200078f30ff */
[----:B------:R-:W-:Y:S01]  /*0630*/  ULDC.64 UR4, c[0x0][0x188] ;  /* 0x0000620000047ab9 */ /* 0x000fe20000000a00 */
[----:B------:R-:W-:Y:S01]  /*0640*/  LEA.HI.X R25, R14, c[0x0][0x1c4], R2, 0x1, P0 ;  /* 0x000071000e197a11 */ /* 0x000fe200000f0c02 */
[----:B------:R-:W-:Y:S01]  /*0650*/  IMAD.SHL.U32 R15, R244, 0x40, RZ ;  /* 0x00000040f40f7824 */ /* 0x000fe200078e00ff */
[----:B------:R-:W-:Y:S01]  /*0660*/  SHF.R.S32.HI R4, RZ, 0x6, R4 ;  /* 0x00000006ff047819 */ /* 0x000fe20000011404 */
[----:B------:R-:W-:Y:S01]  /*0670*/  IMAD.MOV.U32 R5, RZ, RZ, c[0x0][0x1d8] ;  /* 0x00007600ff057624 */ /* 0x000fe200078e00ff */
[----:B------:R-:W-:Y:S01]  /*0680*/  LEA R26, P0, R16, c[0x0][0x190], 0x1 ;  /* 0x00006400101a7a11 */ /* 0x000fe200078008ff */
[----:B------:R-:W-:Y:S01]  /*0690*/  IMAD.IADD R0, R17, 0x1, R0 ;  /* 0x0000000111007824 */ /* 0x000fe200078e0200 */
[----:B------:R-:W-:Y:S01]  /*06a0*/  LOP3.LUT R15, R15, 0x1c0, RZ, 0xc0, !PT ;  /* 0x000001c00f0f7812 */ /* 0x000fe200078ec0ff */
[----:B------:R-:W-:Y:S01]  /*06b0*/  IMAD.MOV.U32 R3, RZ, RZ, c[0x0][0x1dc] ;  /* 0x00007700ff037624 */ /* 0x000fe200078e00ff */
[----:B------:R-:W-:Y:S01]  /*06c0*/  LEA R18, P1, R5, R24, 0x6 ;  /* 0x0000001805127211 */ /* 0x000fe200078230ff */
[----:B------:R-:W-:Y:S01]  /*06d0*/  IMAD.SHL.U32 R2, R4, 0x200, RZ ;  /* 0x0000020004027824 */ /* 0x000fe200078e00ff */
[--C-:B------:R-:W-:Y:S01]  /*06e0*/  LOP3.LUT R232, R15, 0x38, R22.reuse, 0xf8, !PT ;  /* 0x000000380fe87812 */ /* 0x100fe200078ef816 */
[----:B------:R-:W-:Y:S01]  /*06f0*/  IMAD.WIDE.U32 R28, R244, c[0x0][0x178], R22 ;  /* 0x00005e00f41c7a25 */ /* 0x000fe200078e0016 */
[----:B------:R-:W-:Y:S01]  /*0700*/  SHF.R.U32.HI R15, RZ, 0x3, R15 ;  /* 0x00000003ff0f7819 */ /* 0x000fe2000001160f */
[----:B------:R-:W-:Y:S01]  /*0710*/  UIMAD UR4, UR18, UR4, URZ ;  /* 0x00000004120472a4 */ /* 0x000fe2000f8e023f */
[----:B------:R-:W-:Y:S01]  /*0720*/  LEA.HI.X R27, R16, c[0x0][0x194], R0, 0x1, P0 ;  /* 0x00006500101b7a11 */ /* 0x000fe200000f0c00 */
[----:B------:R-:W-:Y:S01]  /*0730*/  IMAD.IADD R0, R11, 0x1, -R244 ;  /* 0x000000010b007824 */ /* 0x000fe200078e0af4 */
[----:B------:R-:W-:Y:S01]  /*0740*/  LEA.HI.X R19, R5, R25, R3, 0x6, P1 ;  /* 0x0000001905137211 */ /* 0x000fe200008f3403 */
[----:B------:R-:W-:Y:S01]  /*0750*/  IMAD.MOV.U32 R5, RZ, RZ, c[0x0][0x1a8] ;  /* 0x00006a00ff057624 */ /* 0x000fe200078e00ff */
[----:B------:R-:W-:Y:S01]  /*0760*/  ISETP.GE.AND P1, PT, R22, c[0x0][0x1cc], PT ;  /* 0x0000730016007a0c */ /* 0x000fe20003f26270 */
[----:B------:R-:W-:Y:S01]  /*0770*/  IMAD.MOV.U32 R3, RZ, RZ, c[0x0][0x1ac] ;  /* 0x00006b00ff037624 */ /* 0x000fe200078e00ff */
[----:B------:R-:W-:Y:S01]  /*0780*/  LOP3.LUT R232, R2, R232, R15, 0xf6, !PT ;  /* 0x000000e802e87212 */ /* 0x000fe200078ef60f */
[----:B------:R-:W-:Y:S01]  /*0790*/  UIMAD UR8, UR9, UR5, UR4 ;  /* 0x00000005090872a4 */ /* 0x000fe2000f8e0204 */
[----:B------:R-:W-:Y:S01]  /*07a0*/  IADD3 R15, R22, 0x80, RZ ;  /* 0x00000080160f7810 */ /* 0x000fe20007ffe0ff */
[----:B------:R-:W-:Y:S01]  /*07b0*/  CS2R R68, SRZ ;  /* 0x0000000000447805 */ /* 0x000fe2000001ff00 */
[----:B------:R-:W-:Y:S01]  /*07c0*/  ISETP.LT.OR P3, PT, R0, 0x1, P1 ;  /* 0x000000010000780c */ /* 0x000fe20000f61670 */
[----:B------:R-:W-:Y:S01]  /*07d0*/  IMAD.SHL.U32 R232, R232, 0x2, RZ ;  /* 0x00000002e8e87824 */ /* 0x000fe200078e00ff */
[----:B------:R-:W-:Y:S01]  /*07e0*/  IADD3 R16, R22, 0x40, RZ ;  /* 0x0000004016107810 */ /* 0x000fe20007ffe0ff */
[----:B------:R-:W-:Y:S01]  /*07f0*/  ULDC.64 UR4, c[0x0][0x178] ;  /* 0x00005e0000047ab9 */ /* 0x000fe20000000a00 */
[----:B------:R-:W-:Y:S01]  /*0800*/  ISETP.GE.AND P2, PT, R15, c[0x0][0x1cc], PT ;  /* 0x000073000f007a0c */ /* 0x000fe20003f46270 */
[----:B------:R-:W-:Y:S01]  /*0810*/  USHF.L.U64.HI UR7, UR4, UR19, UR5 ;  /* 0x0000001304077299 */ /* 0x000fe20008010205 */
[----:B------:R-:W-:Y:S01]  /*0820*/  P2R R6, PR, RZ, 0x8 ;  /* 0x00000008ff067803 */ /* 0x000fe20000000000 */
[----:B------:R-:W-:Y:S01]  /*0830*/  CS2R R62, SRZ ;  /* 0x00000000003e7805 */ /* 0x000fe2000001ff00 */
[----:B------:R-:W-:Y:S01]  /*0840*/  ISETP.GE.AND P0, PT, R16, c[0x0][0x1cc], PT ;  /* 0x0000730010007a0c */ /* 0x000fe20003f06270 */
[----:B------:R-:W-:Y:S01]  /*0850*/  CS2R R60, SRZ ;  /* 0x00000000003c7805 */ /* 0x000fe2000001ff00 */
[C---:B------:R-:W-:Y:S01]  /*0860*/  ISETP.LT.OR P4, PT, R0.reuse, 0x21, P1 ;  /* 0x000000210000780c */ /* 0x040fe20000f81670 */
[----:B------:R-:W-:Y:S01]  /*0870*/  CS2R R66, SRZ ;  /* 0x0000000000427805 */ /* 0x000fe2000001ff00 */
[C---:B------:R-:W-:Y:S01]  /*0880*/  ISETP.LT.OR P5, PT, R0.reuse, 0x1, P2 ;  /* 0x000000010000780c */ /* 0x040fe200017a1670 */
[----:B------:R-:W-:Y:S01]  /*0890*/  CS2R R64, SRZ ;  /* 0x0000000000407805 */ /* 0x000fe2000001ff00 */
[----:B------:R-:W-:Y:S01]  /*08a0*/  ISETP.LT.OR P1, PT, R0, 0x21, P2 ;  /* 0x000000210000780c */ /* 0x000fe20001721670 */
[----:B------:R-:W-:Y:S01]  /*08b0*/  CS2R R58, SRZ ;  /* 0x00000000003a7805 */ /* 0x000fe2000001ff00 */
[----:B------:R-:W-:Y:S01]  /*08c0*/  ISETP.NE.AND P2, PT, R6, RZ, PT ;  /* 0x000000ff0600720c */ /* 0x000fe20003f45270 */
[----:B------:R-:W-:Y:S01]  /*08d0*/  IMAD R6, R8, c[0x0][0x270], RZ ;  /* 0x00009c0008067a24 */ /* 0x000fe200078e02ff */
[C---:B------:R-:W-:Y:S01]  /*08e0*/  ISETP.LT.OR P6, PT, R0.reuse, 0x1, P0 ;  /* 0x000000010000780c */ /* 0x040fe200007c1670 */
[----:B------:R-:W-:Y:S01]  /*08f0*/  CS2R R56, SRZ ;  /* 0x0000000000387805 */ /* 0x000fe2000001ff00 */
[----:B------:R-:W-:Y:S01]  /*0900*/  ISETP.LT.OR P3, PT, R0, 0x21, P0 ;  /* 0x000000210000780c */ /* 0x000fe20000761670 */
[----:B------:R-:W-:Y:S01]  /*0910*/  IMAD R17, R9, c[0x0][0x274], R6 ;  /* 0x00009d0009117a24 */ /* 0x000fe200078e0206 */
[C---:B------:R-:W-:Y:S01]  /*0920*/  LEA R20, P0, R5.reuse, R26, 0x6 ;  /* 0x0000001a05147211 */ /* 0x040fe200078030ff */
[----:B------:R-:W-:Y:S01]  /*0930*/  CS2R R54, SRZ ;  /* 0x0000000000367805 */ /* 0x000fe2000001ff00 */
[----:B------:R-:W-:Y:S01]  /*0940*/  IADD3 R14, -R244, c[0x0][0x168], RZ ;  /* 0x00005a00f40e7a10 */ /* 0x000fe20007ffe1ff */
[----:B------:R-:W-:Y:S01]  /*0950*/  CS2R R52, SRZ ;  /* 0x0000000000347805 */ /* 0x000fe2000001ff00 */
[----:B------:R-:W-:Y:S01]  /*0960*/  LEA.HI.X R21, R5, R27, R3, 0x6, P0 ;  /* 0x0000001b05157211 */ /* 0x000fe200000f3403 */
[----:B------:R-:W-:Y:S01]  /*0970*/  IMAD R5, R245, c[0x0][0x178], RZ ;  /* 0x00005e00f5057a24 */ /* 0x000fe200078e02ff */
[----:B------:R-:W-:Y:S01]  /*0980*/  SHF.R.S32.HI R3, RZ, 0x4, R12 ;  /* 0x00000004ff037819 */ /* 0x000fe2000001140c */
[----:B------:R1:W-:Y:S01]  /*0990*/  LDGSTS.E.BYPASS.LTC128B.128 [R232+0x6080], [R24.64], !P2 ;  /* 0x0608000018e87fae */ /* 0x0003e2000d101d50 */
[----:B------:R-:W-:Y:S01]  /*09a0*/  ISETP.GE.AND P2, PT, R22, c[0x0][0x19c], PT ;  /* 0x0000670016007a0c */ /* 0x000fe20003f46270 */
[----:B------:R-:W-:Y:S01]  /*09b0*/  CS2R R46, SRZ ;  /* 0x00000000002e7805 */ /* 0x000fe2000001ff00 */
[----:B------:R-:W-:Y:S01]  /*09c0*/  LEA.HI R229, R12, R3, RZ, 0x1 ;  /* 0x000000030ce57211 */ /* 0x000fe200078f08ff */
[----:B------:R1:W-:Y:S01]  /*09d0*/  LDGSTS.E.BYPASS.LTC128B.128 [R232+0x8080], [R24.64+0x80], !P6 ;  /* 0x0808008018e87fae */ /* 0x0003e2000f101d50 */
[C---:B------:R-:W-:Y:S01]  /*09e0*/  ISETP.LT.OR P6, PT, R0.reuse, 0x1, P2 ;  /* 0x000000010000780c */ /* 0x040fe200017c1670 */
[----:B------:R-:W-:Y:S01]  /*09f0*/  CS2R R44, SRZ ;  /* 0x00000000002c7805 */ /* 0x000fe2000001ff00 */
[----:B------:R-:W-:Y:S01]  /*0a00*/  LOP3.LUT R229, R229, 0xfffffffe, RZ, 0xc0, !PT ;  /* 0xfffffffee5e57812 */ /* 0x000fe200078ec0ff */
[----:B------:R1:W-:Y:S01]  /*0a10*/  LDGSTS.E.BYPASS.LTC128B.128 [R232+0xa080], [R24.64+0x100], !P5 ;  /* 0x0a08010018e87fae */ /* 0x0003e2000e901d50 */
[----:B------:R-:W-:Y:S01]  /*0a20*/  ISETP.GE.AND P0, PT, R15, c[0x0][0x19c], PT ;  /* 0x000067000f007a0c */ /* 0x000fe20003f06270 */
[----:B------:R-:W-:Y:S01]  /*0a30*/  CS2R R50, SRZ ;  /* 0x0000000000327805 */ /* 0x000fe2000001ff00 */
[----:B------:R-:W-:Y:S01]  /*0a40*/  CS2R R48, SRZ ;  /* 0x0000000000307805 */ /* 0x000fe2000001ff00 */
[----:B------:R2:W-:Y:S01]  /*0a50*/  LDGSTS.E.BYPASS.LTC128B.128 [R232+0x7080], [R18.64], !P4 ;  /* 0x0708000012e87fae */ /* 0x0005e2000e101d50 */
[----:B------:R-:W-:Y:S01]  /*0a60*/  IMAD.IADD R229, R3, 0x1, -R229 ;  /* 0x0000000103e57824 */ /* 0x000fe200078e0ae5 */
[----:B------:R-:W-:Y:S01]  /*0a70*/  ISETP.LT.OR P4, PT, R0, 0x1, P0 ;  /* 0x000000010000780c */ /* 0x000fe20000781670 */
[----:B------:R-:W-:Y:S01]  /*0a80*/  CS2R R42, SRZ ;  /* 0x00000000002a7805 */ /* 0x000fe2000001ff00 */
[----:B------:R2:W-:Y:S01]  /*0a90*/  LDGSTS.E.BYPASS.LTC128B.128 [R232+0x9080], [R18.64+0x80], !P3 ;  /* 0x0908008012e87fae */ /* 0x0005e2000d901d50 */
[----:B------:R-:W-:Y:S01]  /*0aa0*/  IMAD R2, R229, 0x800, R2 ;  /* 0x00000800e5027824 */ /* 0x000fe200078e0202 */
[----:B------:R-:W-:Y:S01]  /*0ab0*/  CS2R R40, SRZ ;  /* 0x0000000000287805 */ /* 0x000fe2000001ff00 */
[----:B------:R-:W-:Y:S01]  /*0ac0*/  CS2R R38, SRZ ;  /* 0x0000000000267805 */ /* 0x000fe2000001ff00 */
[----:B------:R2:W-:Y:S01]  /*0ad0*/  LDGSTS.E.BYPASS.LTC128B.128 [R232+0xb080], [R18.64+0x100], !P1 ;  /* 0x0b08010012e87fae */ /* 0x0005e2000c901d50 */
[----:B------:R-:W-:Y:S01]  /*0ae0*/  ISETP.GE.AND P1, PT, R16, c[0x0][0x19c], PT ;  /* 0x0000670010007a0c */ /* 0x000fe20003f26270 */
[----:B------:R-:W-:-:S02]  /*0af0*/  CS2R R36, SRZ ;  /* 0x0000000000247805 */ /* 0x000fc4000001ff00 */
[----:B------:R-:W0:Y:S01]  /*0b00*/  LDGDEPBAR ;  /* 0x00000000000079af */ /* 0x000e220000000000 */
[----:B------:R-:W-:-:S03]  /*0b10*/  ISETP.LT.OR P5, PT, R0, 0x1, P1 ;  /* 0x000000010000780c */ /* 0x000fc60000fa1670 */
[----:B------:R3:W-:Y:S01]  /*0b20*/  LDGSTS.E.BYPASS.LTC128B.128 [R232+0x80], [R26.64], !P6 ;  /* 0x000800001ae87fae */ /* 0x0007e2000f101d50 */
[----:B------:R-:W-:Y:S01]  /*0b30*/  ISETP.GE.AND P6, PT, R16, c[0x0][0x16c], PT ;  /* 0x00005b0010007a0c */ /* 0x000fe20003fc6270 */
[----:B-1----:R-:W-:Y:S02]  /*0b40*/  IMAD R24, R244, c[0x0][0x17c], R5 ;  /* 0x00005f00f4187a24 */ /* 0x002fe400078e0205 */
[----:B------:R-:W-:-:S06]  /*0b50*/  IMAD.MOV.U32 R5, RZ, RZ, 0x40 ;  /* 0x00000040ff057424 */ /* 0x000fcc00078e00ff */
[----:B------:R3:W-:Y:S01]  /*0b60*/  LDGSTS.E.BYPASS.LTC128B.128 [R232+0x2080], [R26.64+0x80], !P5 ;  /* 0x020800801ae87fae */ /* 0x0007e2000e901d50 */
[----:B------:R-:W-:Y:S02]  /*0b70*/  IMAD.IADD R25, R29, 0x1, R24 ;  /* 0x000000011d197824 */ /* 0x000fe400078e0218 */
[----:B------:R-:W-:Y:S01]  /*0b80*/  IMAD.MOV.U32 R24, RZ, RZ, R28 ;  /* 0x000000ffff187224 */ /* 0x000fe200078e001c */
[----:B------:R3:W-:Y:S01]  /*0b90*/  LDGSTS.E.BYPASS.LTC128B.128 [R232+0x4080], [R26.64+0x100], !P4 ;  /* 0x040801001ae87fae */ /* 0x0007e2000e101d50 */
[----:B------:R-:W-:Y:S01]  /*0ba0*/  IMAD R28, R8, c[0x0][0x180], RZ ;  /* 0x00006000081c7a24 */ /* 0x000fe200078e02ff */
[----:B------:R-:W-:Y:S01]  /*0bb0*/  ISETP.GE.AND P4, PT, R15, c[0x0][0x16c], PT ;  /* 0x00005b000f007a0c */ /* 0x000fe20003f86270 */
[----:B------:R-:W-:-:S04]  /*0bc0*/  IMAD.WIDE.U32 R24, R9, c[0x0][0x180], R24 ;  /* 0x0000600009187a25 */ /* 0x000fc800078e0018 */
[----:B--2---:R-:W-:-:S04]  /*0bd0*/  IMAD.WIDE.U32 R18, R9, c[0x0][0x270], R246 ;  /* 0x00009c0009127a25 */ /* 0x004fc800078e00f6 */
[----:B------:R-:W-:Y:S01]  /*0be0*/  IMAD R28, R9, c[0x0][0x184], R28 ;  /* 0x00006100091c7a24 */ /* 0x000fe200078e021c */
[----:B------:R-:W-:-:S03]  /*0bf0*/  IADD3 R18, P3, R18, UR12, RZ ;  /* 0x0000000c12127c10 */ /* 0x000fc6000ff7e0ff */
[----:B------:R-:W-:Y:S01]  /*0c00*/  IMAD.IADD R29, R25, 0x1, R28 ;  /* 0x00000001191d7824 */ /* 0x000fe200078e021c */
[----:B------:R-:W-:Y:S01]  /*0c10*/  IADD3.X R17, R19, UR6, R17, P3, !PT ;  /* 0x0000000613117c10 */ /* 0x000fe20009ffe411 */
[----:B------:R-:W-:Y:S01]  /*0c20*/  IMAD.MOV.U32 R28, RZ, RZ, R24 ;  /* 0x000000ffff1c7224 */ /* 0x000fe200078e0018 */
[----:B------:R-:W-:Y:S01]  /*0c30*/  ISETP.LT.OR P3, PT, R0, 0x21, P2 ;  /* 0x000000210000780c */ /* 0x000fe20001761670 */
[----:B------:R-:W-:Y:S01]  /*0c40*/  IMAD.WIDE.U32 R24, R244, c[0x0][0x208], R22 ;  /* 0x00008200f4187a25 */ /* 0x000fe200078e0016 */
[C---:B------:R-:W-:Y:S02]  /*0c50*/  ISETP.LT.OR P2, PT, R0.reuse, 0x21, P1 ;  /* 0x000000210000780c */ /* 0x040fe40000f41670 */
[----:B------:R-:W-:Y:S02]  /*0c60*/  P2R R3, PR, RZ, 0x8 ;  /* 0x00000008ff037803 */ /* 0x000fe40000000000 */
[----:B------:R-:W-:Y:S02]  /*0c70*/  ISETP.LT.OR P3, PT, R0, 0x21, P0 ;  /* 0x000000210000780c */ /* 0x000fe40000761670 */
[----:B------:R-:W-:-:S02]  /*0c80*/  P2R R0, PR, RZ, 0x4 ;  /* 0x00000004ff007803 */ /* 0x000fc40000000000 */
[----:B------:R-:W-:Y:S01]  /*0c90*/  ISETP.NE.AND P1, PT, R3, RZ, PT ;  /* 0x000000ff0300720c */ /* 0x000fe20003f25270 */
[----:B------:R-:W-:Y:S01]  /*0ca0*/  IMAD R3, R245, c[0x0][0x208], RZ ;  /* 0x00008200f5037a24 */ /* 0x000fe200078e02ff */
[----:B------:R-:W-:Y:S02]  /*0cb0*/  ISETP.NE.AND P5, PT, R0, RZ, PT ;  /* 0x000000ff0000720c */ /* 0x000fe40003fa5270 */
[----:B------:R-:W-:Y:S01]  /*0cc0*/  LOP3.LUT P2, RZ, R10, 0x4, RZ, 0xc0, !PT ;  /* 0x000000040aff7812 */ /* 0x000fe2000784c0ff */
[----:B---3--:R-:W-:Y:S01]  /*0cd0*/  IMAD R26, R244, c[0x0][0x20c], R3 ;  /* 0x00008300f41a7a24 */ /* 0x008fe200078e0203 */
[----:B------:R-:W-:Y:S01]  /*0ce0*/  ISETP.GE.AND P0, PT, R22, c[0x0][0x16c], PT ;  /* 0x00005b0016007a0c */ /* 0x000fe20003f06270 */
[----:B------:R-:W-:Y:S01]  /*0cf0*/  IMAD.MOV.U32 R3, RZ, RZ, 0x20 ;  /* 0x00000020ff037424 */ /* 0x000fe200078e00ff */
[----:B------:R-:W-:Y:S01]  /*0d00*/  SEL R0, RZ, 0x2, P6 ;  /* 0x00000002ff007807 */ /* 0x000fe20003000000 */
[----:B------:R-:W-:Y:S01]  /*0d10*/  IMAD.IADD R27, R25, 0x1, R26 ;  /* 0x00000001191b7824 */ /* 0x000fe200078e021a */
[----:B------:R-:W-:Y:S01]  /*0d20*/  SEL R242, RZ, 0x1, P0 ;  /* 0x00000001fff27807 */ /* 0x000fe20000000000 */
[----:B------:R-:W-:Y:S01]  /*0d30*/  IMAD.MOV.U32 R26, RZ, RZ, R24 ;  /* 0x000000ffff1a7224 */ /* 0x000fe200078e0018 */
[----:B------:R-:W-:Y:S01]  /*0d40*/  SEL R19, RZ, 0x4, P4 ;  /* 0x00000004ff137807 */ /* 0x000fe20002000000 */
[----:B------:R1:W-:Y:S01]  /*0d50*/  LDGSTS.E.BYPASS.LTC128B.128 [R232+0x1080], [R20.64], !P1 ;  /* 0x0108000014e87fae */ /* 0x0003e2000c901d50 */
[C---:B------:R-:W-:Y:S01]  /*0d60*/  LOP3.LUT P1, RZ, R10.reuse, 0x2, RZ, 0xc0, !PT ;  /* 0x000000020aff7812 */ /* 0x040fe2000782c0ff */
[----:B------:R-:W-:Y:S01]  /*0d70*/  IMAD.SHL.U32 R10, R10, 0x40, RZ ;  /* 0x000000400a0a7824 */ /* 0x000fe200078e00ff */
[----:B------:R-:W-:Y:S01]  /*0d80*/  IADD3 R19, R19, R0, R242 ;  /* 0x0000000013137210 */ /* 0x000fe20007ffe0f2 */
[----:B------:R1:W-:Y:S01]  /*0d90*/  LDGSTS.E.BYPASS.LTC128B.128 [R232+0x3080], [R20.64+0x80], !P5 ;  /* 0x0308008014e87fae */ /* 0x0003e2000e901d50 */
[----:B------:R-:W-:Y:S01]  /*0da0*/  IMAD.U32 R0, RZ, RZ, UR9 ;  /* 0x00000009ff007e24 */ /* 0x000fe2000f8e00ff */
[----:B------:R-:W-:Y:S01]  /*0db0*/  @P4 LOP3.LUT R233, R233, 0x8, RZ, 0xfc, !PT ;  /* 0x00000008e9e94812 */ /* 0x000fe200078efcff */
[----:B------:R-:W-:Y:S01]  /*0dc0*/  IMAD.WIDE.U32 R30, R9, c[0x0][0x210], R26 ;  /* 0x00008400091e7a25 */ /* 0x000fe200078e001a */
[----:B------:R1:W-:Y:S01]  /*0dd0*/  LDGSTS.E.BYPASS.LTC128B.128 [R232+0x5080], [R20.64+0x100], !P3 ;  /* 0x0508010014e87fae */ /* 0x0003e2000d901d50 */
[----:B------:R-:W-:-:S02]  /*0de0*/  LOP3.LUT R10, R10, 0x1c0, RZ, 0xc0, !PT ;  /* 0x000001c00a0a7812 */ /* 0x000fc400078ec0ff */
[----:B------:R-:W-:Y:S01]  /*0df0*/  IMAD.WIDE.U32 R28, R0, c[0x0][0x188], R28 ;  /* 0x00006200001c7a25 */ /* 0x000fe200078e001c */
[----:B------:R-:W0:Y:S01]  /*0e00*/  LDGDEPBAR ;  /* 0x00000000000079af */ /* 0x000e220000000000 */
[----:B------:R-:W-:Y:S02]  /*0e10*/  LOP3.LUT R231, R10, 0x8, R7, 0xf8, !PT ;  /* 0x000000080ae77812 */ /* 0x000fe400078ef807 */
[----:B------:R-:W-:Y:S02]  /*0e20*/  SHF.R.U32.HI R6, RZ, 0x3, R10 ;  /* 0x00000003ff067819 */ /* 0x000fe4000001160a */
[----:B------:R-:W-:Y:S01]  /*0e30*/  IADD3 R0, R29, UR8, RZ ;  /* 0x000000081d007c10 */ /* 0x000fe2000fffe0ff */
[----:B------:R-:W-:Y:S01]  /*0e40*/  USHF.L.U32 UR8, UR4, 0x6, URZ ;  /* 0x0000000604087899 */ /* 0x000fe2000800063f */
[----:B------:R-:W-:Y:S02]  /*0e50*/  LOP3.LUT R231, R231, R6, RZ, 0x3c, !PT ;  /* 0x00000006e7e77212 */ /* 0x000fe400078e3cff */
[----:B------:R-:W-:Y:S01]  /*0e60*/  LEA R236, P0, R28, c[0x0][0x160], 0x1 ;  /* 0x000058001cec7a11 */ /* 0x000fe200078008ff */
[----:B------:R-:W-:Y:S01]  /*0e70*/  ULDC.64 UR4, c[0x0][0x290] ;  /* 0x0000a40000047ab9 */ /* 0x000fe20000000a00 */
[----:B------:R-:W-:Y:S01]  /*0e80*/  LOP3.LUT P3, RZ, R19, 0x2, RZ, 0xc0, !PT ;  /* 0x0000000213ff7812 */ /* 0x000fe2000786c0ff */
[----:B------:R-:W-:Y:S01]  /*0e90*/  IMAD.IADD R231, R2, 0x1, R231 ;  /* 0x0000000102e77824 */ /* 0x000fe200078e02e7 */
[----:B------:R-:W-:Y:S01]  /*0ea0*/  SEL R2, R3, 0xffffffe0, !P1 ;  /* 0xffffffe003027807 */ /* 0x000fe20004800000 */
[----:B------:R-:W-:Y:S01]  /*0eb0*/  UIMAD.WIDE.U32 UR10, UR9, UR4, URZ ;  /* 0x00000004090a72a5 */ /* 0x000fe2000f8e003f */
[----:B------:R-:W-:Y:S01]  /*0ec0*/  LEA.HI.X R237, R28, c[0x0][0x164], R0, 0x1, P0 ;  /* 0x000059001ced7a11 */ /* 0x000fe200000f0c00 */
[----:B------:R-:W-:Y:S01]  /*0ed0*/  IMAD.SHL.U32 R231, R231, 0x2, RZ ;  /* 0x00000002e7e77824 */ /* 0x000fe200078e00ff */
[----:B------:R-:W-:Y:S01]  /*0ee0*/  SEL R0, R5, 0xffffffc0, !P2 ;  /* 0xffffffc005007807 */ /* 0x000fe20005000000 */
[----:B------:R-:W-:Y:S01]  /*0ef0*/  UIMAD UR4, UR18, UR4, URZ ;  /* 0x00000004120472a4 */ /* 0x000fe2000f8e023f */
[----:B------:R-:W-:Y:S01]  /*0f00*/  LOP3.LUT P1, RZ, R19, 0x1, RZ, 0xc0, !PT ;  /* 0x0000000113ff7812 */ /* 0x000fe2000782c0ff */
[C---:B------:R-:W-:Y:S01]  /*0f10*/  IMAD.IADD R227, R231.reuse, 0x1, R2 ;  /* 0x00000001e7e37824 */ /* 0x040fe200078e0202 */
[----:B------:R-:W-:Y:S01]  /*0f20*/  IADD3 R24, P0, R236, UR8, RZ ;  /* 0x00000008ec187c10 */ /* 0x000fe2000ff1e0ff */
[----:B------:R-:W-:Y:S01]  /*0f30*/  IMAD.IADD R226, R231, 0x1, R0 ;  /* 0x00000001e7e27824 */ /* 0x000fe200078e0200 */
[----:B------:R-:W-:Y:S01]  /*0f40*/  ISETP.LT.OR P2, PT, R14, 0x1, !P1 ;  /* 0x000000010e00780c */ /* 0x000fe20004f41670 */
[----:B------:R-:W-:-:S04]  /*0f50*/  DEPBAR.LE SB0, 0x1 ;  /* 0x000080400000791a */ /* 0x000fc80000000000 */
[----:B------:R-:W-:Y:S01]  /*0f60*/  BAR.SYNC.DEFER_BLOCKING 0x0 ;  /* 0x0000000000007b1d */ /* 0x000fe20000010000 */
[----:B------:R-:W-:Y:S01]  /*0f70*/  IMAD.IADD R225, R0, 0x1, R227 ;  /* 0x0000000100e17824 */ /* 0x000fe200078e02e3 */
[----:B------:R-:W-:Y:S01]  /*0f80*/  IADD3.X R25, R237, UR7, RZ, P0, !PT ;  /* 0x00000007ed197c10 */ /* 0x000fe200087fe4ff */
[----:B------:R-:W-:Y:S01]  /*0f90*/  UIMAD UR4, UR9, UR5, UR4 ;  /* 0x00000005090472a4 */ /* 0x000fe2000f8e0204 */
[----:B------:R-:W-:Y:S01]  /*0fa0*/  ISETP.LT.OR P0, PT, R14, 0x1, !P3 ;  /* 0x000000010e00780c */ /* 0x000fe20005f01670 */
[----:B------:R-:W-:Y:S01]  /*0fb0*/  IMAD R2, R8, c[0x0][0x288], RZ ;  /* 0x0000a20008027a24 */ /* 0x000fe200078e02ff */
[C---:B------:R-:W-:Y:S01]  /*0fc0*/  ISETP.LT.OR P1, PT, R14.reuse, 0x21, !P1 ;  /* 0x000000210e00780c */ /* 0x040fe20004f21670 */
[C---:B------:R-:W-:Y:S01]  /*0fd0*/  IMAD.WIDE.U32 R28, R9.reuse, c[0x0][0x288], R246 ;  /* 0x0000a200091c7a25 */ /* 0x040fe200078e00f6 */
[----:B------:R-:W-:Y:S01]  /*0fe0*/  UIADD3 UR14, UR11, UR4, URZ ;  /* 0x000000040b0e7290 */ /* 0x000fe2000fffe03f */
[----:B------:R-:W-:Y:S02]  /*0ff0*/  ISETP.LT.OR P3, PT, R14, 0x21, !P3 ;  /* 0x000000210e00780c */ /* 0x000fe40005f61670 */
[----:B------:R-:W-:Y:S01]  /*1000*/  IMAD R2, R9, c[0x0][0x28c], R2 ;  /* 0x0000a30009027a24 */ /* 0x000fe200078e0202 */
[----:B------:R-:W-:Y:S01]  /*1010*/  LOP3.LUT R233, R233, 0xfffffffb, RZ, 0xc0, !PT ;  /* 0xfffffffbe9e97812 */ /* 0x000fe200078ec0ff */
[----:B-1----:R-:W-:Y:S01]  /*1020*/  IMAD R20, R8, c[0x0][0x210], RZ ;  /* 0x0000840008147a24 */ /* 0x002fe200078e02ff */
[----:B------:R-:W-:Y:S01]  /*1030*/  ULDC.64 UR4, c[0x0][0x218] ;  /* 0x0000860000047ab9 */ /* 0x000fe20000000a00 */
[----:B------:R-:W-:Y:S01]  /*1040*/  ISETP.GE.AND P5, PT, R22, c[0x0][0x1fc], PT ;  /* 0x00007f0016007a0c */ /* 0x000fe20003fa6270 */
[----:B------:R-:W-:Y:S01]  /*1050*/  UIMAD UR4, UR18, UR4, URZ ;  /* 0x00000004120472a4 */ /* 0x000fe2000f8e023f */
[----:B------:R-:W-:-:S03]  /*1060*/  IMAD R20, R9, c[0x0][0x214], R20 ;  /* 0x0000850009147a24 */ /* 0x000fc600078e0214 */
[----:B------:R-:W-:Y:S01]  /*1070*/  UIMAD UR4, UR9, UR5, UR4 ;  /* 0x00000005090472a4 */ /* 0x000fe2000f8e0204 */
[----:B------:R-:W-:Y:S02]  /*1080*/  IMAD.IADD R31, R31, 0x1, R20 ;  /* 0x000000011f1f7824 */ /* 0x000fe400078e0214 */
[----:B------:R-:W-:Y:S01]  /*1090*/  IMAD.U32 R20, RZ, RZ, UR9 ;  /* 0x00000009ff147e24 */ /* 0x000fe2000f8e00ff */
[----:B------:R1:W2:Y:S03]  /*10a0*/  LDSM.16.M88.4 R164, [R231+0x6080] ;  /* 0x00608000e7a4783b */ /* 0x0002a60000000200 */
[----:B------:R-:W-:Y:S01]  /*10b0*/  IMAD.WIDE.U32 R20, R20, c[0x0][0x218], R30 ;  /* 0x0000860014147a25 */ /* 0x000fe200078e001e */
[----:B------:R1:W3:Y:S04]  /*10c0*/  LDSM.16.M88.4 R168, [R227+0x6080] ;  /* 0x00608000e3a8783b */ /* 0x0002e80000000200 */
[----:B------:R1:W4:Y:S04]  /*10d0*/  LDSM.16.M88.4 R172, [R226+0x6080] ;  /* 0x00608000e2ac783b */ /* 0x0003280000000200 */
[----:B------:R1:W5:Y:S04]  /*10e0*/  LDSM.16.M88.4 R176, [R225+0x6080] ;  /* 0x00608000e1b0783b */ /* 0x0003680000000200 */
        /* <DEDUP_REMOVED lines=13> */
[----:B------:R-:W-:-:S03]  /*11c0*/  LOP3.LUT P2, RZ, R19, 0x4, RZ, 0xc0, !PT ;  /* 0x0000000413ff7812 */ /* 0x000fc6000784c0ff */
[----:B------:R1:W-:Y:S01]  /*11d0*/  LDGSTS.E.BYPASS.LTC128B.128 [R232+0x8080], [R236.64+0x80], !P0 ;  /* 0x08080080ece87fae */ /* 0x0003e2000c101d50 */
[----:B------:R-:W-:Y:S02]  /*11e0*/  ISETP.LT.OR P4, PT, R14, 0x1, !P2 ;  /* 0x000000010e00780c */ /* 0x000fe40005781670 */
[----:B------:R-:W-:Y:S02]  /*11f0*/  IADD3 R19, P0, R28, UR10, RZ ;  /* 0x0000000a1c137c10 */ /* 0x000fe4000ff1e0ff */
[----:B------:R-:W-:Y:S02]  /*1200*/  ISETP.LT.OR P2, PT, R14, 0x21, !P2 ;  /* 0x000000210e00780c */ /* 0x000fe40005741670 */
[----:B------:R-:W-:Y:S02]  /*1210*/  IADD3.X R2, R29, UR14, R2, P0, !PT ;  /* 0x0000000e1d027c10 */ /* 0x000fe400087fe402 */
[----:B------:R-:W-:-:S04]  /*1220*/  LEA R26, P0, R18, c[0x0][0x258], 0x2 ;  /* 0x00009600121a7a11 */ /* 0x000fc800078010ff */
[----:B------:R-:W-:Y:S01]  /*1230*/  LEA.HI.X R27, R18, c[0x0][0x25c], R17, 0x2, P0 ;  /* 0x00009700121b7a11 */ /* 0x000fe200000f1411 */
[----:B------:R1:W-:Y:S01]  /*1240*/  LDGSTS.E.BYPASS.LTC128B.128 [R232+0xa080], [R236.64+0x100], !P4 ;  /* 0x0a080100ece87fae */ /* 0x0003e2000e101d50 */
[----:B------:R-:W-:Y:S01]  /*1250*/  ISETP.GT.AND P4, PT, R234, 0xf, PT ;  /* 0x0000000fea00780c */ /* 0x000fe20003f84270 */
[----:B------:R-:W-:Y:S01]  /*1260*/  IMAD.U32 R17, RZ, RZ, UR8 ;  /* 0x00000008ff117e24 */ /* 0x000fe2000f8e00ff */
[----:B------:R-:W-:Y:S01]  /*1270*/  SEL R18, RZ, 0xffffffff, P6 ;  /* 0xffffffffff127807 */ /* 0x000fe20003000000 */
[----:B------:R1:W-:Y:S03]  /*1280*/  LDGSTS.E.BYPASS.LTC128B.128 [R232+0x7080], [R24.64], !P1 ;  /* 0x0708000018e87fae */ /* 0x0003e6000c901d50 */
[----:B------:R-:W-:-:S04]  /*1290*/  IADD3 R28, P1, P0, R17, 0x80, R236 ;  /* 0x00000080111c7810 */ /* 0x000fc8000783e0ec */
[--C-:B------:R-:W-:Y:S02]  /*12a0*/  IADD3.X R29, RZ, UR7, R237.reuse, P1, P0 ;  /* 0x00000007ff1d7c10 */ /* 0x100fe40008fe04ed */
[----:B------:R-:W-:Y:S02]  /*12b0*/  IADD3 R30, P1, P0, R17, 0x100, R236 ;  /* 0x00000100111e7810 */ /* 0x000fe4000783e0ec */
[----:B------:R-:W-:Y:S01]  /*12c0*/  @P4 LOP3.LUT R233, R233, 0x4, RZ, 0xfc, !PT ;  /* 0x00000004e9e94812 */ /* 0x000fe200078efcff */
[----:B------:R1:W-:Y:S01]  /*12d0*/  LDGSTS.E.BYPASS.LTC128B.128 [R232+0x9080], [R28.64], !P3 ;  /* 0x090800001ce87fae */ /* 0x0003e2000d901d50 */
[----:B------:R-:W-:Y:S02]  /*12e0*/  IADD3.X R31, RZ, UR7, R237, P1, P0 ;  /* 0x00000007ff1f7c10 */ /* 0x000fe40008fe04ed */
[----:B------:R-:W-:Y:S02]  /*12f0*/  LOP3.LUT P3, RZ, R233, 0x4, RZ, 0xc0, !PT ;  /* 0x00000004e9ff7812 */ /* 0x000fe4000786c0ff */
[----:B------:R-:W-:Y:S01]  /*1300*/  IADD3 R17, R21, UR4, RZ ;  /* 0x0000000415117c10 */ /* 0x000fe2000fffe0ff */
[----:B------:R1:W-:Y:S01]  /*1310*/  LDGSTS.E.BYPASS.LTC128B.128 [R232+0xb080], [R30.64], !P2 ;  /* 0x0b0800001ee87fae */ /* 0x0003e2000d101d50 */
[----:B------:R-:W-:Y:S01]  /*1320*/  LEA R250, P0, R20, c[0x0][0x1f0], 0x1 ;  /* 0x00007c0014fa7a11 */ /* 0x000fe200078008ff */
[----:B------:R-:W-:Y:S01]  /*1330*/  ULDC.64 UR4, c[0x0][0x208] ;  /* 0x0000820000047ab9 */ /* 0x000fe20000000a00 */
[----:B------:R-:W-:Y:S01]  /*1340*/  ISETP.GE.AND P1, PT, R22, c[0x0][0x1fc], PT ;  /* 0x00007f0016007a0c */ /* 0x000fe20003f26270 */
[----:B------:R-:W-:Y:S01]  /*1350*/  USHF.L.U32 UR15, UR4, 0x6, URZ ;  /* 0x00000006040f7899 */ /* 0x000fe2000800063f */
[----:B------:R-:W-:Y:S01]  /*1360*/  LEA.HI.X R251, R20, c[0x0][0x1f4], R17, 0x1, P0 ;  /* 0x00007d0014fb7a11 */ /* 0x000fe200000f0c11 */
[----:B------:R-:W-:Y:S01]  /*1370*/  USHF.L.U64.HI UR19, UR4, UR19, UR5 ;  /* 0x0000001304137299 */ /* 0x000fe20008010205 */
[----:B------:R-:W-:-:S02]  /*1380*/  ISETP.GE.AND P0, PT, R16, c[0x0][0x1fc], PT ;  /* 0x00007f0010007a0c */ /* 0x000fc40003f06270 */
[----:B------:R-:W-:Y:S01]  /*1390*/  LOP3.LUT P6, RZ, R233, 0x4, RZ, 0xc0, !PT ;  /* 0x00000004e9ff7812 */ /* 0x000fe200078cc0ff */
[----:B------:R-:W-:Y:S01]  /*13a0*/  @!P3 IMAD.SHL.U32 R17, R234, 0x10, RZ ;  /* 0x00000010ea11b824 */ /* 0x000fe200078e00ff */
[----:B------:R-:W-:Y:S02]  /*13b0*/  ISETP.GE.AND P3, PT, R16, c[0x0][0x1fc], PT ;  /* 0x00007f0010007a0c */ /* 0x000fe40003f66270 */
[----:B------:R-:W-:Y:S02]  /*13c0*/  ISETP.GE.AND P2, PT, R15, c[0x0][0x1fc], PT ;  /* 0x00007f000f007a0c */ /* 0x000fe40003f46270 */
[----:B------:R-:W-:Y:S02]  /*13d0*/  ISETP.LT.OR P4, PT, R14, 0x1, P5 ;  /* 0x000000010e00780c */ /* 0x000fe40002f81670 */
[----:B------:R-:W-:Y:S02]  /*13e0*/  SEL R16, RZ, 0xffffffff, P0 ;  /* 0xffffffffff107807 */ /* 0x000fe40000000000 */
[----:B------:R-:W-:-:S02]  /*13f0*/  SEL R20, RZ, 0x1, P1 ;  /* 0x00000001ff147807 */ /* 0x000fc40000800000 */
[C---:B------:R-:W-:Y:S01]  /*1400*/  ISETP.LT.OR P0, PT, R14.reuse, 0x1, P3 ;  /* 0x000000010e00780c */ /* 0x040fe20001f01670 */
[----:B------:R2:W-:Y:S01]  /*1410*/  @!P6 LDGSTS.E.BYPASS.LTC128B.128 [R17+0x12080], [R26.64] ;  /* 0x120800001a11efae */ /* 0x0005e2000b901d50 */
[C---:B------:R-:W-:Y:S02]  /*1420*/  ISETP.LT.OR P1, PT, R14.reuse, 0x1, P2 ;  /* 0x000000010e00780c */ /* 0x040fe40001721670 */
[C---:B------:R-:W-:Y:S01]  /*1430*/  ISETP.LT.OR P5, PT, R14.reuse, 0x21, P5 ;  /* 0x000000210e00780c */ /* 0x040fe20002fa1670 */
[----:B------:R-:W0:Y:S01]  /*1440*/  LDGDEPBAR ;  /* 0x00000000000079af */ /* 0x000e220000000000 */
[C---:B------:R-:W-:Y:S02]  /*1450*/  ISETP.LT.OR P3, PT, R14.reuse, 0x21, P3 ;  /* 0x000000210e00780c */ /* 0x040fe40001f61670 */
[----:B------:R-:W-:Y:S01]  /*1460*/  ISETP.LT.OR P2, PT, R14, 0x21, P2 ;  /* 0x000000210e00780c */ /* 0x000fe20001741670 */
[----:B------:R3:W-:Y:S04]  /*1470*/  LDGSTS.E.BYPASS.LTC128B.128 [R232+0xc080], [R250.64], !P4 ;  /* 0x0c080000fae87fae */ /* 0x0007e8000e101d50 */
[----:B------:R3:W-:Y:S01]  /*1480*/  LDGSTS.E.BYPASS.LTC128B.128 [R232+0xe080], [R250.64+0x80], !P0 ;  /* 0x0e080080fae87fae */ /* 0x0007e2000c101d50 */
[----:B------:R-:W-:-:S03]  /*1490*/  LEA R22, P0, R19, c[0x0][0x280], 0x2 ;  /* 0x0000a00013167a11 */ /* 0x000fc600078010ff */
[----:B------:R3:W-:Y:S01]  /*14a0*/  LDGSTS.E.BYPASS.LTC128B.128 [R232+0x10080], [R250.64+0x100], !P1 ;  /* 0x10080100fae87fae */ /* 0x0007e2000c901d50 */
[----:B------:R-:W-:Y:S01]  /*14b0*/  ISETP.GE.AND P1, PT, R15, c[0x0][0x1fc], PT ;  /* 0x00007f000f007a0c */ /* 0x000fe20003f26270 */
[----:B------:R-:W-:Y:S01]  /*14c0*/  IMAD.SHL.U32 R15, R16, 0x2, RZ ;  /* 0x00000002100f7824 */ /* 0x000fe200078e00ff */
[----:B------:R-:W-:Y:S02]  /*14d0*/  LEA.HI.X R23, R19, c[0x0][0x284], R2, 0x2, P0 ;  /* 0x0000a10013177a11 */ /* 0x000fe400000f1402 */
[----:B-1----:R-:W-:Y:S02]  /*14e0*/  IADD3 R24, P0, R250, UR15, RZ ;  /* 0x0000000ffa187c10 */ /* 0x002fe4000ff1e0ff */
[----:B------:R-:W-:Y:S01]  /*14f0*/  LOP3.LUT R20, R15, 0x2, R20, 0xe2, !PT ;  /* 0x000000020f147812 */ /* 0x000fe200078ee214 */
[----:B------:R-:W-:Y:S01]  /*1500*/  IMAD.U32 R15, RZ, RZ, UR15 ;  /* 0x0000000fff0f7e24 */ /* 0x000fe2000f8e00ff */
[----:B------:R-:W-:Y:S01]  /*1510*/  SEL R241, RZ, 0xffffffff, P1 ;  /* 0xfffffffffff17807 */ /* 0x000fe20000800000 */
[----:B--2---:R-:W-:Y:S01]  /*1520*/  IMAD.SHL.U32 R17, R18, 0x2, RZ ;  /* 0x0000000212117824 */ /* 0x004fe200078e00ff */
[----:B------:R-:W-:-:S02]  /*1530*/  IADD3.X R25, R251, UR19, RZ, P0, !PT ;  /* 0x00000013fb197c10 */ /* 0x000fc400087fe4ff */
[----:B------:R-:W-:Y:S01]  /*1540*/  IADD3 R16, P1, P0, R15, 0x100, R250 ;  /* 0x000001000f107810 */ /* 0x000fe2000783e0fa */
[----:B------:R-:W-:Y:S01]  /*1550*/  @!P6 IMAD.SHL.U32 R15, R234, 0x10, RZ ;  /* 0x00000010ea0fe824 */ /* 0x000fe200078e00ff */
[----:B------:R-:W-:Y:S01]  /*1560*/  LOP3.LUT R242, R17, 0x2, R242, 0xe2, !PT ;  /* 0x0000000211f27812 */ /* 0x000fe200078ee2f2 */
[----:B------:R1:W-:Y:S01]  /*1570*/  LDGSTS.E.BYPASS.LTC128B.128 [R232+0xd080], [R24.64], !P5 ;  /* 0x0d08000018e87fae */ /* 0x0003e2000e901d50 */
[----:B------:R-:W-:Y:S01]  /*1580*/  IADD3.X R17, RZ, UR19, R251, P1, P0 ;  /* 0x00000013ff117c10 */ /* 0x000fe20008fe04fb */
[----:B------:R-:W-:Y:S01]  /*1590*/  IMAD.SHL.U32 R241, R241, 0x4, RZ ;  /* 0x00000004f1f17824 */ /* 0x000fe200078e00ff */
[----:B------:R-:W-:Y:S01]  /*15a0*/  PLOP3.LUT P0, PT, PT, PT, UP0, 0x80, 0x0 ;  /* 0x000000000000781c */ /* 0x000fe20003f0f008 */
[----:B------:R1:W-:Y:S03]  /*15b0*/  LDGSTS.E.BYPASS.LTC128B.128 [R232+0xf080], [R24.64+0x80], !P3 ;  /* 0x0f08008018e87fae */ /* 0x0003e6000d901d50 */
[----:B------:R-:W-:Y:S01]  /*15c0*/  LOP3.LUT R241, R241, 0x4, R20, 0xe2, !PT ;  /* 0x00000004f1f17812 */ /* 0x000fe200078ee214 */
[----:B------:R1:W-:Y:S04]  /*15d0*/  LDGSTS.E.BYPASS.LTC128B.128 [R232+0x11080], [R16.64], !P2 ;  /* 0x1108000010e87fae */ /* 0x0003e8000d101d50 */
[----:B------:R1:W-:Y:S04]  /*15e0*/  @!P6 LDGSTS.E.BYPASS.LTC128B.128 [R15+0x12180], [R22.64] ;  /* 0x12180000160fefae */ /* 0x0003e8000b901d50 */
[----:B------:R-:W0:Y:S01]  /*15f0*/  LDGDEPBAR ;  /* 0x00000000000079af */ /* 0x000e220000000000 */
[----:B------:R-:W-:Y:S05]  /*1600*/  @!P0 BRA `(.L_x_24) ;  /* 0x0000375000008947 */ /* 0x000fea0003800000 */
[----:B---345:R-:W-:Y:S01]  /*1610*/  IMAD R14, R8, c[0x0][0x238], RZ ;  /* 0x00008e00080e7a24 */ /* 0x038fe200078e02ff */
[----:B------:R-:W-:Y:S01]  /*1620*/  SHF.R.S32.HI R235, RZ, 0x1f, R234 ;  /* 0x0000001fffeb7819 */ /* 0x000fe200000114ea */
[----:B------:R-:W-:Y:S01]  /*1630*/  ULDC.64 UR4, c[0x0][0x240] ;  /* 0x0000900000047ab9 */ /* 0x000fe20000000a00 */
[-C--:B------:R-:W-:Y:S01]  /*1640*/  LEA.HI R8, R13, R234.reuse, RZ, 0x5 ;  /* 0x000000ea0d087211 */ /* 0x080fe200078f28ff */
[----:B------:R-:W-:Y:S01]  /*1650*/  IMAD R14, R9, c[0x0][0x23c], R14 ;  /* 0x00008f00090e7a24 */ /* 0x000fe200078e020e */
[----:B------:R-:W-:Y:S01]  /*1660*/  LEA.HI R13, R13, R234, RZ, 0x2 ;  /* 0x000000ea0d0d7211 */ /* 0x000fe200078f10ff */
[----:B------:R-:W-:Y:S01]  /*1670*/  IMAD.WIDE.U32 R18, R9, c[0x0][0x238], R234 ;  /* 0x00008e0009127a25 */ /* 0x000fe200078e00ea */
[----:B------:R-:W-:Y:S01]  /*1680*/  SHF.R.S32.HI R21, RZ, 0x5, R8 ;  /* 0x00000005ff157819 */ /* 0x000fe20000011408 */
[----:B------:R-:W-:Y:S01]  /*1690*/  UIMAD UR4, UR18, UR4, URZ ;  /* 0x00000004120472a4 */ /* 0x000fe2000f8e023f */
[----:B-1----:R-:W-:Y:S01]  /*16a0*/  LOP3.LUT R15, R12, 0xfffffff0, RZ, 0xc0, !PT ;  /* 0xfffffff00c0f7812 */ /* 0x002fe200078ec0ff */
[----:B------:R-:W-:Y:S01]  /*16b0*/  IMAD.IADD R19, R19, 0x1, R14 ;  /* 0x0000000113137824 */ /* 0x000fe200078e020e */
[--C-:B------:R-:W-:Y:S01]  /*16c0*/  SHF.R.S32.HI R9, RZ, 0x2, R13.reuse ;  /* 0x00000002ff097819 */ /* 0x100fe2000001140d */
[----:B------:R-:W-:Y:S01]  /*16d0*/  IMAD.U32 R248, RZ, RZ, UR9 ;  /* 0x00000009fff87e24 */ /* 0x000fe2000f8e00ff */
[----:B------:R-:W-:Y:S01]  /*16e0*/  SHF.R.S32.HI R12, RZ, 0x1f, R13 ;  /* 0x0000001fff0c7819 */ /* 0x000fe2000001140d */
[----:B------:R-:W-:Y:S01]  /*16f0*/  IMAD.IADD R15, R234, 0x1, -R15 ;  /* 0x00000001ea0f7824 */ /* 0x000fe200078e0a0f */
[----:B------:R-:W-:Y:S01]  /*1700*/  LEA.HI R2, R8, R21, RZ, 0x1 ;  /* 0x0000001508027211 */ /* 0x000fe200078f08ff */
[----:B------:R-:W-:Y:S01]  /*1710*/  UIADD3 UR20, UR20, 0x3f, URZ ;  /* 0x0000003f14147890 */ /* 0x000fe2000fffe03f */
[----:B------:R-:W-:Y:S01]  /*1720*/  LEA.HI R12, R12, R9, RZ, 0x3 ;  /* 0x000000090c0c7211 */ /* 0x000fe200078f18ff */
[----:B------:R-:W-:Y:S01]  /*1730*/  UIMAD UR5, UR9, UR5, UR4 ;  /* 0x00000005090572a4 */ /* 0x000fe2000f8e0204 */
[----:B------:R-:W-:Y:S01]  /*1740*/  LOP3.LUT R2, R2, 0xfffffffe, RZ, 0xc0, !PT ;  /* 0xfffffffe02027812 */ /* 0x000fe200078ec0ff */
[----:B------:R-:W-:Y:S01]  /*1750*/  IMAD.WIDE.U32 R248, R248, c[0x0][0x240], R18 ;  /* 0x00009000f8f87a25 */ /* 0x000fe200078e0012 */
[----:B------:R-:W-:Y:S01]  /*1760*/  LOP3.LUT R17, R8, 0xffffffe0, RZ, 0xc0, !PT ;  /* 0xffffffe008117812 */ /* 0x000fe200078ec0ff */
[----:B------:R-:W-:Y:S01]  /*1770*/  USHF.R.S32.HI UR4, URZ, 0x1f, UR20 ;  /* 0x0000001f3f047899 */ /* 0x000fe20008011414 */
[----:B------:R-:W-:Y:S01]  /*1780*/  LOP3.LUT R8, R12, 0xfffffff8, RZ, 0xc0, !PT ;  /* 0xfffffff80c087812 */ /* 0x000fe200078ec0ff */
[----:B------:R-:W-:Y:S01]  /*1790*/  IMAD.IADD R2, R21, 0x1, -R2 ;  /* 0x0000000115027824 */ /* 0x000fe200078e0a02 */
[----:B------:R-:W-:Y:S01]  /*17a0*/  SHF.R.S32.HI R16, RZ, 0x1f, R15 ;  /* 0x0000001fff107819 */ /* 0x000fe2000001140f */
[----:B------:R-:W-:Y:S01]  /*17b0*/  IMAD.IADD R12, R234, 0x1, -R17 ;  /* 0x00000001ea0c7824 */ /* 0x000fe200078e0a11 */
[----:B------:R-:W-:Y:S01]  /*17c0*/  SHF.R.S32.HI R23, RZ, 0x1f, R4 ;  /* 0x0000001fff177819 */ /* 0x000fe20000011404 */
[----:B------:R-:W-:Y:S01]  /*17d0*/  IMAD.IADD R8, R9, 0x1, -R8 ;  /* 0x0000000109087824 */ /* 0x000fe200078e0a08 */
[----:B------:R-:W-:Y:S01]  /*17e0*/  LEA.HI R9, R16, R15, RZ, 0x3 ;  /* 0x0000000f10097211 */ /* 0x000fe200078f18ff */
[----:B------:R-:W-:Y:S01]  /*17f0*/  IMAD.SHL.U32 R16, R2, 0x10, RZ ;  /* 0x0000001002107824 */ /* 0x000fe200078e00ff */
[----:B------:R-:W-:Y:S01]  /*1800*/  LEA.HI R23, R23, R4, RZ, 0x2 ;  /* 0x0000000417177211 */ /* 0x000fe200078f10ff */
[----:B------:R-:W-:Y:S01]  /*1810*/  IMAD.SHL.U32 R17, R4, 0x8, RZ ;  /* 0x0000000804117824 */ /* 0x000fe200078e00ff */
[----:B------:R-:W-:Y:S01]  /*1820*/  SHF.R.S32.HI R239, RZ, 0x1f, R12 ;  /* 0x0000001fffef7819 */ /* 0x000fe2000001140c */
[----:B------:R-:W-:Y:S01]  /*1830*/  IMAD.SHL.U32 R2, R2, 0x400, RZ ;  /* 0x0000040002027824 */ /* 0x000fe200078e00ff */
[----:B------:R-:W-:Y:S01]  /*1840*/  LOP3.LUT R10, R10, 0x10, R16, 0xf8, !PT ;  /* 0x000000100a0a7812 */ /* 0x000fe200078ef810 */
[C---:B------:R-:W-:Y:S01]  /*1850*/  IMAD.SHL.U32 R228, R9.reuse, 0x40, RZ ;  /* 0x0000004009e47824 */ /* 0x040fe200078e00ff */
[----:B------:R-:W-:Y:S01]  /*1860*/  LOP3.LUT R14, R9, 0xfffffff8, RZ, 0xc0, !PT ;  /* 0xfffffff8090e7812 */ /* 0x000fe200078ec0ff */
[----:B------:R-:W-:Y:S01]  /*1870*/  ULEA.HI UR20, UR4, UR20, URZ, 0x6 ;  /* 0x0000001404147291 */ /* 0x000fe2000f8f303f */
[----:B------:R-:W-:Y:S01]  /*1880*/  LOP3.LUT R23, R23, 0xfffffffc, RZ, 0xc0, !PT ;  /* 0xfffffffc17177812 */ /* 0x000fe200078ec0ff */
[----:B------:R-:W-:Y:S01]  /*1890*/  CS2R R130, SRZ ;  /* 0x0000000000827805 */ /* 0x000fe2000001ff00 */
[----:B------:R-:W-:Y:S01]  /*18a0*/  LEA.HI R239, R239, R12, RZ, 0x2 ;  /* 0x0000000cefef7211 */ /* 0x000fe200078f10ff */
[----:B------:R-:W-:Y:S01]  /*18b0*/  IMAD.IADD R14, R15, 0x1, -R14 ;  /* 0x000000010f0e7824 */ /* 0x000fe200078e0a0e */
[----:B------:R-:W-:Y:S01]  /*18c0*/  LOP3.LUT R7, R10, 0x8, R7, 0xf8, !PT ;  /* 0x000000080a077812 */ /* 0x000fe200078ef807 */
[----:B------:R-:W-:Y:S01]  /*18d0*/  IMAD.SHL.U32 R10, R8, 0x40, RZ ;  /* 0x00000040080a7824 */ /* 0x000fe200078e00ff */
[----:B------:R-:W-:Y:S01]  /*18e0*/  LOP3.LUT R15, R239, 0xfffffffc, RZ, 0xc0, !PT ;  /* 0xfffffffcef0f7812 */ /* 0x000fe200078ec0ff */
[----:B------:R-:W-:Y:S01]  /*18f0*/  IMAD.IADD R20, R4, 0x1, -R23 ;  /* 0x0000000104147824 */ /* 0x000fe200078e0a17 */
[----:B------:R-:W-:Y:S01]  /*1900*/  LOP3.LUT P0, RZ, R8, 0x4, RZ, 0xc0, !PT ;  /* 0x0000000408ff7812 */ /* 0x000fe2000780c0ff */
[----:B------:R-:W-:Y:S01]  /*1910*/  IMAD.SHL.U32 R8, R229, 0x20, RZ ;  /* 0x00000020e5087824 */ /* 0x000fe200078e00ff */
[----:B------:R-:W-:Y:S01]  /*1920*/  LOP3.LUT R10, R10, 0x1c0, RZ, 0xc0, !PT ;  /* 0x000001c00a0a7812 */ /* 0x000fe200078ec0ff */
[----:B------:R-:W-:Y:S01]  /*1930*/  IMAD R11, R20, -0x8, R11 ;  /* 0xfffffff8140b7824 */ /* 0x000fe200078e020b */
[----:B------:R-:W-:Y:S01]  /*1940*/  LOP3.LUT P2, RZ, R14, 0x2, RZ, 0xc0, !PT ;  /* 0x000000020eff7812 */ /* 0x000fe2000784c0ff */
[----:B------:R-:W-:Y:S01]  /*1950*/  IMAD.IADD R12, R12, 0x1, -R15 ;  /* 0x000000010c0c7824 */ /* 0x000fe200078e0a0f */
[C---:B------:R-:W-:Y:S01]  /*1960*/  LOP3.LUT P1, RZ, R14.reuse, 0x4, RZ, 0xc0, !PT ;  /* 0x000000040eff7812 */ /* 0x040fe2000782c0ff */
[----:B------:R-:W-:Y:S01]  /*1970*/  IMAD.SHL.U32 R14, R14, 0x40, RZ ;  /* 0x000000400e0e7824 */ /* 0x000fe200078e00ff */
[----:B------:R-:W-:Y:S01]  /*1980*/  LOP3.LUT R17, R17, 0x18, RZ, 0xc0, !PT ;  /* 0x0000001811117812 */ /* 0x000fe200078ec0ff */
[----:B------:R-:W-:Y:S01]  /*1990*/  IMAD R4, R12, -0x2, R11 ;  /* 0xfffffffe0c047824 */ /* 0x000fe200078e020b */
[----:B------:R-:W-:Y:S01]  /*19a0*/  SHF.R.U32.HI R15, RZ, 0x3, R10 ;  /* 0x00000003ff0f7819 */ /* 0x000fe2000001160a */
[----:B------:R-:W-:Y:S01]  /*19b0*/  CS2R R128, SRZ ;  /* 0x0000000000807805 */ /* 0x000fe2000001ff00 */
[----:B------:R-:W-:Y:S01]  /*19c0*/  LOP3.LUT R11, R17, 0x20, R8, 0xf8, !PT ;  /* 0x00000020110b7812 */ /* 0x000fe200078ef808 */
[----:B------:R-:W-:Y:S01]  /*19d0*/  CS2R R126, SRZ ;  /* 0x00000000007e7805 */ /* 0x000fe2000001ff00 */
[----:B------:R-:W-:Y:S01]  /*19e0*/  LOP3.LUT R15, R15, R10, R17, 0x1e, !PT ;  /* 0x0000000a0f0f7212 */ /* 0x000fe200078e1e11 */
[----:B------:R-:W-:Y:S01]  /*19f0*/  IMAD.SHL.U32 R17, R229, 0x8, RZ ;  /* 0x00000008e5117824 */ /* 0x000fe200078e00ff */
[----:B------:R-:W-:Y:S01]  /*1a00*/  LOP3.LUT R13, R13, 0x3ffffffc, RZ, 0xc0, !PT ;  /* 0x3ffffffc0d0d7812 */ /* 0x000fe200078ec0ff */
[----:B------:R-:W-:Y:S01]  /*1a10*/  CS2R R124, SRZ ;  /* 0x00000000007c7805 */ /* 0x000fe2000001ff00 */
[----:B------:R-:W-:Y:S01]  /*1a20*/  LOP3.LUT R14, R14, 0x1c0, RZ, 0xc0, !PT ;  /* 0x000001c00e0e7812 */ /* 0x000fe200078ec0ff */
[----:B------:R-:W-:Y:S01]  /*1a30*/  CS2R R122, SRZ ;  /* 0x00000000007a7805 */ /* 0x000fe2000001ff00 */
[----:B------:R-:W-:Y:S01]  /*1a40*/  LOP3.LUT R228, R228, 0xfffffe00, RZ, 0xc0, !PT ;  /* 0xfffffe00e4e47812 */ /* 0x000fe200078ec0ff */
[----:B------:R-:W-:Y:S01]  /*1a50*/  IMAD.IADD R13, R234, 0x1, -R13 ;  /* 0x00000001ea0d7824 */ /* 0x000fe200078e0a0d */
[----:B------:R-:W-:Y:S01]  /*1a60*/  SHF.R.U32.HI R8, RZ, 0x3, R14 ;  /* 0x00000003ff087819 */ /* 0x000fe2000001160e */
[----:B------:R-:W-:Y:S01]  /*1a70*/  CS2R R120, SRZ ;  /* 0x0000000000787805 */ /* 0x000fe2000001ff00 */
[----:B------:R-:W-:Y:S01]  /*1a80*/  LOP3.LUT R17, R14, 0x8, R17, 0xf8, !PT ;  /* 0x000000080e117812 */ /* 0x000fe200078ef811 */
[----:B------:R-:W-:Y:S01]  /*1a90*/  IMAD R240, R13, 0x2, R2 ;  /* 0x000000020df07824 */ /* 0x000fe200078e0202 */
[----:B------:R-:W-:Y:S01]  /*1aa0*/  LOP3.LUT R6, R7, R6, RZ, 0x3c, !PT ;  /* 0x0000000607067212 */ /* 0x000fe200078e3cff */
[----:B------:R-:W-:Y:S01]  /*1ab0*/  CS2R R118, SRZ ;  /* 0x0000000000767805 */ /* 0x000fe2000001ff00 */
[----:B------:R-:W-:Y:S01]  /*1ac0*/  LOP3.LUT R17, R17, R8, RZ, 0x3c, !PT ;  /* 0x0000000811117212 */ /* 0x000fe200078e3cff */
[----:B------:R-:W-:Y:S01]  /*1ad0*/  IMAD.IADD R240, R15, 0x1, R240 ;  /* 0x000000010ff07824 */ /* 0x000fe200078e02f0 */
[----:B------:R-:W-:Y:S01]  /*1ae0*/  LOP3.LUT R11, R8, R11, R14, 0x1e, !PT ;  /* 0x0000000b080b7212 */ /* 0x000fe200078e1e0e */
[----:B------:R-:W-:Y:S01]  /*1af0*/  IMAD R229, R229, 0x200, R6 ;  /* 0x00000200e5e57824 */ /* 0x000fe200078e0206 */
[-C--:B------:R-:W-:Y:S01]  /*1b00*/  IADD3 R2, R17, R228.reuse, R2 ;  /* 0x000000e411027210 */ /* 0x080fe20007ffe002 */
[----:B------:R-:W-:Y:S01]  /*1b10*/  CS2R R116, SRZ ;  /* 0x0000000000747805 */ /* 0x000fe2000001ff00 */
[----:B------:R-:W-:Y:S01]  /*1b20*/  SEL R3, R3, 0xffffffe0, !P2 ;  /* 0xffffffe003037807 */ /* 0x000fe20005000000 */
[----:B------:R-:W-:Y:S01]  /*1b30*/  IMAD R0, R229, 0x2, R0 ;  /* 0x00000002e5007824 */ /* 0x000fe200078e0200 */
[----:B------:R-:W-:Y:S01]  /*1b40*/  SEL R5, R5, 0xffffffc0, !P1 ;  /* 0xffffffc005057807 */ /* 0x000fe20004800000 */
[C---:B------:R-:W-:Y:S01]  /*1b50*/  IMAD.SHL.U32 R230, R2.reuse, 0x2, RZ ;  /* 0x0000000202e67824 */ /* 0x040fe200078e00ff */
[----:B------:R-:W-:Y:S01]  /*1b60*/  LOP3.LUT R228, R11, R228, RZ, 0xfc, !PT ;  /* 0x000000e40be47212 */ /* 0x000fe200078efcff */
[----:B------:R-:W-:Y:S01]  /*1b70*/  IMAD R224, R2, 0x2, R3 ;  /* 0x0000000202e07824 */ /* 0x000fe200078e0203 */
[----:B------:R-:W-:Y:S01]  /*1b80*/  LEA R240, R240, 0x12280, 0x1 ;  /* 0x00012280f0f07811 */ /* 0x000fe200078e08ff */
[----:B------:R-:W-:Y:S01]  /*1b90*/  IMAD R3, R2, 0x2, R5 ;  /* 0x0000000202037824 */ /* 0x000fe200078e0205 */
[----:B------:R-:W-:Y:S01]  /*1ba0*/  LEA.HI R239, R239, R16, RZ, 0x1e ;  /* 0x00000010efef7211 */ /* 0x000fe200078ff0ff */
[----:B------:R-:W-:Y:S01]  /*1bb0*/  CS2R R114, SRZ ;  /* 0x0000000000727805 */ /* 0x000fe2000001ff00 */
[C---:B------:R-:W-:Y:S01]  /*1bc0*/  IADD3 R243, R240.reuse, 0x40, RZ ;  /* 0x00000040f0f37810 */ /* 0x040fe20007ffe0ff */
        /* <DEDUP_REMOVED lines=39> */
[----:B------:R-:W-:Y:S01]  /*1e40*/  IADD3 R238, R249, UR5, RZ ;  /* 0x00000005f9ee7c10 */ /* 0x000fe2000fffe0ff */
[----:B------:R-:W-:Y:S01]  /*1e50*/  IMAD.SHL.U32 R229, R229, 0x2, RZ ;  /* 0x00000002e5e57824 */ /* 0x000fe200078e00ff */
[----:B------:R-:W-:Y:S01]  /*1e60*/  @P0 IADD3 R243, R240, -0x40, RZ ;  /* 0xffffffc0f0f30810 */ /* 0x000fe20007ffe0ff */
[----:B------:R-:W-:Y:S01]  /*1e70*/  IMAD.SHL.U32 R228, R228, 0x2, RZ ;  /* 0x00000002e4e47824 */ /* 0x000fe200078e00ff */
[----:B------:R-:W-:Y:S01]  /*1e80*/  USHF.R.S32.HI UR20, URZ, 0x6, UR20 ;  /* 0x000000063f147899 */ /* 0x000fe20008011414 */
[----:B------:R-:W-:Y:S01]  /*1e90*/  IMAD.IADD R2, R5, 0x1, R224 ;  /* 0x0000000105027824 */ /* 0x000fe200078e02e0 */
[----:B------:R-:W-:-:S02]  /*1ea0*/  UMOV UR18, URZ ;  /* 0x0000003f00127c82 */ /* 0x000fc40008000000 */
[C---:B------:R-:W-:Y:S02]  /*1eb0*/  ISETP.GT.AND P1, PT, R4.reuse, RZ, PT ;  /* 0x000000ff0400720c */ /* 0x040fe40003f24270 */
[----:B------:R-:W-:-:S02]  /*1ec0*/  ISETP.GT.AND P0, PT, R4, 0x1, PT ;  /* 0x000000010400780c */ /* 0x000fc40003f04270 */
[----:B------:R-:W-:Y:S02]  /*1ed0*/  LOP3.LUT R233, R233, 0xfffffffd, RZ, 0xc0, !PT ;  /* 0xfffffffde9e97812 */ /* 0x000fe400078ec0ff */
[C---:B------:R-:W-:Y:S02]  /*1ee0*/  ISETP.GT.AND P6, PT, R4.reuse, 0x20, PT ;  /* 0x000000200400780c */ /* 0x040fe40003fc4270 */
[----:B------:R-:W-:-:S05]  /*1ef0*/  ISETP.GT.AND P5, PT, R4, 0x21, PT ;  /* 0x000000210400780c */ /* 0x000fca0003fa4270 */
[----:B------:R-:W-:-:S04]  /*1f00*/  @P1 LOP3.LUT R233, R233, 0x2, RZ, 0xfc, !PT ;  /* 0x00000002e9e91812 */ /* 0x000fc800078efcff */
[----:B------:R-:W-:-:S04]  /*1f10*/  LOP3.LUT R233, R233, 0xfffffffe, RZ, 0xc0, !PT ;  /* 0xfffffffee9e97812 */ /* 0x000fc800078ec0ff */
[----:B------:R-:W-:Y:S02]  /*1f20*/  @P0 LOP3.LUT R233, R233, 0x1, RZ, 0xfc, !PT ;  /* 0x00000001e9e90812 */ /* 0x000fe400078efcff */
.L_x_27:
[----:B------:R-:W-:Y:S04]  /*1f30*/  DEPBAR.LE SB0, 0x0 ;  /* 0x000080000000791a */ /* 0x000fe80000000000 */
[----:B------:R-:W-:Y:S01]  /*1f40*/  BAR.SYNC.DEFER_BLOCKING 0x0 ;  /* 0x0000000000007b1d */ /* 0x000fe20000010000 */
[C---:B------:R-:W-:Y:S01]  /*1f50*/  LOP3.LUT P1, RZ, R233.reuse, 0x2, RZ, 0xc0, !PT ;  /* 0x00000002e9ff7812 */ /* 0x040fe2000782c0ff */
[----:B------:R-:W-:Y:S01]  /*1f60*/  UIADD3 UR21, UR18, 0x1, URZ ;  /* 0x0000000112157890 */ /* 0x000fe2000fffe03f */
[----:B------:R-:W-:Y:S03]  /*1f70*/  LOP3.LUT P0, RZ, R233, 0x1, RZ, 0xc0, !PT ;  /* 0x00000001e9ff7812 */ /* 0x000fe6000780c0ff */
[----:B------:R-:W-:Y:S06]  /*1f80*/  UISETP.GE.AND UP0, UPT, UR21, UR20, UPT ;  /* 0x000000141500728c */ /* 0x000fec000bf06270 */
[----:B------:R-:W-:Y:S01]  /*1f90*/  PLOP3.LUT P4, PT, PT, PT, UP0, 0x80, 0x0 ;  /* 0x000000000000781c */ /* 0x000fe20003f8f008 */
        /* <DEDUP_REMOVED lines=9> */
[----:B------:R-:W-:Y:S03]  /*2030*/  LDSM.16.M88.4 R20, [R2+0x7080] ;  /* 0x007080000214783b */ /* 0x000fe60000000200 */
[C---:B--2---:R-:W-:Y:S03]  /*2040*/  HMMA.16816.F32.BF16 R8, R140.reuse, R136, RZ ;  /* 0x000000888c08723c */ /* 0x044fe600000418ff */
[----:B------:R-:W-:Y:S06]  /*2050*/  LDSM.16.M88.4 R24, [R230+0x8080] ;  /* 0x00808000e618783b */ /* 0x000fec0000000200 */
[----:B------:R-:W-:Y:S01]  /*2060*/  LDSM.16.M88.4 R28, [R231+0x2080] ;  /* 0x00208000e71c783b */ /* 0x000fe20000000200 */
[-C--:B------:R-:W-:Y:S05]  /*2070*/  HMMA.16816.F32.BF16 R12, R140, R138.reuse, RZ ;  /* 0x0000008a8c0c723c */ /* 0x080fea00000418ff */
[----:B------:R-:W1:Y:S03]  /*2080*/  LDSM.16.M88.4 R140, [R3+0x7080] ;  /* 0x00708000038c783b */ /* 0x000e660000000200 */
[----:B------:R-:W-:Y:S03]  /*2090*/  HMMA.16816.F32.BF16 R16, R132, R138, RZ ;  /* 0x0000008a8410723c */ /* 0x000fe600000418ff */
[----:B------:R-:W-:Y:S05]  /*20a0*/  LDSM.16.M88.4 R132, [R2+0x6080] ;  /* 0x006080000284783b */ /* 0x000fea0000000200 */
[-C--:B---3--:R-:W-:Y:S01]  /*20b0*/  HMMA.16816.F32.BF16 R4, R144, R148.reuse, R4 ;  /* 0x000000949004723c */ /* 0x088fe20000041804 */
[----:B------:R-:W2:Y:S06]  /*20c0*/  LDSM.16.M88.4 R136, [R225+0x80] ;  /* 0x00008000e188783b */ /* 0x000eac0000000200 */
[----:B------:R-:W3:Y:S01]  /*20d0*/  LDSM.16.M88.4 R32, [R230+0x9080] ;  /* 0x00908000e620783b */ /* 0x000ee20000000200 */
[C---:B----4-:R-:W-:Y:S05]  /*20e0*/  HMMA.16816.F32.BF16 R8, R152.reuse, R148, R8 ;  /* 0x000000949808723c */ /* 0x050fea0000041808 */
[----:B------:R-:W-:Y:S03]  /*20f0*/  LDS R215, [R239.X4+0x12080] ;  /* 0x01208000efd77984 */ /* 0x000fe60000004800 */
[-C--:B------:R-:W-:Y:S03]  /*2100*/  HMMA.16816.F32.BF16 R12, R152, R150.reuse, R12 ;  /* 0x00000096980c723c */ /* 0x080fe6000004180c */
[----:B------:R-:W-:Y:S05]  /*2110*/  LDS R214, [R239.X4+0x120a0] ;  /* 0x0120a000efd67984 */ /* 0x000fea0000004800 */
[----:B------:R-:W-:Y:S01]  /*2120*/  HMMA.16816.F32.BF16 R16, R144, R150, R16 ;  /* 0x000000969010723c */ /* 0x000fe20000041810 */
[----:B------:R-:W-:Y:S06]  /*2130*/  LDSM.16.M88.4 R144, [R227+0x2080] ;  /* 0x00208000e390783b */ /* 0x000fec0000000200 */
[----:B------:R-:W-:Y:S01]  /*2140*/  LDS R213, [R239.X4+0x12100] ;  /* 0x01210000efd57984 */ /* 0x000fe20000004800 */
[-C--:B-----5:R-:W-:Y:S05]  /*2150*/  HMMA.16816.F32.BF16 R4, R156, R160.reuse, R4 ;  /* 0x000000a09c04723c */ /* 0x0a0fea0000041804 */
[----:B------:R-:W-:Y:S03]  /*2160*/  LDS R212, [R239.X4+0x12120] ;  /* 0x01212000efd47984 */ /* 0x000fe60000004800 */
[C---:B-1----:R-:W-:Y:S08]  /*2170*/  HMMA.16816.F32.BF16 R8, R140.reuse, R160, R8 ;  /* 0x000000a08c08723c */ /* 0x042ff00000041808 */
[-C--:B------:R-:W-:Y:S01]  /*2180*/  HMMA.16816.F32.BF16 R12, R140, R162.reuse, R12 ;  /* 0x000000a28c0c723c */ /* 0x080fe2000004180c */
[----:B------:R-:W1:Y:S07]  /*2190*/  LDSM.16.M88.4 R140, [R224+0x8080] ;  /* 0x00808000e08c783b */ /* 0x000e6e0000000200 */
[----:B------:R-:W-:Y:S08]  /*21a0*/  HMMA.16816.F32.BF16 R16, R156, R162, R16 ;  /* 0x000000a29c10723c */ /* 0x000ff00000041810 */
[-C--:B--2---:R-:W-:Y:S08]  /*21b0*/  HMMA.16816.F32.BF16 R4, R132, R136.reuse, R4 ;  /* 0x000000888404723c */ /* 0x084ff00000041804 */
[C---:B------:R-:W-:Y:S08]  /*21c0*/  HMMA.16816.F32.BF16 R8, R20.reuse, R136, R8 ;  /* 0x000000881408723c */ /* 0x040ff00000041808 */
[-C--:B------:R-:W-:Y:S01]  /*21d0*/  HMMA.16816.F32.BF16 R12, R20, R138.reuse, R12 ;  /* 0x0000008a140c723c */ /* 0x080fe2000004180c */
[----:B------:R-:W2:Y:S07]  /*21e0*/  LDSM.16.M88.4 R20, [R224+0x9080] ;  /* 0x00908000e014783b */ /* 0x000eae0000000200 */
[----:B------:R-:W-:Y:S01]  /*21f0*/  HMMA.16816.F32.BF16 R16, R132, R138, R16 ;  /* 0x0000008a8410723c */ /* 0x000fe20000041810 */
[----:B------:R-:W-:Y:S06]  /*2200*/  LDSM.16.M88.4 R132, [R3+0x8080] ;  /* 0x008080000384783b */ /* 0x000fec0000000200 */
[----:B------:R-:W4:Y:S01]  /*2210*/  LDSM.16.M88.4 R136, [R226+0x2080] ;  /* 0x00208000e288783b */ /* 0x000f220000000200 */
[-C--:B------:R-:W-:Y:S08]  /*2220*/  HMMA.16816.F32.BF16 R4, R24, R28.reuse, R4 ;  /* 0x0000001c1804723c */ /* 0x080ff00000041804 */
[C---:B---3--:R-:W-:Y:S08]  /*2230*/  HMMA.16816.F32.BF16 R8, R32.reuse, R28, R8 ;  /* 0x0000001c2008723c */ /* 0x048ff00000041808 */
[-C--:B------:R-:W-:Y:S01]  /*2240*/  HMMA.16816.F32.BF16 R12, R32, R30.reuse, R12 ;  /* 0x0000001e200c723c */ /* 0x080fe2000004180c */
[----:B------:R-:W3:Y:S07]  /*2250*/  LDSM.16.M88.4 R32, [R3+0x9080] ;  /* 0x009080000320783b */ /* 0x000eee0000000200 */
[----:B------:R-:W-:Y:S01]  /*2260*/  HMMA.16816.F32.BF16 R16, R24, R30, R16 ;  /* 0x0000001e1810723c */ /* 0x000fe20000041810 */
[----:B------:R-:W-:Y:S06]  /*2270*/  LDSM.16.M88.4 R24, [R2+0x8080] ;  /* 0x008080000218783b */ /* 0x000fec0000000200 */
[----:B------:R-:W5:Y:S01]  /*2280*/  LDSM.16.M88.4 R28, [R225+0x2080] ;  /* 0x00208000e11c783b */ /* 0x000f620000000200 */
[-C--:B-1----:R-:W-:Y:S08]  /*2290*/  HMMA.16816.F32.BF16 R4, R140, R144.reuse, R4 ;  /* 0x000000908c04723c */ /* 0x082ff00000041804 */
[C---:B--2---:R-:W-:Y:S08]  /*22a0*/  HMMA.16816.F32.BF16 R8, R20.reuse, R144, R8 ;  /* 0x000000901408723c */ /* 0x044ff00000041808 */
[-C--:B------:R-:W-:Y:S01]  /*22b0*/  HMMA.16816.F32.BF16 R12, R20, R146.reuse, R12 ;  /* 0x00000092140c723c */ /* 0x080fe2000004180c */
[----:B------:R-:W1:Y:S07]  /*22c0*/  LDSM.16.M88.4 R20, [R2+0x9080] ;  /* 0x009080000214783b */ /* 0x000e6e0000000200 */
[----:B------:R-:W-:Y:S01]  /*22d0*/  HMMA.16816.F32.BF16 R16, R140, R146, R16 ;  /* 0x000000928c10723c */ /* 0x000fe20000041810 */
[----:B------:R-:W-:Y:S06]  /*22e0*/  LDSM.16.M88.4 R140, [R230+0xa080] ;  /* 0x00a08000e68c783b */ /* 0x000fec0000000200 */
[----:B------:R-:W2:Y:S01]  /*22f0*/  LDSM.16.M88.4 R144, [R231+0x4080] ;  /* 0x00408000e790783b */ /* 0x000ea20000000200 */
[-C--:B----4-:R-:W-:Y:S08]  /*2300*/  HMMA.16816.F32.BF16 R4, R132, R136.reuse, R4 ;  /* 0x000000888404723c */ /* 0x090ff00000041804 */
[C---:B---3--:R-:W-:Y:S08]  /*2310*/  HMMA.16816.F32.BF16 R8, R32.reuse, R136, R8 ;  /* 0x000000882008723c */ /* 0x048ff00000041808 */
        /* <DEDUP_REMOVED lines=17> */
[----:B------:R-:W-:Y:S07]  /*2430*/  LDSM.16.M88.4 R140, [R225+0x4080] ;  /* 0x00408000e18c783b */ /* 0x000fee0000000200 */
[-C--:B----4-:R-:W-:Y:S08]  /*2440*/  HMMA.16816.F32.BF16 R4, R132, R136.reuse, R4 ;  /* 0x000000888404723c */ /* 0x090ff00000041804 */
[C---:B-1----:R-:W-:Y:S08]  /*2450*/  HMMA.16816.F32.BF16 R8, R20.reuse, R136, R8 ;  /* 0x000000881408723c */ /* 0x042ff00000041808 */
[-C--:B------:R-:W-:Y:S01]  /*2460*/  HMMA.16816.F32.BF16 R12, R20, R138.reuse, R12 ;  /* 0x0000008a140c723c */ /* 0x080fe2000004180c */
[----:B------:R-:W1:Y:S07]  /*2470*/  LDSM.16.M88.4 R20, [R2+0xa080] ;  /* 0x00a080000214783b */ /* 0x000e6e0000000200 */
[----:B------:R-:W-:Y:S01]  /*2480*/  HMMA.16816.F32.BF16 R16, R132, R138, R16 ;  /* 0x0000008a8410723c */ /* 0x000fe20000041810 */
[----:B------:R-:W3:Y:S01]  /*2490*/  LDSM.16.M88.4 R132, [R2+0xb080] ;  /* 0x00b080000284783b */ /* 0x000ee20000000200 */
[----:B------:R-:W-:Y:S05]  /*24a0*/  DEPBAR.LE SB0, 0x0 ;  /* 0x000080000000791a */ /* 0x000fea0000000000 */
[----:B------:R-:W-:Y:S01]  /*24b0*/  BAR.SYNC.DEFER_BLOCKING 0x0 ;  /* 0x0000000000007b1d */ /* 0x000fe20000010000 */
[-C--:B-----5:R-:W-:Y:S08]  /*24c0*/  HMMA.16816.F32.BF16 R4, R24, R28.reuse, R4 ;  /* 0x0000001c1804723c */ /* 0x0a0ff00000041804 */
[C---:B--2---:R-:W-:Y:S08]  /*24d0*/  HMMA.16816.F32.BF16 R8, R32.reuse, R28, R8 ;  /* 0x0000001c2008723c */ /* 0x044ff00000041808 */
[-C--:B------:R-:W-:Y:S01]  /*24e0*/  HMMA.16816.F32.BF16 R12, R32, R30.reuse, R12 ;  /* 0x0000001e200c723c */ /* 0x080fe2000004180c */
[----:B------:R-:W2:Y:S07]  /*24f0*/  LDSM.16.M88.4 R136, [R230+0xc080] ;  /* 0x00c08000e688783b */ /* 0x000eae0000000200 */
[----:B------:R-:W-:Y:S01]  /*2500*/  HMMA.16816.F32.BF16 R16, R24, R30, R16 ;  /* 0x0000001e1810723c */ /* 0x000fe20000041810 */
[----:B------:R-:W4:Y:S07]  /*2510*/  LDSM.16.M88.4 R144, [R230+0xd080] ;  /* 0x00d08000e690783b */ /* 0x000f2e0000000200 */
[-C--:B-1----:R-:W-:Y:S01]  /*2520*/  HMMA.16816.F32.BF16 R4, R20, R140.reuse, R4 ;  /* 0x0000008c1404723c */ /* 0x082fe20000041804 */
[----:B------:R-:W1:Y:S07]  /*2530*/  LDSM.16.M88.4 R148, [R224+0xc080] ;  /* 0x00c08000e094783b */ /* 0x000e6e0000000200 */
[C---:B---3--:R-:W-:Y:S01]  /*2540*/  HMMA.16816.F32.BF16 R8, R132.reuse, R140, R8 ;  /* 0x0000008c8408723c */ /* 0x048fe20000041808 */
[----:B------:R-:W3:Y:S07]  /*2550*/  LDSM.16.M88.4 R152, [R224+0xd080] ;  /* 0x00d08000e098783b */ /* 0x000eee0000000200 */
[-C--:B------:R-:W-:Y:S01]  /*2560*/  HMMA.16816.F32.BF16 R12, R132, R142.reuse, R12 ;  /* 0x0000008e840c723c */ /* 0x080fe2000004180c */
[----:B------:R-:W5:Y:S07]  /*2570*/  LDSM.16.M88.4 R132, [R3+0xc080] ;  /* 0x00c080000384783b */ /* 0x000f6e0000000200 */
[----:B------:R-:W-:Y:S01]  /*2580*/  HMMA.16816.F32.BF16 R16, R20, R142, R16 ;  /* 0x0000008e1410723c */ /* 0x000fe20000041810 */
[----:B------:R-:W3:Y:S03]  /*2590*/  LDSM.16.M88.4 R140, [R3+0xd080] ;  /* 0x00d08000038c783b */ /* 0x000ee60000000200 */
[----:B------:R-:W-:Y:S02]  /*25a0*/  FMUL.FTZ R218, R6, c[0x0][0x2b4] ;  /* 0x0000ad0006da7a20 */ /* 0x000fe40000410000 */
[----:B------:R-:W-:Y:S02]  /*25b0*/  FMUL.FTZ R217, R5, c[0x0][0x2b4] ;  /* 0x0000ad0005d97a20 */ /* 0x000fe40000410000 */
[-C--:B--2---:R-:W-:Y:S02]  /*25c0*/  HMMA.16816.F32.BF16 R20, R136, R164.reuse, RZ ;  /* 0x000000a48814723c */ /* 0x084fe400000418ff */
[----:B------:R-:W2:Y:S02]  /*25d0*/  MUFU.TANH R218, R218 ;  /* 0x000000da00da7308 */ /* 0x000ea40000002400 */
[----:B------:R-:W-:Y:S02]  /*25e0*/  FMUL.FTZ R222, R10, c[0x0][0x2b4] ;  /* 0x0000ad000ade7a20 */ /* 0x000fe40000410000 */
[----:B------:R-:W-:Y:S02]  /*25f0*/  FMUL.FTZ R220, R8, c[0x0][0x2b4] ;  /* 0x0000ad0008dc7a20 */ /* 0x000fe40000410000 */
[C---:B----4-:R-:W-:Y:S04]  /*2600*/  HMMA.16816.F32.BF16 R24, R144.reuse, R164, RZ ;  /* 0x000000a49018723c */ /* 0x050fe800000418ff */
[----:B------:R-:W4:Y:S01]  /*2610*/  MUFU.TANH R222, R222 ;  /* 0x000000de00de7308 */ /* 0x000f220000002400 */
[----:B------:R-:W-:Y:S02]  /*2620*/  FMUL.FTZ R252, R12, c[0x0][0x2b4] ;  /* 0x0000ad000cfc7a20 */ /* 0x000fe40000410000 */
[----:B------:R-:W-:Y:S01]  /*2630*/  FMUL.FTZ R223, R11, c[0x0][0x2b4] ;  /* 0x0000ad000bdf7a20 */ /* 0x000fe20000410000 */
[-C--:B------:R-:W-:Y:S01]  /*2640*/  HMMA.16816.F32.BF16 R28, R144, R166.reuse, RZ ;  /* 0x000000a6901c723c */ /* 0x080fe200000418ff */
[----:B------:R-:W-:Y:S03]  /*2650*/  LDSM.16.M88.4 R144, [R2+0xd080] ;  /* 0x00d080000290783b */ /* 0x000fe60000000200 */
[----:B------:R-:W-:Y:S02]  /*2660*/  FMUL.FTZ R17, R17, c[0x0][0x2b4] ;  /* 0x0000ad0011117a20 */ /* 0x000fe40000410000 */
[----:B------:R-:W-:Y:S01]  /*2670*/  MUFU.TANH R220, R220 ;  /* 0x000000dc00dc7308 */ /* 0x000fe20000002400 */
[----:B------:R-:W-:Y:S01]  /*2680*/  FMUL.FTZ R15, R15, c[0x0][0x2b4] ;  /* 0x0000ad000f0f7a20 */ /* 0x000fe20000410000 */
[----:B------:R-:W-:Y:S01]  /*2690*/  HMMA.16816.F32.BF16 R32, R136, R166, RZ ;  /* 0x000000a68820723c */ /* 0x000fe200000418ff */
[----:B------:R-:W5:Y:S03]  /*26a0*/  LDSM.16.M88.4 R136, [R2+0xc080] ;  /* 0x00c080000288783b */ /* 0x000f660000000200 */
[C---:B--2---:R-:W-:Y:S01]  /*26b0*/  FSEL R159, R218.reuse, -INF , P1 ;  /* 0xff800000da9f7808 */ /* 0x044fe20000800000 */
[----:B------:R-:W-:Y:S02]  /*26c0*/  FFMA.FTZ R218, -R218, R218, 1 ;  /* 0x3f800000dada7423 */ /* 0x000fe400000101da */
[----:B------:R-:W-:Y:S01]  /*26d0*/  FMUL.FTZ R219, R7, c[0x0][0x2b4] ;  /* 0x0000ad0007db7a20 */ /* 0x000fe20000410000 */
[-C--:B-1----:R-:W-:Y:S01]  /*26e0*/  HMMA.16816.F32.BF16 R20, R148, R168.reuse, R20 ;  /* 0x000000a89414723c */ /* 0x082fe20000041814 */
[----:B------:R-:W1:Y:S04]  /*26f0*/  MUFU.TANH R17, R17 ;  /* 0x0000001100117308 */ /* 0x000e680000002400 */
[----:B------:R-:W-:Y:S02]  /*2700*/  FFMA.FTZ R157, R159, c[0x0][0x29c], -R214 ;  /* 0x0000a7009f9d7a23 */ /* 0x000fe400000108d6 */
[----:B------:R-:W-:Y:S01]  /*2710*/  FMUL.FTZ R221, R9, c[0x0][0x2b4] ;  /* 0x0000ad0009dd7a20 */ /* 0x000fe20000410000 */
[C---:B---3--:R-:W-:Y:S03]  /*2720*/  HMMA.16816.F32.BF16 R24, R152.reuse, R168, R24 ;  /* 0x000000a89818723c */ /* 0x048fe60000041818 */
[----:B------:R-:W-:Y:S01]  /*2730*/  MUFU.TANH R252, R252 ;  /* 0x000000fc00fc7308 */ /* 0x000fe20000002400 */
[----:B------:R-:W-:Y:S02]  /*2740*/  FMUL.FTZ R18, R18, c[0x0][0x2b4] ;  /* 0x0000ad0012127a20 */ /* 0x000fe40000410000 */
[----:B------:R-:W-:Y:S02]  /*2750*/  FMUL.FTZ R19, R19, c[0x0][0x2b4] ;  /* 0x0000ad0013137a20 */ /* 0x000fe40000410000 */
[-C--:B------:R-:W-:Y:S04]  /*2760*/  HMMA.16816.F32.BF16 R28, R152, R170.reuse, R28 ;  /* 0x000000aa981c723c */ /* 0x080fe8000004181c */
[----:B------:R-:W-:Y:S01]  /*2770*/  FMUL.FTZ R13, R13, c[0x0][0x2b4] ;  /* 0x0000ad000d0d7a20 */ /* 0x000fe20000410000 */
[----:B------:R-:W-:Y:S01]  /*2780*/  MUFU.TANH R223, R223 ;  /* 0x000000df00df7308 */ /* 0x000fe20000002400 */
[----:B------:R-:W-:Y:S01]  /*2790*/  FMUL.FTZ R14, R14, c[0x0][0x2b4] ;  /* 0x0000ad000e0e7a20 */ /* 0x000fe20000410000 */
[----:B----4-:R-:W-:Y:S01]  /*27a0*/  FSEL R155, R222, -INF , P1 ;  /* 0xff800000de9b7808 */ /* 0x010fe20000800000 */
[----:B------:R-:W-:Y:S01]  /*27b0*/  HMMA.16816.F32.BF16 R32, R148, R170, R32 ;  /* 0x000000aa9420723c */ /* 0x000fe20000041820 */
[----:B------:R-:W2:Y:S03]  /*27c0*/  LDSM.16.M88.4 R148, [R230+0xe080] ;  /* 0x00e08000e694783b */ /* 0x000ea60000000200 */
[----:B------:R-:W-:Y:S01]  /*27d0*/  FFMA.FTZ R153, R155, c[0x0][0x29c], -R212 ;  /* 0x0000a7009b997a23 */ /* 0x000fe200000108d4 */
[----:B-1----:R-:W-:Y:S01]  /*27e0*/  FSEL R6, R17, -INF , P5 ;  /* 0xff80000011067808 */ /* 0x002fe20002800000 */
[----:B------:R-:W-:Y:S01]  /*27f0*/  FMUL.FTZ R216, R4, c[0x0][0x2b4] ;  /* 0x0000ad0004d87a20 */ /* 0x000fe20000410000 */
[----:B------:R-:W-:Y:S01]  /*2800*/  MUFU.EX2 R157, R157 ;  /* 0x0000009d009d7308 */ /* 0x000fe20000000800 */
[-C--:B-----5:R-:W-:Y:S08]  /*2810*/  HMMA.16816.F32.BF16 R20, R132, R172.reuse, R20 ;  /* 0x000000ac8414723c */ /* 0x0a0ff00000041814 */
[C---:B------:R-:W-:Y:S01]  /*2820*/  HMMA.16816.F32.BF16 R24, R140.reuse, R172, R24 ;  /* 0x000000ac8c18723c */ /* 0x040fe20000041818 */
[----:B------:R-:W-:Y:S07]  /*2830*/  MUFU.EX2 R153, R153 ;  /* 0x0000009900997308 */ /* 0x000fee0000000800 */
[-C--:B------:R-:W-:Y:S01]  /*2840*/  HMMA.16816.F32.BF16 R28, R140, R174.reuse, R28 ;  /* 0x000000ae8c1c723c */ /* 0x080fe2000004181c */
[----:B------:R-:W1:Y:S02]  /*2850*/  LDSM.16.M88.4 R140, [R230+0xf080] ;  /* 0x00f08000e68c783b */ /* 0x000e640000000200 */
[----:B------:R-:W-:Y:S05]  /*2860*/  MUFU.TANH R15, R15 ;  /* 0x0000000f000f7308 */ /* 0x000fea0000002400 */
[----:B------:R-:W-:Y:S01]  /*2870*/  HMMA.16816.F32.BF16 R32, R132, R174, R32 ;  /* 0x000000ae8420723c */ /* 0x000fe20000041820 */
[----:B------:R-:W3:Y:S04]  /*2880*/  LDSM.16.M88.4 R132, [R224+0xe080] ;  /* 0x00e08000e084783b */ /* 0x000ee80000000200 */
[----:B------:R-:W4:Y:S03]  /*2890*/  MUFU.TANH R219, R219 ;  /* 0x000000db00db7308 */ /* 0x000f260000002400 */
[-C--:B------:R-:W-:Y:S07]  /*28a0*/  HMMA.16816.F32.BF16 R20, R136, R176.reuse, R20 ;  /* 0x000000b08814723c */ /* 0x080fee0000041814 */
[----:B------:R-:W5:Y:S01]  /*28b0*/  MUFU.TANH R221, R221 ;  /* 0x000000dd00dd7308 */ /* 0x000f620000002400 */
[C---:B------:R-:W-:Y:S08]  /*28c0*/  HMMA.16816.F32.BF16 R24, R144.reuse, R176, R24 ;  /* 0x000000b09018723c */ /* 0x040ff00000041818 */
[-C--:B------:R-:W-:Y:S01]  /*28d0*/  HMMA.16816.F32.BF16 R28, R144, R178.reuse, R28 ;  /* 0x000000b2901c723c */ /* 0x080fe2000004181c */
[----:B------:R-:W3:Y:S01]  /*28e0*/  LDSM.16.M88.4 R144, [R224+0xf080] ;  /* 0x00f08000e090783b */ /* 0x000ee20000000200 */
[----:B------:R-:W1:Y:S02]  /*28f0*/  MUFU.TANH R18, R18 ;  /* 0x0000001200127308 */ /* 0x000e640000002400 */
[C---:B----4-:R-:W-:Y:S01]  /*2900*/  FSEL R159, R219.reuse, -INF , P0 ;  /* 0xff800000db9f7808 */ /* 0x050fe20000000000 */
[----:B------:R-:W-:Y:S03]  /*2910*/  FFMA.FTZ R219, -R219, R219, 1 ;  /* 0x3f800000dbdb7423 */ /* 0x000fe600000101db */
[----:B------:R-:W-:Y:S01]  /*2920*/  HMMA.16816.F32.BF16 R32, R136, R178, R32 ;  /* 0x000000b28820723c */ /* 0x000fe20000041820 */
[----:B------:R-:W4:Y:S03]  /*2930*/  LDSM.16.M88.4 R136, [R3+0xe080] ;  /* 0x00e080000388783b */ /* 0x000f260000000200 */
[----:B------:R-:W-:Y:S01]  /*2940*/  MUFU.TANH R19, R19 ;  /* 0x0000001300137308 */ /* 0x000fe20000002400 */
[C---:B-----5:R-:W-:Y:S03]  /*2950*/  FSEL R154, R221.reuse, -INF , P0 ;  /* 0xff800000dd9a7808 */ /* 0x060fe60000000000 */
[-C--:B--2---:R-:W-:Y:S05]  /*2960*/  HMMA.16816.F32.BF16 R20, R148, R180.reuse, R20 ;  /* 0x000000b49414723c */ /* 0x084fea0000041814 */
[----:B------:R-:W-:Y:S01]  /*2970*/  FFMA.FTZ R163, R154, c[0x0][0x29c], -R213 ;  /* 0x0000a7009aa37a23 */ /* 0x000fe200000108d5 */
[----:B------:R-:W-:Y:S01]  /*2980*/  MUFU.TANH R13, R13 ;  /* 0x0000000d000d7308 */ /* 0x000fe20000002400 */
[----:B------:R-:W-:Y:S01]  /*2990*/  FFMA.FTZ R221, -R221, R221, 1 ;  /* 0x3f800000dddd7423 */ /* 0x000fe200000101dd */
[C---:B-1----:R-:W-:Y:S04]  /*29a0*/  HMMA.16816.F32.BF16 R24, R140.reuse, R180, R24 ;  /* 0x000000b48c18723c */ /* 0x042fe80000041818 */
[----:B------:R-:W-:Y:S04]  /*29b0*/  FSEL R5, R18, -INF , P6 ;  /* 0xff80000012057808 */ /* 0x000fe80003000000 */
[-C--:B------:R-:W-:Y:S01]  /*29c0*/  HMMA.16816.F32.BF16 R28, R140, R182.reuse, R28 ;  /* 0x000000b68c1c723c */ /* 0x080fe2000004181c */
[----:B------:R-:W1:Y:S01]  /*29d0*/  LDSM.16.M88.4 R140, [R3+0xf080] ;  /* 0x00f08000038c783b */ /* 0x000e620000000200 */
[----:B------:R-:W-:Y:S02]  /*29e0*/  MUFU.EX2 R163, R163 ;  /* 0x000000a300a37308 */ /* 0x000fe40000000800 */
[--C-:B------:R-:W-:Y:S04]  /*29f0*/  FFMA.FTZ R5, R5, c[0x0][0x29c], -R214.reuse ;  /* 0x0000a70005057a23 */ /* 0x100fe800000108d6 */
[----:B------:R-:W-:Y:S01]  /*2a00*/  HMMA.16816.F32.BF16 R32, R148, R182, R32 ;  /* 0x000000b69420723c */ /* 0x000fe20000041820 */
[----:B------:R-:W2:Y:S03]  /*2a10*/  LDSM.16.M88.4 R148, [R2+0xe080] ;  /* 0x00e080000294783b */ /* 0x000ea60000000200 */
[----:B------:R-:W-:Y:S04]  /*2a20*/  MUFU.TANH R14, R14 ;  /* 0x0000000e000e7308 */ /* 0x000fe80000002400 */
[-C--:B---3--:R-:W-:Y:S06]  /*2a30*/  HMMA.16816.F32.BF16 R20, R132, R184.reuse, R20 ;  /* 0x000000b88414723c */ /* 0x088fec0000041814 */
[----:B------:R-:W3:Y:S02]  /*2a40*/  MUFU.TANH R216, R216 ;  /* 0x000000d800d87308 */ /* 0x000ee40000002400 */
[C---:B------:R-:W-:Y:S08]  /*2a50*/  HMMA.16816.F32.BF16 R24, R144.reuse, R184, R24 ;  /* 0x000000b89018723c */ /* 0x040ff00000041818 */
[-C--:B------:R-:W-:Y:S01]  /*2a60*/  HMMA.16816.F32.BF16 R28, R144, R186.reuse, R28 ;  /* 0x000000ba901c723c */ /* 0x080fe2000004181c */
[----:B------:R-:W5:Y:S01]  /*2a70*/  LDSM.16.M88.4 R144, [R2+0xf080] ;  /* 0x00f080000290783b */ /* 0x000f620000000200 */
[----:B------:R-:W2:Y:S06]  /*2a80*/  MUFU.TANH R217, R217 ;  /* 0x000000d900d97308 */ /* 0x000eac0000002400 */
[----:B------:R-:W-:Y:S01]  /*2a90*/  HMMA.16816.F32.BF16 R32, R132, R186, R32 ;  /* 0x000000ba8420723c */ /* 0x000fe20000041820 */
[----:B------:R-:W5:Y:S03]  /*2aa0*/  LDSM.16.M88.4 R132, [R230+0x10080] ;  /* 0x01008000e684783b */ /* 0x000f660000000200 */
[C---:B---3--:R-:W-:Y:S01]  /*2ab0*/  FSEL R162, R216.reuse, -INF , P1 ;  /* 0xff800000d8a27808 */ /* 0x048fe20000800000 */
[----:B------:R-:W-:Y:S03]  /*2ac0*/  FFMA.FTZ R216, -R216, R216, 1 ;  /* 0x3f800000d8d87423 */ /* 0x000fe600000101d8 */
[-C--:B----4-:R-:W-:Y:S08]  /*2ad0*/  HMMA.16816.F32.BF16 R20, R136, R188.reuse, R20 ;  /* 0x000000bc8814723c */ /* 0x090ff00000041814 */
[C---:B-1----:R-:W-:Y:S04]  /*2ae0*/  HMMA.16816.F32.BF16 R24, R140.reuse, R188, R24 ;  /* 0x000000bc8c18723c */ /* 0x042fe80000041818 */
[C---:B--2---:R-:W-:Y:S04]  /*2af0*/  FFMA.FTZ R7, -R217.reuse, R217, 1 ;  /* 0x3f800000d9077423 */ /* 0x044fe800000101d9 */
[-C--:B------:R-:W-:Y:S01]  /*2b00*/  HMMA.16816.F32.BF16 R28, R140, R190.reuse, R28 ;  /* 0x000000be8c1c723c */ /* 0x080fe2000004181c */
[----:B------:R-:W1:Y:S07]  /*2b10*/  LDSM.16.M88.4 R140, [R230+0x11080] ;  /* 0x01108000e68c783b */ /* 0x000e6e0000000200 */
[----:B------:R-:W-:Y:S01]  /*2b20*/  HMMA.16816.F32.BF16 R32, R136, R190, R32 ;  /* 0x000000be8820723c */ /* 0x000fe20000041820 */
[----:B------:R-:W2:Y:S07]  /*2b30*/  LDSM.16.M88.4 R136, [R224+0x10080] ;  /* 0x01008000e088783b */ /* 0x000eae0000000200 */
[-C--:B------:R-:W-:Y:S08]  /*2b40*/  HMMA.16816.F32.BF16 R20, R148, R192.reuse, R20 ;  /* 0x000000c09414723c */ /* 0x080ff00000041814 */
[C---:B-----5:R-:W-:Y:S08]  /*2b50*/  HMMA.16816.F32.BF16 R24, R144.reuse, R192, R24 ;  /* 0x000000c09018723c */ /* 0x060ff00000041818 */
[-C--:B------:R-:W-:Y:S01]  /*2b60*/  HMMA.16816.F32.BF16 R28, R144, R194.reuse, R28 ;  /* 0x000000c2901c723c */ /* 0x080fe2000004181c */
[----:B------:R-:W3:Y:S07]  /*2b70*/  LDSM.16.M88.4 R144, [R224+0x11080] ;  /* 0x01108000e090783b */ /* 0x000eee0000000200 */
[----:B------:R-:W-:Y:S07]  /*2b80*/  HMMA.16816.F32.BF16 R32, R148, R194, R32 ;  /* 0x000000c29420723c */ /* 0x000fee0000041820 */
[----:B------:R-:W-:Y:S01]  /*2b90*/  FMUL.FTZ R150, R16, c[0x0][0x2b4] ;  /* 0x0000ad0010967a20 */ /* 0x000fe20000410000 */
[-C--:B------:R-:W-:Y:S05]  /*2ba0*/  HMMA.16816.F32.BF16 R20, R132, R196.reuse, R20 ;  /* 0x000000c48414723c */ /* 0x080fea0000041814 */
[----:B------:R-:W4:Y:S01]  /*2bb0*/  MUFU.TANH R150, R150 ;  /* 0x0000009600967308 */ /* 0x000f220000002400 */
[--C-:B------:R-:W-:Y:S01]  /*2bc0*/  FFMA.FTZ R151, R162, c[0x0][0x29c], -R215.reuse ;  /* 0x0000a700a2977a23 */ /* 0x100fe200000108d7 */
[----:B------:R-:W-:Y:S01]  /*2bd0*/  FSEL R162, R217, -INF , P0 ;  /* 0xff800000d9a27808 */ /* 0x000fe20000000000 */
[C---:B-1----:R-:W-:Y:S04]  /*2be0*/  HMMA.16816.F32.BF16 R24, R140.reuse, R196, R24 ;  /* 0x000000c48c18723c */ /* 0x042fe80000041818 */
[----:B------:R-:W-:Y:S01]  /*2bf0*/  FFMA.FTZ R158, R162, c[0x0][0x29c], -R215 ;  /* 0x0000a700a29e7a23 */ /* 0x000fe200000108d7 */
[----:B------:R-:W-:Y:S01]  /*2c00*/  FSEL R217, R14, -INF , P6 ;  /* 0xff8000000ed97808 */ /* 0x000fe20003000000 */
[----:B------:R-:W-:Y:S01]  /*2c10*/  FFMA.FTZ R162, R159, c[0x0][0x29c], -R214 ;  /* 0x0000a7009fa27a23 */ /* 0x000fe200000108d6 */
[----:B------:R-:W-:Y:S01]  /*2c20*/  FSEL R159, R220, -INF , P1 ;  /* 0xff800000dc9f7808 */ /* 0x000fe20000800000 */
[-C--:B------:R-:W-:Y:S01]  /*2c30*/  HMMA.16816.F32.BF16 R28, R140, R198.reuse, R28 ;  /* 0x000000c68c1c723c */ /* 0x080fe2000004181c */
[----:B------:R-:W-:Y:S01]  /*2c40*/  LDSM.16.M88.4 R140, [R3+0x11080] ;  /* 0x01108000038c783b */ /* 0x000fe20000000200 */
[----:B------:R-:W1:Y:S02]  /*2c50*/  MUFU.EX2 R151, R151 ;  /* 0x0000009700977308 */ /* 0x000e640000000800 */
[----:B------:R-:W-:Y:S02]  /*2c60*/  FFMA.FTZ R161, R159, c[0x0][0x29c], -R213 ;  /* 0x0000a7009fa17a23 */ /* 0x000fe400000108d5 */
[----:B------:R-:W-:Y:S01]  /*2c70*/  FFMA.FTZ R217, R217, c[0x0][0x29c], -R212 ;  /* 0x0000a700d9d97a23 */ /* 0x000fe200000108d4 */
[----:B------:R-:W-:Y:S01]  /*2c80*/  LDS R159, [R239.X4+0x12180] ;  /* 0x01218000ef9f7984 */ /* 0x000fe20000004800 */
[----:B------:R-:W-:Y:S04]  /*2c90*/  HMMA.16816.F32.BF16 R32, R132, R198, R32 ;  /* 0x000000c68420723c */ /* 0x000fe80000041820 */
[----:B------:R-:W-:Y:S01]  /*2ca0*/  MUFU.EX2 R162, R162 ;  /* 0x000000a200a27308 */ /* 0x000fe20000000800 */
[----:B------:R-:W5:Y:S01]  /*2cb0*/  LDSM.16.M88.4 R132, [R3+0x10080] ;  /* 0x010080000384783b */ /* 0x000f620000000200 */
[C---:B----4-:R-:W-:Y:S01]  /*2cc0*/  FSEL R155, R150.reuse, -INF , P6 ;  /* 0xff800000969b7808 */ /* 0x050fe20003000000 */
[----:B------:R-:W-:Y:S01]  /*2cd0*/  FFMA.FTZ R150, -R150, R150, 1 ;  /* 0x3f80000096967423 */ /* 0x000fe20000010196 */
[-C--:B--2---:R-:W-:Y:S05]  /*2ce0*/  HMMA.16816.F32.BF16 R20, R136, R200.reuse, R20 ;  /* 0x000000c88814723c */ /* 0x084fea0000041814 */
[--C-:B------:R-:W-:Y:S01]  /*2cf0*/  FFMA.FTZ R154, R155, c[0x0][0x29c], -R215.reuse ;  /* 0x0000a7009b9a7a23 */ /* 0x100fe200000108d7 */
[----:B------:R-:W-:Y:S01]  /*2d00*/  MUFU.EX2 R161, R161 ;  /* 0x000000a100a17308 */ /* 0x000fe20000000800 */
[----:B------:R-:W-:Y:S01]  /*2d10*/  LDS R155, [R239.X4+0x121a0] ;  /* 0x0121a000ef9b7984 */ /* 0x000fe20000004800 */
[C---:B---3--:R-:W-:Y:S04]  /*2d20*/  HMMA.16816.F32.BF16 R24, R144.reuse, R200, R24 ;  /* 0x000000c89018723c */ /* 0x048fe80000041818 */
[----:B------:R-:W-:Y:S04]  /*2d30*/  FFMA.FTZ R215, R6, c[0x0][0x29c], -R215 ;  /* 0x0000a70006d77a23 */ /* 0x000fe800000108d7 */
[-C--:B------:R-:W-:Y:S01]  /*2d40*/  HMMA.16816.F32.BF16 R28, R144, R202.reuse, R28 ;  /* 0x000000ca901c723c */ /* 0x080fe2000004181c */
[----:B------:R-:W2:Y:S01]  /*2d50*/  LDSM.16.M88.4 R144, [R2+0x10080] ;  /* 0x010080000290783b */ /* 0x000ea20000000200 */
[----:B------:R-:W-:Y:S06]  /*2d60*/  MUFU.EX2 R154, R154 ;  /* 0x0000009a009a7308 */ /* 0x000fec0000000800 */
[----:B------:R-:W-:Y:S01]  /*2d70*/  HMMA.16816.F32.BF16 R32, R136, R202, R32 ;  /* 0x000000ca8820723c */ /* 0x000fe20000041820 */
[----:B------:R-:W3:Y:S03]  /*2d80*/  LDSM.16.M88.4 R136, [R2+0x11080] ;  /* 0x011080000288783b */ /* 0x000ee60000000200 */
[----:B------:R-:W-:Y:S04]  /*2d90*/  MUFU.EX2 R217, R217 ;  /* 0x000000d900d97308 */ /* 0x000fe80000000800 */
[-C--:B-----5:R-:W-:Y:S06]  /*2da0*/  HMMA.16816.F32.BF16 R20, R132, R204.reuse, R20 ;  /* 0x000000cc8414723c */ /* 0x0a0fec0000041814 */
[----:B------:R-:W4:Y:S02]  /*2db0*/  MUFU.EX2 R158, R158 ;  /* 0x0000009e009e7308 */ /* 0x000f240000000800 */
[C---:B------:R-:W-:Y:S08]  /*2dc0*/  HMMA.16816.F32.BF16 R24, R140.reuse, R204, R24 ;  /* 0x000000cc8c18723c */ /* 0x040ff00000041818 */
[----:B------:R-:W5:Y:S01]  /*2dd0*/  MUFU.EX2 R215, R215 ;  /* 0x000000d700d77308 */ /* 0x000f620000000800 */
[-C--:B------:R-:W-:Y:S08]  /*2de0*/  HMMA.16816.F32.BF16 R28, R140, R206.reuse, R28 ;  /* 0x000000ce8c1c723c */ /* 0x080ff0000004181c */
[----:B------:R-:W-:Y:S08]  /*2df0*/  HMMA.16816.F32.BF16 R32, R132, R206, R32 ;  /* 0x000000ce8420723c */ /* 0x000ff00000041820 */
[-C--:B--2---:R-:W-:Y:S08]  /*2e00*/  HMMA.16816.F32.BF16 R20, R144, R208.reuse, R20 ;  /* 0x000000d09014723c */ /* 0x084ff00000041814 */
[C---:B---3--:R-:W-:Y:S08]  /*2e10*/  HMMA.16816.F32.BF16 R24, R136.reuse, R208, R24 ;  /* 0x000000d08818723c */ /* 0x048ff00000041818 */
[-C--:B------:R-:W-:Y:S08]  /*2e20*/  HMMA.16816.F32.BF16 R28, R136, R210.reuse, R28 ;  /* 0x000000d2881c723c */ /* 0x080ff0000004181c */
[----:B------:R-:W-:Y:S04]  /*2e30*/  HMMA.16816.F32.BF16 R32, R144, R210, R32 ;  /* 0x000000d29020723c */ /* 0x000fe80000041820 */
[--C-:B------:R-:W-:Y:S02]  /*2e40*/  FADD.FTZ R20, R20, -R159.reuse ;  /* 0x8000009f14147221 */ /* 0x100fe40000010000 */
[----:B------:R-:W-:Y:S01]  /*2e50*/  FADD.FTZ R21, R21, -R159 ;  /* 0x8000009f15157221 */ /* 0x000fe20000010000 */
[----:B------:R-:W-:Y:S01]  /*2e60*/  FSEL R145, R19, -INF , P5 ;  /* 0xff80000013917808 */ /* 0x000fe20002800000 */
[----:B-1----:R-:W-:Y:S01]  /*2e70*/  FMUL.FTZ R20, R151, R20 ;  /* 0x0000001497147220 */ /* 0x002fe20000410000 */
[C---:B----4-:R-:W-:Y:S03]  /*2e80*/  F2FP.BF16.PACK_AB R151, R158.reuse, R151 ;  /* 0x000000979e97723e */ /* 0x050fe600000010ff */
[----:B------:R-:W-:Y:S01]  /*2e90*/  FMUL.FTZ R158, R158, R21 ;  /* 0x000000159e9e7220 */ /* 0x000fe20000410000 */
[----:B------:R-:W-:Y:S01]  /*2ea0*/  FSEL R147, R252, -INF , P6 ;  /* 0xff800000fc937808 */ /* 0x000fe20003000000 */
[----:B------:R-:W1:Y:S01]  /*2eb0*/  LDS R21, [R239.X4+0x12200] ;  /* 0x01220000ef157984 */ /* 0x000e620000004800 */
[----:B------:R-:W-:Y:S01]  /*2ec0*/  FFMA.FTZ R214, R145, c[0x0][0x29c], -R214 ;  /* 0x0000a70091d67a23 */ /* 0x000fe200000108d6 */
[----:B------:R-:W-:Y:S01]  /*2ed0*/  FSEL R146, R13, -INF , P5 ;  /* 0xff8000000d927808 */ /* 0x000fe20002800000 */
[----:B------:R-:W-:Y:S01]  /*2ee0*/  MUFU.EX2 R145, R5 ;  /* 0x0000000500917308 */ /* 0x000fe20000000800 */
[----:B------:R-:W-:Y:S02]  /*2ef0*/  FADD.FTZ R22, R22, -R155 ;  /* 0x8000009b16167221 */ /* 0x000fe40000010000 */
[--C-:B------:R-:W-:Y:S02]  /*2f00*/  FFMA.FTZ R147, R147, c[0x0][0x29c], -R213.reuse ;  /* 0x0000a70093937a23 */ /* 0x100fe400000108d5 */
[----:B------:R-:W-:Y:S01]  /*2f10*/  FFMA.FTZ R213, R146, c[0x0][0x29c], -R213 ;  /* 0x0000a70092d57a23 */ /* 0x000fe200000108d5 */
[----:B------:R-:W-:Y:S01]  /*2f20*/  FSEL R146, R223, -INF , P0 ;  /* 0xff800000df927808 */ /* 0x000fe20000000000 */
[----:B------:R-:W-:Y:S02]  /*2f30*/  FADD.FTZ R32, R32, -R159 ;  /* 0x8000009f20207221 */ /* 0x000fe40000010000 */
[----:B------:R-:W-:Y:S01]  /*2f40*/  FMUL.FTZ R22, R157, R22 ;  /* 0x000000169d167220 */ /* 0x000fe20000410000 */
[----:B------:R-:W2:Y:S01]  /*2f50*/  MUFU.EX2 R214, R214 ;  /* 0x000000d600d67308 */ /* 0x000ea20000000800 */
[----:B------:R-:W-:Y:S01]  /*2f60*/  FMUL.FTZ R32, R154, R32 ;  /* 0x000000209a207220 */ /* 0x000fe20000410000 */
[----:B------:R-:W-:Y:S01]  /*2f70*/  F2FP.BF16.PACK_AB R157, R162, R157 ;  /* 0x0000009da29d723e */ /* 0x000fe200000010ff */
[----:B------:R-:W-:Y:S02]  /*2f80*/  FMUL.FTZ R20, R216, R20 ;  /* 0x00000014d8147220 */ /* 0x000fe40000410000 */
[----:B------:R-:W-:Y:S02]  /*2f90*/  FMUL.FTZ R32, R150, R32 ;  /* 0x0000002096207220 */ /* 0x000fe40000410000 */
[----:B------:R-:W-:Y:S02]  /*2fa0*/  FFMA.FTZ R150, -R17, R17, 1 ;  /* 0x3f80000011967423 */ /* 0x000fe40000010111 */
[----:B------:R-:W-:Y:S02]  /*2fb0*/  FADD.FTZ R17, R35, -R155 ;  /* 0x8000009b23117221 */ /* 0x000fe40000010000 */
[----:B------:R-:W3:Y:S01]  /*2fc0*/  LDS R35, [R239.X4+0x12220] ;  /* 0x01222000ef237984 */ /* 0x000ee20000004800 */
[----:B------:R-:W-:Y:S01]  /*2fd0*/  FMUL.FTZ R216, R7, R158 ;  /* 0x0000009e07d87220 */ /* 0x000fe20000410000 */
[----:B------:R-:W-:Y:S01]  /*2fe0*/  FSEL R158, R15, -INF , P5 ;  /* 0xff8000000f9e7808 */ /* 0x000fe20002800000 */
[--C-:B------:R-:W-:Y:S02]  /*2ff0*/  FFMA.FTZ R146, R146, c[0x0][0x29c], -R212.reuse ;  /* 0x0000a70092927a23 */ /* 0x100fe400000108d4 */
[----:B------:R-:W-:Y:S01]  /*3000*/  FMUL.FTZ R22, R218, R22 ;  /* 0x00000016da167220 */ /* 0x000fe20000410000 */
[----:B------:R-:W-:Y:S01]  /*3010*/  STS [R240], R151 ;  /* 0x00000097f0007388 */ /* 0x000fe20000000800 */
[----:B------:R-:W-:Y:S01]  /*3020*/  FFMA.FTZ R212, R158, c[0x0][0x29c], -R212 ;  /* 0x0000a7009ed47a23 */ /* 0x000fe200000108d4 */
[----:B------:R-:W-:Y:S01]  /*3030*/  F2FP.BF16.PACK_AB R216, R216, R20 ;  /* 0x00000014d8d8723e */ /* 0x000fe200000010ff */
[----:B------:R-:W-:Y:S01]  /*3040*/  FADD.FTZ R33, R33, -R159 ;  /* 0x8000009f21217221 */ /* 0x000fe20000010000 */
[C---:B-----5:R-:W-:Y:S01]  /*3050*/  F2FP.BF16.PACK_AB R20, R215.reuse, R154 ;  /* 0x0000009ad714723e */ /* 0x060fe200000010ff */
[----:B------:R-:W-:Y:S01]  /*3060*/  MUFU.EX2 R218, R213 ;  /* 0x000000d500da7308 */ /* 0x000fe20000000800 */
[----:B------:R-:W-:Y:S01]  /*3070*/  STS [R240+0x400], R157 ;  /* 0x0004009df0007388 */ /* 0x000fe20000000800 */
[----:B------:R-:W-:Y:S02]  /*3080*/  FMUL.FTZ R33, R215, R33 ;  /* 0x00000021d7217220 */ /* 0x000fe40000410000 */
[----:B------:R-:W-:Y:S02]  /*3090*/  FADD.FTZ R23, R23, -R155 ;  /* 0x8000009b17177221 */ /* 0x000fe40000010000 */
[----:B------:R-:W-:Y:S01]  /*30a0*/  FMUL.FTZ R33, R150, R33 ;  /* 0x0000002196217220 */ /* 0x000fe20000410000 */
[----:B------:R4:W-:Y:S01]  /*30b0*/  STS [R243], R20 ;  /* 0x00000014f3007388 */ /* 0x0009e20000000800 */
[----:B------:R-:W-:Y:S01]  /*30c0*/  FMUL.FTZ R23, R162, R23 ;  /* 0x00000017a2177220 */ /* 0x000fe20000410000 */
[C---:B--2---:R-:W-:Y:S01]  /*30d0*/  F2FP.BF16.PACK_AB R150, R214.reuse, R145 ;  /* 0x00000091d696723e */ /* 0x044fe200000010ff */
[----:B------:R-:W2:Y:S01]  /*30e0*/  MUFU.EX2 R213, R146 ;  /* 0x0000009200d57308 */ /* 0x000ea20000000800 */
[----:B------:R-:W-:Y:S02]  /*30f0*/  FMUL.FTZ R214, R214, R17 ;  /* 0x00000011d6d67220 */ /* 0x000fe40000410000 */
[----:B------:R-:W-:Y:S01]  /*3100*/  FFMA.FTZ R19, -R19, R19, 1 ;  /* 0x3f80000013137423 */ /* 0x000fe20000010113 */
[----:B------:R-:W-:Y:S01]  /*3110*/  STS [R243+0x400], R150 ;  /* 0x00040096f3007388 */ /* 0x000fe20000000800 */
[----:B------:R-:W-:Y:S02]  /*3120*/  FMUL.FTZ R23, R219, R23 ;  /* 0x00000017db177220 */ /* 0x000fe40000410000 */
[----:B------:R-:W-:Y:S02]  /*3130*/  FMUL.FTZ R219, R19, R214 ;  /* 0x000000d613db7220 */ /* 0x000fe40000410000 */
[--C-:B-1----:R-:W-:Y:S01]  /*3140*/  FADD.FTZ R214, R25, -R21.reuse ;  /* 0x8000001519d67221 */ /* 0x102fe20000010000 */
[----:B------:R-:W1:Y:S01]  /*3150*/  MUFU.EX2 R215, R147 ;  /* 0x0000009300d77308 */ /* 0x000e620000000800 */
[--C-:B------:R-:W-:Y:S02]  /*3160*/  FADD.FTZ R24, R24, -R21.reuse ;  /* 0x8000001518187221 */ /* 0x100fe40000010000 */
[----:B------:R-:W-:Y:S02]  /*3170*/  FMUL.FTZ R214, R163, R214 ;  /* 0x000000d6a3d67220 */ /* 0x000fe40000410000 */
[--C-:B------:R-:W-:Y:S02]  /*3180*/  FADD.FTZ R28, R28, -R21.reuse ;  /* 0x800000151c1c7221 */ /* 0x100fe40000010000 */
[----:B------:R-:W-:Y:S01]  /*3190*/  FADD.FTZ R29, R29, -R21 ;  /* 0x800000151d1d7221 */ /* 0x000fe20000010000 */
[----:B------:R-:W-:Y:S01]  /*31a0*/  F2FP.BF16.PACK_AB R21, R163, R161 ;  /* 0x000000a1a315723e */ /* 0x000fe200000010ff */
[----:B------:R-:W-:Y:S01]  /*31b0*/  FMUL.FTZ R221, R221, R214 ;  /* 0x000000d6dddd7220 */ /* 0x000fe20000410000 */
[----:B------:R-:W4:Y:S01]  /*31c0*/  MUFU.EX2 R212, R212 ;  /* 0x000000d400d47308 */ /* 0x000f220000000800 */
[----:B------:R-:W-:Y:S01]  /*31d0*/  F2FP.BF16.PACK_AB R214, R33, R32 ;  /* 0x0000002021d6723e */ /* 0x000fe200000010ff */
[----:B------:R-:W-:Y:S01]  /*31e0*/  FFMA.FTZ R25, -R220, R220, 1 ;  /* 0x3f800000dc197423 */ /* 0x000fe200000101dc */
[----:B------:R-:W-:Y:S01]  /*31f0*/  F2FP.BF16.PACK_AB R33, R23, R22 ;  /* 0x000000161721723e */ /* 0x000fe200000010ff */
[----:B------:R5:W-:Y:S01]  /*3200*/  STS [R240+0x1000], R21 ;  /* 0x00100015f0007388 */ /* 0x000be20000000800 */
[----:B--2---:R-:W-:Y:S01]  /*3210*/  F2FP.BF16.PACK_AB R23, R213, R153 ;  /* 0x00000099d517723e */ /* 0x004fe200000010ff */
[----:B------:R-:W-:Y:S02]  /*3220*/  FMUL.FTZ R24, R161, R24 ;  /* 0x00000018a1187220 */ /* 0x000fe40000410000 */
[----:B------:R-:W-:Y:S02]  /*3230*/  FADD.FTZ R34, R34, -R155 ;  /* 0x8000009b22227221 */ /* 0x000fe40000010000 */
[----:B------:R-:W-:Y:S01]  /*3240*/  STS [R240+0x1400], R23 ;  /* 0x00140017f0007388 */ /* 0x000fe20000000800 */
[C---:B------:R-:W-:Y:S02]  /*3250*/  FMUL.FTZ R29, R218.reuse, R29 ;  /* 0x0000001dda1d7220 */ /* 0x040fe40000410000 */
[----:B------:R-:W-:Y:S01]  /*3260*/  FMUL.FTZ R24, R25, R24 ;  /* 0x0000001819187220 */ /* 0x000fe20000410000 */
[----:B-1----:R-:W-:Y:S01]  /*3270*/  F2FP.BF16.PACK_AB R220, R218, R215 ;  /* 0x000000d7dadc723e */ /* 0x002fe200000010ff */
[----:B------:R-:W-:Y:S02]  /*3280*/  FMUL.FTZ R28, R215, R28 ;  /* 0x0000001cd71c7220 */ /* 0x000fe40000410000 */
[----:B------:R-:W-:Y:S01]  /*3290*/  FFMA.FTZ R25, -R252, R252, 1 ;  /* 0x3f800000fc197423 */ /* 0x000fe200000101fc */
[----:B------:R-:W-:Y:S01]  /*32a0*/  F2FP.BF16.PACK_AB R221, R221, R24 ;  /* 0x00000018dddd723e */ /* 0x000fe200000010ff */
[----:B------:R-:W-:Y:S01]  /*32b0*/  STS [R243+0x1000], R220 ;  /* 0x001000dcf3007388 */ /* 0x000fe20000000800 */
[----:B------:R-:W-:Y:S02]  /*32c0*/  FFMA.FTZ R218, -R13, R13, 1 ;  /* 0x3f8000000dda7423 */ /* 0x000fe4000001010d */
[----:B------:R-:W-:Y:S01]  /*32d0*/  FMUL.FTZ R34, R145, R34 ;  /* 0x0000002291227220 */ /* 0x000fe20000410000 */
[----:B----4-:R-:W-:Y:S01]  /*32e0*/  F2FP.BF16.PACK_AB R20, R212, R217 ;  /* 0x000000d9d414723e */ /* 0x010fe200000010ff */
[----:B------:R-:W-:Y:S02]  /*32f0*/  FFMA.FTZ R17, -R18, R18, 1 ;  /* 0x3f80000012117423 */ /* 0x000fe40000010112 */
[----:B------:R-:W-:Y:S02]  /*3300*/  FMUL.FTZ R25, R25, R28 ;  /* 0x0000001c19197220 */ /* 0x000fe40000410000 */
[----:B------:R-:W-:Y:S01]  /*3310*/  STS [R243+0x1400], R20 ;  /* 0x00140014f3007388 */ /* 0x000fe20000000800 */
[----:B------:R-:W-:Y:S02]  /*3320*/  FMUL.FTZ R218, R218, R29 ;  /* 0x0000001ddada7220 */ /* 0x000fe40000410000 */
[--C-:B---3--:R-:W-:Y:S02]  /*3330*/  FADD.FTZ R26, R26, -R35.reuse ;  /* 0x800000231a1a7221 */ /* 0x108fe40000010000 */
[--C-:B------:R-:W-:Y:S01]  /*3340*/  FADD.FTZ R22, R27, -R35.reuse ;  /* 0x800000231b167221 */ /* 0x100fe20000010000 */
[----:B------:R-:W-:Y:S01]  /*3350*/  BAR.SYNC.DEFER_BLOCKING 0x0 ;  /* 0x0000000000007b1d */ /* 0x000fe20000010000 */
[----:B------:R-:W-:Y:S01]  /*3360*/  FMUL.FTZ R34, R17, R34 ;  /* 0x0000002211227220 */ /* 0x000fe20000410000 */
[----:B------:R-:W-:Y:S01]  /*3370*/  F2FP.BF16.PACK_AB R218, R218, R25 ;  /* 0x00000019dada723e */ /* 0x000fe200000010ff */
[----:B------:R-:W-:Y:S02]  /*3380*/  FMUL.FTZ R26, R153, R26 ;  /* 0x0000001a991a7220 */ /* 0x000fe40000410000 */
[----:B------:R-:W-:Y:S01]  /*3390*/  FFMA.FTZ R25, -R222, R222, 1 ;  /* 0x3f800000de197423 */ /* 0x000fe200000101de */
[----:B------:R-:W-:Y:S01]  /*33a0*/  F2FP.BF16.PACK_AB R252, R219, R34 ;  /* 0x00000022dbfc723e */ /* 0x000fe200000010ff */
[----:B------:R-:W-:Y:S02]  /*33b0*/  FFMA.FTZ R223, -R223, R223, 1 ;  /* 0x3f800000dfdf7423 */ /* 0x000fe400000101df */
[----:B------:R-:W-:Y:S02]  /*33c0*/  FMUL.FTZ R22, R213, R22 ;  /* 0x00000016d5167220 */ /* 0x000fe40000410000 */
[--C-:B------:R-:W-:Y:S02]  /*33d0*/  FADD.FTZ R30, R30, -R35.reuse ;  /* 0x800000231e1e7221 */ /* 0x100fe40000010000 */
[----:B------:R-:W-:Y:S02]  /*33e0*/  FADD.FTZ R31, R31, -R35 ;  /* 0x800000231f1f7221 */ /* 0x000fe40000010000 */
[----:B------:R-:W-:Y:S02]  /*33f0*/  FMUL.FTZ R25, R25, R26 ;  /* 0x0000001a19197220 */ /* 0x000fe40000410000 */
[----:B------:R-:W-:Y:S02]  /*3400*/  FMUL.FTZ R22, R223, R22 ;  /* 0x00000016df167220 */ /* 0x000fe40000410000 */
[----:B------:R-:W-:Y:S02]  /*3410*/  FMUL.FTZ R30, R217, R30 ;  /* 0x0000001ed91e7220 */ /* 0x000fe40000410000 */
[----:B------:R-:W-:Y:S01]  /*3420*/  FMUL.FTZ R31, R212, R31 ;  /* 0x0000001fd41f7220 */ /* 0x000fe20000410000 */
[----:B------:R-:W-:Y:S01]  /*3430*/  F2FP.BF16.PACK_AB R213, R22, R25 ;  /* 0x0000001916d5723e */ /* 0x000fe200000010ff */
[----:B-----5:R-:W-:Y:S01]  /*3440*/  FFMA.FTZ R21, -R14, R14, 1 ;  /* 0x3f8000000e157423 */ /* 0x020fe2000001010e */
[----:B------:R-:W-:Y:S01]  /*3450*/  STS [R240+0x2000], R216 ;  /* 0x002000d8f0007388 */ /* 0x000fe20000000800 */
[----:B------:R-:W-:Y:S02]  /*3460*/  FFMA.FTZ R24, -R15, R15, 1 ;  /* 0x3f8000000f187423 */ /* 0x000fe4000001010f */
[----:B------:R-:W-:Y:S02]  /*3470*/  FMUL.FTZ R21, R21, R30 ;  /* 0x0000001e15157220 */ /* 0x000fe40000410000 */
[----:B------:R-:W-:Y:S01]  /*3480*/  FMUL.FTZ R24, R24, R31 ;  /* 0x0000001f18187220 */ /* 0x000fe20000410000 */
        /* <DEDUP_REMOVED lines=62> */
[----:B------:R4:W5:Y:S06]  /*3870*/  LDSM.16.MT88.4 R132, [R0+0x14280] ;  /* 0x014280000084783b */ /* 0x00096c0000004200 */
        /* <DEDUP_REMOVED lines=25> */
[C---:B-1--45:R-:W-:Y:S01]  /*3a10*/  LOP3.LUT P2, RZ, R241.reuse, 0x1, RZ, 0xc0, !PT ;  /* 0x00000001f1ff7812 */ /* 0x072fe2000784c0ff */
[----:B------:R-:W-:Y:S01]  /*3a20*/  USHF.R.S32.HI UR22, URZ, 0x1f, UR21 ;  /* 0x0000001f3f167899 */ /* 0x000fe20008011415 */
[----:B------:R-:W-:Y:S01]  /*3a30*/  LOP3.LUT P3, RZ, R241, 0x4, RZ, 0xc0, !PT ;  /* 0x00000004f1ff7812 */ /* 0x000fe2000786c0ff */
[----:B------:R-:W-:Y:S01]  /*3a40*/  ULDC.64 UR4, c[0x0][0x208] ;  /* 0x0000820000047ab9 */ /* 0x000fe20000000a00 */
[----:B------:R-:W-:Y:S01]  /*3a50*/  IMAD.U32 R9, RZ, RZ, UR15 ;  /* 0x0000000fff097e24 */ /* 0x000fe2000f8e00ff */
[----:B------:R-:W-:Y:S01]  /*3a60*/  UIMAD UR22, UR22, UR4, URZ ;  /* 0x00000004161672a4 */ /* 0x000fe2000f8e023f */
[----:B------:R-:W-:Y:S01]  /*3a70*/  IMAD.U32 R7, RZ, RZ, UR15 ;  /* 0x0000000fff077e24 */ /* 0x000fe2000f8e00ff */
[----:B------:R-:W-:Y:S02]  /*3a80*/  UIMAD.WIDE.U32 UR24, UR21, UR4, URZ ;  /* 0x00000004151872a5 */ /* 0x000fe4000f8e003f */
[----:B------:R-:W-:Y:S02]  /*3a90*/  UIMAD UR22, UR21, UR5, UR22 ;  /* 0x00000005151672a4 */ /* 0x000fe4000f8e0216 */
[----:B------:R-:W-:Y:S02]  /*3aa0*/  USHF.L.U32 UR4, UR21, 0x6, URZ ;  /* 0x0000000615047899 */ /* 0x000fe4000800063f */
[----:B------:R-:W-:Y:S01]  /*3ab0*/  UIADD3 UR22, UR25, UR22, URZ ;  /* 0x0000001619167290 */ /* 0x000fe2000fffe03f */
[----:B------:R-:W-:Y:S02]  /*3ac0*/  IMAD.U32 R11, RZ, RZ, UR24 ;  /* 0x00000018ff0b7e24 */ /* 0x000fe4000f8e00ff */
[----:B------:R-:W-:Y:S03]  /*3ad0*/  IMAD.U32 R4, RZ, RZ, UR24 ;  /* 0x00000018ff047e24 */ /* 0x000fe6000f8e00ff */
[----:B------:R-:W-:Y:S01]  /*3ae0*/  LEA R10, P0, R11, R250, 0x7 ;  /* 0x000000fa0b0a7211 */ /* 0x000fe200078038ff */
[----:B------:R-:W-:Y:S05]  /*3af0*/  IMAD.U32 R5, RZ, RZ, UR22 ;  /* 0x00000016ff057e24 */ /* 0x000fea000f8e00ff */
[----:B------:R-:W-:Y:S02]  /*3b00*/  LEA.HI.X R11, R4, R251, R5, 0x7, P0 ;  /* 0x000000fb040b7211 */ /* 0x000fe400000f3c05 */
[--C-:B------:R-:W-:Y:S01]  /*3b10*/  IADD3 R8, P1, P0, R9, 0x80, R10.reuse ;  /* 0x0000008009087810 */ /* 0x100fe2000783e00a */
[----:B------:R-:W1:Y:S03]  /*3b20*/  S2R R5, SR_CTAID.Y ;  /* 0x0000000000057919 */ /* 0x000e660000002600 */
[--C-:B------:R-:W-:Y:S02]  /*3b30*/  IADD3.X R9, RZ, UR19, R11.reuse, P1, P0 ;  /* 0x00000013ff097c10 */ /* 0x100fe40008fe040b */
[----:B------:R-:W-:Y:S04]  /*3b40*/  IADD3 R6, P1, P0, R7, 0x100, R10 ;  /* 0x0000010007067810 */ /* 0x000fe8000783e00a */
[----:B------:R-:W-:Y:S02]  /*3b50*/  IADD3.X R7, RZ, UR19, R11, P1, P0 ;  /* 0x00000013ff077c10 */ /* 0x000fe40008fe040b */
[----:B------:R-:W-:Y:S02]  /*3b60*/  LOP3.LUT P1, RZ, R241, 0x2, RZ, 0xc0, !PT ;  /* 0x00000002f1ff7812 */ /* 0x000fe4000782c0ff */
[----:B-1----:R-:W-:Y:S01]  /*3b70*/  SHF.R.S32.HI R4, RZ, 0x1f, R5 ;  /* 0x0000001fff047819 */ /* 0x002fe20000011405 */
[C---:B------:R-:W-:Y:S04]  /*3b80*/  IMAD.WIDE.U32 R12, R5.reuse, c[0x0][0x288], R246 ;  /* 0x0000a200050c7a25 */ /* 0x040fe800078e00f6 */
[----:B------:R-:W-:Y:S04]  /*3b90*/  IMAD R4, R4, c[0x0][0x288], RZ ;  /* 0x0000a20004047a24 */ /* 0x000fe800078e02ff */
[----:B------:R-:W-:Y:S01]  /*3ba0*/  IMAD R4, R5, c[0x0][0x28c], R4 ;  /* 0x0000a30005047a24 */ /* 0x000fe200078e0204 */
[----:B------:R-:W-:Y:S04]  /*3bb0*/  IADD3 R5, P0, R12, UR10, RZ ;  /* 0x0000000a0c057c10 */ /* 0x000fe8000ff1e0ff */
[----:B------:R-:W-:Y:S02]  /*3bc0*/  IADD3.X R4, R13, UR14, R4, P0, !PT ;  /* 0x0000000e0d047c10 */ /* 0x000fe400087fe404 */
[C---:B------:R-:W-:Y:S04]  /*3bd0*/  LEA R12, P0, R5.reuse, c[0x0][0x280], 0x2 ;  /* 0x0000a000050c7a11 */ /* 0x040fe800078010ff */
[----:B------:R-:W-:Y:S01]  /*3be0*/  LEA.HI.X R13, R5, c[0x0][0x284], R4, 0x2, P0 ;  /* 0x0000a100050d7a11 */ /* 0x000fe200000f1404 */
[----:B------:R-:W-:Y:S02]  /*3bf0*/  IMAD.U32 R5, RZ, RZ, UR4 ;  /* 0x00000004ff057e24 */ /* 0x000fe4000f8e00ff */
[----:B------:R-:W-:Y:S03]  /*3c00*/  IMAD.U32 R4, RZ, RZ, UR4 ;  /* 0x00000004ff047e24 */ /* 0x000fe6000f8e00ff */
[----:B------:R-:W-:Y:S02]  /*3c10*/  LEA R12, P0, R5, R12, 0x2 ;  /* 0x0000000c050c7211 */ /* 0x000fe400078010ff */
[----:B------:R-:W-:Y:S02]  /*3c20*/  IADD3 R5, -R244, c[0x0][0x168], -R5 ;  /* 0x00005a00f4057a10 */ /* 0x000fe40007ffe905 */
[----:B------:R-:W-:Y:S02]  /*3c30*/  LEA.HI.X.SX32 R13, R4, R13, 0x2, P0 ;  /* 0x0000000d040d7211 */ /* 0x000fe400000f16ff */
[C---:B------:R-:W-:Y:S11]  /*3c40*/  ISETP.LT.OR P0, PT, R5.reuse, 0x1, !P2 ;  /* 0x000000010500780c */ /* 0x040ff60005701670 */
        /* <DEDUP_REMOVED lines=11> */
[----:B------:R-:W-:Y:S04]  /*3d00*/  IADD3 R14, P0, R10, UR15, RZ ;  /* 0x0000000f0a0e7c10 */ /* 0x000fe8000ff1e0ff */
[----:B------:R-:W-:Y:S02]  /*3d10*/  IADD3.X R15, R11, UR19, RZ, P0, !PT ;  /* 0x000000130b0f7c10 */ /* 0x000fe400087fe4ff */
[----:B------:R-:W-:Y:S02]  /*3d20*/  ISETP.LT.OR P0, PT, R5, 0x21, !P2 ;  /* 0x000000210500780c */ /* 0x000fe40005701670 */
[----:B------:R-:W-:Y:S11]  /*3d30*/  LOP3.LUT P2, RZ, R233, 0x4, RZ, 0xc0, !PT ;  /* 0x00000004e9ff7812 */ /* 0x000ff6000784c0ff */
[----:B------:R1:W-:Y:S01]  /*3d40*/  LDGSTS.E.BYPASS.LTC128B.128 [R232+0xd080], [R14.64], !P0 ;  /* 0x0d0800000ee87fae */ /* 0x0003e2000c101d50 */
[C---:B------:R-:W-:Y:S01]  /*3d50*/  ISETP.LT.OR P0, PT, R5.reuse, 0x21, !P1 ;  /* 0x000000210500780c */ /* 0x040fe20004f01670 */
[----:B------:R-:W-:Y:S11]  /*3d60*/  @!P2 IMAD.SHL.U32 R4, R234, 0x10, RZ ;  /* 0x00000010ea04a824 */ /* 0x000ff600078e00ff */
[----:B------:R-:W-:Y:S01]  /*3d70*/  @!UPT UIADD3 URZ, URZ, URZ, URZ ;  /* 0x0000003f3f3ff290 */ /* 0x000fe2000fffe03f */
[----:B------:R1:W-:Y:S01]  /*3d80*/  LDGSTS.E.BYPASS.LTC128B.128 [R232+0xf080], [R8.64], !P0 ;  /* 0x0f08000008e87fae */ /* 0x0003e2000c101d50 */
[----:B------:R-:W-:Y:S11]  /*3d90*/  ISETP.LT.OR P0, PT, R5, 0x21, !P3 ;  /* 0x000000210500780c */ /* 0x000ff60005f01670 */
[----:B------:R-:W-:Y:S02]  /*3da0*/  @!UPT UIADD3 URZ, URZ, URZ, URZ ;  /* 0x0000003f3f3ff290 */ /* 0x000fe4000fffe03f */
[----:B------:R1:W-:Y:S04]  /*3db0*/  LDGSTS.E.BYPASS.LTC128B.128 [R232+0x11080], [R6.64], !P0 ;  /* 0x1108000006e87fae */ /* 0x0003e8000c101d50 */
[----:B------:R1:W-:Y:S02]  /*3dc0*/  @!P2 LDGSTS.E.BYPASS.LTC128B.128 [R4+0x12180], [R12.64] ;  /* 0x121800000c04afae */ /* 0x0003e4000b901d50 */
.L_x_25:
[-C--:B-1--45:R-:W-:Y:S01]  /*3dd0*/  HMMA.16816.F32.BF16 R84, R20, R28.reuse, R84 ;  /* 0x0000001c1454723c */ /* 0x0b2fe20000041854 */
[----:B------:R-:W-:Y:S07]  /*3de0*/  LDSM.16.MT88.4 R4, [R229+0x15280] ;  /* 0x01528000e504783b */ /* 0x000fee0000004200 */
[C---:B------:R-:W-:Y:S01]  /*3df0*/  HMMA.16816.F32.BF16 R88, R132.reuse, R28, R88 ;  /* 0x0000001c8458723c */ /* 0x040fe20000041858 */
[----:B------:R-:W1:Y:S07]  /*3e00*/  LDSM.16.MT88.4 R8, [R228+0x7080] ;  /* 0x00708000e408783b */ /* 0x000e6e0000004200 */
[-C--:B------:R-:W-:Y:S01]  /*3e10*/  HMMA.16816.F32.BF16 R92, R132, R30.reuse, R92 ;  /* 0x0000001e845c723c */ /* 0x080fe2000004185c */
[----:B------:R-:W2:Y:S07]  /*3e20*/  LDSM.16.MT88.4 R12, [R0+0x15280] ;  /* 0x01528000000c783b */ /* 0x000eae0000004200 */
[C---:B------:R-:W-:Y:S01]  /*3e30*/  HMMA.16816.F32.BF16 R96, R20.reuse, R30, R96 ;  /* 0x0000001e1460723c */ /* 0x040fe20000041860 */
[----:B------:R-:W3:Y:S07]  /*3e40*/  LDSM.16.MT88.4 R16, [R228+0x9080] ;  /* 0x00908000e410783b */ /* 0x000eee0000004200 */
[-C--:B------:R-:W-:Y:S01]  /*3e50*/  HMMA.16816.F32.BF16 R100, R20, R136.reuse, R100 ;  /* 0x000000881464723c */ /* 0x080fe20000041864 */
[----:B------:R-:W-:Y:S07]  /*3e60*/  LDSM.16.MT88.4 R24, [R229+0x15a80] ;  /* 0x015a8000e518783b */ /* 0x000fee0000004200 */
[C---:B------:R-:W-:Y:S01]  /*3e70*/  HMMA.16816.F32.BF16 R104, R132.reuse, R136, R104 ;  /* 0x000000888468723c */ /* 0x040fe20000041868 */
[----:B------:R-:W-:Y:S07]  /*3e80*/  LDSM.16.MT88.4 R28, [R228+0x7880] ;  /* 0x00788000e41c783b */ /* 0x000fee0000004200 */
[-C--:B------:R-:W-:Y:S01]  /*3e90*/  HMMA.16816.F32.BF16 R108, R132, R138.reuse, R108 ;  /* 0x0000008a846c723c */ /* 0x080fe2000004186c */
[----:B------:R-:W-:Y:S07]  /*3ea0*/  LDSM.16.MT88.4 R32, [R0+0x15a80] ;  /* 0x015a80000020783b */ /* 0x000fee0000004200 */
[C---:B------:R-:W-:Y:S01]  /*3eb0*/  HMMA.16816.F32.BF16 R112, R20.reuse, R138, R112 ;  /* 0x0000008a1470723c */ /* 0x040fe20000041870 */
[----:B------:R-:W0:Y:S07]  /*3ec0*/  LDGDEPBAR ;  /* 0x00000000000079af */ /* 0x000e2e0000000000 */
[-C--:B------:R-:W-:Y:S08]  /*3ed0*/  HMMA.16816.F32.BF16 R116, R20, R140.reuse, R116 ;  /* 0x0000008c1474723c */ /* 0x080ff00000041874 */
[C---:B------:R-:W-:Y:S08]  /*3ee0*/  HMMA.16816.F32.BF16 R120, R132.reuse, R140, R120 ;  /* 0x0000008c8478723c */ /* 0x040ff00000041878 */
[-C--:B------:R-:W-:Y:S01]  /*3ef0*/  HMMA.16816.F32.BF16 R124, R132, R142.reuse, R124 ;  /* 0x0000008e847c723c */ /* 0x080fe2000004187c */
[----:B------:R-:W-:Y:S07]  /*3f00*/  LDSM.16.MT88.4 R132, [R228+0xb880] ;  /* 0x00b88000e484783b */ /* 0x000fee0000004200 */
[----:B------:R-:W-:Y:S01]  /*3f10*/  HMMA.16816.F32.BF16 R128, R20, R142, R128 ;  /* 0x0000008e1480723c */ /* 0x000fe20000041880 */
[----:B------:R-:W4:Y:S07]  /*3f20*/  LDSM.16.MT88.4 R20, [R228+0xb080] ;  /* 0x00b08000e414783b */ /* 0x000f2e0000004200 */
        /* <DEDUP_REMOVED lines=11> */
[----:B------:R-:W-:Y:S08]  /*3fe0*/  HMMA.16816.F32.BF16 R128, R144, R222, R128 ;  /* 0x000000de9080723c */ /* 0x000ff00000041880 */
[-C--:B-1----:R-:W-:Y:S08]  /*3ff0*/  HMMA.16816.F32.BF16 R84, R4, R8.reuse, R84 ;  /* 0x000000080454723c */ /* 0x082ff00000041854 */
[C---:B--2---:R-:W-:Y:S08]  /*4000*/  HMMA.16816.F32.BF16 R88, R12.reuse, R8, R88 ;  /* 0x000000080c58723c */ /* 0x044ff00000041858 */
[-C--:B------:R-:W-:Y:S08]  /*4010*/  HMMA.16816.F32.BF16 R92, R12, R10.reuse, R92 ;  /* 0x0000000a0c5c723c */ /* 0x080ff0000004185c */
[C---:B------:R-:W-:Y:S01]  /*4020*/  HMMA.16816.F32.BF16 R96, R4.reuse, R10, R96 ;  /* 0x0000000a0460723c */ /* 0x040fe20000041860 */
[----:B------:R-:W1:Y:S07]  /*4030*/  LDSM.16.MT88.4 R8, [R228+0x9880] ;  /* 0x00988000e408783b */ /* 0x000e6e0000004200 */
[-C--:B---3--:R-:W-:Y:S01]  /*4040*/  HMMA.16816.F32.BF16 R100, R4, R16.reuse, R100 ;  /* 0x000000100464723c */ /* 0x088fe20000041864 */
[----:B------:R-:W-:Y:S07]  /*4050*/  BAR.SYNC.DEFER_BLOCKING 0x0 ;  /* 0x0000000000007b1d */ /* 0x000fee0000010000 */
[C---:B------:R-:W-:Y:S08]  /*4060*/  HMMA.16816.F32.BF16 R104, R12.reuse, R16, R104 ;  /* 0x000000100c68723c */ /* 0x040ff00000041868 */
[-C--:B------:R-:W-:Y:S08]  /*4070*/  HMMA.16816.F32.BF16 R108, R12, R18.reuse, R108 ;  /* 0x000000120c6c723c */ /* 0x080ff0000004186c */
[C---:B------:R-:W-:Y:S01]  /*4080*/  HMMA.16816.F32.BF16 R112, R4.reuse, R18, R112 ;  /* 0x000000120470723c */ /* 0x040fe20000041870 */
[----:B------:R2:W3:Y:S07]  /*4090*/  LDSM.16.M88.4 R148, [R230+0x14280] ;  /* 0x01428000e694783b */ /* 0x0004ee0000000200 */
[-C--:B----4-:R-:W-:Y:S01]  /*40a0*/  HMMA.16816.F32.BF16 R116, R4, R20.reuse, R116 ;  /* 0x000000140474723c */ /* 0x090fe20000041874 */
[----:B------:R2:W4:Y:S07]  /*40b0*/  LDSM.16.M88.4 R140, [R230+0x15280] ;  /* 0x01528000e68c783b */ /* 0x00052e0000000200 */
[C---:B------:R-:W-:Y:S01]  /*40c0*/  HMMA.16816.F32.BF16 R120, R12.reuse, R20, R120 ;  /* 0x000000140c78723c */ /* 0x040fe20000041878 */
[----:B------:R2:W5:Y:S07]  /*40d0*/  LDSM.16.MT88.4 R152, [R228+0x80] ;  /* 0x00008000e498783b */ /* 0x00056e0000004200 */
[-C--:B------:R-:W-:Y:S01]  /*40e0*/  HMMA.16816.F32.BF16 R124, R12, R22.reuse, R124 ;  /* 0x000000160c7c723c */ /* 0x080fe2000004187c */
[----:B------:R2:W1:Y:S07]  /*40f0*/  LDSM.16.MT88.4 R136, [R228+0x2080] ;  /* 0x00208000e488783b */ /* 0x00046e0000004200 */
[----:B------:R-:W-:Y:S01]  /*4100*/  HMMA.16816.F32.BF16 R128, R4, R22, R128 ;  /* 0x000000160480723c */ /* 0x000fe20000041880 */
[----:B------:R2:W2:Y:S07]  /*4110*/  LDSM.16.MT88.4 R144, [R228+0x4080] ;  /* 0x00408000e490783b */ /* 0x0004ae0000004200 */
[-C--:B------:R-:W-:Y:S01]  /*4120*/  HMMA.16816.F32.BF16 R84, R24, R28.reuse, R84 ;  /* 0x0000001c1854723c */ /* 0x080fe20000041854 */
        /* <DEDUP_REMOVED lines=17> */
[----:B-12345:R-:W-:Y:S01]  /*4240*/  LOP3.LUT P2, RZ, R242, 0x1, RZ, 0xc0, !PT ;  /* 0x00000001f2ff7812 */ /* 0x03efe2000784c0ff */
[----:B------:R-:W-:Y:S01]  /*4250*/  USHF.R.S32.HI UR22, URZ, 0x1f, UR21 ;  /* 0x0000001f3f167899 */ /* 0x000fe20008011415 */
[C---:B------:R-:W-:Y:S01]  /*4260*/  LOP3.LUT P4, RZ, R233.reuse, 0x8, RZ, 0xc0, !PT ;  /* 0x00000008e9ff7812 */ /* 0x040fe2000788c0ff */
[----:B------:R-:W-:Y:S01]  /*4270*/  ULDC.64 UR4, c[0x0][0x178] ;  /* 0x00005e0000047ab9 */ /* 0x000fe20000000a00 */
[----:B------:R-:W-:Y:S01]  /*4280*/  LOP3.LUT P3, RZ, R233, 0x4, RZ, 0xc0, !PT ;  /* 0x00000004e9ff7812 */ /* 0x000fe2000786c0ff */
[----:B------:R-:W-:Y:S01]  /*4290*/  UIMAD UR22, UR22, UR4, URZ ;  /* 0x00000004161672a4 */ /* 0x000fe2000f8e023f */
[----:B------:R-:W-:Y:S01]  /*42a0*/  IMAD.U32 R9, RZ, RZ, UR8 ;  /* 0x00000008ff097e24 */ /* 0x000fe2000f8e00ff */
[----:B------:R-:W-:Y:S01]  /*42b0*/  UIMAD.WIDE.U32 UR24, UR21, UR4, URZ ;  /* 0x00000004151872a5 */ /* 0x000fe2000f8e003f */
[----:B------:R-:W-:Y:S01]  /*42c0*/  IMAD.U32 R7, RZ, RZ, UR8 ;  /* 0x00000008ff077e24 */ /* 0x000fe2000f8e00ff */
        /* <DEDUP_REMOVED lines=26> */
[----:B------:R-:W-:Y:S01]  /*4470*/  LEA.HI.X.SX32 R13, R4, R13, 0x2, P0 ;  /* 0x0000000d040d7211 */ /* 0x000fe200000f16ff */
[----:B------:R-:W-:Y:S01]  /*4480*/  @!P3 IMAD.SHL.U32 R4, R234, 0x10, RZ ;  /* 0x00000010ea04b824 */ /* 0x000fe200078e00ff */
        /* <DEDUP_REMOVED lines=9> */
[----:B------:R-:W-:Y:S11]  /*4520*/  ISETP.LT.OR P0, PT, R5, 0x1, P4 ;  /* 0x000000010500780c */ /* 0x000ff60002701670 */
[----:B------:R-:W-:Y:S02]  /*4530*/  @!UPT UIADD3 URZ, URZ, URZ, URZ ;  /* 0x0000003f3f3ff290 */ /* 0x000fe4000fffe03f */
[----:B------:R1:W-:Y:S01]  /*4540*/  LDGSTS.E.BYPASS.LTC128B.128 [R232+0xa080], [R10.64+0x100], !P0 ;  /* 0x0a0801000ae87fae */ /* 0x0003e2000c101d50 */
[----:B------:R-:W-:Y:S04]  /*4550*/  IADD3 R14, P0, R10, UR8, RZ ;  /* 0x000000080a0e7c10 */ /* 0x000fe8000ff1e0ff */
[----:B------:R-:W-:Y:S02]  /*4560*/  IADD3.X R15, R11, UR7, RZ, P0, !PT ;  /* 0x000000070b0f7c10 */ /* 0x000fe400087fe4ff */
[C---:B------:R-:W-:Y:S11]  /*4570*/  ISETP.LT.OR P0, PT, R5.reuse, 0x21, !P2 ;  /* 0x000000210500780c */ /* 0x040ff60005701670 */
[----:B------:R-:W-:Y:S02]  /*4580*/  @!UPT UIADD3 URZ, URZ, URZ, URZ ;  /* 0x0000003f3f3ff290 */ /* 0x000fe4000fffe03f */
[----:B------:R1:W-:Y:S01]  /*4590*/  LDGSTS.E.BYPASS.LTC128B.128 [R232+0x7080], [R14.64], !P0 ;  /* 0x070800000ee87fae */ /* 0x0003e2000c101d50 */
[C---:B------:R-:W-:Y:S11]  /*45a0*/  ISETP.LT.OR P0, PT, R5.reuse, 0x21, !P1 ;  /* 0x000000210500780c */ /* 0x040ff60004f01670 */
[----:B------:R-:W-:Y:S02]  /*45b0*/  @!UPT UIADD3 URZ, URZ, URZ, URZ ;  /* 0x0000003f3f3ff290 */ /* 0x000fe4000fffe03f */
[----:B------:R1:W-:Y:S01]  /*45c0*/  LDGSTS.E.BYPASS.LTC128B.128 [R232+0x9080], [R8.64], !P0 ;  /* 0x0908000008e87fae */ /* 0x0003e2000c101d50 */
[----:B------:R-:W-:Y:S11]  /*45d0*/  ISETP.LT.OR P0, PT, R5, 0x21, P4 ;  /* 0x000000210500780c */ /* 0x000ff60002701670 */
[----:B------:R-:W-:Y:S02]  /*45e0*/  @!UPT UIADD3 URZ, URZ, URZ, URZ ;  /* 0x0000003f3f3ff290 */ /* 0x000fe4000fffe03f */
[----:B------:R1:W-:Y:S04]  /*45f0*/  LDGSTS.E.BYPASS.LTC128B.128 [R232+0xb080], [R6.64], !P0 ;  /* 0x0b08000006e87fae */ /* 0x0003e8000c101d50 */
[----:B------:R1:W-:Y:S02]  /*4600*/  @!P3 LDGSTS.E.BYPASS.LTC128B.128 [R4+0x12080], [R12.64] ;  /* 0x120800000c04bfae */ /* 0x0003e4000b901d50 */
.L_x_26:
[-C--:B-12345:R-:W-:Y:S01]  /*4610*/  HMMA.16816.F32.BF16 R4, R148, R152.reuse, RZ ;  /* 0x000000989404723c */ /* 0x0befe200000418ff */
[----:B------:R-:W0:Y:S01]  /*4620*/  LDGDEPBAR ;  /* 0x00000000000079af */ /* 0x000e220000000000 */
[----:B------:R-:W-:Y:S02]  /*4630*/  UIMAD UR18, UR18, 0x3000, URZ ;  /* 0x00003000121278a4 */ /* 0x000fe4000f8e023f */
[----:B------:R-:W-:Y:S04]  /*4640*/  UISETP.GE.AND UP0, UPT, UR21, UR20, UPT ;  /* 0x000000141500728c */ /* 0x000fe8000bf06270 */
[C---:B------:R-:W-:Y:S08]  /*4650*/  HMMA.16816.F32.BF16 R8, R140.reuse, R152, RZ ;  /* 0x000000988c08723c */ /* 0x040ff000000418ff */
[-C--:B------:R-:W-:Y:S08]  /*4660*/  HMMA.16816.F32.BF16 R12, R140, R154.reuse, RZ ;  /* 0x0000009a8c0c723c */ /* 0x080ff000000418ff */
[C---:B------:R-:W-:Y:S01]  /*4670*/  HMMA.16816.F32.BF16 R16, R148.reuse, R154, RZ ;  /* 0x0000009a9410723c */ /* 0x040fe200000418ff */
[----:B------:R-:W-:Y:S07]  /*4680*/  LDSM.16.MT88.4 R152, [R228+0x1080] ;  /* 0x00108000e498783b */ /* 0x000fee0000004200 */
        /* <DEDUP_REMOVED lines=8> */
[----:B------:R-:W1:Y:S07]  /*4710*/  LDSM.16.M88.4 R148, [R3+0x14280] ;  /* 0x014280000394783b */ /* 0x000e6e0000000200 */
[-C--:B------:R-:W-:Y:S08]  /*4720*/  HMMA.16816.F32.BF16 R4, R156, R160.reuse, R4 ;  /* 0x000000a09c04723c */ /* 0x080ff00000041804 */
[C---:B------:R-:W-:Y:S08]  /*4730*/  HMMA.16816.F32.BF16 R8, R212.reuse, R160, R8 ;  /* 0x000000a0d408723c */ /* 0x040ff00000041808 */
[-C--:B------:R-:W-:Y:S08]  /*4740*/  HMMA.16816.F32.BF16 R12, R212, R162.reuse, R12 ;  /* 0x000000a2d40c723c */ /* 0x080ff0000004180c */
[C---:B------:R-:W-:Y:S01]  /*4750*/  HMMA.16816.F32.BF16 R16, R156.reuse, R162, R16 ;  /* 0x000000a29c10723c */ /* 0x040fe20000041810 */
[----:B------:R-:W2:Y:S07]  /*4760*/  LDSM.16.M88.4 R160, [R3+0x15280] ;  /* 0x0152800003a0783b */ /* 0x000eae0000000200 */
[-C--:B------:R-:W-:Y:S08]  /*4770*/  HMMA.16816.F32.BF16 R20, R156, R216.reuse, R20 ;  /* 0x000000d89c14723c */ /* 0x080ff00000041814 */
[C---:B------:R-:W-:Y:S08]  /*4780*/  HMMA.16816.F32.BF16 R24, R212.reuse, R216, R24 ;  /* 0x000000d8d418723c */ /* 0x040ff00000041818 */
[-C--:B------:R-:W-:Y:S08]  /*4790*/  HMMA.16816.F32.BF16 R28, R212, R218.reuse, R28 ;  /* 0x000000dad41c723c */ /* 0x080ff0000004181c */
[C---:B------:R-:W-:Y:S01]  /*47a0*/  HMMA.16816.F32.BF16 R32, R156.reuse, R218, R32 ;  /* 0x000000da9c20723c */ /* 0x040fe20000041820 */
[----:B------:R-:W3:Y:S07]  /*47b0*/  LDSM.16.MT88.4 R216, [R228+0x3080] ;  /* 0x00308000e4d8783b */ /* 0x000eee0000004200 */
[-C--:B------:R-:W-:Y:S08]  /*47c0*/  HMMA.16816.F32.BF16 R132, R156, R220.reuse, R132 ;  /* 0x000000dc9c84723c */ /* 0x080ff00000041884 */
[C---:B------:R-:W-:Y:S08]  /*47d0*/  HMMA.16816.F32.BF16 R136, R212.reuse, R220, R136 ;  /* 0x000000dcd488723c */ /* 0x040ff00000041888 */
[-C--:B------:R-:W-:Y:S01]  /*47e0*/  HMMA.16816.F32.BF16 R140, R212, R222.reuse, R140 ;  /* 0x000000ded48c723c */ /* 0x080fe2000004188c */
[----:B------:R-:W4:Y:S07]  /*47f0*/  LDSM.16.MT88.4 R212, [R228+0x5080] ;  /* 0x00508000e4d4783b */ /* 0x000f2e0000004200 */
[----:B------:R-:W-:Y:S01]  /*4800*/  HMMA.16816.F32.BF16 R144, R156, R222, R144 ;  /* 0x000000de9c90723c */ /* 0x000fe20000041890 */
[----:B------:R-:W-:Y:S04]  /*4810*/  LDSM.16.MT88.4 R156, [R228+0x1880] ;  /* 0x00188000e49c783b */ /* 0x000fe80000004200 */
[----:B------:R-:W-:Y:S03]  /*4820*/  LDSM.16.M88.4 R220, [R2+0x15280] ;  /* 0x0152800002dc783b */ /* 0x000fe60000000200 */
[-C--:B-1----:R-:W-:Y:S08]  /*4830*/  HMMA.16816.F32.BF16 R4, R148, R152.reuse, R4 ;  /* 0x000000989404723c */ /* 0x082ff00000041804 */
[C---:B--2---:R-:W-:Y:S08]  /*4840*/  HMMA.16816.F32.BF16 R8, R160.reuse, R152, R8 ;  /* 0x00000098a008723c */ /* 0x044ff00000041808 */
[-C--:B------:R-:W-:Y:S08]  /*4850*/  HMMA.16816.F32.BF16 R12, R160, R154.reuse, R12 ;  /* 0x0000009aa00c723c */ /* 0x080ff0000004180c */
[C---:B------:R-:W-:Y:S01]  /*4860*/  HMMA.16816.F32.BF16 R16, R148.reuse, R154, R16 ;  /* 0x0000009a9410723c */ /* 0x040fe20000041810 */
[----:B------:R-:W1:Y:S07]  /*4870*/  LDSM.16.M88.4 R152, [R2+0x14280] ;  /* 0x014280000298783b */ /* 0x000e6e0000000200 */
[-C--:B---3--:R-:W-:Y:S08]  /*4880*/  HMMA.16816.F32.BF16 R20, R148, R216.reuse, R20 ;  /* 0x000000d89414723c */ /* 0x088ff00000041814 */
[C---:B------:R-:W-:Y:S08]  /*4890*/  HMMA.16816.F32.BF16 R24, R160.reuse, R216, R24 ;  /* 0x000000d8a018723c */ /* 0x040ff00000041818 */
[-C--:B------:R-:W-:Y:S08]  /*48a0*/  HMMA.16816.F32.BF16 R28, R160, R218.reuse, R28 ;  /* 0x000000daa01c723c */ /* 0x080ff0000004181c */
[C---:B------:R-:W-:Y:S01]  /*48b0*/  HMMA.16816.F32.BF16 R32, R148.reuse, R218, R32 ;  /* 0x000000da9420723c */ /* 0x040fe20000041820 */
[----:B------:R-:W2:Y:S07]  /*48c0*/  LDSM.16.MT88.4 R216, [R228+0x3880] ;  /* 0x00388000e4d8783b */ /* 0x000eae0000004200 */
[-C--:B----4-:R-:W-:Y:S08]  /*48d0*/  HMMA.16816.F32.BF16 R132, R148, R212.reuse, R132 ;  /* 0x000000d49484723c */ /* 0x090ff00000041884 */
[C---:B------:R-:W-:Y:S08]  /*48e0*/  HMMA.16816.F32.BF16 R136, R160.reuse, R212, R136 ;  /* 0x000000d4a088723c */ /* 0x040ff00000041888 */
[-C--:B------:R-:W-:Y:S01]  /*48f0*/  HMMA.16816.F32.BF16 R140, R160, R214.reuse, R140 ;  /* 0x000000d6a08c723c */ /* 0x080fe2000004188c */
[----:B------:R-:W3:Y:S07]  /*4900*/  LDSM.16.MT88.4 R160, [R228+0x5880] ;  /* 0x00588000e4a0783b */ /* 0x000eee0000004200 */
[----:B------:R-:W-:Y:S08]  /*4910*/  HMMA.16816.F32.BF16 R144, R148, R214, R144 ;  /* 0x000000d69490723c */ /* 0x000ff00000041890 */
[-C--:B-1----:R-:W-:Y:S08]  /*4920*/  HMMA.16816.F32.BF16 R4, R152, R156.reuse, R4 ;  /* 0x0000009c9804723c */ /* 0x082ff00000041804 */
[C---:B------:R-:W-:Y:S07]  /*4930*/  HMMA.16816.F32.BF16 R8, R220.reuse, R156, R8 ;  /* 0x0000009cdc08723c */ /* 0x040fee0000041808 */
[----:B------:R-:W-:Y:S01]  /*4940*/  IMAD.U32 R157, RZ, RZ, UR18 ;  /* 0x00000012ff9d7e24 */ /* 0x000fe2000f8e00ff */
[-C--:B------:R-:W-:Y:S04]  /*4950*/  HMMA.16816.F32.BF16 R12, R220, R158.reuse, R12 ;  /* 0x0000009edc0c723c */ /* 0x080fe8000004180c */
[----:B------:R-:W-:Y:S01]  /*4960*/  IADD3 R156, P0, R248, UR18, RZ ;  /* 0x00000012f89c7c10 */ /* 0x000fe2000ff1e0ff */
[----:B------:R-:W-:Y:S03]  /*4970*/  UMOV UR18, UR21 ;  /* 0x0000001500127c82 */ /* 0x000fe60008000000 */
[C---:B------:R-:W-:Y:S04]  /*4980*/  HMMA.16816.F32.BF16 R16, R152.reuse, R158, R16 ;  /* 0x0000009e9810723c */ /* 0x040fe80000041810 */
[----:B------:R-:W-:Y:S03]  /*4990*/  LEA.HI.X.SX32 R157, R157, R238, 0x1, P0 ;  /* 0x000000ee9d9d7211 */ /* 0x000fe600000f0eff */
[C---:B------:R-:W-:Y:S01]  /*49a0*/  LEA R158, P0, R156.reuse, c[0x0][0x220], 0x2 ;  /* 0x000088009c9e7a11 */ /* 0x040fe200078010ff */
[-C--:B--2---:R-:W-:Y:S04]  /*49b0*/  HMMA.16816.F32.BF16 R20, R152, R216.reuse, R20 ;  /* 0x000000d89814723c */ /* 0x084fe80000041814 */
[----:B------:R-:W-:Y:S02]  /*49c0*/  LEA.HI.X R159, R156, c[0x0][0x224], R157, 0x2, P0 ;  /* 0x000089009c9f7a11 */ /* 0x000fe400000f149d */
[----:B------:R-:W-:Y:S02]  /*49d0*/  PLOP3.LUT P0, PT, PT, PT, UP0, 0x80, 0x0 ;  /* 0x000000000000781c */ /* 0x000fe40003f0f008 */
[C---:B------:R-:W-:Y:S01]  /*49e0*/  HMMA.16816.F32.BF16 R24, R220.reuse, R216, R24 ;  /* 0x000000d8dc18723c */ /* 0x040fe20000041818 */
[----:B------:R1:W-:Y:S04]  /*49f0*/  RED.E.ADD.F32.FTZ.RN.STRONG.GPU [R158.64], R4 ;  /* 0x000000049e00798e */ /* 0x0003e8000c10e790 */
[----:B------:R1:W-:Y:S03]  /*4a00*/  RED.E.ADD.F32.FTZ.RN.STRONG.GPU [R158.64+0x400], R5 ;  /* 0x000400059e00798e */ /* 0x0003e6000c10e790 */
[-C--:B------:R-:W-:Y:S01]  /*4a10*/  HMMA.16816.F32.BF16 R28, R220, R218.reuse, R28 ;  /* 0x000000dadc1c723c */ /* 0x080fe2000004181c */
[----:B------:R1:W-:Y:S04]  /*4a20*/  RED.E.ADD.F32.FTZ.RN.STRONG.GPU [R158.64+0x800], R6 ;  /* 0x000800069e00798e */ /* 0x0003e8000c10e790 */
[----:B------:R1:W-:Y:S03]  /*4a30*/  RED.E.ADD.F32.FTZ.RN.STRONG.GPU [R158.64+0xc00], R7 ;  /* 0x000c00079e00798e */ /* 0x0003e6000c10e790 */
[C---:B------:R-:W-:Y:S01]  /*4a40*/  HMMA.16816.F32.BF16 R32, R152.reuse, R218, R32 ;  /* 0x000000da9820723c */ /* 0x040fe20000041820 */
[----:B------:R1:W-:Y:S04]  /*4a50*/  RED.E.ADD.F32.FTZ.RN.STRONG.GPU [R158.64+0x1000], R8 ;  /* 0x001000089e00798e */ /* 0x0003e8000c10e790 */
[----:B------:R1:W-:Y:S03]  /*4a60*/  RED.E.ADD.F32.FTZ.RN.STRONG.GPU [R158.64+0x1400], R9 ;  /* 0x001400099e00798e */ /* 0x0003e6000c10e790 */
[-C--:B---3--:R-:W-:Y:S01]  /*4a70*/  HMMA.16816.F32.BF16 R132, R152, R160.reuse, R132 ;  /* 0x000000a09884723c */ /* 0x088fe20000041884 */
[----:B------:R1:W-:Y:S04]  /*4a80*/  RED.E.ADD.F32.FTZ.RN.STRONG.GPU [R158.64+0x1800], R10 ;  /* 0x0018000a9e00798e */ /* 0x0003e8000c10e790 */
[----:B------:R1:W-:Y:S03]  /*4a90*/  RED.E.ADD.F32.FTZ.RN.STRONG.GPU [R158.64+0x1c00], R11 ;  /* 0x001c000b9e00798e */ /* 0x0003e6000c10e790 */
[C---:B------:R-:W-:Y:S01]  /*4aa0*/  HMMA.16816.F32.BF16 R136, R220.reuse, R160, R136 ;  /* 0x000000a0dc88723c */ /* 0x040fe20000041888 */
[----:B------:R1:W-:Y:S04]  /*4ab0*/  RED.E.ADD.F32.FTZ.RN.STRONG.GPU [R158.64+0x2000], R16 ;  /* 0x002000109e00798e */ /* 0x0003e8000c10e790 */
[----:B------:R1:W-:Y:S03]  /*4ac0*/  RED.E.ADD.F32.FTZ.RN.STRONG.GPU [R158.64+0x2400], R17 ;  /* 0x002400119e00798e */ /* 0x0003e6000c10e790 */
[-C--:B------:R-:W-:Y:S01]  /*4ad0*/  HMMA.16816.F32.BF16 R140, R220, R162.reuse, R140 ;  /* 0x000000a2dc8c723c */ /* 0x080fe2000004188c */
[----:B------:R1:W-:Y:S04]  /*4ae0*/  RED.E.ADD.F32.FTZ.RN.STRONG.GPU [R158.64+0x2800], R18 ;  /* 0x002800129e00798e */ /* 0x0003e8000c10e790 */
[----:B------:R1:W-:Y:S03]  /*4af0*/  RED.E.ADD.F32.FTZ.RN.STRONG.GPU [R158.64+0x2c00], R19 ;  /* 0x002c00139e00798e */ /* 0x0003e6000c10e790 */
[----:B------:R-:W-:Y:S01]  /*4b00*/  HMMA.16816.F32.BF16 R144, R152, R162, R144 ;  /* 0x000000a29890723c */ /* 0x000fe20000041890 */
        /* <DEDUP_REMOVED lines=37> */
.L_x_24:
[----:B---345:R-:W2:Y:S01]  /*4d60*/  S2R R0, SR_CTAID.Y ;  /* 0x0000000000007919 */ /* 0x038ea20000002600 */
[----:B------:R-:W3:Y:S01]  /*4d70*/  S2UR UR4, SR_CTAID.X ;  /* 0x00000000000479c3 */ /* 0x000ee20000002500 */
[----:B------:R-:W-:Y:S01]  /*4d80*/  MOV R2, c[0x0][0x338] ;  /* 0x0000ce0000027a02 */ /* 0x000fe20000000f00 */
[----:B------:R-:W-:Y:S01]  /*4d90*/  USHF.R.S32.HI UR6, URZ, 0x1f, UR9 ;  /* 0x0000001f3f067899 */ /* 0x000fe20008011409 */
[----:B------:R-:W-:Y:S02]  /*4da0*/  BAR.SYNC.DEFER_BLOCKING 0x1, 0x100 ;  /* 0x0044000000007b1d */ /* 0x000fe40000010000 */
[----:B------:R-:W-:-:S13]  /*4db0*/  ISETP.NE.AND P0, PT, R2, 0x1, PT ;  /* 0x000000010200780c */ /* 0x000fda0003f05270 */
[----:B--2---:R-:W-:Y:S01]  /*4dc0*/  @P0 IMAD.HI.U32 R3, R0, c[0x0][0x33c], RZ ;  /* 0x0000cf0000030a27 */ /* 0x004fe200078e00ff */
[----:B---3--:R-:W-:Y:S01]  /*4dd0*/  UIMAD UR4, UR4, 0x3000, URZ ;  /* 0x00003000040478a4 */ /* 0x008fe2000f8e023f */
[----:B-1----:R-:W-:Y:S02]  /*4de0*/  SHF.R.S32.HI R7, RZ, 0x1f, R0 ;  /* 0x0000001fff077819 */ /* 0x002fe40000011400 */
[----:B------:R-:W-:Y:S01]  /*4df0*/  MOV R6, R0 ;  /* 0x0000000000067202 */ /* 0x000fe20000000f00 */
[----:B------:R-:W-:Y:S01]  /*4e00*/  USHF.R.S32.HI UR7, URZ, 0x1f, UR4 ;  /* 0x0000001f3f077899 */ /* 0x000fe20008011404 */
[----:B------:R-:W-:Y:S02]  /*4e10*/  @P0 SHF.R.U32.HI R3, RZ, c[0x0][0x340], R3 ;  /* 0x0000d000ff030a19 */ /* 0x000fe40000011603 */
[C---:B------:R-:W-:Y:S01]  /*4e20*/  IADD3 R4, P1, R234.reuse, UR4, RZ ;  /* 0x00000004ea047c10 */ /* 0x040fe2000ff3e0ff */
[----:B------:R-:W-:Y:S01]  /*4e30*/  ULDC.64 UR4, c[0x0][0x330] ;  /* 0x0000cc0000047ab9 */ /* 0x000fe20000000a00 */
[----:B------:R-:W-:Y:S01]  /*4e40*/  @P0 SHF.R.S32.HI R2, RZ, 0x1f, R3 ;  /* 0x0000001fff020819 */ /* 0x000fe20000011403 */
[----:B------:R-:W-:Y:S01]  /*4e50*/  UIMAD UR4, UR6, UR4, URZ ;  /* 0x00000004060472a4 */ /* 0x000fe2000f8e023f */
[----:B------:R-:W-:-:S02]  /*4e60*/  LEA.HI.X.SX32 R5, R234, UR7, 0x1, P1 ;  /* 0x00000007ea057c11 */ /* 0x000fc400088f0eff */
[----:B------:R-:W-:Y:S01]  /*4e70*/  @P0 MOV R7, R2 ;  /* 0x0000000200070202 */ /* 0x000fe20000000f00 */
[----:B------:R-:W-:Y:S01]  /*4e80*/  UIMAD UR7, UR9, UR5, UR4 ;  /* 0x00000005090772a4 */ /* 0x000fe2000f8e0204 */
[----:B------:R-:W-:Y:S02]  /*4e90*/  @P0 MOV R6, R3 ;  /* 0x0000000300060202 */ /* 0x000fe40000000f00 */
[----:B------:R-:W-:Y:S01]  /*4ea0*/  MOV R2, UR9 ;  /* 0x0000000900027c02 */ /* 0x000fe20008000f00 */
[C---:B------:R-:W-:Y:S01]  /*4eb0*/  IMAD R9, R7.reuse, c[0x0][0x328], RZ ;  /* 0x0000ca0007097a24 */ /* 0x040fe200078e02ff */
[----:B------:R-:W-:Y:S01]  /*4ec0*/  ULDC.64 UR4, c[0x0][0x308] ;  /* 0x0000c20000047ab9 */ /* 0x000fe20000000a00 */
[----:B------:R-:W-:Y:S01]  /*4ed0*/  IMAD R3, R7, c[0x0][0x300], RZ ;  /* 0x0000c00007037a24 */ /* 0x000fe200078e02ff */
[----:B------:R-:W-:Y:S01]  /*4ee0*/  UIMAD UR4, UR6, UR4, URZ ;  /* 0x00000004060472a4 */ /* 0x000fe2000f8e023f */
[----:B------:R-:W-:-:S03]  /*4ef0*/  IMAD.WIDE.U32 R10, R6, c[0x0][0x328], R4 ;  /* 0x0000ca00060a7a25 */ /* 0x000fc600078e0004 */
[----:B------:R-:W-:Y:S01]  /*4f00*/  UIMAD UR4, UR9, UR5, UR4 ;  /* 0x00000005090472a4 */ /* 0x000fe2000f8e0204 */
[C---:B------:R-:W-:Y:S02]  /*4f10*/  IMAD R0, R6.reuse, c[0x0][0x32c], R9 ;  /* 0x0000cb0006007a24 */ /* 0x040fe400078e0209 */
[----:B------:R-:W-:-:S03]  /*4f20*/  IMAD.WIDE.U32 R4, R6, c[0x0][0x300], R4 ;  /* 0x0000c00006047a25 */ /* 0x000fc600078e0004 */
[----:B------:R-:W-:Y:S01]  /*4f30*/  IADD3 R11, R11, R0, RZ ;  /* 0x000000000b0b7210 */ /* 0x000fe20007ffe0ff */
[----:B------:R-:W-:Y:S01]  /*4f40*/  IMAD R3, R6, c[0x0][0x304], R3 ;  /* 0x0000c10006037a24 */ /* 0x000fe200078e0203 */
[----:B------:R-:W-:-:S04]  /*4f50*/  MOV R0, UR9 ;  /* 0x0000000900007c02 */ /* 0x000fc80008000f00 */
[----:B------:R-:W-:Y:S01]  /*4f60*/  IADD3 R5, R5, R3, RZ ;  /* 0x0000000305057210 */ /* 0x000fe20007ffe0ff */
[----:B------:R-:W-:-:S04]  /*4f70*/  IMAD.WIDE.U32 R2, R2, c[0x0][0x330], R10 ;  /* 0x0000cc0002027a25 */ /* 0x000fc800078e000a */
[----:B------:R-:W-:Y:S01]  /*4f80*/  IMAD.WIDE.U32 R4, R0, c[0x0][0x308], R4 ;  /* 0x0000c20000047a25 */ /* 0x000fe200078e0004 */
[----:B------:R-:W-:Y:S02]  /*4f90*/  IADD3 R3, R3, UR7, RZ ;  /* 0x0000000703037c10 */ /* 0x000fe4000fffe0ff */
[----:B------:R-:W-:Y:S02]  /*4fa0*/  LEA R8, P1, R2, c[0x0][0x310], 0x2 ;  /* 0x0000c40002087a11 */ /* 0x000fe400078210ff */
[----:B------:R-:W-:Y:S02]  /*4fb0*/  LEA R6, P0, R4, c[0x0][0x2e8], 0x2 ;  /* 0x0000ba0004067a11 */ /* 0x000fe400078010ff */
[----:B------:R-:W-:Y:S01]  /*4fc0*/  LEA.HI.X R9, R2, c[0x0][0x314], R3, 0x2, P1 ;  /* 0x0000c50002097a11 */ /* 0x000fe200008f1403 */
[----:B------:R-:W-:Y:S01]  /*4fd0*/  FMUL.FTZ R3, R84, c[0x0][0x298] ;  /* 0x0000a60054037a20 */ /* 0x000fe20000410000 */
[----:B------:R-:W-:-:S03]  /*4fe0*/  IADD3 R0, R5, UR4, RZ ;  /* 0x0000000405007c10 */ /* 0x000fc6000fffe0ff */
[----:B------:R-:W-:Y:S01]  /*4ff0*/  RED.E.ADD.F32.FTZ.RN.STRONG.GPU [R8.64], R36 ;  /* 0x000000240800798e */ /* 0x000fe2000c10e790 */
[----:B------:R-:W-:-:S03]  /*5000*/  LEA.HI.X R7, R4, c[0x0][0x2ec], R0, 0x2, P0 ;  /* 0x0000bb0004077a11 */ /* 0x000fc600000f1400 */
[----:B------:R-:W-:Y:S04]  /*5010*/  RED.E.ADD.F32.FTZ.RN.STRONG.GPU [R8.64+0x400], R37 ;  /* 0x000400250800798e */ /* 0x000fe8000c10e790 */
        /* <DEDUP_REMOVED lines=38> */
[----:B------:R-:W-:Y:S01]  /*5280*/  RED.E.ADD.F32.FTZ.RN.STRONG.GPU [R8.64+0xa000], R80 ;  /* 0x00a000500800798e */ /* 0x000fe2000c10e790 */
[----:B------:R-:W-:-:S03]  /*5290*/  FMUL.FTZ R85, R85, c[0x0][0x298] ;  /* 0x0000a60055557a20 */ /* 0x000fc60000410000 */
        /* <DEDUP_REMOVED lines=12> */
[----:B------:R1:W-:Y:S01]  /*5360*/  RED.E.ADD.F32.FTZ.RN.STRONG.GPU [R8.64+0xbc00], R79 ;  /* 0x00bc004f0800798e */ /* 0x0003e2000c10e790 */
[----:B------:R-:W-:-:S03]  /*5370*/  FMUL.FTZ R15, R96, c[0x0][0x298] ;  /* 0x0000a600600f7a20 */ /* 0x000fc60000410000 */
[----:B------:R-:W-:Y:S01]  /*5380*/  RED.E.ADD.F32.FTZ.RN.STRONG.GPU [R6.64], R3 ;  /* 0x000000030600798e */ /* 0x000fe2000c10e790 */
[----:B------:R-:W-:-:S03]  /*5390*/  FMUL.FTZ R97, R97, c[0x0][0x298] ;  /* 0x0000a60061617a20 */ /* 0x000fc60000410000 */
[----:B------:R-:W-:Y:S01]  /*53a0*/  RED.E.ADD.F32.FTZ.RN.STRONG.GPU [R6.64+0x400], R85 ;  /* 0x000400550600798e */ /* 0x000fe2000c10e790 */
[----:B------:R-:W-:-:S03]  /*53b0*/  FMUL.FTZ R17, R98, c[0x0][0x298] ;  /* 0x0000a60062117a20 */ /* 0x000fc60000410000 */
[----:B------:R-:W-:Y:S01]  /*53c0*/  RED.E.ADD.F32.FTZ.RN.STRONG.GPU [R6.64+0x800], R5 ;  /* 0x000800050600798e */ /* 0x000fe2000c10e790 */
[----:B------:R-:W-:-:S03]  /*53d0*/  FMUL.FTZ R99, R99, c[0x0][0x298] ;  /* 0x0000a60063637a20 */ /* 0x000fc60000410000 */
[----:B------:R-:W-:Y:S04]  /*53e0*/  RED.E.ADD.F32.FTZ.RN.STRONG.GPU [R6.64+0xc00], R87 ;  /* 0x000c00570600798e */ /* 0x000fe8000c10e790 */
[----:B------:R-:W-:Y:S01]  /*53f0*/  RED.E.ADD.F32.FTZ.RN.STRONG.GPU [R6.64+0x1000], R11 ;  /* 0x0010000b0600798e */ /* 0x000fe2000c10e790 */
[----:B------:R-:W-:-:S03]  /*5400*/  FMUL.FTZ R93, R93, c[0x0][0x298] ;  /* 0x0000a6005d5d7a20 */ /* 0x000fc60000410000 */
[----:B------:R-:W-:Y:S01]  /*5410*/  RED.E.ADD.F32.FTZ.RN.STRONG.GPU [R6.64+0x1400], R89 ;  /* 0x001400590600798e */ /* 0x000fe2000c10e790 */
[----:B------:R-:W-:Y:S02]  /*5420*/  FMUL.FTZ R19, R94, c[0x0][0x298] ;  /* 0x0000a6005e137a20 */ /* 0x000fe40000410000 */
[----:B-1----:R-:W-:Y:S01]  /*5430*/  FMUL.FTZ R9, R92, c[0x0][0x298] ;  /* 0x0000a6005c097a20 */ /* 0x002fe20000410000 */
        /* <DEDUP_REMOVED lines=75> */
[----:B------:R-:W-:Y:S05]  /*58f0*/  EXIT ;  /* 0x000000000000794d */ /* 0x000fea0003800000 */
.L_x_28:
        /* <DEDUP_REMOVED lines=16> */
.L_x_1373:


//--------------------- .text._ZN7cutlass13device_kernelIN5flash19enable_sm80_to_sm89INS1_16FlashAttnBwdSm80INS1_25CollectiveMainloopBwdSm80ILi1ELi1EN4cute5tupleIJNS5_1CILi64EEES8_NS7_ILi192EEEEEENS_10bfloat16_tEfNS_4arch4Sm80ELb0ELb0ELb1ELb0ELb1ELb0ELb0ELb0ELi2ELi2ELi2ELi2ELb1EEENS1_24CollectiveEpilogueBwdGQAISA_fSD_Li256ELb0ELb1EEENS1_19SingleTileSchedulerILb0ELb0ELb0ELi64EEEEEEEEEvNT_6ParamsE --------------------------
	.section	.text._ZN7cutlass13device_kernelIN5flash19enable_sm80_to_sm89INS1_16FlashAttnBwdSm80INS1_25CollectiveMainloopBwdSm80ILi1ELi1EN4cute5tupleIJNS5_1CILi64EEES8_NS7_ILi192EEEEEENS_10bfloat16_tEfNS_4arch4Sm80ELb0ELb0ELb1ELb0ELb1ELb0ELb0ELb0ELi2ELi2ELi2ELi2ELb1EEENS1_24CollectiveEpilogueBwdGQAISA_fSD_Li256ELb0ELb1EEENS1_19SingleTileSchedulerILb0ELb0ELb0ELi64EEEEEEEEEvNT_6ParamsE,"ax",@progbits
	.sectioninfo	@"SHI_REGISTERS=255"
	.align	128
.text._ZN7cutlass13device_kernelIN5flash19enable_sm80_to_sm89INS1_16FlashAttnBwdSm80INS1_25CollectiveMainloopBwdSm80ILi1ELi1EN4cute5tupleIJNS5_1CILi64EEES8_NS7_ILi192EEEEEENS_10bfloat16_tEfNS_4arch4Sm80ELb0ELb0ELb1ELb0ELb1ELb0ELb0ELb0ELi2ELi2ELi2ELi2ELb1EEENS1_24CollectiveEpilogueBwdGQAISA_fSD_Li256ELb0ELb1EEENS1_19SingleTileSchedulerILb0ELb0ELb0ELi64EEEEEEEEEvNT_6ParamsE:
        .type           _ZN7cutlass13device_kernelIN5flash19enable_sm80_to_sm89INS1_16FlashAttnBwdSm80INS1_25CollectiveMainloopBwdSm80ILi1ELi1EN4cute5tupleIJNS5_1CILi64EEES8_NS7_ILi192EEEEEENS_10bfloat16_tEfNS_4arch4Sm80ELb0ELb0ELb1ELb0ELb1ELb0ELb0ELb0ELi2ELi2ELi2ELi2ELb1EEENS1_24CollectiveEpilogueBwdGQAISA_fSD_Li256ELb0ELb1EEENS1_19SingleTileSchedulerILb0ELb0ELb0ELi64EEEEEEEEEvNT_6ParamsE,@function
        .size           _ZN7cutlass13device_kernelIN5flash19enable_sm80_to_sm89INS1_16FlashAttnBwdSm80INS1_25CollectiveMainloopBwdSm80ILi1ELi1EN4cute5tupleIJNS5_1CILi64EEES8_NS7_ILi192EEEEEENS_10bfloat16_tEfNS_4arch4Sm80ELb0ELb0ELb1ELb0ELb1ELb0ELb0ELb0ELi2ELi2ELi2ELi2ELb1EEENS1_24CollectiveEpilogueBwdGQAISA_fSD_Li256ELb0ELb1EEENS1_19SingleTileSchedulerILb0ELb0ELb0ELi64EEEEEEEEEvNT_6ParamsE,(.L_x_1374 - _ZN7cutlass13device_kernelIN5flash19enable_sm80_to_sm89INS1_16FlashAttnBwdSm80INS1_25CollectiveMainloopBwdSm80ILi1ELi1EN4cute5tupleIJNS5_1CILi64EEES8_NS7_ILi192EEEEEENS_10bfloat16_tEfNS_4arch4Sm80ELb0ELb0ELb1ELb0ELb1ELb0ELb0ELb0ELi2ELi2ELi2ELi2ELb1EEENS1_24CollectiveEpilogueBwdGQAISA_fSD_Li256ELb0ELb1EEENS1_19SingleTileSchedulerILb0ELb0ELb0ELi64EEEEEEEEEvNT_6ParamsE)
        .other          _ZN7cutlass13device_kernelIN5flash19enable_sm80_to_sm89INS1_16FlashAttnBwdSm80INS1_25CollectiveMainloopBwdSm80ILi1ELi1EN4cute5tupleIJNS5_1CILi64EEES8_NS7_ILi192EEEEEENS_10bfloat16_tEfNS_4arch4Sm80ELb0ELb0ELb1ELb0ELb1ELb0ELb0ELb0ELi2ELi2ELi2ELi2ELb1EEENS1_24CollectiveEpilogueBwdGQAISA_fSD_Li256ELb0ELb1EEENS1_19SingleTileSchedulerILb0ELb0ELb0ELi64EEEEEEEEEvNT_6ParamsE,@"STO_CUDA_ENTRY STV_DEFAULT"
_ZN7cutlass13device_kernelIN5flash19enable_sm80_to_sm89INS1_16FlashAttnBwdSm80INS1_25CollectiveMainloopBwdSm80ILi1ELi1EN4cute5tupleIJNS5_1CILi64EEES8_NS7_ILi192EEEEEENS_10bfloat16_tEfNS_4arch4Sm80ELb0ELb0ELb1ELb0ELb1ELb0ELb0ELb0ELi2ELi2ELi2ELi2ELb1EEENS1_24CollectiveEpilogueBwdGQAISA_fSD_Li256ELb0ELb1EEENS1_19SingleTileSchedulerILb0ELb0ELb0ELi64EEEEEEEEEvNT_6ParamsE:
[----:B------:R-:W-:Y:S02]  /*0000*/  MOV R1, c[0x0][0x28] ;  /* 0x00000a0000017a02 */ /* 0x000fe40000000f00 */
[----:B------:R-:W1:Y:S02]  /*0010*/  S2UR UR18, SR_CTAID.Z ;  /* 0x00000000001279c3 */ /* 0x000e640000002700 */
[----:B-1----:R-:W-:-:S13]  /*0020*/  ISETP.LE.AND P0, PT, RZ, UR18, PT ;  /* 0x00000012ff007c0c */ /* 0x002fda000bf03270 */
[----:B------:R-:W-:Y:S05]  /*0030*/  @!P0 EXIT ;  /* 0x000000000000894d */ /* 0x000fea0003800000 */
[----:B------:R-:W1:Y:S01]  /*0040*/  S2R R234, SR_TID.X ;  /* 0x0000000000ea7919 */ /* 0x000e620000002100 */
[----:B------:R-:W-:Y:S01]  /*0050*/  IMAD.MOV.U32 R0, RZ, RZ, c[0x0][0x248] ;  /* 0x00009200ff007624 */ /* 0x000fe200078e00ff */
[----:B------:R-:W-:Y:S01]  /*0060*/  USHF.R.S32.HI UR9, URZ, 0x1f, UR18 ;  /* 0x0000001f3f097899 */ /* 0x000fe20008011412 */
[----:B------:R-:W-:Y:S01]  /*0070*/  LOP3.LUT R233, R233, 0xfffffff7, RZ, 0xc0, !PT ;  /* 0xfffffff7e9e97812 */ /* 0x000fe200078ec0ff */
[----:B------:R-:W2:Y:S01]  /*0080*/  S2R R9, SR_CTAID.Y ;  /* 0x0000000000097919 */ /* 0x000ea20000002600 */
[----:B------:R-:W-:Y:S01]  /*0090*/  ULDC.64 UR4, c[0x0][0x1e8] ;  /* 0x00007a0000047ab9 */ /* 0x000fe20000000a00 */
[----:B------:R-:W-:Y:S01]  /*00a0*/  ISETP.NE.AND P0, PT, R0, 0x1, PT ;  /* 0x000000010000780c */ /* 0x000fe20003f05270 */
[----:B------:R-:W-:Y:S01]  /*00b0*/  UIMAD UR4, UR9, UR4, URZ ;  /* 0x00000004090472a4 */ /* 0x000fe2000f8e023f */
[----:B------:R-:W3:Y:S01]  /*00c0*/  S2R R248, SR_CTAID.Z ;  /* 0x0000000000f87919 */ /* 0x000ee20000002700 */
[----:B------:R-:W-:Y:S01]  /*00d0*/  ULDC.64 UR16, c[0x0][0x118] ;  /* 0x0000460000107ab9 */ /* 0x000fe20000000a00 */
[----:B------:R-:W-:Y:S01]  /*00e0*/  CS2R R126, SRZ ;  /* 0x00000000007e7805 */ /* 0x000fe2000001ff00 */
[----:B------:R-:W-:Y:S01]  /*00f0*/  UIMAD UR6, UR18, UR5, UR4 ;  /* 0x00000005120672a4 */ /* 0x000fe2000f8e0204 */
[----:B------:R-:W4:Y:S01]  /*0100*/  S2R R2, SR_CTAID.X ;  /* 0x0000000000027919 */ /* 0x000f220000002500 */
        /* <DEDUP_REMOVED lines=12> */
[C---:B------:R-:W-:Y:S01]  /*01d0*/  IMAD.SHL.U32 R246, R234.reuse, 0x4, RZ ;  /* 0x00000004eaf67824 */ /* 0x040fe200078e00ff */
        /* <DEDUP_REMOVED lines=9> */
[----:B------:R-:W-:Y:S01]  /*0270*/  CS2R R108, SRZ ;  /* 0x00000000006c7805 */ /* 0x000fe2000001ff00 */
        /* <DEDUP_REMOVED lines=8> */
[----:B------:R-:W-:Y:S01]  /*0300*/  LEA.HI R12, R13, R234, RZ, 0x4 ;  /* 0x000000ea0d0c7211 */ /* 0x000fe200078f20ff */
[----:B------:R-:W-:Y:S01]  /*0310*/  IMAD R0, R0, c[0x0][0x1b0], RZ ;  /* 0x00006c0000007a24 */ /* 0x000fe200078e02ff */
[----:B------:R-:W-:Y:S01]  /*0320*/  SHF.R.S32.HI R23, RZ, 0x1f, R22 ;  /* 0x0000001fff177819 */ /* 0x000fe20000011416 */
[C---:B------:R-:W-:Y:S01]  /*0330*/  IMAD R4, R5.reuse, c[0x0][0x1e4], R4 ;  /* 0x0000790005047a24 */ /* 0x040fe200078e0204 */
[----:B------:R-:W-:Y:S01]  /*0340*/  ISETP.GE.AND P2, PT, R22, c[0x0][0x1cc], PT ;  /* 0x0000730016007a0c */ /* 0x000fe20003f46270 */
[C---:B------:R-:W-:Y:S01]  /*0350*/  IMAD R0, R5.reuse, c[0x0][0x1b4], R0 ;  /* 0x00006d0005007a24 */ /* 0x040fe200078e0200 */
[----:B------:R-:W-:Y:S01]  /*0360*/  CS2R R112, SRZ ;  /* 0x0000000000707805 */ /* 0x000fe2000001ff00 */
[----:B------:R-:W-:Y:S01]  /*0370*/  IMAD.WIDE.U32 R10, R5, c[0x0][0x1e0], R22 ;  /* 0x00007800050a7a25 */ /* 0x000fe200078e0016 */
[----:B------:R-:W-:Y:S01]  /*0380*/  CS2R R106, SRZ ;  /* 0x00000000006a7805 */ /* 0x000fe2000001ff00 */
[----:B------:R-:W-:Y:S01]  /*0390*/  CS2R R104, SRZ ;  /* 0x0000000000687805 */ /* 0x000fe2000001ff00 */
[----:B------:R-:W-:Y:S01]  /*03a0*/  CS2R R102, SRZ ;  /* 0x0000000000667805 */ /* 0x000fe2000001ff00 */
[----:B------:R-:W-:Y:S01]  /*03b0*/  IMAD.IADD R11, R11, 0x1, R4 ;  /* 0x000000010b0b7824 */ /* 0x000fe200078e0204 */
[----:B------:R-:W-:Y:S01]  /*03c0*/  CS2R R100, SRZ ;  /* 0x0000000000647805 */ /* 0x000fe2000001ff00 */
[----:B------:R-:W-:Y:S01]  /*03d0*/  IMAD.WIDE.U32 R16, R5, c[0x0][0x1b0], R22 ;  /* 0x00006c0005107a25 */ /* 0x000fe200078e0016 */
[----:B------:R-:W-:Y:S01]  /*03e0*/  CS2R R94, SRZ ;  /* 0x00000000005e7805 */ /* 0x000fe2000001ff00 */
[----:B------:R-:W-:Y:S01]  /*03f0*/  CS2R R92, SRZ ;  /* 0x00000000005c7805 */ /* 0x000fe2000001ff00 */
[----:B------:R-:W-:Y:S01]  /*0400*/  CS2R R98, SRZ ;  /* 0x0000000000627805 */ /* 0x000fe2000001ff00 */
[----:B---3--:R-:W-:Y:S01]  /*0410*/  IMAD.WIDE.U32 R10, R248, c[0x0][0x1e8], R10 ;  /* 0x00007a00f80a7a25 */ /* 0x008fe200078e000a */
[----:B------:R-:W-:Y:S01]  /*0420*/  CS2R R96, SRZ ;  /* 0x0000000000607805 */ /* 0x000fe2000001ff00 */
[----:B------:R-:W-:Y:S01]  /*0430*/  CS2R R90, SRZ ;  /* 0x00000000005a7805 */ /* 0x000fe2000001ff00 */
[----:B------:R-:W-:Y:S01]  /*0440*/  CS2R R88, SRZ ;  /* 0x0000000000587805 */ /* 0x000fe2000001ff00 */
[----:B----4-:R-:W-:Y:S01]  /*0450*/  IMAD.WIDE R14, R2, 0x40, R244 ;  /* 0x00000040020e7825 */ /* 0x010fe200078e02f4 */
[----:B------:R-:W-:Y:S01]  /*0460*/  IADD3 R11, R11, UR6, RZ ;  /* 0x000000060b0b7c10 */ /* 0x000fe2000fffe0ff */
[----:B------:R-:W-:Y:S01]  /*0470*/  CS2R R86, SRZ ;  /* 0x0000000000567805 */ /* 0x000fe2000001ff00 */
[----:B------:R-:W-:Y:S01]  /*0480*/  CS2R R84, SRZ ;  /* 0x0000000000547805 */ /* 0x000fe2000001ff00 */
[----:B------:R-:W-:Y:S01]  /*0490*/  IMAD.IADD R17, R17, 0x1, R0 ;  /* 0x0000000111117824 */ /* 0x000fe200078e0200 */
[----:B------:R-:W-:Y:S01]  /*04a0*/  CS2R R78, SRZ ;  /* 0x00000000004e7805 */ /* 0x000fe2000001ff00 */
[----:B------:R-:W-:Y:S01]  /*04b0*/  IMAD R5, R15, c[0x0][0x1d8], RZ ;  /* 0x000076000f057a24 */ /* 0x000fe200078e02ff */
[----:B------:R-:W-:Y:S01]  /*04c0*/  CS2R R76, SRZ ;  /* 0x00000000004c7805 */ /* 0x000fe2000001ff00 */
[----:B------:R-:W-:Y:S01]  /*04d0*/  IMAD.WIDE.U32 R16, R248, c[0x0][0x1b8], R16 ;  /* 0x00006e00f8107a25 */ /* 0x000fe200078e0010 */
[----:B------:R-:W-:Y:S01]  /*04e0*/  CS2R R82, SRZ ;  /* 0x0000000000527805 */ /* 0x000fe2000001ff00 */
[----:B------:R-:W-:Y:S01]  /*04f0*/  CS2R R80, SRZ ;  /* 0x0000000000507805 */ /* 0x000fe2000001ff00 */
[----:B------:R-:W-:Y:S01]  /*0500*/  CS2R R74, SRZ ;  /* 0x00000000004a7805 */ /* 0x000fe2000001ff00 */
[C---:B------:R-:W-:Y:S01]  /*0510*/  IMAD R4, R14.reuse, c[0x0][0x1dc], R5 ;  /* 0x000077000e047a24 */ /* 0x040fe200078e0205 */
[----:B------:R-:W-:Y:S01]  /*0520*/  IADD3 R17, R17, UR4, RZ ;  /* 0x0000000411117c10 */ /* 0x000fe2000fffe0ff */
[----:B------:R-:W-:Y:S01]  /*0530*/  IMAD.WIDE.U32 R10, R14, c[0x0][0x1d8], R10 ;  /* 0x000076000e0a7a25 */ /* 0x000fe200078e000a */
[----:B------:R-:W-:Y:S01]  /*0540*/  ULDC.64 UR4, c[0x0][0x278] ;  /* 0x00009e0000047ab9 */ /* 0x000fe20000000a00 */
[----:B------:R-:W-:Y:S01]  /*0550*/  CS2R R72, SRZ ;  /* 0x0000000000487805 */ /* 0x000fe2000001ff00 */
[----:B------:R-:W-:Y:S01]  /*0560*/  UIMAD.WIDE.U32 UR12, UR18, UR4, URZ ;  /* 0x00000004120c72a5 */ /* 0x000fe2000f8e003f */
[----:B------:R-:W-:Y:S01]  /*0570*/  IMAD R0, R15, c[0x0][0x1a8], RZ ;  /* 0x00006a000f007a24 */ /* 0x000fe200078e02ff */
[C---:B------:R-:W-:Y:S01]  /*0580*/  LEA R28, P0, R10.reuse, c[0x0][0x1c0], 0x1 ;  /* 0x000070000a1c7a11 */ /* 0x040fe200078008ff */
[----:B------:R-:W-:Y:S01]  /*0590*/  IMAD.IADD R4, R11, 0x1, R4 ;  /* 0x000000010b047824 */ /* 0x000fe200078e0204 */
[----:B------:R-:W-:Y:S01]  /*05a0*/  UIMAD UR4, UR9, UR4, URZ ;  /* 0x00000004090472a4 */ /* 0x000fe2000f8e023f */
[----:B------:R-:W-:Y:S01]  /*05b0*/  IMAD.MOV.U32 R15, RZ, RZ, c[0x0][0x1d8] ;  /* 0x00007600ff0f7624 */ /* 0x000fe200078e00ff */
[----:B------:R-:W-:Y:S01]  /*05c0*/  CS2R R70, SRZ ;  /* 0x0000000000467805 */ /* 0x000fe2000001ff00 */
[----:B------:R-:W-:Y:S01]  /*05d0*/  IMAD.MOV.U32 R5, RZ, RZ, c[0x0][0x1dc] ;  /* 0x00007700ff057624 */ /* 0x000fe200078e00ff */
[----:B------:R-:W-:Y:S01]  /*05e0*/  LEA.HI.X R29, R10, c[0x0][0x1c4], R4, 0x1, P0 ;  /* 0x000071000a1d7a11 */ /* 0x000fe200000f0c04 */
[C---:B------:R-:W-:Y:S01]  /*05f0*/  IMAD R0, R14.reuse, c[0x0][0x1ac], R0 ;  /* 0x00006b000e007a24 */ /* 0x040fe200078e0200 */
[----:B------:R-:W-:Y:S01]  /*0600*/  LEA R24, P1, R15, R28, 0x6 ;  /* 0x0000001c0f187211 */ /* 0x000fe200078230ff */
[----:B------:R-:W-:Y:S01]  /*0610*/  IMAD.WIDE.U32 R16, R14, c[0x0][0x1a8], R16 ;  /* 0x00006a000e107a25 */ /* 0x000fe200078e0010 */
[----:B------:R-:W-:Y:S01]  /*0620*/  LEA.HI R4, R13, R234, RZ, 0x6 ;  /* 0x000000ea0d047211 */ /* 0x000fe200078f30ff */
[----:B------:R-:W-:Y:S01]  /*0630*/  UIMAD UR4, UR18, UR5, UR4 ;  /* 0x00000005120472a4 */ /* 0x000fe2000f8e0204 */
[----:B------:R-:W-:Y:S01]  /*0640*/  LEA.HI.X R25, R15, R29, R5, 0x6, P1 ;  /* 0x0000001d0f197211 */ /* 0x000fe200008f3405 */
[----:B------:R-:W-:Y:S01]  /*0650*/  IMAD.IADD R0, R17, 0x1, R0 ;  /* 0x0000000111007824 */ /* 0x000fe200078e0200 */
[C---:B------:R-:W-:Y:S01]  /*0660*/  LEA R26, P0, R16.reuse, c[0x0][0x190], 0x1 ;  /* 0x00006400101a7a11 */ /* 0x040fe200078008ff */
[----:B------:R-:W-:Y:S01]  /*0670*/  IMAD.MOV.U32 R15, RZ, RZ, c[0x0][0x1a8] ;  /* 0x00006a00ff0f7624 */ /* 0x000fe200078e00ff */
[----:B------:R-:W-:Y:S01]  /*0680*/  SHF.R.S32.HI R4, RZ, 0x6, R4 ;  /* 0x00000006ff047819 */ /* 0x000fe20000011404 */
[----:B------:R-:W-:Y:S01]  /*0690*/  IMAD.MOV.U32 R5, RZ, RZ, c[0x0][0x1ac] ;  /* 0x00006b00ff057624 */ /* 0x000fe200078e00ff */
[----:B------:R-:W-:Y:S01]  /*06a0*/  LEA.HI.X R27, R16, c[0x0][0x194], R0, 0x1, P0 ;  /* 0x00006500101b7a11 */ /* 0x000fe200000f0c00 */
[----:B------:R-:W-:Y:S01]  /*06b0*/  IMAD.MOV.U32 R11, RZ, RZ, -0x40 ;  /* 0xffffffc0ff0b7424 */ /* 0x000fe200078e00ff */
[C---:B------:R-:W-:Y:S01]  /*06c0*/  LEA R20, P0, R15.reuse, R26, 0x6 ;  /* 0x0000001a0f147211 */ /* 0x040fe200078030ff */
[----:B------:R-:W-:Y:S01]  /*06d0*/  IMAD R0, R8, c[0x0][0x270], RZ ;  /* 0x00009c0008007a24 */ /* 0x000fe200078e02ff */
[----:B------:R-:W-:Y:S01]  /*06e0*/  IADD3 R16, R22, 0x40, RZ ;  /* 0x0000004016107810 */ /* 0x000fe20007ffe0ff */
[----:B------:R-:W-:Y:S01]  /*06f0*/  IMAD R11, R2, R11, c[0x0][0x198] ;  /* 0x00006600020b7624 */ /* 0x000fe200078e020b */
[----:B------:R-:W-:Y:S01]  /*0700*/  LEA.HI.X R21, R15, R27, R5, 0x6, P0 ;  /* 0x0000001b0f157211 */ /* 0x000fe200000f3405 */
[----:B------:R-:W-:Y:S01]  /*0710*/  IMAD.SHL.U32 R5, R244, 0x40, RZ ;  /* 0x00000040f4057824 */ /* 0x000fe200078e00ff */
[----:B------:R-:W-:Y:S01]  /*0720*/  IADD3 R15, R22, 0x80, RZ ;  /* 0x00000080160f7810 */ /* 0x000fe20007ffe0ff */
[----:B------:R-:W-:Y:S01]  /*0730*/  IMAD.IADD R6, R11, 0x1, -R244 ;  /* 0x000000010b067824 */ /* 0x000fe200078e0af4 */
[----:B------:R-:W-:Y:S01]  /*0740*/  UIADD3 UR6, UR13, UR4, URZ ;  /* 0x000000040d067290 */ /* 0x000fe2000fffe03f */
[----:B------:R-:W-:Y:S01]  /*0750*/  IMAD R17, R9, c[0x0][0x274], R0 ;  /* 0x00009d0009117a24 */ /* 0x000fe200078e0200 */
[----:B------:R-:W-:Y:S01]  /*0760*/  LOP3.LUT R5, R5, 0x1c0, RZ, 0xc0, !PT ;  /* 0x000001c005057812 */ /* 0x000fe200078ec0ff */
[----:B------:R-:W-:Y:S01]  /*0770*/  IMAD.SHL.U32 R0, R4, 0x200, RZ ;  /* 0x0000020004007824 */ /* 0x000fe200078e00ff */
[C---:B------:R-:W-:Y:S01]  /*0780*/  ISETP.LT.OR P6, PT, R6.reuse, 0x1, P2 ;  /* 0x000000010600780c */ /* 0x040fe200017c1670 */
[----:B------:R-:W-:Y:S01]  /*0790*/  IMAD.WIDE.U32 R18, R9, c[0x0][0x270], R246 ;  /* 0x00009c0009127a25 */ /* 0x000fe200078e00f6 */
[----:B------:R-:W-:Y:S01]  /*07a0*/  LOP3.LUT R232, R5, 0x38, R22, 0xf8, !PT ;  /* 0x0000003805e87812 */ /* 0x000fe200078ef816 */
[----:B------:R-:W-:Y:S01]  /*07b0*/  ULDC.64 UR4, c[0x0][0x188] ;  /* 0x0000620000047ab9 */ /* 0x000fe20000000a00 */
[----:B------:R-:W-:Y:S01]  /*07c0*/  SHF.R.U32.HI R5, RZ, 0x3, R5 ;  /* 0x00000003ff057819 */ /* 0x000fe20000011605 */
[----:B------:R-:W-:Y:S01]  /*07d0*/  IMAD.SHL.U32 R10, R3, 0x40, RZ ;  /* 0x00000040030a7824 */ /* 0x000fe200078e00ff */
[----:B------:R-:W-:Y:S01]  /*07e0*/  ISETP.LT.OR P2, PT, R6, 0x21, P2 ;  /* 0x000000210600780c */ /* 0x000fe20001741670 */
[----:B------:R-:W-:Y:S01]  /*07f0*/  UIMAD UR4, UR9, UR4, URZ ;  /* 0x00000004090472a4 */ /* 0x000fe2000f8e023f */
[----:B------:R-:W-:Y:S01]  /*0800*/  LOP3.LUT R232, R0, R232, R5, 0xf6, !PT ;  /* 0x000000e800e87212 */ /* 0x000fe200078ef605 */
[----:B------:R-:W-:Y:S01]  /*0810*/  CS2R R68, SRZ ;  /* 0x0000000000447805 */ /* 0x000fe2000001ff00 */
[----:B------:R-:W-:Y:S01]  /*0820*/  ISETP.GE.AND P1, PT, R16, c[0x0][0x1cc], PT ;  /* 0x0000730010007a0c */ /* 0x000fe20003f26270 */
[----:B------:R-:W-:Y:S01]  /*0830*/  UIMAD UR8, UR18, UR5, UR4 ;  /* 0x00000005120872a4 */ /* 0x000fe2000f8e0204 */
[----:B------:R-:W-:Y:S01]  /*0840*/  ISETP.GE.AND P0, PT, R15, c[0x0][0x1cc], PT ;  /* 0x000073000f007a0c */ /* 0x000fe20003f06270 */
[----:B------:R-:W-:Y:S01]  /*0850*/  IMAD.SHL.U32 R232, R232, 0x2, RZ ;  /* 0x00000002e8e87824 */ /* 0x000fe200078e00ff */
[----:B------:R-:W-:Y:S01]  /*0860*/  IADD3 R18, P3, R18, UR12, RZ ;  /* 0x0000000c12127c10 */ /* 0x000fe2000ff7e0ff */
[----:B------:R-:W-:Y:S01]  /*0870*/  ULDC.64 UR4, c[0x0][0x178] ;  /* 0x00005e0000047ab9 */ /* 0x000fe20000000a00 */
[----:B------:R-:W-:Y:S01]  /*0880*/  P2R R2, PR, RZ, 0x4 ;  /* 0x00000004ff027803 */ /* 0x000fe20000000000 */
[----:B------:R-:W-:Y:S01]  /*0890*/  USHF.L.U64.HI UR7, UR4, UR19, UR5 ;  /* 0x0000001304077299 */ /* 0x000fe20008010205 */
[C---:B------:R-:W-:Y:S01]  /*08a0*/  ISETP.LT.OR P5, PT, R6.reuse, 0x1, P1 ;  /* 0x000000010600780c */ /* 0x040fe20000fa1670 */
[----:B------:R1:W-:Y:S01]  /*08b0*/  LDGSTS.E.BYPASS.LTC128B.128 [R232+0x6080], [R28.64], !P6 ;  /* 0x060800001ce87fae */ /* 0x0003e2000f101d50 */
[----:B------:R-:W-:Y:S01]  /*08c0*/  ISETP.LT.OR P4, PT, R6, 0x1, P0 ;  /* 0x000000010600780c */ /* 0x000fe20000781670 */
[----:B------:R-:W-:Y:S01]  /*08d0*/  CS2R R62, SRZ ;  /* 0x00000000003e7805 */ /* 0x000fe2000001ff00 */
[----:B------:R-:W-:Y:S01]  /*08e0*/  IADD3.X R17, R19, UR6, R17, P3, !PT ;  /* 0x0000000613117c10 */ /* 0x000fe20009ffe411 */
[----:B------:R-:W-:Y:S01]  /*08f0*/  IMAD R19, R245, c[0x0][0x178], RZ ;  /* 0x00005e00f5137a24 */ /* 0x000fe200078e02ff */
[----:B------:R-:W-:Y:S01]  /*0900*/  ISETP.NE.AND P6, PT, R2, RZ, PT ;  /* 0x000000ff0200720c */ /* 0x000fe20003fc5270 */
[----:B------:R-:W-:Y:S01]  /*0910*/  CS2R R60, SRZ ;  /* 0x00000000003c7805 */ /* 0x000fe2000001ff00 */
[----:B------:R-:W-:Y:S01]  /*0920*/  ISETP.LT.OR P3, PT, R6, 0x21, P1 ;  /* 0x000000210600780c */ /* 0x000fe20000f61670 */
[----:B------:R-:W-:Y:S01]  /*0930*/  IMAD R2, R244, c[0x0][0x17c], R19 ;  /* 0x00005f00f4027a24 */ /* 0x000fe200078e0213 */
[----:B------:R-:W-:Y:S01]  /*0940*/  ISETP.GE.AND P2, PT, R22, c[0x0][0x19c], PT ;  /* 0x0000670016007a0c */ /* 0x000fe20003f46270 */
[----:B------:R-:W-:Y:S01]  /*0950*/  CS2R R66, SRZ ;  /* 0x0000000000427805 */ /* 0x000fe2000001ff00 */
[----:B------:R-:W-:Y:S01]  /*0960*/  ISETP.GE.AND P1, PT, R16, c[0x0][0x19c], PT ;  /* 0x0000670010007a0c */ /* 0x000fe20003f26270 */
[----:B------:R1:W-:Y:S01]  /*0970*/  LDGSTS.E.BYPASS.LTC128B.128 [R232+0x8080], [R28.64+0x80], !P5 ;  /* 0x080800801ce87fae */ /* 0x0003e2000e901d50 */
[C---:B------:R-:W-:Y:S01]  /*0980*/  ISETP.LT.OR P0, PT, R6.reuse, 0x21, P0 ;  /* 0x000000210600780c */ /* 0x040fe20000701670 */
[----:B------:R-:W-:Y:S01]  /*0990*/  CS2R R64, SRZ ;  /* 0x0000000000407805 */ /* 0x000fe2000001ff00 */
[C---:B------:R-:W-:Y:S01]  /*09a0*/  ISETP.LT.OR P5, PT, R6.reuse, 0x1, P2 ;  /* 0x000000010600780c */ /* 0x040fe200017a1670 */
[----:B------:R1:W-:Y:S01]  /*09b0*/  LDGSTS.E.BYPASS.LTC128B.128 [R232+0xa080], [R28.64+0x100], !P4 ;  /* 0x0a0801001ce87fae */ /* 0x0003e2000e101d50 */
[----:B------:R-:W-:Y:S01]  /*09c0*/  ISETP.LT.OR P4, PT, R6, 0x1, P1 ;  /* 0x000000010600780c */ /* 0x000fe20000f81670 */
[----:B------:R-:W-:Y:S01]  /*09d0*/  CS2R R58, SRZ ;  /* 0x00000000003a7805 */ /* 0x000fe2000001ff00 */
[----:B------:R-:W-:Y:S01]  /*09e0*/  SHF.R.S32.HI R5, RZ, 0x4, R12 ;  /* 0x00000004ff057819 */ /* 0x000fe2000001140c */
[----:B------:R2:W-:Y:S01]  /*09f0*/  LDGSTS.E.BYPASS.LTC128B.128 [R232+0x7080], [R24.64], !P6 ;  /* 0x0708000018e87fae */ /* 0x0005e2000f101d50 */
[----:B------:R-:W-:Y:S01]  /*0a00*/  LOP3.LUT R10, R10, 0x1c0, RZ, 0xc0, !PT ;  /* 0x000001c00a0a7812 */ /* 0x000fe200078ec0ff */
[----:B------:R-:W-:Y:S01]  /*0a10*/  CS2R R56, SRZ ;  /* 0x0000000000387805 */ /* 0x000fe2000001ff00 */
[----:B------:R-:W-:Y:S01]  /*0a20*/  LEA.HI R229, R12, R5, RZ, 0x1 ;  /* 0x000000050ce57211 */ /* 0x000fe200078f08ff */
[----:B------:R2:W-:Y:S01]  /*0a30*/  LDGSTS.E.BYPASS.LTC128B.128 [R232+0x9080], [R24.64+0x80], !P3 ;  /* 0x0908008018e87fae */ /* 0x0005e2000d901d50 */
[----:B------:R-:W-:Y:S01]  /*0a40*/  ISETP.GE.AND P3, PT, R22, c[0x0][0x16c], PT ;  /* 0x00005b0016007a0c */ /* 0x000fe20003f66270 */
[----:B------:R-:W-:Y:S01]  /*0a50*/  CS2R R54, SRZ ;  /* 0x0000000000367805 */ /* 0x000fe2000001ff00 */
[----:B------:R-:W-:Y:S01]  /*0a60*/  LOP3.LUT R229, R229, 0xfffffffe, RZ, 0xc0, !PT ;  /* 0xfffffffee5e57812 */ /* 0x000fe200078ec0ff */
[----:B------:R2:W-:Y:S01]  /*0a70*/  LDGSTS.E.BYPASS.LTC128B.128 [R232+0xb080], [R24.64+0x100], !P0 ;  /* 0x0b08010018e87fae */ /* 0x0005e2000c101d50 */
[----:B------:R-:W-:Y:S01]  /*0a80*/  SEL R242, RZ, 0x1, P3 ;  /* 0x00000001fff27807 */ /* 0x000fe20001800000 */
[----:B------:R-:W-:Y:S01]  /*0a90*/  CS2R R52, SRZ ;  /* 0x0000000000347805 */ /* 0x000fe2000001ff00 */
[C---:B------:R-:W-:Y:S01]  /*0aa0*/  ISETP.GE.AND P3, PT, R15.reuse, c[0x0][0x16c], PT ;  /* 0x00005b000f007a0c */ /* 0x040fe20003f66270 */
[----:B------:R-:W0:Y:S01]  /*0ab0*/  LDGDEPBAR ;  /* 0x00000000000079af */ /* 0x000e220000000000 */
[----:B------:R-:W-:Y:S01]  /*0ac0*/  ISETP.GE.AND P0, PT, R15, c[0x0][0x19c], PT ;  /* 0x000067000f007a0c */ /* 0x000fe20003f06270 */
[----:B------:R-:W-:Y:S01]  /*0ad0*/  IMAD.IADD R229, R5, 0x1, -R229 ;  /* 0x0000000105e57824 */ /* 0x000fe200078e0ae5 */
[----:B------:R-:W-:Y:S01]  /*0ae0*/  SEL R19, RZ, 0x4, P3 ;  /* 0x00000004ff137807 */ /* 0x000fe20001800000 */
[----:B------:R3:W-:Y:S01]  /*0af0*/  LDGSTS.E.BYPASS.LTC128B.128 [R232+0x80], [R26.64], !P5 ;  /* 0x000800001ae87fae */ /* 0x0007e2000e901d50 */
[C---:B------:R-:W-:Y:S01]  /*0b00*/  ISETP.LT.OR P6, PT, R6.reuse, 0x1, P0 ;  /* 0x000000010600780c */ /* 0x040fe200007c1670 */
[----:B------:R-:W-:Y:S01]  /*0b10*/  IMAD R0, R229, 0x800, R0 ;  /* 0x00000800e5007824 */ /* 0x000fe200078e0200 */
[----:B------:R-:W-:Y:S01]  /*0b20*/  ISETP.LT.OR P5, PT, R6, 0x21, P2 ;  /* 0x000000210600780c */ /* 0x000fe200017a1670 */
[----:B------:R3:W-:Y:S01]  /*0b30*/  LDGSTS.E.BYPASS.LTC128B.128 [R232+0x2080], [R26.64+0x80], !P4 ;  /* 0x020800801ae87fae */ /* 0x0007e2000e101d50 */
[----:B------:R-:W-:Y:S01]  /*0b40*/  ISETP.GE.AND P4, PT, R16, c[0x0][0x16c], PT ;  /* 0x00005b0010007a0c */ /* 0x000fe20003f86270 */
[----:B------:R-:W-:Y:S01]  /*0b50*/  CS2R R46, SRZ ;  /* 0x00000000002e7805 */ /* 0x000fe2000001ff00 */
[----:B------:R-:W-:Y:S01]  /*0b60*/  LOP3.LUT P2, RZ, R3, 0x4, RZ, 0xc0, !PT ;  /* 0x0000000403ff7812 */ /* 0x000fe2000784c0ff */
[----:B-1----:R-:W-:Y:S01]  /*0b70*/  IMAD.WIDE.U32 R28, R9, c[0x0][0x288], R246 ;  /* 0x0000a200091c7a25 */ /* 0x002fe200078e00f6 */
[----:B------:R-:W-:Y:S01]  /*0b80*/  SEL R5, RZ, 0x2, P4 ;  /* 0x00000002ff057807 */ /* 0x000fe20002000000 */
[----:B------:R-:W-:Y:S01]  /*0b90*/  CS2R R44, SRZ ;  /* 0x00000000002c7805 */ /* 0x000fe2000001ff00 */
[----:B------:R-:W-:Y:S01]  /*0ba0*/  @P3 LOP3.LUT R233, R233, 0x8, RZ, 0xfc, !PT ;  /* 0x00000008e9e93812 */ /* 0x000fe200078efcff */
[----:B------:R-:W-:Y:S01]  /*0bb0*/  CS2R R50, SRZ ;  /* 0x0000000000327805 */ /* 0x000fe2000001ff00 */
[C---:B------:R-:W-:Y:S01]  /*0bc0*/  ISETP.LT.OR P4, PT, R6.reuse, 0x21, P1 ;  /* 0x000000210600780c */ /* 0x040fe20000f81670 */
[----:B------:R3:W-:Y:S01]  /*0bd0*/  LDGSTS.E.BYPASS.LTC128B.128 [R232+0x4080], [R26.64+0x100], !P6 ;  /* 0x040801001ae87fae */ /* 0x0007e2000f101d50 */
[----:B------:R-:W-:Y:S01]  /*0be0*/  ISETP.LT.OR P3, PT, R6, 0x21, P0 ;  /* 0x000000210600780c */ /* 0x000fe20000761670 */
[----:B------:R-:W-:Y:S01]  /*0bf0*/  CS2R R48, SRZ ;  /* 0x0000000000307805 */ /* 0x000fe2000001ff00 */
[----:B------:R-:W-:Y:S01]  /*0c00*/  LOP3.LUT P1, RZ, R3, 0x2, RZ, 0xc0, !PT ;  /* 0x0000000203ff7812 */ /* 0x000fe2000782c0ff */
[----:B------:R1:W-:Y:S01]  /*0c10*/  LDGSTS.E.BYPASS.LTC128B.128 [R232+0x1080], [R20.64], !P5 ;  /* 0x0108000014e87fae */ /* 0x0003e2000e901d50 */
[----:B--2---:R-:W-:Y:S01]  /*0c20*/  IMAD.WIDE.U32 R24, R244, c[0x0][0x178], R22 ;  /* 0x00005e00f4187a25 */ /* 0x004fe200078e0016 */
[----:B------:R-:W-:Y:S01]  /*0c30*/  LOP3.LUT R231, R10, 0x8, R7, 0xf8, !PT ;  /* 0x000000080ae77812 */ /* 0x000fe200078ef807 */
[----:B------:R-:W-:Y:S01]  /*0c40*/  CS2R R42, SRZ ;  /* 0x00000000002a7805 */ /* 0x000fe2000001ff00 */
[----:B------:R-:W-:Y:S01]  /*0c50*/  SHF.R.U32.HI R6, RZ, 0x3, R10 ;  /* 0x00000003ff067819 */ /* 0x000fe2000001160a */
[----:B------:R-:W-:Y:S01]  /*0c60*/  IMAD.IADD R25, R25, 0x1, R2 ;  /* 0x0000000119197824 */ /* 0x000fe200078e0202 */
[----:B------:R-:W-:Y:S01]  /*0c70*/  IADD3 R19, R19, R5, R242 ;  /* 0x0000000513137210 */ /* 0x000fe20007ffe0f2 */
[----:B------:R-:W-:Y:S01]  /*0c80*/  IMAD R2, R8, c[0x0][0x180], RZ ;  /* 0x0000600008027a24 */ /* 0x000fe200078e02ff */
[----:B------:R1:W-:Y:S01]  /*0c90*/  LDGSTS.E.BYPASS.LTC128B.128 [R232+0x3080], [R20.64+0x80], !P4 ;  /* 0x0308008014e87fae */ /* 0x0003e2000e101d50 */
[----:B------:R-:W-:Y:S01]  /*0ca0*/  IMAD.WIDE.U32 R24, R9, c[0x0][0x180], R24 ;  /* 0x0000600009187a25 */ /* 0x000fe200078e0018 */
[----:B------:R-:W-:Y:S01]  /*0cb0*/  LOP3.LUT R231, R231, R6, RZ, 0x3c, !PT ;  /* 0x00000006e7e77212 */ /* 0x000fe200078e3cff */
[----:B------:R-:W-:Y:S01]  /*0cc0*/  CS2R R40, SRZ ;  /* 0x0000000000287805 */ /* 0x000fe2000001ff00 */
[----:B------:R1:W-:Y:S01]  /*0cd0*/  LDGSTS.E.BYPASS.LTC128B.128 [R232+0x5080], [R20.64+0x100], !P3 ;  /* 0x0508010014e87fae */ /* 0x0003e2000d901d50 */
[----:B------:R-:W-:Y:S01]  /*0ce0*/  IMAD R2, R9, c[0x0][0x184], R2 ;  /* 0x0000610009027a24 */ /* 0x000fe200078e0202 */
[----:B------:R-:W-:Y:S01]  /*0cf0*/  IADD3 R14, -R244, c[0x0][0x168], RZ ;  /* 0x00005a00f40e7a10 */ /* 0x000fe20007ffe1ff */
[----:B------:R-:W-:Y:S01]  /*0d00*/  IMAD R3, R245, c[0x0][0x208], RZ ;  /* 0x00008200f5037a24 */ /* 0x000fe200078e02ff */
[----:B------:R-:W0:Y:S01]  /*0d10*/  LDGDEPBAR ;  /* 0x00000000000079af */ /* 0x000e220000000000 */
[----:B------:R-:W-:Y:S01]  /*0d20*/  IMAD.IADD R25, R25, 0x1, R2 ;  /* 0x0000000119197824 */ /* 0x000fe200078e0202 */
[----:B------:R-:W-:Y:S01]  /*0d30*/  LOP3.LUT P3, RZ, R19, 0x2, RZ, 0xc0, !PT ;  /* 0x0000000213ff7812 */ /* 0x000fe2000786c0ff */
[----:B------:R-:W-:Y:S01]  /*0d40*/  IMAD.IADD R231, R0, 0x1, R231 ;  /* 0x0000000100e77824 */ /* 0x000fe200078e02e7 */
[----:B------:R-:W-:Y:S01]  /*0d50*/  ISETP.GT.AND P6, PT, R234, 0xf, PT ;  /* 0x0000000fea00780c */ /* 0x000fe20003fc4270 */
[----:B------:R-:W-:Y:S01]  /*0d60*/  IMAD.WIDE.U32 R24, R248, c[0x0][0x188], R24 ;  /* 0x00006200f8187a25 */ /* 0x000fe200078e0018 */
[----:B------:R-:W-:Y:S01]  /*0d70*/  ISETP.GE.AND P5, PT, R22, c[0x0][0x1fc], PT ;  /* 0x00007f0016007a0c */ /* 0x000fe20003fa6270 */
[----:B------:R-:W-:Y:S01]  /*0d80*/  CS2R R38, SRZ ;  /* 0x0000000000267805 */ /* 0x000fe2000001ff00 */
[----:B------:R-:W-:Y:S01]  /*0d90*/  LOP3.LUT R233, R233, 0xfffffffb, RZ, 0xc0, !PT ;  /* 0xfffffffbe9e97812 */ /* 0x000fe200078ec0ff */
[C---:B---3--:R-:W-:Y:S01]  /*0da0*/  IMAD R26, R244.reuse, c[0x0][0x20c], R3 ;  /* 0x00008300f41a7a24 */ /* 0x048fe200078e0203 */
[----:B------:R-:W-:Y:S01]  /*0db0*/  IADD3 R0, R25, UR8, RZ ;  /* 0x0000000819007c10 */ /* 0x000fe2000fffe0ff */
[----:B------:R-:W-:Y:S01]  /*0dc0*/  IMAD.WIDE.U32 R2, R244, c[0x0][0x208], R22 ;  /* 0x00008200f4027a25 */ /* 0x000fe200078e0016 */
[C---:B------:R-:W-:Y:S01]  /*0dd0*/  LEA R236, P0, R24.reuse, c[0x0][0x160], 0x1 ;  /* 0x0000580018ec7a11 */ /* 0x040fe200078008ff */
[----:B------:R-:W-:Y:S01]  /*0de0*/  USHF.L.U32 UR8, UR4, 0x6, URZ ;  /* 0x0000000604087899 */ /* 0x000fe2000800063f */
[----:B------:R-:W-:Y:S01]  /*0df0*/  CS2R R36, SRZ ;  /* 0x0000000000247805 */ /* 0x000fe2000001ff00 */
[----:B------:R-:W-:Y:S01]  /*0e00*/  IMAD.IADD R27, R3, 0x1, R26 ;  /* 0x00000001031b7824 */ /* 0x000fe200078e021a */
[----:B------:R-:W-:Y:S01]  /*0e10*/  LEA.HI.X R237, R24, c[0x0][0x164], R0, 0x1, P0 ;  /* 0x0000590018ed7a11 */ /* 0x000fe200000f0c00 */
[----:B------:R-:W-:Y:S01]  /*0e20*/  IMAD.MOV.U32 R3, RZ, RZ, 0x20 ;  /* 0x00000020ff037424 */ /* 0x000fe200078e00ff */
[----:B------:R-:W-:Y:S01]  /*0e30*/  ULDC.64 UR4, c[0x0][0x290] ;  /* 0x0000a40000047ab9 */ /* 0x000fe20000000a00 */
[----:B------:R-:W-:Y:S01]  /*0e40*/  IMAD.MOV.U32 R26, RZ, RZ, R2 ;  /* 0x000000ffff1a7224 */ /* 0x000fe200078e0002 */
[----:B------:R-:W-:Y:S01]  /*0e50*/  IADD3 R24, P0, R236, UR8, RZ ;  /* 0x00000008ec187c10 */ /* 0x000fe2000ff1e0ff */
[----:B------:R-:W-:Y:S01]  /*0e60*/  IMAD.MOV.U32 R5, RZ, RZ, 0x40 ;  /* 0x00000040ff057424 */ /* 0x000fe200078e00ff */
[----:B------:R-:W-:Y:S01]  /*0e70*/  SEL R2, R3, 0xffffffe0, !P1 ;  /* 0xffffffe003027807 */ /* 0x000fe20004800000 */
[----:B------:R-:W-:Y:S01]  /*0e80*/  IMAD.SHL.U32 R231, R231, 0x2, RZ ;  /* 0x00000002e7e77824 */ /* 0x000fe200078e00ff */
[----:B------:R-:W-:-:S04]  /*0e90*/  DEPBAR.LE SB0, 0x1 ;  /* 0x000080400000791a */ /* 0x000fc80000000000 */
[----:B------:R-:W-:Y:S01]  /*0ea0*/  BAR.SYNC.DEFER_BLOCKING 0x0 ;  /* 0x0000000000007b1d */ /* 0x000fe20000010000 */
[----:B------:R-:W-:Y:S01]  /*0eb0*/  SEL R0, R5, 0xffffffc0, !P2 ;  /* 0xffffffc005007807 */ /* 0x000fe20005000000 */
[----:B------:R-:W-:Y:S01]  /*0ec0*/  IMAD.IADD R227, R231, 0x1, R2 ;  /* 0x00000001e7e37824 */ /* 0x000fe200078e0202 */
[----:B------:R-:W-:Y:S01]  /*0ed0*/  LOP3.LUT P1, RZ, R19, 0x1, RZ, 0xc0, !PT ;  /* 0x0000000113ff7812 */ /* 0x000fe2000782c0ff */
[----:B------:R-:W-:Y:S01]  /*0ee0*/  UIMAD.WIDE.U32 UR10, UR18, UR4, URZ ;  /* 0x00000004120a72a5 */ /* 0x000fe2000f8e003f */
[----:B------:R-:W-:Y:S01]  /*0ef0*/  IADD3.X R25, R237, UR7, RZ, P0, !PT ;  /* 0x00000007ed197c10 */ /* 0x000fe200087fe4ff */
[----:B------:R-:W-:Y:S01]  /*0f00*/  IMAD.IADD R226, R231, 0x1, R0 ;  /* 0x00000001e7e27824 */ /* 0x000fe200078e0200 */
[----:B------:R-:W-:Y:S01]  /*0f10*/  ISETP.LT.OR P2, PT, R14, 0x1, !P1 ;  /* 0x000000010e00780c */ /* 0x000fe20004f41670 */
[----:B------:R-:W-:Y:S01]  /*0f20*/  IMAD.IADD R225, R0, 0x1, R227 ;  /* 0x0000000100e17824 */ /* 0x000fe200078e02e3 */
[----:B------:R-:W-:Y:S01]  /*0f30*/  ISETP.LT.OR P0, PT, R14, 0x1, !P3 ;  /* 0x000000010e00780c */ /* 0x000fe20005f01670 */
[----:B------:R-:W-:Y:S01]  /*0f40*/  UIMAD UR4, UR9, UR4, URZ ;  /* 0x00000004090472a4 */ /* 0x000fe2000f8e023f */
[----:B------:R-:W-:Y:S01]  /*0f50*/  IMAD R2, R8, c[0x0][0x288], RZ ;  /* 0x0000a20008027a24 */ /* 0x000fe200078e02ff */
[C---:B------:R-:W-:Y:S01]  /*0f60*/  ISETP.LT.OR P1, PT, R14.reuse, 0x21, !P1 ;  /* 0x000000210e00780c */ /* 0x040fe20004f21670 */
[----:B------:R-:W-:Y:S01]  /*0f70*/  IMAD.WIDE.U32 R30, R9, c[0x0][0x210], R26 ;  /* 0x00008400091e7a25 */ /* 0x000fe200078e001a */
[----:B------:R-:W-:Y:S01]  /*0f80*/  UIMAD UR4, UR18, UR5, UR4 ;  /* 0x00000005120472a4 */ /* 0x000fe2000f8e0204 */
[----:B------:R-:W-:-:S02]  /*0f90*/  ISETP.LT.OR P3, PT, R14, 0x21, !P3 ;  /* 0x000000210e00780c */ /* 0x000fc40005f61670 */
[----:B------:R-:W-:Y:S01]  /*0fa0*/  IMAD R2, R9, c[0x0][0x28c], R2 ;  /* 0x0000a30009027a24 */ /* 0x000fe200078e0202 */
[----:B------:R-:W-:Y:S01]  /*0fb0*/  UIADD3 UR14, UR11, UR4, URZ ;  /* 0x000000040b0e7290 */ /* 0x000fe2000fffe03f */
[----:B-1----:R-:W-:Y:S01]  /*0fc0*/  IMAD R20, R8, c[0x0][0x210], RZ ;  /* 0x0000840008147a24 */ /* 0x002fe200078e02ff */
[----:B------:R-:W-:Y:S01]  /*0fd0*/  @P6 LOP3.LUT R233, R233, 0x4, RZ, 0xfc, !PT ;  /* 0x00000004e9e96812 */ /* 0x000fe200078efcff */
[----:B------:R-:W-:Y:S02]  /*0fe0*/  ULDC.64 UR4, c[0x0][0x218] ;  /* 0x0000860000047ab9 */ /* 0x000fe40000000a00 */
[----:B------:R-:W-:Y:S01]  /*0ff0*/  IMAD R20, R9, c[0x0][0x214], R20 ;  /* 0x0000850009147a24 */ /* 0x000fe200078e0214 */
[----:B------:R1:W2:Y:S01]  /*1000*/  LDSM.16.M88.4 R164, [R231+0x6080] ;  /* 0x00608000e7a4783b */ /* 0x0002a20000000200 */
[----:B------:R-:W-:Y:S02]  /*1010*/  UIMAD UR4, UR9, UR4, URZ ;  /* 0x00000004090472a4 */ /* 0x000fe4000f8e023f */
[----:B------:R-:W-:Y:S01]  /*1020*/  IMAD.IADD R31, R31, 0x1, R20 ;  /* 0x000000011f1f7824 */ /* 0x000fe200078e0214 */
[----:B------:R1:W3:Y:S01]  /*1030*/  LDSM.16.M88.4 R168, [R227+0x6080] ;  /* 0x00608000e3a8783b */ /* 0x0002e20000000200 */
[----:B------:R-:W-:-:S02]  /*1040*/  UIMAD UR4, UR18, UR5, UR4 ;  /* 0x00000005120472a4 */ /* 0x000fc4000f8e0204 */
[----:B------:R-:W-:Y:S01]  /*1050*/  IMAD.WIDE.U32 R30, R248, c[0x0][0x218], R30 ;  /* 0x00008600f81e7a25 */ /* 0x000fe200078e001e */
        /* <DEDUP_REMOVED lines=17> */
[----:B------:R-:W-:Y:S02]  /*1170*/  IADD3 R19, P0, R28, UR10, RZ ;  /* 0x0000000a1c137c10 */ /* 0x000fe4000ff1e0ff */
[----:B------:R-:W-:Y:S02]  /*1180*/  ISETP.LT.OR P4, PT, R14, 0x1, !P2 ;  /* 0x000000010e00780c */ /* 0x000fe40005781670 */
[----:B------:R-:W-:Y:S02]  /*1190*/  IADD3.X R2, R29, UR14, R2, P0, !PT ;  /* 0x0000000e1d027c10 */ /* 0x000fe400087fe402 */
[----:B------:R-:W-:Y:S02]  /*11a0*/  LEA R26, P0, R18, c[0x0][0x258], 0x2 ;  /* 0x00009600121a7a11 */ /* 0x000fe400078010ff */
[----:B------:R-:W-:Y:S02]  /*11b0*/  ISETP.LT.OR P2, PT, R14, 0x21, !P2 ;  /* 0x000000210e00780c */ /* 0x000fe40005741670 */
[----:B------:R-:W-:Y:S01]  /*11c0*/  LEA.HI.X R27, R18, c[0x0][0x25c], R17, 0x2, P0 ;  /* 0x00009700121b7a11 */ /* 0x000fe200000f1411 */
[----:B------:R-:W-:-:S04]  /*11d0*/  IMAD.U32 R17, RZ, RZ, UR8 ;  /* 0x00000008ff117e24 */ /* 0x000fc8000f8e00ff */
[----:B------:R1:W-:Y:S01]  /*11e0*/  LDGSTS.E.BYPASS.LTC128B.128 [R232+0xa080], [R236.64+0x100], !P4 ;  /* 0x0a080100ece87fae */ /* 0x0003e2000e101d50 */
[C---:B------:R-:W-:Y:S02]  /*11f0*/  ISETP.LT.OR P4, PT, R14.reuse, 0x1, P5 ;  /* 0x000000010e00780c */ /* 0x040fe40002f81670 */
[----:B------:R-:W-:Y:S01]  /*1200*/  ISETP.LT.OR P5, PT, R14, 0x21, P5 ;  /* 0x000000210e00780c */ /* 0x000fe20002fa1670 */
[----:B------:R5:W-:Y:S01]  /*1210*/  LDGSTS.E.BYPASS.LTC128B.128 [R232+0x7080], [R24.64], !P1 ;  /* 0x0708000018e87fae */ /* 0x000be2000c901d50 */
[----:B------:R-:W-:-:S04]  /*1220*/  IADD3 R20, P1, P0, R17, 0x80, R236 ;  /* 0x0000008011147810 */ /* 0x000fc8000783e0ec */
[--C-:B------:R-:W-:Y:S02]  /*1230*/  IADD3.X R21, RZ, UR7, R237.reuse, P1, P0 ;  /* 0x00000007ff157c10 */ /* 0x100fe40008fe04ed */
[----:B------:R-:W-:Y:S02]  /*1240*/  IADD3 R28, P1, P0, R17, 0x100, R236 ;  /* 0x00000100111c7810 */ /* 0x000fe4000783e0ec */
[----:B------:R-:W-:Y:S01]  /*1250*/  IADD3 R17, R31, UR4, RZ ;  /* 0x000000041f117c10 */ /* 0x000fe2000fffe0ff */
[----:B------:R1:W-:Y:S01]  /*1260*/  LDGSTS.E.BYPASS.LTC128B.128 [R232+0x9080], [R20.64], !P3 ;  /* 0x0908000014e87fae */ /* 0x0003e2000d901d50 */
[----:B------:R-:W-:Y:S01]  /*1270*/  IADD3.X R29, RZ, UR7, R237, P1, P0 ;  /* 0x00000007ff1d7c10 */ /* 0x000fe20008fe04ed */
[----:B------:R-:W-:Y:S01]  /*1280*/  ULDC.64 UR4, c[0x0][0x208] ;  /* 0x0000820000047ab9 */ /* 0x000fe20000000a00 */
[----:B------:R-:W-:Y:S01]  /*1290*/  LEA R250, P0, R30, c[0x0][0x1f0], 0x1 ;  /* 0x00007c001efa7a11 */ /* 0x000fe200078008ff */
[----:B------:R-:W-:Y:S01]  /*12a0*/  USHF.L.U32 UR15, UR4, 0x6, URZ ;  /* 0x00000006040f7899 */ /* 0x000fe2000800063f */
[----:B------:R-:W-:Y:S01]  /*12b0*/  ISETP.GE.AND P3, PT, R16, c[0x0][0x16c], PT ;  /* 0x00005b0010007a0c */ /* 0x000fe20003f66270 */
[----:B------:R2:W-:Y:S01]  /*12c0*/  LDGSTS.E.BYPASS.LTC128B.128 [R232+0xb080], [R28.64], !P2 ;  /* 0x0b0800001ce87fae */ /* 0x0005e2000d101d50 */
[----:B------:R-:W-:Y:S01]  /*12d0*/  LEA.HI.X R251, R30, c[0x0][0x1f4], R17, 0x1, P0 ;  /* 0x00007d001efb7a11 */ /* 0x000fe200000f0c11 */
[----:B------:R-:W-:Y:S01]  /*12e0*/  @!P6 IMAD.SHL.U32 R17, R234, 0x10, RZ ;  /* 0x00000010ea11e824 */ /* 0x000fe200078e00ff */
[----:B------:R-:W-:Y:S01]  /*12f0*/  SEL R18, RZ, 0xffffffff, P3 ;  /* 0xffffffffff127807 */ /* 0x000fe20001800000 */
[----:B------:R-:W-:Y:S01]  /*1300*/  USHF.L.U64.HI UR19, UR4, UR19, UR5 ;  /* 0x0000001304137299 */ /* 0x000fe20008010205 */
[----:B------:R-:W-:-:S02]  /*1310*/  ISETP.GE.AND P0, PT, R16, c[0x0][0x1fc], PT ;  /* 0x00007f0010007a0c */ /* 0x000fc40003f06270 */
[----:B------:R-:W-:Y:S01]  /*1320*/  ISETP.GE.AND P1, PT, R22, c[0x0][0x1fc], PT ;  /* 0x00007f0016007a0c */ /* 0x000fe20003f26270 */
[----:B------:R2:W-:Y:S01]  /*1330*/  @!P6 LDGSTS.E.BYPASS.LTC128B.128 [R17+0x12080], [R26.64] ;  /* 0x120800001a11efae */ /* 0x0005e2000b901d50 */
[----:B------:R-:W-:Y:S02]  /*1340*/  ISETP.GE.AND P3, PT, R16, c[0x0][0x1fc], PT ;  /* 0x00007f0010007a0c */ /* 0x000fe40003f66270 */
[----:B------:R-:W-:Y:S01]  /*1350*/  ISETP.GE.AND P2, PT, R15, c[0x0][0x1fc], PT ;  /* 0x00007f000f007a0c */ /* 0x000fe20003f46270 */
[----:B------:R-:W0:Y:S01]  /*1360*/  LDGDEPBAR ;  /* 0x00000000000079af */ /* 0x000e220000000000 */
[----:B------:R-:W-:Y:S02]  /*1370*/  SEL R16, RZ, 0xffffffff, P0 ;  /* 0xffffffffff107807 */ /* 0x000fe40000000000 */
[C---:B------:R-:W-:Y:S01]  /*1380*/  ISETP.LT.OR P0, PT, R14.reuse, 0x1, P3 ;  /* 0x000000010e00780c */ /* 0x040fe20001f01670 */
[----:B------:R3:W-:Y:S01]  /*1390*/  LDGSTS.E.BYPASS.LTC128B.128 [R232+0xc080], [R250.64], !P4 ;  /* 0x0c080000fae87fae */ /* 0x0007e2000e101d50 */
[----:B------:R-:W-:-:S02]  /*13a0*/  ISETP.LT.OR P3, PT, R14, 0x21, P3 ;  /* 0x000000210e00780c */ /* 0x000fc40001f61670 */
[----:B-1----:R-:W-:Y:S02]  /*13b0*/  SEL R20, RZ, 0x1, P1 ;  /* 0x00000001ff147807 */ /* 0x002fe40000800000 */
[C---:B------:R-:W-:Y:S02]  /*13c0*/  ISETP.LT.OR P1, PT, R14.reuse, 0x1, P2 ;  /* 0x000000010e00780c */ /* 0x040fe40001721670 */
[----:B------:R-:W-:-:S05]  /*13d0*/  ISETP.LT.OR P2, PT, R14, 0x21, P2 ;  /* 0x000000210e00780c */ /* 0x000fca0001741670 */
[----:B------:R1:W-:Y:S01]  /*13e0*/  LDGSTS.E.BYPASS.LTC128B.128 [R232+0xe080], [R250.64+0x80], !P0 ;  /* 0x0e080080fae87fae */ /* 0x0003e2000c101d50 */
[----:B------:R-:W-:-:S04]  /*13f0*/  LEA R22, P0, R19, c[0x0][0x280], 0x2 ;  /* 0x0000a00013167a11 */ /* 0x000fc800078010ff */
[----:B------:R-:W-:Y:S02]  /*1400*/  LEA.HI.X R23, R19, c[0x0][0x284], R2, 0x2, P0 ;  /* 0x0000a10013177a11 */ /* 0x000fe400000f1402 */
[----:B-----5:R-:W-:Y:S01]  /*1410*/  IADD3 R24, P0, R250, UR15, RZ ;  /* 0x0000000ffa187c10 */ /* 0x020fe2000ff1e0ff */
[----:B------:R1:W-:Y:S01]  /*1420*/  LDGSTS.E.BYPASS.LTC128B.128 [R232+0x10080], [R250.64+0x100], !P1 ;  /* 0x10080100fae87fae */ /* 0x0003e2000c901d50 */
[----:B------:R-:W-:Y:S01]  /*1430*/  ISETP.GE.AND P1, PT, R15, c[0x0][0x1fc], PT ;  /* 0x00007f000f007a0c */ /* 0x000fe20003f26270 */
[----:B------:R-:W-:Y:S01]  /*1440*/  IMAD.SHL.U32 R15, R16, 0x2, RZ ;  /* 0x00000002100f7824 */ /* 0x000fe200078e00ff */
[----:B------:R-:W-:Y:S01]  /*1450*/  IADD3.X R25, R251, UR19, RZ, P0, !PT ;  /* 0x00000013fb197c10 */ /* 0x000fe200087fe4ff */
[----:B--2---:R-:W-:Y:S01]  /*1460*/  IMAD.SHL.U32 R17, R18, 0x2, RZ ;  /* 0x0000000212117824 */ /* 0x004fe200078e00ff */
[----:B------:R-:W-:Y:S02]  /*1470*/  SEL R241, RZ, 0xffffffff, P1 ;  /* 0xfffffffffff17807 */ /* 0x000fe40000800000 */
[----:B------:R-:W-:Y:S01]  /*1480*/  LOP3.LUT R20, R15, 0x2, R20, 0xe2, !PT ;  /* 0x000000020f147812 */ /* 0x000fe200078ee214 */
[----:B------:R-:W-:Y:S01]  /*1490*/  IMAD.U32 R15, RZ, RZ, UR15 ;  /* 0x0000000fff0f7e24 */ /* 0x000fe2000f8e00ff */
[----:B------:R-:W-:Y:S01]  /*14a0*/  LOP3.LUT R242, R17, 0x2, R242, 0xe2, !PT ;  /* 0x0000000211f27812 */ /* 0x000fe200078ee2f2 */
[----:B------:R1:W-:Y:S01]  /*14b0*/  LDGSTS.E.BYPASS.LTC128B.128 [R232+0xd080], [R24.64], !P5 ;  /* 0x0d08000018e87fae */ /* 0x0003e2000e901d50 */
[----:B------:R-:W-:-:S02]  /*14c0*/  IMAD.SHL.U32 R241, R241, 0x4, RZ ;  /* 0x00000004f1f17824 */ /* 0x000fc400078e00ff */
[----:B------:R-:W-:Y:S01]  /*14d0*/  IADD3 R16, P1, P0, R15, 0x100, R250 ;  /* 0x000001000f107810 */ /* 0x000fe2000783e0fa */
[----:B------:R-:W-:Y:S01]  /*14e0*/  @!P6 IMAD.SHL.U32 R15, R234, 0x10, RZ ;  /* 0x00000010ea0fe824 */ /* 0x000fe200078e00ff */
[----:B------:R1:W-:Y:S01]  /*14f0*/  LDGSTS.E.BYPASS.LTC128B.128 [R232+0xf080], [R24.64+0x80], !P3 ;  /* 0x0f08008018e87fae */ /* 0x0003e2000d901d50 */
[----:B------:R-:W-:Y:S02]  /*1500*/  LOP3.LUT R241, R241, 0x4, R20, 0xe2, !PT ;  /* 0x00000004f1f17812 */ /* 0x000fe400078ee214 */
[----:B------:R-:W-:Y:S02]  /*1510*/  IADD3.X R17, RZ, UR19, R251, P1, P0 ;  /* 0x00000013ff117c10 */ /* 0x000fe40008fe04fb */
[----:B------:R-:W-:-:S03]  /*1520*/  PLOP3.LUT P0, PT, PT, PT, UP0, 0x80, 0x0 ;  /* 0x000000000000781c */ /* 0x000fc60003f0f008 */
[----:B------:R1:W-:Y:S04]  /*1530*/  LDGSTS.E.BYPASS.LTC128B.128 [R232+0x11080], [R16.64], !P2 ;  /* 0x1108000010e87fae */ /* 0x0003e8000d101d50 */
[----:B------:R1:W-:Y:S04]  /*1540*/  @!P6 LDGSTS.E.BYPASS.LTC128B.128 [R15+0x12180], [R22.64] ;  /* 0x12180000160fefae */ /* 0x0003e8000b901d50 */
[----:B------:R-:W0:Y:S02]  /*1550*/  LDGDEPBAR ;  /* 0x00000000000079af */ /* 0x000e240000000000 */
[----:B------:R-:W-:Y:S05]  /*1560*/  @!P0 BRA `(.L_x_29) ;  /* 0x0000374000008947 */ /* 0x000fea0003800000 */
[-C--:B---34-:R-:W-:Y:S01]  /*1570*/  LEA.HI R2, R13, R234.reuse, RZ, 0x5 ;  /* 0x000000ea0d027211 */ /* 0x098fe200078f28ff */
[----:B------:R-:W-:Y:S01]  /*1580*/  IMAD R14, R8, c[0x0][0x238], RZ ;  /* 0x00008e00080e7a24 */ /* 0x000fe200078e02ff */
[----:B------:R-:W-:Y:S01]  /*1590*/  SHF.R.S32.HI R19, RZ, 0x1f, R4 ;  /* 0x0000001fff137819 */ /* 0x000fe20000011404 */
[----:B------:R-:W-:Y:S01]  /*15a0*/  ULDC.64 UR4, c[0x0][0x240] ;  /* 0x0000900000047ab9 */ /* 0x000fe20000000a00 */
[----:B-1----:R-:W-:Y:S01]  /*15b0*/  SHF.R.S32.HI R17, RZ, 0x5, R2 ;  /* 0x00000005ff117819 */ /* 0x002fe20000011402 */
[----:B------:R-:W-:Y:S01]  /*15c0*/  IMAD R14, R9, c[0x0][0x23c], R14 ;  /* 0x00008f00090e7a24 */ /* 0x000fe200078e020e */
[--C-:B------:R-:W-:Y:S01]  /*15d0*/  SHF.R.S32.HI R235, RZ, 0x1f, R234.reuse ;  /* 0x0000001fffeb7819 */ /* 0x100fe200000114ea */
[----:B------:R-:W-:Y:S01]  /*15e0*/  UIMAD UR4, UR9, UR4, URZ ;  /* 0x00000004090472a4 */ /* 0x000fe2000f8e023f */
[----:B------:R-:W-:Y:S01]  /*15f0*/  LEA.HI R8, R2, R17, RZ, 0x1 ;  /* 0x0000001102087211 */ /* 0x000fe200078f08ff */
[----:B------:R-:W-:Y:S01]  /*1600*/  UIADD3 UR20, UR20, 0x3f, URZ ;  /* 0x0000003f14147890 */ /* 0x000fe2000fffe03f */
[----:B------:R-:W-:Y:S01]  /*1610*/  LEA.HI R13, R13, R234, RZ, 0x2 ;  /* 0x000000ea0d0d7211 */ /* 0x000fe200078f10ff */
[----:B------:R-:W-:Y:S01]  /*1620*/  IMAD.WIDE.U32 R20, R9, c[0x0][0x238], R234 ;  /* 0x00008e0009147a25 */ /* 0x000fe200078e00ea */
[----:B------:R-:W-:Y:S01]  /*1630*/  LOP3.LUT R8, R8, 0xfffffffe, RZ, 0xc0, !PT ;  /* 0xfffffffe08087812 */ /* 0x000fe200078ec0ff */
[----:B------:R-:W-:Y:S01]  /*1640*/  UIMAD UR4, UR18, UR5, UR4 ;  /* 0x00000005120472a4 */ /* 0x000fe2000f8e0204 */
[----:B------:R-:W-:Y:S01]  /*1650*/  LOP3.LUT R15, R12, 0xfffffff0, RZ, 0xc0, !PT ;  /* 0xfffffff00c0f7812 */ /* 0x000fe200078ec0ff */
[----:B------:R-:W-:Y:S01]  /*1660*/  IMAD.IADD R21, R21, 0x1, R14 ;  /* 0x0000000115157824 */ /* 0x000fe200078e020e */
[----:B------:R-:W-:Y:S01]  /*1670*/  SHF.R.S32.HI R9, RZ, 0x2, R13 ;  /* 0x00000002ff097819 */ /* 0x000fe2000001140d */
[----:B------:R-:W-:Y:S01]  /*1680*/  IMAD.IADD R8, R17, 0x1, -R8 ;  /* 0x0000000111087824 */ /* 0x000fe200078e0a08 */
[----:B------:R-:W-:Y:S01]  /*1690*/  LEA.HI R17, R19, R4, RZ, 0x2 ;  /* 0x0000000413117211 */ /* 0x000fe200078f10ff */
[----:B------:R-:W-:Y:S01]  /*16a0*/  IMAD.IADD R15, R234, 0x1, -R15 ;  /* 0x00000001ea0f7824 */ /* 0x000fe200078e0a0f */
[----:B------:R-:W-:Y:S01]  /*16b0*/  LOP3.LUT R19, R2, 0xffffffe0, RZ, 0xc0, !PT ;  /* 0xffffffe002137812 */ /* 0x000fe200078ec0ff */
[C---:B------:R-:W-:Y:S01]  /*16c0*/  IMAD.SHL.U32 R239, R8.reuse, 0x10, RZ ;  /* 0x0000001008ef7824 */ /* 0x040fe200078e00ff */
[----:B------:R-:W-:Y:S01]  /*16d0*/  SHF.R.S32.HI R18, RZ, 0x1f, R13 ;  /* 0x0000001fff127819 */ /* 0x000fe2000001140d */
[----:B------:R-:W-:Y:S01]  /*16e0*/  IMAD.SHL.U32 R8, R8, 0x400, RZ ;  /* 0x0000040008087824 */ /* 0x000fe200078e00ff */
[----:B------:R-:W-:Y:S01]  /*16f0*/  LOP3.LUT R17, R17, 0xfffffffc, RZ, 0xc0, !PT ;  /* 0xfffffffc11117812 */ /* 0x000fe200078ec0ff */
[----:B------:R-:W-:Y:S01]  /*1700*/  IMAD.IADD R12, R234, 0x1, -R19 ;  /* 0x00000001ea0c7824 */ /* 0x000fe200078e0a13 */
[----:B------:R-:W-:Y:S01]  /*1710*/  LEA.HI R18, R18, R9, RZ, 0x3 ;  /* 0x0000000912127211 */ /* 0x000fe200078f18ff */
[----:B------:R-:W-:Y:S01]  /*1720*/  IMAD.WIDE.U32 R248, R248, c[0x0][0x240], R20 ;  /* 0x00009000f8f87a25 */ /* 0x000fe200078e0014 */
[----:B------:R-:W-:Y:S01]  /*1730*/  SHF.R.S32.HI R2, RZ, 0x1f, R15 ;  /* 0x0000001fff027819 */ /* 0x000fe2000001140f */
[----:B------:R-:W-:Y:S01]  /*1740*/  USHF.R.S32.HI UR5, URZ, 0x1f, UR20 ;  /* 0x0000001f3f057899 */ /* 0x000fe20008011414 */
[----:B------:R-:W-:Y:S01]  /*1750*/  LOP3.LUT R18, R18, 0xfffffff8, RZ, 0xc0, !PT ;  /* 0xfffffff812127812 */ /* 0x000fe200078ec0ff */
[----:B------:R-:W-:Y:S01]  /*1760*/  IMAD.IADD R16, R4, 0x1, -R17 ;  /* 0x0000000104107824 */ /* 0x000fe200078e0a11 */
[----:B------:R-:W-:Y:S01]  /*1770*/  SHF.R.S32.HI R17, RZ, 0x1f, R12 ;  /* 0x0000001fff117819 */ /* 0x000fe2000001140c */
[----:B------:R-:W-:Y:S01]  /*1780*/  ULEA.HI UR20, UR5, UR20, URZ, 0x6 ;  /* 0x0000001405147291 */ /* 0x000fe2000f8f303f */
[----:B------:R-:W-:Y:S01]  /*1790*/  LEA.HI R2, R2, R15, RZ, 0x3 ;  /* 0x0000000f02027211 */ /* 0x000fe200078f18ff */
[----:B------:R-:W-:Y:S01]  /*17a0*/  IMAD.IADD R9, R9, 0x1, -R18 ;  /* 0x0000000109097824 */ /* 0x000fe200078e0a12 */
[----:B------:R-:W-:Y:S01]  /*17b0*/  LEA.HI R17, R17, R12, RZ, 0x2 ;  /* 0x0000000c11117211 */ /* 0x000fe200078f10ff */
[----:B------:R-:W-:Y:S01]  /*17c0*/  IMAD R16, R16, -0x8, R11 ;  /* 0xfffffff810107824 */ /* 0x000fe200078e020b */
[----:B------:R-:W-:Y:S01]  /*17d0*/  LOP3.LUT R10, R10, 0x10, R239, 0xf8, !PT ;  /* 0x000000100a0a7812 */ /* 0x000fe200078ef8ef */
[C---:B------:R-:W-:Y:S01]  /*17e0*/  IMAD.SHL.U32 R228, R2.reuse, 0x40, RZ ;  /* 0x0000004002e47824 */ /* 0x040fe200078e00ff */
[----:B------:R-:W-:Y:S01]  /*17f0*/  LOP3.LUT R14, R2, 0xfffffff8, RZ, 0xc0, !PT ;  /* 0xfffffff8020e7812 */ /* 0x000fe200078ec0ff */
[----:B------:R-:W-:Y:S01]  /*1800*/  CS2R R130, SRZ ;  /* 0x0000000000827805 */ /* 0x000fe2000001ff00 */
[----:B------:R-:W-:Y:S01]  /*1810*/  LOP3.LUT R11, R17, 0xfffffffc, RZ, 0xc0, !PT ;  /* 0xfffffffc110b7812 */ /* 0x000fe200078ec0ff */
[----:B------:R-:W-:Y:S01]  /*1820*/  CS2R R128, SRZ ;  /* 0x0000000000807805 */ /* 0x000fe2000001ff00 */
[----:B------:R-:W-:Y:S01]  /*1830*/  LOP3.LUT R7, R10, 0x8, R7, 0xf8, !PT ;  /* 0x000000080a077812 */ /* 0x000fe200078ef807 */
[----:B------:R-:W-:Y:S01]  /*1840*/  IMAD.SHL.U32 R10, R9, 0x40, RZ ;  /* 0x00000040090a7824 */ /* 0x000fe200078e00ff */
[----:B------:R-:W-:Y:S01]  /*1850*/  LOP3.LUT R13, R13, 0x3ffffffc, RZ, 0xc0, !PT ;  /* 0x3ffffffc0d0d7812 */ /* 0x000fe200078ec0ff */
[----:B------:R-:W-:Y:S01]  /*1860*/  IMAD.IADD R15, R15, 0x1, -R14 ;  /* 0x000000010f0f7824 */ /* 0x000fe200078e0a0e */
[----:B------:R-:W-:Y:S01]  /*1870*/  LOP3.LUT P0, RZ, R9, 0x4, RZ, 0xc0, !PT ;  /* 0x0000000409ff7812 */ /* 0x000fe2000780c0ff */
[----:B------:R-:W-:Y:S01]  /*1880*/  IMAD.IADD R11, R12, 0x1, -R11 ;  /* 0x000000010c0b7824 */ /* 0x000fe200078e0a0b */
[----:B------:R-:W-:Y:S01]  /*1890*/  LOP3.LUT R10, R10, 0x1c0, RZ, 0xc0, !PT ;  /* 0x000001c00a0a7812 */ /* 0x000fe200078ec0ff */
[----:B------:R-:W-:Y:S01]  /*18a0*/  IMAD.SHL.U32 R12, R4, 0x8, RZ ;  /* 0x00000008040c7824 */ /* 0x000fe200078e00ff */
[C---:B------:R-:W-:Y:S01]  /*18b0*/  LOP3.LUT P2, RZ, R15.reuse, 0x2, RZ, 0xc0, !PT ;  /* 0x000000020fff7812 */ /* 0x040fe2000784c0ff */
[C---:B------:R-:W-:Y:S01]  /*18c0*/  IMAD.SHL.U32 R14, R15.reuse, 0x40, RZ ;  /* 0x000000400f0e7824 */ /* 0x040fe200078e00ff */
[----:B------:R-:W-:Y:S01]  /*18d0*/  LOP3.LUT P1, RZ, R15, 0x4, RZ, 0xc0, !PT ;  /* 0x000000040fff7812 */ /* 0x000fe2000782c0ff */
[----:B------:R-:W-:Y:S01]  /*18e0*/  IMAD.IADD R13, R234, 0x1, -R13 ;  /* 0x00000001ea0d7824 */ /* 0x000fe200078e0a0d */
[----:B------:R-:W-:Y:S01]  /*18f0*/  LOP3.LUT R12, R12, 0x18, RZ, 0xc0, !PT ;  /* 0x000000180c0c7812 */ /* 0x000fe200078ec0ff */
[----:B------:R-:W-:Y:S01]  /*1900*/  IMAD R4, R11, -0x2, R16 ;  /* 0xfffffffe0b047824 */ /* 0x000fe200078e0210 */
[----:B------:R-:W-:Y:S01]  /*1910*/  SHF.R.U32.HI R15, RZ, 0x3, R10 ;  /* 0x00000003ff0f7819 */ /* 0x000fe2000001160a */
[----:B------:R-:W-:Y:S01]  /*1920*/  IMAD R240, R13, 0x2, R8 ;  /* 0x000000020df07824 */ /* 0x000fe200078e0208 */
[----:B------:R-:W-:Y:S01]  /*1930*/  SEL R5, R5, 0xffffffc0, !P1 ;  /* 0xffffffc005057807 */ /* 0x000fe20004800000 */
[----:B------:R-:W-:Y:S01]  /*1940*/  IMAD.SHL.U32 R11, R229, 0x8, RZ ;  /* 0x00000008e50b7824 */ /* 0x000fe200078e00ff */
[----:B------:R-:W-:Y:S01]  /*1950*/  LOP3.LUT R15, R15, R10, R12, 0x1e, !PT ;  /* 0x0000000a0f0f7212 */ /* 0x000fe200078e1e0c */
[----:B------:R-:W-:Y:S01]  /*1960*/  IMAD.SHL.U32 R9, R229, 0x20, RZ ;  /* 0x00000020e5097824 */ /* 0x000fe200078e00ff */
[----:B------:R-:W-:Y:S01]  /*1970*/  LOP3.LUT R14, R14, 0x1c0, RZ, 0xc0, !PT ;  /* 0x000001c00e0e7812 */ /* 0x000fe200078ec0ff */
[----:B------:R-:W-:Y:S01]  /*1980*/  CS2R R126, SRZ ;  /* 0x00000000007e7805 */ /* 0x000fe2000001ff00 */
[----:B------:R-:W-:Y:S01]  /*1990*/  ISETP.GT.AND P1, PT, R4, RZ, PT ;  /* 0x000000ff0400720c */ /* 0x000fe20003f24270 */
[----:B------:R-:W-:Y:S01]  /*19a0*/  IMAD.IADD R240, R15, 0x1, R240 ;  /* 0x000000010ff07824 */ /* 0x000fe200078e02f0 */
[--C-:B------:R-:W-:Y:S01]  /*19b0*/  SHF.R.U32.HI R10, RZ, 0x3, R14.reuse ;  /* 0x00000003ff0a7819 */ /* 0x100fe2000001160e */
[----:B------:R-:W-:Y:S01]  /*19c0*/  CS2R R124, SRZ ;  /* 0x00000000007c7805 */ /* 0x000fe2000001ff00 */
[----:B------:R-:W-:Y:S01]  /*19d0*/  LOP3.LUT R11, R14, 0x8, R11, 0xf8, !PT ;  /* 0x000000080e0b7812 */ /* 0x000fe200078ef80b */
[----:B------:R-:W-:Y:S01]  /*19e0*/  CS2R R122, SRZ ;  /* 0x00000000007a7805 */ /* 0x000fe2000001ff00 */
[----:B------:R-:W-:Y:S01]  /*19f0*/  LEA R240, R240, 0x12280, 0x1 ;  /* 0x00012280f0f07811 */ /* 0x000fe200078e08ff */
[----:B------:R-:W-:Y:S01]  /*1a00*/  CS2R R120, SRZ ;  /* 0x0000000000787805 */ /* 0x000fe2000001ff00 */
[----:B------:R-:W-:Y:S01]  /*1a10*/  LOP3.LUT R9, R12, 0x20, R9, 0xf8, !PT ;  /* 0x000000200c097812 */ /* 0x000fe200078ef809 */
[----:B------:R-:W-:Y:S01]  /*1a20*/  CS2R R118, SRZ ;  /* 0x0000000000767805 */ /* 0x000fe2000001ff00 */
[C---:B------:R-:W-:Y:S01]  /*1a30*/  IADD3 R243, R240.reuse, 0x40, RZ ;  /* 0x00000040f0f37810 */ /* 0x040fe20007ffe0ff */
[----:B------:R-:W-:Y:S01]  /*1a40*/  CS2R R116, SRZ ;  /* 0x0000000000747805 */ /* 0x000fe2000001ff00 */
[----:B------:R-:W-:Y:S01]  /*1a50*/  @P0 IADD3 R243, R240, -0x40, RZ ;  /* 0xffffffc0f0f30810 */ /* 0x000fe20007ffe0ff */
[----:B------:R-:W-:Y:S01]  /*1a60*/  CS2R R114, SRZ ;  /* 0x0000000000727805 */ /* 0x000fe2000001ff00 */
[----:B------:R-:W-:Y:S01]  /*1a70*/  LOP3.LUT R11, R11, R10, RZ, 0x3c, !PT ;  /* 0x0000000a0b0b7212 */ /* 0x000fe200078e3cff */
[----:B------:R-:W-:Y:S01]  /*1a80*/  CS2R R112, SRZ ;  /* 0x0000000000707805 */ /* 0x000fe2000001ff00 */
[----:B------:R-:W-:Y:S01]  /*1a90*/  LOP3.LUT R228, R228, 0xfffffe00, RZ, 0xc0, !PT ;  /* 0xfffffe00e4e47812 */ /* 0x000fe200078ec0ff */
[----:B------:R-:W-:Y:S01]  /*1aa0*/  CS2R R110, SRZ ;  /* 0x00000000006e7805 */ /* 0x000fe2000001ff00 */
[----:B------:R-:W-:Y:S01]  /*1ab0*/  ISETP.GT.AND P0, PT, R4, 0x1, PT ;  /* 0x000000010400780c */ /* 0x000fe20003f04270 */
[----:B------:R-:W-:Y:S01]  /*1ac0*/  CS2R R108, SRZ ;  /* 0x00000000006c7805 */ /* 0x000fe2000001ff00 */
[----:B------:R-:W-:Y:S01]  /*1ad0*/  LOP3.LUT R233, R233, 0xfffffffd, RZ, 0xc0, !PT ;  /* 0xfffffffde9e97812 */ /* 0x000fe200078ec0ff */
[----:B------:R-:W-:Y:S01]  /*1ae0*/  CS2R R106, SRZ ;  /* 0x00000000006a7805 */ /* 0x000fe2000001ff00 */
[----:B------:R-:W-:Y:S01]  /*1af0*/  LOP3.LUT R6, R7, R6, RZ, 0x3c, !PT ;  /* 0x0000000607067212 */ /* 0x000fe200078e3cff */
[----:B------:R-:W-:Y:S01]  /*1b00*/  CS2R R104, SRZ ;  /* 0x0000000000687805 */ /* 0x000fe2000001ff00 */
[----:B------:R-:W-:Y:S01]  /*1b10*/  LOP3.LUT R9, R10, R9, R14, 0x1e, !PT ;  /* 0x000000090a097212 */ /* 0x000fe200078e1e0e */
[----:B------:R-:W-:Y:S01]  /*1b20*/  CS2R R102, SRZ ;  /* 0x0000000000667805 */ /* 0x000fe2000001ff00 */
[-C--:B------:R-:W-:Y:S01]  /*1b30*/  IADD3 R2, R11, R228.reuse, R8 ;  /* 0x000000e40b027210 */ /* 0x080fe20007ffe008 */
[----:B------:R-:W-:Y:S01]  /*1b40*/  IMAD R229, R229, 0x200, R6 ;  /* 0x00000200e5e57824 */ /* 0x000fe200078e0206 */
[----:B------:R-:W-:Y:S01]  /*1b50*/  SEL R3, R3, 0xffffffe0, !P2 ;  /* 0xffffffe003037807 */ /* 0x000fe20005000000 */
[----:B------:R-:W-:Y:S01]  /*1b60*/  CS2R R100, SRZ ;  /* 0x0000000000647805 */ /* 0x000fe2000001ff00 */
[----:B------:R-:W-:Y:S01]  /*1b70*/  @P1 LOP3.LUT R233, R233, 0x2, RZ, 0xfc, !PT ;  /* 0x00000002e9e91812 */ /* 0x000fe200078efcff */
[----:B------:R-:W-:Y:S01]  /*1b80*/  IMAD R0, R229, 0x2, R0 ;  /* 0x00000002e5007824 */ /* 0x000fe200078e0200 */
[----:B------:R-:W-:Y:S01]  /*1b90*/  LOP3.LUT R228, R9, R228, RZ, 0xfc, !PT ;  /* 0x000000e409e47212 */ /* 0x000fe200078efcff */
[C---:B------:R-:W-:Y:S01]  /*1ba0*/  IMAD R224, R2.reuse, 0x2, R3 ;  /* 0x0000000202e07824 */ /* 0x040fe200078e0203 */
[----:B------:R-:W-:Y:S01]  /*1bb0*/  LOP3.LUT R233, R233, 0xfffffffe, RZ, 0xc0, !PT ;  /* 0xfffffffee9e97812 */ /* 0x000fe200078ec0ff */
[C---:B------:R-:W-:Y:S01]  /*1bc0*/  IMAD.SHL.U32 R230, R2.reuse, 0x2, RZ ;  /* 0x0000000202e67824 */ /* 0x040fe200078e00ff */
[----:B------:R-:W-:Y:S01]  /*1bd0*/  LEA.HI R239, R17, R239, RZ, 0x1e ;  /* 0x000000ef11ef7211 */ /* 0x000fe200078ff0ff */
[----:B------:R-:W-:Y:S01]  /*1be0*/  IMAD R3, R2, 0x2, R5 ;  /* 0x0000000202037824 */ /* 0x000fe200078e0205 */
        /* <DEDUP_REMOVED lines=34> */
[----:B------:R-:W-:Y:S01]  /*1e10*/  ISETP.GT.AND P6, PT, R4, 0x20, PT ;  /* 0x000000200400780c */ /* 0x000fe20003fc4270 */
[----:B------:R-:W-:Y:S01]  /*1e20*/  IMAD.SHL.U32 R228, R228, 0x2, RZ ;  /* 0x00000002e4e47824 */ /* 0x000fe200078e00ff */
[----:B------:R-:W-:Y:S01]  /*1e30*/  ISETP.GT.AND P5, PT, R4, 0x21, PT ;  /* 0x000000210400780c */ /* 0x000fe20003fa4270 */
[----:B------:R-:W-:Y:S01]  /*1e40*/  IMAD.IADD R2, R5, 0x1, R224 ;  /* 0x0000000105027824 */ /* 0x000fe200078e02e0 */
[----:B------:R-:W-:Y:S01]  /*1e50*/  @P0 LOP3.LUT R233, R233, 0x1, RZ, 0xfc, !PT ;  /* 0x00000001e9e90812 */ /* 0x000fe200078efcff */
[----:B------:R-:W-:-:S02]  /*1e60*/  USHF.R.S32.HI UR20, URZ, 0x6, UR20 ;  /* 0x000000063f147899 */ /* 0x000fc40008011414 */
[----:B------:R-:W-:Y:S02]  /*1e70*/  UMOV UR18, URZ ;  /* 0x0000003f00127c82 */ /* 0x000fe40008000000 */
.L_x_32:
        /* <DEDUP_REMOVED lines=430> */
[C---:B-1--4-:R-:W-:Y:S01]  /*3960*/  LOP3.LUT P2, RZ, R241.reuse, 0x1, RZ, 0xc0, !PT ;  /* 0x00000001f1ff7812 */ /* 0x052fe2000784c0ff */
        /* <DEDUP_REMOVED lines=59> */
.L_x_30:
[-C--:B-1--4-:R-:W-:Y:S01]  /*3d20*/  HMMA.16816.F32.BF16 R84, R20, R28.reuse, R84 ;  /* 0x0000001c1454723c */ /* 0x092fe20000041854 */
        /* <DEDUP_REMOVED lines=47> */
[----:B------:R2:W1:Y:S07]  /*4020*/  LDSM.16.MT88.4 R152, [R228+0x80] ;  /* 0x00008000e498783b */ /* 0x00046e0000004200 */
        /* <DEDUP_REMOVED lines=22> */
[----:B-1234-:R-:W-:Y:S01]  /*4190*/  LOP3.LUT P2, RZ, R242, 0x1, RZ, 0xc0, !PT ;  /* 0x00000001f2ff7812 */ /* 0x01efe2000784c0ff */
        /* <DEDUP_REMOVED lines=60> */
.L_x_31:
[-C--:B-1234-:R-:W-:Y:S01]  /*4560*/  HMMA.16816.F32.BF16 R4, R148, R152.reuse, RZ ;  /* 0x000000989404723c */ /* 0x09efe200000418ff */
        /* <DEDUP_REMOVED lines=116> */
.L_x_29:
[----:B---34-:R-:W2:Y:S01]  /*4cb0*/  S2UR UR11, SR_CTAID.Y ;  /* 0x00000000000b79c3 */ /* 0x018ea20000002600 */
[----:B------:R-:W-:Y:S01]  /*4cc0*/  ULDC.64 UR14, c[0x0][0x338] ;  /* 0x0000ce00000e7ab9 */ /* 0x000fe20000000a00 */
[----:B------:R-:W-:Y:S01]  /*4cd0*/  ISETP.NE.AND P1, PT, R234, RZ, PT ;  /* 0x000000ffea00720c */ /* 0x000fe20003f25270 */
[----:B------:R-:W-:Y:S01]  /*4ce0*/  UISETP.NE.AND UP0, UPT, UR14, 0x1, UPT ;  /* 0x000000010e00788c */ /* 0x000fe2000bf05270 */
[----:B------:R-:W-:Y:S01]  /*4cf0*/  BSSY B0, `(.L_x_33) ;  /* 0x0000055000007945 */ /* 0x000fe20003800000 */
[----:B------:R-:W-:Y:S01]  /*4d00*/  ULDC UR8, c[0x0][0x340] ;  /* 0x0000d00000087ab9 */ /* 0x000fe20000000800 */
[----:B------:R-:W-:Y:S01]  /*4d10*/  FMUL.FTZ R84, R84, c[0x0][0x298] ;  /* 0x0000a60054547a20 */ /* 0x000fe20000410000 */
[----:B------:R-:W-:Y:S01]  /*4d20*/  ULDC UR4, c[0x0][0x358] ;  /* 0x0000d60000047ab9 */ /* 0x000fe20000000800 */
[----:B------:R-:W3:Y:S01]  /*4d30*/  S2UR UR7, SR_CTAID.X ;  /* 0x00000000000779c3 */ /* 0x000ee20000002500 */
[----:B------:R-:W-:Y:S01]  /*4d40*/  ULDC UR5, c[0x0][0x2f4] ;  /* 0x0000bd0000057ab9 */ /* 0x000fe20000000800 */
[----:B------:R-:W-:-:S02]  /*4d50*/  FMUL.FTZ R85, R85, c[0x0][0x298] ;  /* 0x0000a60055557a20 */ /* 0x000fc40000410000 */
[----:B------:R-:W-:Y:S02]  /*4d60*/  FMUL.FTZ R86, R86, c[0x0][0x298] ;  /* 0x0000a60056567a20 */ /* 0x000fe40000410000 */
[----:B------:R-:W-:Y:S02]  /*4d70*/  FMUL.FTZ R87, R87, c[0x0][0x298] ;  /* 0x0000a60057577a20 */ /* 0x000fe40000410000 */
[----:B------:R-:W4:Y:S01]  /*4d80*/  S2UR UR6, SR_CTAID.Z ;  /* 0x00000000000679c3 */ /* 0x000f220000002700 */
[----:B------:R-:W-:Y:S02]  /*4d90*/  FMUL.FTZ R88, R88, c[0x0][0x298] ;  /* 0x0000a60058587a20 */ /* 0x000fe40000410000 */
[----:B------:R-:W-:Y:S02]  /*4da0*/  FMUL.FTZ R89, R89, c[0x0][0x298] ;  /* 0x0000a60059597a20 */ /* 0x000fe40000410000 */
[----:B------:R-:W-:Y:S02]  /*4db0*/  FMUL.FTZ R90, R90, c[0x0][0x298] ;  /* 0x0000a6005a5a7a20 */ /* 0x000fe40000410000 */
[----:B------:R-:W-:Y:S01]  /*4dc0*/  FMUL.FTZ R91, R91, c[0x0][0x298] ;  /* 0x0000a6005b5b7a20 */ /* 0x000fe20000410000 */
[----:B--2---:R-:W-:Y:S01]  /*4dd0*/  UIMAD.WIDE.U32 UR18, UR11, UR15, URZ ;  /* 0x0000000f0b1272a5 */ /* 0x004fe2000f8e003f */
[----:B------:R-:W-:Y:S01]  /*4de0*/  FMUL.FTZ R96, R96, c[0x0][0x298] ;  /* 0x0000a60060607a20 */ /* 0x000fe20000410000 */
[----:B------:R-:W-:Y:S01]  /*4df0*/  USHF.R.S32.HI UR13, URZ, 0x1f, UR11 ;  /* 0x0000001f3f0d7899 */ /* 0x000fe2000801140b */
[----:B------:R-:W-:Y:S01]  /*4e00*/  FMUL.FTZ R97, R97, c[0x0][0x298] ;  /* 0x0000a60061617a20 */ /* 0x000fe20000410000 */
[----:B------:R-:W-:Y:S01]  /*4e10*/  UMOV UR15, UR11 ;  /* 0x0000000b000f7c82 */ /* 0x000fe20008000000 */
[----:B------:R-:W-:Y:S01]  /*4e20*/  FMUL.FTZ R98, R98, c[0x0][0x298] ;  /* 0x0000a60062627a20 */ /* 0x000fe20000410000 */
[----:B------:R-:W-:Y:S01]  /*4e30*/  @UP0 USHF.R.U32.HI UR15, URZ, UR8, UR19 ;  /* 0x000000083f0f0299 */ /* 0x000fe20008011613 */
[----:B------:R-:W-:Y:S01]  /*4e40*/  FMUL.FTZ R99, R99, c[0x0][0x298] ;  /* 0x0000a60063637a20 */ /* 0x000fe20000410000 */
[----:B---3--:R-:W-:Y:S01]  /*4e50*/  UIMAD UR8, UR7, UR4, URZ ;  /* 0x00000004070872a4 */ /* 0x008fe2000f8e023f */
[----:B------:R-:W-:Y:S01]  /*4e60*/  FMUL.FTZ R92, R92, c[0x0][0x298] ;  /* 0x0000a6005c5c7a20 */ /* 0x000fe20000410000 */
[----:B------:R-:W-:Y:S01]  /*4e70*/  @UP0 USHF.R.S32.HI UR4, URZ, 0x1f, UR15 ;  /* 0x0000001f3f040899 */ /* 0x000fe2000801140f */
[----:B------:R-:W-:Y:S01]  /*4e80*/  FMUL.FTZ R93, R93, c[0x0][0x298] ;  /* 0x0000a6005d5d7a20 */ /* 0x000fe20000410000 */
[----:B------:R-:W-:Y:S01]  /*4e90*/  UMOV UR12, UR11 ;  /* 0x0000000b000c7c82 */ /* 0x000fe20008000000 */
[----:B------:R-:W-:Y:S01]  /*4ea0*/  FMUL.FTZ R94, R94, c[0x0][0x298] ;  /* 0x0000a6005e5e7a20 */ /* 0x000fe20000410000 */
[----:B------:R-:W-:Y:S01]  /*4eb0*/  @UP0 UMOV UR12, UR15 ;  /* 0x0000000f000c0c82 */ /* 0x000fe20008000000 */
[----:B------:R-:W-:Y:S01]  /*4ec0*/  FMUL.FTZ R95, R95, c[0x0][0x298] ;  /* 0x0000a6005f5f7a20 */ /* 0x000fe20000410000 */
[----:B----4-:R-:W-:Y:S01]  /*4ed0*/  UIMAD UR10, UR6, UR5, URZ ;  /* 0x00000005060a72a4 */ /* 0x010fe2000f8e023f */
[----:B------:R-:W-:Y:S01]  /*4ee0*/  FMUL.FTZ R100, R100, c[0x0][0x298] ;  /* 0x0000a60064647a20 */ /* 0x000fe20000410000 */
[----:B------:R-:W-:Y:S01]  /*4ef0*/  UIMAD UR5, UR8, UR5, URZ ;  /* 0x00000005080572a4 */ /* 0x000fe2000f8e023f */
[----:B------:R-:W-:Y:S01]  /*4f00*/  FMUL.FTZ R101, R101, c[0x0][0x298] ;  /* 0x0000a60065657a20 */ /* 0x000fe20000410000 */
[----:B------:R-:W-:Y:S01]  /*4f10*/  USHF.R.S32.HI UR18, URZ, 0x1f, UR10 ;  /* 0x0000001f3f127899 */ /* 0x000fe2000801140a */
[----:B------:R-:W-:Y:S01]  /*4f20*/  FMUL.FTZ R102, R102, c[0x0][0x298] ;  /* 0x0000a60066667a20 */ /* 0x000fe20000410000 */
[----:B------:R-:W-:Y:S01]  /*4f30*/  @UP0 UMOV UR13, UR4 ;  /* 0x00000004000d0c82 */ /* 0x000fe20008000000 */
[----:B------:R-:W-:Y:S01]  /*4f40*/  FMUL.FTZ R103, R103, c[0x0][0x298] ;  /* 0x0000a60067677a20 */ /* 0x000fe20000410000 */
[----:B------:R-:W-:Y:S01]  /*4f50*/  USHF.R.S32.HI UR8, URZ, 0x1f, UR5 ;  /* 0x0000001f3f087899 */ /* 0x000fe20008011405 */
[----:B------:R-:W-:Y:S01]  /*4f60*/  FMUL.FTZ R104, R104, c[0x0][0x298] ;  /* 0x0000a60068687a20 */ /* 0x000fe20000410000 */
[----:B------:R-:W-:Y:S01]  /*4f70*/  UIADD3 UR10, UP1, UP0, UR5, UR12, UR10 ;  /* 0x0000000c050a7290 */ /* 0x000fe2000f83e00a */
[----:B------:R-:W-:Y:S01]  /*4f80*/  FMUL.FTZ R105, R105, c[0x0][0x298] ;  /* 0x0000a60069697a20 */ /* 0x000fe20000410000 */
[----:B------:R-:W-:Y:S01]  /*4f90*/  UIADD3 UR15, -UR15, URZ, URZ ;  /* 0x0000003f0f0f7290 */ /* 0x000fe2000fffe13f */
[----:B------:R-:W-:Y:S01]  /*4fa0*/  FMUL.FTZ R106, R106, c[0x0][0x298] ;  /* 0x0000a6006a6a7a20 */ /* 0x000fe20000410000 */
[----:B------:R-:W-:Y:S01]  /*4fb0*/  UIADD3.X UR18, UR8, UR13, UR18, UP1, UP0 ;  /* 0x0000000d08127290 */ /* 0x000fe20008fe0412 */
[----:B------:R-:W-:Y:S01]  /*4fc0*/  FMUL.FTZ R107, R107, c[0x0][0x298] ;  /* 0x0000a6006b6b7a20 */ /* 0x000fe20000410000 */
[----:B------:R-:W-:Y:S01]  /*4fd0*/  USHF.L.U32 UR8, UR10, 0x2, URZ ;  /* 0x000000020a087899 */ /* 0x000fe2000800063f */
[----:B------:R-:W-:Y:S01]  /*4fe0*/  FMUL.FTZ R112, R112, c[0x0][0x298] ;  /* 0x0000a60070707a20 */ /* 0x000fe20000410000 */
[----:B------:R-:W-:Y:S01]  /*4ff0*/  ULDC.64 UR4, c[0x0][0x350] ;  /* 0x0000d40000047ab9 */ /* 0x000fe20000000a00 */
[----:B------:R-:W-:Y:S01]  /*5000*/  FMUL.FTZ R113, R113, c[0x0][0x298] ;  /* 0x0000a60071717a20 */ /* 0x000fe20000410000 */
[----:B------:R-:W-:Y:S01]  /*5010*/  USHF.L.U64.HI UR10, UR10, 0x2, UR18 ;  /* 0x000000020a0a7899 */ /* 0x000fe20008010212 */
[----:B------:R-:W-:Y:S01]  /*5020*/  FMUL.FTZ R114, R114, c[0x0][0x298] ;  /* 0x0000a60072727a20 */ /* 0x000fe20000410000 */
[----:B------:R-:W-:Y:S01]  /*5030*/  UIADD3 UR4, UP0, UR8, UR4, URZ ;  /* 0x0000000408047290 */ /* 0x000fe2000ff1e03f */
[----:B------:R-:W-:Y:S01]  /*5040*/  FMUL.FTZ R115, R115, c[0x0][0x298] ;  /* 0x0000a60073737a20 */ /* 0x000fe20000410000 */
[----:B------:R-:W-:Y:S01]  /*5050*/  UIMAD UR11, UR15, UR14, UR11 ;  /* 0x0000000e0f0b72a4 */ /* 0x000fe2000f8e020b */
[----:B------:R-:W-:Y:S01]  /*5060*/  FMUL.FTZ R108, R108, c[0x0][0x298] ;  /* 0x0000a6006c6c7a20 */ /* 0x000fe20000410000 */
[----:B------:R-:W-:Y:S01]  /*5070*/  UIADD3.X UR5, UR10, UR5, URZ, UP0, !UPT ;  /* 0x000000050a057290 */ /* 0x000fe200087fe43f */
[----:B------:R-:W-:Y:S01]  /*5080*/  FMUL.FTZ R109, R109, c[0x0][0x298] ;  /* 0x0000a6006d6d7a20 */ /* 0x000fe20000410000 */
[----:B------:R-:W-:Y:S01]  /*5090*/  MOV R2, UR4 ;  /* 0x0000000400027c02 */ /* 0x000fe20008000f00 */
[----:B------:R-:W-:-:S02]  /*50a0*/  FMUL.FTZ R110, R110, c[0x0][0x298] ;  /* 0x0000a6006e6e7a20 */ /* 0x000fc40000410000 */
[----:B------:R-:W-:Y:S01]  /*50b0*/  FMUL.FTZ R111, R111, c[0x0][0x298] ;  /* 0x0000a6006f6f7a20 */ /* 0x000fe20000410000 */
[----:B------:R-:W-:Y:S01]  /*50c0*/  MOV R3, UR5 ;  /* 0x0000000500037c02 */ /* 0x000fe20008000f00 */
[----:B------:R-:W-:Y:S02]  /*50d0*/  FMUL.FTZ R116, R116, c[0x0][0x298] ;  /* 0x0000a60074747a20 */ /* 0x000fe40000410000 */
[----:B------:R-:W-:Y:S02]  /*50e0*/  FMUL.FTZ R117, R117, c[0x0][0x298] ;  /* 0x0000a60075757a20 */ /* 0x000fe40000410000 */
[----:B------:R-:W-:Y:S02]  /*50f0*/  FMUL.FTZ R118, R118, c[0x0][0x298] ;  /* 0x0000a60076767a20 */ /* 0x000fe40000410000 */
[----:B------:R-:W-:Y:S02]  /*5100*/  FMUL.FTZ R119, R119, c[0x0][0x298] ;  /* 0x0000a60077777a20 */ /* 0x000fe40000410000 */
[----:B------:R-:W-:-:S02]  /*5110*/  FMUL.FTZ R120, R120, c[0x0][0x298] ;  /* 0x0000a60078787a20 */ /* 0x000fc40000410000 */
[----:B------:R-:W-:Y:S02]  /*5120*/  FMUL.FTZ R121, R121, c[0x0][0x298] ;  /* 0x0000a60079797a20 */ /* 0x000fe40000410000 */
        /* <DEDUP_REMOVED lines=9> */
[----:B------:R-:W-:Y:S01]  /*51c0*/  FMUL.FTZ R127, R127, c[0x0][0x298] ;  /* 0x0000a6007f7f7a20 */ /* 0x000fe20000410000 */
[----:B------:R-:W-:Y:S06]  /*51d0*/  BAR.SYNC.DEFER_BLOCKING 0x1, 0x100 ;  /* 0x0044000000007b1d */ /* 0x000fec0000010000 */
[----:B------:R-:W-:Y:S05]  /*51e0*/  @P1 BRA `(.L_x_34) ;  /* 0x0000005000001947 */ /* 0x000fea0003800000 */
.L_x_35:
[----:B------:R-:W2:Y:S01]  /*51f0*/  LDG.E.STRONG.GPU R0, [R2.64] ;  /* 0x0000001002007981 */ /* 0x000ea2000c1ef900 */
[----:B------:R-:W-:Y:S01]  /*5200*/  YIELD ;  /* 0x0000000000007946 */ /* 0x000fe20003800000 */
[----:B--2---:R-:W-:Y:S01]  /*5210*/  ISETP.NE.AND P0, PT, R0, UR11, PT ;  /* 0x0000000b00007c0c */ /* 0x004fe2000bf05270 */
[----:B------:R-:W-:-:S12]  /*5220*/  CCTL.IVALL ;  /* 0x00000000ff00798f */ /* 0x000fd80002000000 */
[----:B------:R-:W-:Y:S05]  /*5230*/  @P0 BRA `(.L_x_35) ;  /* 0xffffffb000000947 */ /* 0x000fea000383ffff */
.L_x_34:
[----:B------:R-:W-:Y:S05]  /*5240*/  BSYNC B0 ;  /* 0x0000000000007941 */ /* 0x000fea0003800000 */
.L_x_33:
[----:B-1----:R-:W-:Y:S01]  /*5250*/  MOV R5, 0xffffffff ;  /* 0xffffffff00057802 */ /* 0x002fe20000000f00 */
[----:B------:R-:W-:Y:S05]  /*5260*/  BRA.CONV ~URZ, `(.L_x_36) ;  /* 0x000000237f007947 */ /* 0x000fea000b800000 */
[----:B------:R-:W-:Y:S02]  /*5270*/  MOV R4, 0x5290 ;  /* 0x0000529000047802 */ /* 0x000fe40000000f00 */
[----:B------:R-:W-:Y:S05]  /*5280*/  CALL.REL.NOINC `($__internal_0_$__cuda_sm70_warpsync) ;  /* 0x00000b2000007944 */ /* 0x000fea0003c00000 */
.L_x_36:
[----:B------:R-:W-:Y:S01]  /*5290*/  UIMAD UR4, UR7, 0x3000, URZ ;  /* 0x00003000070478a4 */ /* 0x000fe2000f8e023f */
[----:B------:R-:W1:Y:S01]  /*52a0*/  S2R R0, SR_CTAID.Z ;  /* 0x0000000000007919 */ /* 0x000e620000002700 */
[----:B------:R-:W-:Y:S01]  /*52b0*/  IMAD.U32 R8, RZ, RZ, UR12 ;  /* 0x0000000cff087e24 */ /* 0x000fe2000f8e00ff */
[----:B------:R-:W-:-:S06]  /*52c0*/  NOP ;  /* 0x0000000000007918 */ /* 0x000fcc0000000000 */
[----:B------:R-:W-:Y:S01]  /*52d0*/  USHF.R.S32.HI UR14, URZ, 0x1f, UR4 ;  /* 0x0000001f3f0e7899 */ /* 0x000fe20008011404 */
[C---:B------:R-:W-:Y:S01]  /*52e0*/  IADD3 R6, P0, R234.reuse, UR4, RZ ;  /* 0x00000004ea067c10 */ /* 0x040fe2000ff1e0ff */
[----:B------:R-:W-:Y:S01]  /*52f0*/  IMAD.U32 R9, RZ, RZ, UR13 ;  /* 0x0000000dff097e24 */ /* 0x000fe2000f8e00ff */
[----:B------:R-:W-:Y:S02]  /*5300*/  ULDC.64 UR4, c[0x0][0x328] ;  /* 0x0000ca0000047ab9 */ /* 0x000fe40000000a00 */
[----:B------:R-:W-:Y:S01]  /*5310*/  UIMAD UR4, UR13, UR4, URZ ;  /* 0x000000040d0472a4 */ /* 0x000fe2000f8e023f */
[----:B------:R-:W-:-:S03]  /*5320*/  LEA.HI.X.SX32 R7, R234, UR14, 0x1, P0 ;  /* 0x0000000eea077c11 */ /* 0x000fc600080f0eff */
[----:B------:R-:W-:Y:S02]  /*5330*/  UIMAD UR14, UR12, UR5, UR4 ;  /* 0x000000050c0e72a4 */ /* 0x000fe4000f8e0204 */
[----:B------:R-:W-:Y:S01]  /*5340*/  IMAD.WIDE.U32 R8, R8, c[0x0][0x328], R6 ;  /* 0x0000ca0008087a25 */ /* 0x000fe200078e0006 */
[----:B------:R-:W-:Y:S02]  /*5350*/  ULDC.64 UR4, c[0x0][0x330] ;  /* 0x0000cc0000047ab9 */ /* 0x000fe40000000a00 */
[----:B------:R-:W-:Y:S02]  /*5360*/  UIMAD UR4, UR9, UR4, URZ ;  /* 0x00000004090472a4 */ /* 0x000fe4000f8e023f */
[----:B------:R-:W-:Y:S02]  /*5370*/  IADD3 R9, R9, UR14, RZ ;  /* 0x0000000e09097c10 */ /* 0x000fe4000fffe0ff */
[----:B------:R-:W-:-:S03]  /*5380*/  UIMAD UR4, UR6, UR5, UR4 ;  /* 0x00000005060472a4 */ /* 0x000fc6000f8e0204 */
[----:B-1----:R-:W-:-:S05]  /*5390*/  IMAD.WIDE.U32 R8, R0, c[0x0][0x330], R8 ;  /* 0x0000cc0000087a25 */ /* 0x002fca00078e0008 */
[----:B------:R-:W-:Y:S02]  /*53a0*/  IADD3 R4, R9, UR4, RZ ;  /* 0x0000000409047c10 */ /* 0x000fe4000fffe0ff */
[----:B------:R-:W-:-:S04]  /*53b0*/  LEA R10, P0, R8, c[0x0][0x310], 0x2 ;  /* 0x0000c400080a7a11 */ /* 0x000fc800078010ff */
[----:B------:R-:W-:-:S05]  /*53c0*/  LEA.HI.X R11, R8, c[0x0][0x314], R4, 0x2, P0 ;  /* 0x0000c500080b7a11 */ /* 0x000fca00000f1404 */
[----:B------:R1:W-:Y:S04]  /*53d0*/  RED.E.ADD.F32.FTZ.RN.STRONG.GPU [R10.64], R36 ;  /* 0x000000240a00798e */ /* 0x0003e8000c10e790 */
        /* <DEDUP_REMOVED lines=47> */
[----:B------:R-:W-:Y:S05]  /*56d0*/  BRA.CONV ~URZ, `(.L_x_37) ;  /* 0x000000237f007947 */ /* 0x000fea000b800000 */
[----:B------:R-:W-:Y:S02]  /*56e0*/  MOV R4, 0x5700 ;  /* 0x0000570000047802 */ /* 0x000fe40000000f00 */
[----:B-1----:R-:W-:Y:S05]  /*56f0*/  CALL.REL.NOINC `($__internal_0_$__cuda_sm70_warpsync) ;  /* 0x000006b000007944 */ /* 0x002fea0003c00000 */
.L_x_37:
[----:B------:R-:W-:-:S06]  /*5700*/  NOP ;  /* 0x0000000000007918 */ /* 0x000fcc0000000000 */
[----:B------:R-:W-:Y:S01]  /*5710*/  BSSY B0, `(.L_x_38) ;  /* 0x000000b000007945 */ /* 0x000fe20003800000 */
[----:B------:R-:W-:Y:S05]  /*5720*/  @P1 BRA `(.L_x_39) ;  /* 0x0000009000001947 */ /* 0x000fea0003800000 */
[----:B------:R-:W-:Y:S01]  /*5730*/  @!PT LDS RZ, [RZ] ;  /* 0x00000000fffff984 */ /* 0x000fe20000000800 */
[----:B------:R-:W-:Y:S01]  /*5740*/  @!PT LDS RZ, [RZ] ;  /* 0x00000000fffff984 */ /* 0x000fe20000000800 */
[----:B------:R-:W-:Y:S01]  /*5750*/  @!PT LDS RZ, [RZ] ;  /* 0x00000000fffff984 */ /* 0x000fe20000000800 */
[----:B------:R-:W-:Y:S01]  /*5760*/  @!PT LDS RZ, [RZ] ;  /* 0x00000000fffff984 */ /* 0x000fe20000000800 */
[----:B------:R-:W-:Y:S06]  /*5770*/  MEMBAR.ALL.GPU ;  /* 0x0000000000007992 */ /* 0x000fec000000a000 */
[----:B------:R-:W-:Y:S01]  /*5780*/  MOV R9, 0x1 ;  /* 0x0000000100097802 */ /* 0x000fe20000000f00 */
[----:B------:R-:W-:-:S00]  /*5790*/  ERRBAR ;  /* 0x00000000000079ab */ /* 0x000fc00000000000 */
[----:B012345:R-:W-:-:S05]  /*57a0*/  CCTL.IVALL ;  /* 0x00000000ff00798f */ /* 0x03ffca0002000000 */
[----:B------:R2:W-:Y:S02]  /*57b0*/  RED.E.ADD.S32.STRONG.GPU [R2.64], R9 ;  /* 0x000000090200798e */ /* 0x0005e4000c10e390 */
.L_x_39:
[----:B------:R-:W-:Y:S05]  /*57c0*/  BSYNC B0 ;  /* 0x0000000000007941 */ /* 0x000fea0003800000 */
.L_x_38:
[----:B------:R-:W-:Y:S01]  /*57d0*/  ULDC.64 UR4, c[0x0][0x348] ;  /* 0x0000d20000047ab9 */ /* 0x000fe20000000a00 */
[----:B------:R-:W-:Y:S01]  /*57e0*/  BSSY B0, `(.L_x_40) ;  /* 0x000000b000007945 */ /* 0x000fe20003800000 */
[----:B------:R-:W-:-:S04]  /*57f0*/  UIADD3 UR4, UP0, UR8, UR4, URZ ;  /* 0x0000000408047290 */ /* 0x000fc8000ff1e03f */
[----:B------:R-:W-:Y:S02]  /*5800*/  UIADD3.X UR5, UR10, UR5, URZ, UP0, !UPT ;  /* 0x000000050a057290 */ /* 0x000fe400087fe43f */
[----:B--2---:R-:W-:-:S04]  /*5810*/  MOV R2, UR4 ;  /* 0x0000000400027c02 */ /* 0x004fc80008000f00 */
[----:B------:R-:W-:Y:S01]  /*5820*/  MOV R3, UR5 ;  /* 0x0000000500037c02 */ /* 0x000fe20008000f00 */
[----:B------:R-:W-:Y:S05]  /*5830*/  @P1 BRA `(.L_x_41) ;  /* 0x0000005000001947 */ /* 0x000fea0003800000 */
.L_x_42:
[----:B------:R-:W2:Y:S01]  /*5840*/  LDG.E.STRONG.GPU R4, [R2.64] ;  /* 0x0000001002047981 */ /* 0x000ea2000c1ef900 */
[----:B------:R-:W-:Y:S01]  /*5850*/  YIELD ;  /* 0x0000000000007946 */ /* 0x000fe20003800000 */
[----:B--2---:R-:W-:Y:S01]  /*5860*/  ISETP.NE.AND P0, PT, R4, UR11, PT ;  /* 0x0000000b04007c0c */ /* 0x004fe2000bf05270 */
[----:B------:R-:W-:-:S12]  /*5870*/  CCTL.IVALL ;  /* 0x00000000ff00798f */ /* 0x000fd80002000000 */
[----:B------:R-:W-:Y:S05]  /*5880*/  @P0 BRA `(.L_x_42) ;  /* 0xffffffb000000947 */ /* 0x000fea000383ffff */
.L_x_41:
[----:B------:R-:W-:Y:S05]  /*5890*/  BSYNC B0 ;  /* 0x0000000000007941 */ /* 0x000fea0003800000 */
.L_x_40:
[----:B------:R-:W-:Y:S05]  /*58a0*/  BRA.CONV ~URZ, `(.L_x_43) ;  /* 0x000000237f007947 */ /* 0x000fea000b800000 */
[----:B------:R-:W-:Y:S02]  /*58b0*/  MOV R4, 0x58d0 ;  /* 0x000058d000047802 */ /* 0x000fe40000000f00 */
[----:B-1----:R-:W-:Y:S05]  /*58c0*/  CALL.REL.NOINC `($__internal_0_$__cuda_sm70_warpsync) ;  /* 0x000004e000007944 */ /* 0x002fea0003c00000 */
.L_x_43:
[----:B------:R-:W-:Y:S01]  /*58d0*/  ULDC.64 UR4, c[0x0][0x300] ;  /* 0x0000c00000047ab9 */ /* 0x000fe20000000a00 */
[----:B------:R-:W-:Y:S01]  /*58e0*/  IMAD.U32 R8, RZ, RZ, UR12 ;  /* 0x0000000cff087e24 */ /* 0x000fe2000f8e00ff */
[----:B------:R-:W-:Y:S01]  /*58f0*/  UIMAD UR4, UR13, UR4, URZ ;  /* 0x000000040d0472a4 */ /* 0x000fe2000f8e023f */
[----:B------:R-:W-:Y:S02]  /*5900*/  IMAD.U32 R9, RZ, RZ, UR13 ;  /* 0x0000000dff097e24 */ /* 0x000fe4000f8e00ff */
[----:B------:R-:W-:Y:S01]  /*5910*/  IMAD.WIDE.U32 R6, R8, c[0x0][0x300], R6 ;  /* 0x0000c00008067a25 */ /* 0x000fe200078e0006 */
[----:B------:R-:W-:-:S03]  /*5920*/  UIMAD UR14, UR12, UR5, UR4 ;  /* 0x000000050c0e72a4 */ /* 0x000fc6000f8e0204 */
[----:B------:R-:W-:Y:S02]  /*5930*/  ULDC.64 UR4, c[0x0][0x308] ;  /* 0x0000c20000047ab9 */ /* 0x000fe40000000a00 */
[----:B------:R-:W-:Y:S01]  /*5940*/  UIMAD UR4, UR9, UR4, URZ ;  /* 0x00000004090472a4 */ /* 0x000fe2000f8e023f */
[----:B------:R-:W-:-:S03]  /*5950*/  IADD3 R7, R7, UR14, RZ ;  /* 0x0000000e07077c10 */ /* 0x000fc6000fffe0ff */
[----:B------:R-:W-:Y:S02]  /*5960*/  UIMAD UR4, UR6, UR5, UR4 ;  /* 0x00000005060472a4 */ /* 0x000fe4000f8e0204 */
[----:B------:R-:W-:-:S05]  /*5970*/  IMAD.WIDE.U32 R6, R0, c[0x0][0x308], R6 ;  /* 0x0000c20000067a25 */ /* 0x000fca00078e0006 */
[----:B------:R-:W-:Y:S02]  /*5980*/  IADD3 R0, R7, UR4, RZ ;  /* 0x0000000407007c10 */ /* 0x000fe4000fffe0ff */
[----:B------:R-:W-:-:S04]  /*5990*/  LEA R8, P0, R6, c[0x0][0x2e8], 0x2 ;  /* 0x0000ba0006087a11 */ /* 0x000fc800078010ff */
[----:B------:R-:W-:Y:S01]  /*59a0*/  LEA.HI.X R9, R6, c[0x0][0x2ec], R0, 0x2, P0 ;  /* 0x0000bb0006097a11 */ /* 0x000fe200000f1400 */
[----:B------:R-:W-:-:S06]  /*59b0*/  NOP ;  /* 0x0000000000007918 */ /* 0x000fcc0000000000 */
        /* <DEDUP_REMOVED lines=50> */
[----:B-12---:R-:W-:Y:S05]  /*5ce0*/  CALL.REL.NOINC `($__internal_0_$__cuda_sm70_warpsync) ;  /* 0x000000c000007944 */ /* 0x006fea0003c00000 */
.L_x_44:
[----:B------:R-:W-:-:S06]  /*5cf0*/  NOP ;  /* 0x0000000000007918 */ /* 0x000fcc0000000000 */
[----:B------:R-:W-:Y:S05]  /*5d00*/  @P1 EXIT ;  /* 0x000000000000194d */ /* 0x000fea0003800000 */
        /* <DEDUP_REMOVED lines=8> */
[----:B------:R-:W-:Y:S01]  /*5d90*/  RED.E.ADD.S32.STRONG.GPU [R2.64], R5 ;  /* 0x000000050200798e */ /* 0x000fe2000c10e390 */
[----:B------:R-:W-:Y:S05]  /*5da0*/  EXIT ;  /* 0x000000000000794d */ /* 0x000fea0003800000 */
        .weak           $__internal_0_$__cuda_sm70_warpsync
        .type           $__internal_0_$__cuda_sm70_warpsync,@function
        .size           $__internal_0_$__cuda_sm70_warpsync,(.L_x_1374 - $__internal_0_$__cuda_sm70_warpsync)
$__internal_0_$__cuda_sm70_warpsync:
[----:B------:R-:W-:Y:S01]  /*5db0*/  MOV R8, R4 ;  /* 0x0000000400087202 */ /* 0x000fe20000000f00 */
[----:B------:R-:W-:Y:S04]  /*5dc0*/  WARPSYNC R5 ;  /* 0x0000000500007348 */ /* 0x000fe80003800000 */
[----:B------:R-:W-:-:S04]  /*5dd0*/  MOV R9, 0x0 ;  /* 0x0000000000097802 */ /* 0x000fc80000000f00 */
[----:B------:R-:W-:Y:S05]  /*5de0*/  RET.REL.NODEC R8 `(_ZN7cutlass13device_kernelIN5flash19enable_sm80_to_sm89INS1_16FlashAttnBwdSm80INS1_25CollectiveMainloopBwdSm80ILi1ELi1EN4cute5tupleIJNS5_1CILi64EEES8_NS7_ILi192EEEEEENS_10bfloat16_tEfNS_4arch4Sm80ELb0ELb0ELb1ELb0ELb1ELb0ELb0ELb0ELi2ELi2ELi2ELi2ELb1EEENS1_24CollectiveEpilogueBwdGQAISA_fSD_Li256ELb0ELb1EEENS1_19SingleTileSchedulerILb0ELb0ELb0ELi64EEEEEEEEEvNT_6ParamsE) ;  /* 0xffffa21008007950 */ /* 0x000fea0003c3ffff */
.L_x_45:
        /* <DEDUP_REMOVED lines=9> */
.L_x_1374:


//--------------------- .text._ZN7cutlass13device_kernelIN5flash19enable_sm80_to_sm89INS1_16FlashAttnBwdSm80INS1_25CollectiveMainloopBwdSm80ILi1ELi1EN4cute5tupleIJNS5_1CILi64EEES8_NS7_ILi192EEEEEENS_10bfloat16_tEfNS_4arch4Sm80ELb0ELb0ELb1ELb1ELb0ELb0ELb0ELb0ELi2ELi2ELi2ELi2ELb1EEENS1_21CollectiveEpilogueBwdISA_SB_SD_Li256ELb1ELb0ELi4EEENS1_19SingleTileSchedulerILb1ELb0ELb0ELi64EEEEEEEEEvNT_6ParamsE --------------------------
	.section	.text._ZN7cutlass13device_kernelIN5flash19enable_sm80_to_sm89INS1_16FlashAttnBwdSm80INS1_25CollectiveMainloopBwdSm80ILi1ELi1EN4cute5tupleIJNS5_1CILi64EEES8_NS7_ILi192EEEEEENS_10bfloat16_tEfNS_4arch4Sm80ELb0ELb0ELb1ELb1ELb0ELb0ELb0ELb0ELi2ELi2ELi2ELi2ELb1EEENS1_21CollectiveEpilogueBwdISA_SB_SD_Li256ELb1ELb0ELi4EEENS1_19SingleTileSchedulerILb1ELb0ELb0ELi64EEEEEEEEEvNT_6ParamsE,"ax",@progbits
	.sectioninfo	@"SHI_REGISTERS=255"
	.align	128
.text._ZN7cutlass13device_kernelIN5flash19enable_sm80_to_sm89INS1_16FlashAttnBwdSm80INS1_25CollectiveMainloopBwdSm80ILi1ELi1EN4cute5tupleIJNS5_1CILi64EEES8_NS7_ILi192EEEEEENS_10bfloat16_tEfNS_4arch4Sm80ELb0ELb0ELb1ELb1ELb0ELb0ELb0ELb0ELi2ELi2ELi2ELi2ELb1EEENS1_21CollectiveEpilogueBwdISA_SB_SD_Li256ELb1ELb0ELi4EEENS1_19SingleTileSchedulerILb1ELb0ELb0ELi64EEEEEEEEEvNT_6ParamsE:
        .type           _ZN7cutlass13device_kernelIN5flash19enable_sm80_to_sm89INS1_16FlashAttnBwdSm80INS1_25CollectiveMainloopBwdSm80ILi1ELi1EN4cute5tupleIJNS5_1CILi64EEES8_NS7_ILi192EEEEEENS_10bfloat16_tEfNS_4arch4Sm80ELb0ELb0ELb1ELb1ELb0ELb0ELb0ELb0ELi2ELi2ELi2ELi2ELb1EEENS1_21CollectiveEpilogueBwdISA_SB_SD_Li256ELb1ELb0ELi4EEENS1_19SingleTileSchedulerILb1ELb0ELb0ELi64EEEEEEEEEvNT_6ParamsE,@function
        .size           _ZN7cutlass13device_kernelIN5flash19enable_sm80_to_sm89INS1_16FlashAttnBwdSm80INS1_25CollectiveMainloopBwdSm80ILi1ELi1EN4cute5tupleIJNS5_1CILi64EEES8_NS7_ILi192EEEEEENS_10bfloat16_tEfNS_4arch4Sm80ELb0ELb0ELb1ELb1ELb0ELb0ELb0ELb0ELi2ELi2ELi2ELi2ELb1EEENS1_21CollectiveEpilogueBwdISA_SB_SD_Li256ELb1ELb0ELi4EEENS1_19SingleTileSchedulerILb1ELb0ELb0ELi64EEEEEEEEEvNT_6ParamsE,(.L_x_1376 - _ZN7cutlass13device_kernelIN5flash19enable_sm80_to_sm89INS1_16FlashAttnBwdSm80INS1_25CollectiveMainloopBwdSm80ILi1ELi1EN4cute5tupleIJNS5_1CILi64EEES8_NS7_ILi192EEEEEENS_10bfloat16_tEfNS_4arch4Sm80ELb0ELb0ELb1ELb1ELb0ELb0ELb0ELb0ELi2ELi2ELi2ELi2ELb1EEENS1_21CollectiveEpilogueBwdISA_SB_SD_Li256ELb1ELb0ELi4EEENS1_19SingleTileSchedulerILb1ELb0ELb0ELi64EEEEEEEEEvNT_6ParamsE)
        .other          _ZN7cutlass13device_kernelIN5flash19enable_sm80_to_sm89INS1_16FlashAttnBwdSm80INS1_25CollectiveMainloopBwdSm80ILi1ELi1EN4cute5tupleIJNS5_1CILi64EEES8_NS7_ILi192EEEEEENS_10bfloat16_tEfNS_4arch4Sm80ELb0ELb0ELb1ELb1ELb0ELb0ELb0ELb0ELi2ELi2ELi2ELi2ELb1EEENS1_21CollectiveEpilogueBwdISA_SB_SD_Li256ELb1ELb0ELi4EEENS1_19SingleTileSchedulerILb1ELb0ELb0ELi64EEEEEEEEEvNT_6ParamsE,@"STO_CUDA_ENTRY STV_DEFAULT"
_ZN7cutlass13device_kernelIN5flash19enable_sm80_to_sm89INS1_16FlashAttnBwdSm80INS1_25CollectiveMainloopBwdSm80ILi1ELi1EN4cute5tupleIJNS5_1CILi64EEES8_NS7_ILi192EEEEEENS_10bfloat16_tEfNS_4arch4Sm80ELb0ELb0ELb1ELb1ELb0ELb0ELb0ELb0ELi2ELi2ELi2ELi2ELb1EEENS1_21CollectiveEpilogueBwdISA_SB_SD_Li256ELb1ELb0ELi4EEENS1_19SingleTileSchedulerILb1ELb0ELb0ELi64EEEEEEEEEvNT_6ParamsE:
[----:B------:R-:W-:Y:S02]  /*0000*/  MOV R1, c[0x0][0x28] ;  /* 0x00000a0000017a02 */ /* 0x000fe40000000f00 */
[----:B------:R-:W1:Y:S01]  /*0010*/  S2R R252, SR_TID.X ;  /* 0x0000000000fc7919 */ /* 0x000e620000002100 */
[----:B------:R-:W-:Y:S01]  /*0020*/  MOV R12, 0x4 ;  /* 0x00000004000c7802 */ /* 0x000fe20000000f00 */
[----:B------:R-:W-:Y:S02]  /*0030*/  ULDC.64 UR10, c[0x0][0x118] ;  /* 0x00004600000a7ab9 */ /* 0x000fe40000000a00 */
[----:B------:R-:W2:Y:S04]  /*0040*/  S2R R5, SR_CTAID.Z ;  /* 0x0000000000057919 */ /* 0x000ea80000002700 */
[----:B------:R-:W3:Y:S04]  /*0050*/  S2R R28, SR_CTAID.X ;  /* 0x00000000001c7919 */ /* 0x000ee80000002500 */
[----:B------:R-:W4:Y:S01]  /*0060*/  S2R R34, SR_CTAID.Y ;  /* 0x0000000000227919 */ /* 0x000f220000002600 */
[----:B-1----:R-:W-:Y:S01]  /*0070*/  SHF.R.U32.HI R0, RZ, 0x5, R252 ;  /* 0x00000005ff007819 */ /* 0x002fe200000116fc */
[----:B--2---:R-:W-:-:S05]  /*0080*/  IMAD.WIDE R2, R5, R12, c[0x0][0x3c0] ;  /* 0x0000f00005027625 */ /* 0x004fca00078e020c */
[----:B------:R-:W1:Y:S02]  /*0090*/  SHFL.IDX PT, R0, R0, RZ, 0x1f ;  /* 0x00001fff00007589 */ /* 0x000e6400000e0000 */
[----:B-1----:R-:W-:-:S13]  /*00a0*/  ISETP.NE.AND P0, PT, R0, RZ, PT ;  /* 0x000000ff0000720c */ /* 0x002fda0003f05270 */
[----:B------:R-:W-:Y:S05]  /*00b0*/  @!P0 BRA `(.L_x_46) ;  /* 0x0000012000008947 */ /* 0x000fea0003800000 */
[----:B---34-:R-:W-:-:S04]  /*00c0*/  ISETP.NE.U32.AND P0, PT, RZ, c[0x0][0x3c0], PT ;  /* 0x0000f000ff007a0c */ /* 0x018fc80003f05070 */
[----:B------:R-:W-:-:S13]  /*00d0*/  ISETP.NE.AND.EX P0, PT, RZ, c[0x0][0x3c4], PT, P0 ;  /* 0x0000f100ff007a0c */ /* 0x000fda0003f05300 */
[----:B------:R-:W-:Y:S05]  /*00e0*/  @!P0 BRA `(.L_x_47) ;  /* 0x0000002000008947 */ /* 0x000fea0003800000 */
[----:B------:R1:W5:Y:S01]  /*00f0*/  LDG.E R0, [R2.64] ;  /* 0x0000000a02007981 */ /* 0x000362000c1e1900 */
[----:B------:R-:W-:Y:S05]  /*0100*/  BRA `(.L_x_48) ;  /* 0x0000009000007947 */ /* 0x000fea0003800000 */
.L_x_47:
[----:B------:R-:W-:-:S04]  /*0110*/  ISETP.NE.U32.AND P0, PT, RZ, c[0x0][0x3b8], PT ;  /* 0x0000ee00ff007a0c */ /* 0x000fc80003f05070 */
[----:B------:R-:W-:-:S13]  /*0120*/  ISETP.NE.AND.EX P0, PT, RZ, c[0x0][0x3bc], PT, P0 ;  /* 0x0000ef00ff007a0c */ /* 0x000fda0003f05300 */
[----:B------:R-:W-:Y:S05]  /*0130*/  @!P0 BRA `(.L_x_49) ;  /* 0x0000005000008947 */ /* 0x000fea0003800000 */
[----:B------:R-:W-:-:S05]  /*0140*/  IMAD.WIDE R2, R5, R12, c[0x0][0x3b8] ;  /* 0x0000ee0005027625 */ /* 0x000fca00078e020c */
[----:B------:R-:W2:Y:S04]  /*0150*/  LDG.E R4, [R2.64] ;  /* 0x0000000a02047981 */ /* 0x000ea8000c1e1900 */
[----:B------:R-:W2:Y:S02]  /*0160*/  LDG.E R0, [R2.64+0x4] ;  /* 0x0000040a02007981 */ /* 0x000ea4000c1e1900 */
[----:B--2---:R-:W-:Y:S01]  /*0170*/  IADD3 R0, -R4, R0, RZ ;  /* 0x0000000004007210 */ /* 0x004fe20007ffe1ff */
[----:B------:R-:W-:Y:S05]  /*0180*/  BRA `(.L_x_48) ;  /* 0x0000001000007947 */ /* 0x000fea0003800000 */
.L_x_49:
[----:B------:R-:W-:Y:S02]  /*0190*/  MOV R0, c[0x0][0x3a4] ;  /* 0x0000e90000007a02 */ /* 0x000fe40000000f00 */
.L_x_48:
[----:B-1----:R-:W-:-:S05]  /*01a0*/  IMAD.SHL.U32 R2, R28, 0x40, RZ ;  /* 0x000000401c027824 */ /* 0x002fca00078e00ff */
[----:B-----5:R-:W-:-:S04]  /*01b0*/  ISETP.GE.AND P0, PT, R2, R0, PT ;  /* 0x000000000200720c */ /* 0x020fc80003f06270 */
[----:B------:R-:W-:Y:S01]  /*01c0*/  SEL R251, R5, 0xffffffff, !P0 ;  /* 0xffffffff05fb7807 */ /* 0x000fe20004000000 */
[----:B------:R-:W-:Y:S05]  /*01d0*/  BRA `(.L_x_50) ;  /* 0x0000011000007947 */ /* 0x000fea0003800000 */
.L_x_46:
[----:B---34-:R-:W-:-:S04]  /*01e0*/  ISETP.NE.U32.AND P0, PT, RZ, c[0x0][0x3c0], PT ;  /* 0x0000f000ff007a0c */ /* 0x018fc80003f05070 */
[----:B------:R-:W-:-:S13]  /*01f0*/  ISETP.NE.AND.EX P0, PT, RZ, c[0x0][0x3c4], PT, P0 ;  /* 0x0000f100ff007a0c */ /* 0x000fda0003f05300 */
[----:B------:R-:W-:Y:S05]  /*0200*/  @!P0 BRA `(.L_x_51) ;  /* 0x0000002000008947 */ /* 0x000fea0003800000 */
[----:B------:R1:W5:Y:S01]  /*0210*/  LDG.E R0, [R2.64] ;  /* 0x0000000a02007981 */ /* 0x000362000c1e1900 */
[----:B------:R-:W-:Y:S05]  /*0220*/  BRA `(.L_x_52) ;  /* 0x0000009000007947 */ /* 0x000fea0003800000 */
.L_x_51:
        /* <DEDUP_REMOVED lines=8> */
.L_x_53:
[----:B------:R-:W-:Y:S02]  /*02b0*/  MOV R0, c[0x0][0x3a4] ;  /* 0x0000e90000007a02 */ /* 0x000fe40000000f00 */
.L_x_52:
[----:B-1----:R-:W-:-:S05]  /*02c0*/  IMAD.SHL.U32 R2, R28, 0x40, RZ ;  /* 0x000000401c027824 */ /* 0x002fca00078e00ff */
[----:B-----5:R-:W-:-:S04]  /*02d0*/  ISETP.GE.AND P0, PT, R2, R0, PT ;  /* 0x000000000200720c */ /* 0x020fc80003f06270 */
[----:B------:R-:W-:-:S04]  /*02e0*/  SEL R251, R5, 0xffffffff, !P0 ;  /* 0xffffffff05fb7807 */ /* 0x000fc80004000000 */
.L_x_50:
[----:B------:R-:W-:-:S13]  /*02f0*/  ISETP.GE.AND P0, PT, R251, RZ, PT ;  /* 0x000000fffb00720c */ /* 0x000fda0003f06270 */
[----:B------:R-:W-:Y:S05]  /*0300*/  @!P0 EXIT ;  /* 0x000000000000894d */ /* 0x000fea0003800000 */
[----:B------:R-:W-:Y:S01]  /*0310*/  ISETP.NE.U32.AND P0, PT, RZ, c[0x0][0x2d8], PT ;  /* 0x0000b600ff007a0c */ /* 0x000fe20003f05070 */
[----:B------:R-:W-:Y:S01]  /*0320*/  IMAD.WIDE R6, R251, R12, c[0x0][0x2c8] ;  /* 0x0000b200fb067625 */ /* 0x000fe200078e020c */
[----:B------:R-:W-:Y:S02]  /*0330*/  ISETP.NE.U32.AND P2, PT, RZ, c[0x0][0x2c8], PT ;  /* 0x0000b200ff007a0c */ /* 0x000fe40003f45070 */
[----:B------:R-:W-:Y:S02]  /*0340*/  ISETP.NE.AND.EX P0, PT, RZ, c[0x0][0x2dc], PT, P0 ;  /* 0x0000b700ff007a0c */ /* 0x000fe40003f05300 */
[----:B------:R-:W-:Y:S02]  /*0350*/  ISETP.NE.AND.EX P2, PT, RZ, c[0x0][0x2cc], PT, P2 ;  /* 0x0000b300ff007a0c */ /* 0x000fe40003f45320 */
[----:B------:R-:W-:-:S09]  /*0360*/  ISETP.NE.U32.AND P3, PT, RZ, c[0x0][0x2d0], PT ;  /* 0x0000b400ff007a0c */ /* 0x000fd20003f65070 */
[----:B------:R-:W-:Y:S02]  /*0370*/  @P0 IMAD.WIDE R2, R251, R12, c[0x0][0x2d8] ;  /* 0x0000b600fb020625 */ /* 0x000fe400078e020c */
[----:B------:R-:W2:Y:S01]  /*0380*/  @P2 LDG.E R0, [R6.64] ;  /* 0x0000000a06002981 */ /* 0x000ea2000c1e1900 */
[----:B------:R-:W-:-:S03]  /*0390*/  ISETP.NE.AND.EX P3, PT, RZ, c[0x0][0x2d4], PT, P3 ;  /* 0x0000b500ff007a0c */ /* 0x000fc60003f65330 */
[----:B------:R-:W3:Y:S01]  /*03a0*/  @P0 LDG.E R2, [R2.64] ;  /* 0x0000000a02020981 */ /* 0x000ee2000c1e1900 */
[----:B------:R-:W-:Y:S01]  /*03b0*/  CS2R R8, SRZ ;  /* 0x0000000000087805 */ /* 0x000fe2000001ff00 */
[----:B------:R-:W-:Y:S02]  /*03c0*/  IMAD.MOV.U32 R10, RZ, RZ, RZ ;  /* 0x000000ffff0a7224 */ /* 0x000fe400078e00ff */
[----:B------:R-:W-:-:S03]  /*03d0*/  IMAD.WIDE R4, R251, R12, c[0x0][0x2d0] ;  /* 0x0000b400fb047625 */ /* 0x000fc600078e020c */
[----:B------:R1:W5:Y:S04]  /*03e0*/  @P2 LDG.E R9, [R6.64] ;  /* 0x0000000a06092981 */ /* 0x000368000c1e1900 */
[----:B------:R1:W5:Y:S01]  /*03f0*/  @P3 LDG.E R10, [R4.64] ;  /* 0x0000000a040a3981 */ /* 0x000362000c1e1900 */
[----:B------:R-:W-:Y:S01]  /*0400*/  ULDC UR8, c[0x0][0x168] ;  /* 0x00005a0000087ab9 */ /* 0x000fe20000000800 */
[----:B------:R-:W-:Y:S02]  /*0410*/  IMAD.MOV.U32 R11, RZ, RZ, c[0x0][0x198] ;  /* 0x00006600ff0b7624 */ /* 0x000fe400078e00ff */
[----:B--2---:R-:W-:Y:S01]  /*0420*/  @P2 IMAD R0, R251, 0x40, R0 ;  /* 0x00000040fb002824 */ /* 0x004fe200078e0200 */
[----:B---3--:R2:W3:Y:S04]  /*0430*/  @P0 R2UR UR8, R2 ;  /* 0x00000000020803c2 */ /* 0x0084e800000e0000 */
[----:B--2---:R-:W-:-:S04]  /*0440*/  @P2 SHF.R.S32.HI R2, RZ, 0x1f, R0 ;  /* 0x0000001fff022819 */ /* 0x004fc80000011400 */
[----:B------:R-:W-:-:S04]  /*0450*/  @P2 LEA.HI R0, R2, R0, RZ, 0x6 ;  /* 0x0000000002002211 */ /* 0x000fc800078f30ff */
[----:B------:R-:W-:Y:S01]  /*0460*/  @P2 LOP3.LUT R8, R0, 0xffffffc0, RZ, 0xc0, !PT ;  /* 0xffffffc000082812 */ /* 0x000fe200078ec0ff */
[----:B---3--:R-:W-:Y:S05]  /*0470*/  @P0 BRA `(.L_x_54) ;  /* 0x0000006000000947 */ /* 0x008fea0003800000 */
[----:B-1----:R-:W-:Y:S05]  /*0480*/  @!P2 BRA `(.L_x_54) ;  /* 0x000000500000a947 */ /* 0x002fea0003800000 */
[----:B------:R-:W2:Y:S04]  /*0490*/  LDG.E R2, [R6.64] ;  /* 0x0000000a06027981 */ /* 0x000ea8000c1e1900 */
[----:B------:R-:W3:Y:S01]  /*04a0*/  LDG.E R0, [R6.64+0x4] ;  /* 0x0000040a06007981 */ /* 0x000ee2000c1e1900 */
[----:B--2---:R-:W1:Y:S08]  /*04b0*/  R2UR UR8, R2 ;  /* 0x00000000020873c2 */ /* 0x004e7000000e0000 */
[----:B---3--:R-:W1:Y:S02]  /*04c0*/  R2UR UR4, R0 ;  /* 0x00000000000473c2 */ /* 0x008e6400000e0000 */
[----:B-1----:R-:W-:-:S06]  /*04d0*/  UIADD3 UR8, -UR8, UR4, URZ ;  /* 0x0000000408087290 */ /* 0x002fcc000fffe13f */
.L_x_54:
[----:B-1----:R-:W-:-:S04]  /*04e0*/  ISETP.NE.U32.AND P0, PT, RZ, c[0x0][0x2e0], PT ;  /* 0x0000b800ff007a0c */ /* 0x002fc80003f05070 */
[----:B------:R-:W-:-:S13]  /*04f0*/  ISETP.NE.AND.EX P0, PT, RZ, c[0x0][0x2e4], PT, P0 ;  /* 0x0000b900ff007a0c */ /* 0x000fda0003f05300 */
[----:B------:R-:W-:Y:S05]  /*0500*/  @!P0 BRA `(.L_x_55) ;  /* 0x0000003000008947 */ /* 0x000fea0003800000 */
[----:B------:R-:W-:-:S05]  /*0510*/  IMAD.WIDE R2, R251, R12, c[0x0][0x2e0] ;  /* 0x0000b800fb027625 */ /* 0x000fca00078e020c */
[----:B------:R1:W5:Y:S01]  /*0520*/  LDG.E R11, [R2.64] ;  /* 0x0000000a020b7981 */ /* 0x000362000c1e1900 */
[----:B------:R-:W-:Y:S05]  /*0530*/  BRA `(.L_x_56) ;  /* 0x0000004000007947 */ /* 0x000fea0003800000 */
.L_x_55:
[----:B------:R-:W-:Y:S05]  /*0540*/  @!P3 BRA `(.L_x_56) ;  /* 0x000000300000b947 */ /* 0x000fea0003800000 */
[----:B------:R-:W2:Y:S04]  /*0550*/  LDG.E R0, [R4.64] ;  /* 0x0000000a04007981 */ /* 0x000ea8000c1e1900 */
[----:B------:R-:W2:Y:S02]  /*0560*/  LDG.E R2, [R4.64+0x4] ;  /* 0x0000040a04027981 */ /* 0x000ea4000c1e1900 */
[----:B--2---:R-:W-:Y:S02]  /*0570*/  IADD3 R11, -R0, R2, RZ ;  /* 0x00000002000b7210 */ /* 0x004fe40007ffe1ff */
.L_x_56:
[----:B------:R-:W-:Y:S01]  /*0580*/  UISETP.GE.AND UP0, UPT, UR8, 0x1, UPT ;  /* 0x000000010800788c */ /* 0x000fe2000bf06270 */
[----:B------:R-:W-:Y:S01]  /*0590*/  PLOP3.LUT P0, PT, PT, PT, PT, 0x80, 0x0 ;  /* 0x000000000000781c */ /* 0x000fe20003f0f070 */
[----:B------:R-:W-:Y:S01]  /*05a0*/  CS2R R126, SRZ ;  /* 0x00000000007e7805 */ /* 0x000fe2000001ff00 */
[----:B------:R-:W-:Y:S01]  /*05b0*/  CS2R R124, SRZ ;  /* 0x00000000007c7805 */ /* 0x000fe2000001ff00 */
[----:B------:R-:W-:Y:S01]  /*05c0*/  CS2R R130, SRZ ;  /* 0x0000000000827805 */ /* 0x000fe2000001ff00 */
[----:B------:R-:W-:Y:S01]  /*05d0*/  CS2R R128, SRZ ;  /* 0x0000000000807805 */ /* 0x000fe2000001ff00 */
[----:B------:R-:W-:Y:S01]  /*05e0*/  PLOP3.LUT P1, PT, PT, PT, UP0, 0x80, 0x0 ;  /* 0x000000000000781c */ /* 0x000fe20003f2f008 */
[----:B------:R-:W-:Y:S01]  /*05f0*/  CS2R R12, SRZ ;  /* 0x00000000000c7805 */ /* 0x000fe2000001ff00 */
[----:B------:R-:W-:Y:S01]  /*0600*/  IMAD.MOV.U32 R122, RZ, RZ, RZ ;  /* 0x000000ffff7a7224 */ /* 0x000fe200078e00ff */
[----:B------:R-:W-:Y:S01]  /*0610*/  CS2R R120, SRZ ;  /* 0x0000000000787805 */ /* 0x000fe2000001ff00 */
[----:B------:R-:W-:Y:S01]  /*0620*/  CS2R R118, SRZ ;  /* 0x0000000000767805 */ /* 0x000fe2000001ff00 */
[----:B------:R-:W-:Y:S01]  /*0630*/  CS2R R116, SRZ ;  /* 0x0000000000747805 */ /* 0x000fe2000001ff00 */
[----:B------:R-:W-:Y:S01]  /*0640*/  CS2R R110, SRZ ;  /* 0x00000000006e7805 */ /* 0x000fe2000001ff00 */
[----:B------:R-:W-:Y:S01]  /*0650*/  CS2R R108, SRZ ;  /* 0x00000000006c7805 */ /* 0x000fe2000001ff00 */
[----:B------:R-:W-:Y:S01]  /*0660*/  IMAD.MOV.U32 R114, RZ, RZ, RZ ;  /* 0x000000ffff727224 */ /* 0x000fe200078e00ff */
[----:B------:R-:W-:Y:S01]  /*0670*/  CS2R R14, SRZ ;  /* 0x00000000000e7805 */ /* 0x000fe2000001ff00 */
[----:B------:R-:W-:Y:S01]  /*0680*/  MOV R112, RZ ;  /* 0x000000ff00707202 */ /* 0x000fe20000000f00 */
        /* <DEDUP_REMOVED lines=16> */
[----:B------:R-:W-:Y:S01]  /*0790*/  MOV R26, RZ ;  /* 0x000000ff001a7202 */ /* 0x000fe20000000f00 */
[----:B------:R-:W-:Y:S01]  /*07a0*/  IMAD.MOV.U32 R84, RZ, RZ, RZ ;  /* 0x000000ffff547224 */ /* 0x000fe200078e00ff */
        /* <DEDUP_REMOVED lines=24> */
[----:B------:R-:W-:Y:S05]  /*0930*/  @!P1 BRA `(.L_x_57) ;  /* 0x00004b0000009947 */ /* 0x000fea0003800000 */
[----:B------:R-:W-:Y:S01]  /*0940*/  IMAD.MOV.U32 R0, RZ, RZ, c[0x0][0x248] ;  /* 0x00009200ff007624 */ /* 0x000fe200078e00ff */
[--C-:B------:R-:W-:Y:S01]  /*0950*/  SHF.R.S32.HI R33, RZ, 0x1f, R252.reuse ;  /* 0x0000001fff217819 */ /* 0x100fe200000114fc */
[----:B-1----:R-:W-:Y:S01]  /*0960*/  IMAD.SHL.U32 R3, R252, 0x4, RZ ;  /* 0x00000004fc037824 */ /* 0x002fe200078e00ff */
[----:B------:R-:W-:Y:S01]  /*0970*/  SHF.R.S32.HI R5, RZ, 0x1f, R252 ;  /* 0x0000001fff057819 */ /* 0x000fe200000114fc */
[----:B------:R-:W-:Y:S01]  /*0980*/  IMAD R2, R8, 0xc0, RZ ;  /* 0x000000c008027824 */ /* 0x000fe200078e02ff */
[----:B------:R-:W-:Y:S01]  /*0990*/  ISETP.NE.AND P1, PT, R0, 0x1, PT ;  /* 0x000000010000780c */ /* 0x000fe20003f25270 */
[----:B-----5:R-:W-:Y:S01]  /*09a0*/  IMAD R29, R28, -0x40, R11 ;  /* 0xffffffc01c1d7824 */ /* 0x020fe200078e020b */
[----:B------:R-:W-:Y:S01]  /*09b0*/  SHF.R.S32.HI R0, RZ, 0x1f, R8 ;  /* 0x0000001fff007819 */ /* 0x000fe20000011408 */
[----:B------:R-:W-:Y:S01]  /*09c0*/  IMAD.MOV.U32 R25, RZ, RZ, c[0x0][0x1ac] ;  /* 0x00006b00ff197624 */ /* 0x000fe200078e00ff */
[----:B------:R-:W-:Y:S01]  /*09d0*/  IADD3 R14, P0, R3, R8, RZ ;  /* 0x00000008030e7210 */ /* 0x000fe20007f1e0ff */
[----:B------:R-:W-:Y:S01]  /*09e0*/  ULDC.64 UR4, c[0x0][0x178] ;  /* 0x00005e0000047ab9 */ /* 0x000fe20000000a00 */
[----:B------:R-:W-:Y:S01]  /*09f0*/  LEA.HI R31, R33, R252, RZ, 0x3 ;  /* 0x000000fc211f7211 */ /* 0x000fe200078f18ff */
[----:B------:R-:W-:Y:S01]  /*0a00*/  USHF.L.U32 UR7, UR4, 0x6, URZ ;  /* 0x0000000604077899 */ /* 0x000fe2000800063f */
[----:B------:R-:W-:Y:S01]  /*0a10*/  LEA.HI.X.SX32 R15, R3, R0, 0x1, P0 ;  /* 0x00000000030f7211 */ /* 0x000fe200000f0eff */
[----:B------:R-:W-:Y:S01]  /*0a20*/  IMAD.MOV.U32 R0, RZ, RZ, R34 ;  /* 0x000000ffff007224 */ /* 0x000fe200078e0022 */
[----:B------:R-:W-:Y:S01]  /*0a30*/  LOP3.LUT R3, R31, 0xfffffff8, RZ, 0xc0, !PT ;  /* 0xfffffff81f037812 */ /* 0x000fe200078ec0ff */
[----:B------:R-:W-:Y:S01]  /*0a40*/  UMOV UR9, 0x6 ;  /* 0x0000000600097882 */ /* 0x000fe20000000000 */
[-C--:B------:R-:W-:Y:S01]  /*0a50*/  LEA.HI R32, R33, R252.reuse, RZ, 0x4 ;  /* 0x000000fc21207211 */ /* 0x080fe200078f20ff */
[----:B------:R-:W-:Y:S01]  /*0a60*/  @P1 IMAD.HI.U32 R4, R34, c[0x0][0x24c], RZ ;  /* 0x0000930022041a27 */ /* 0x000fe200078e00ff */
[----:B------:R-:W-:Y:S01]  /*0a70*/  IADD3 R26, P0, R2, R252, RZ ;  /* 0x000000fc021a7210 */ /* 0x000fe20007f1e0ff */
[----:B------:R-:W-:Y:S01]  /*0a80*/  USHF.L.U64.HI UR6, UR4, UR9, UR5 ;  /* 0x0000000904067299 */ /* 0x000fe20008010205 */
[----:B------:R-:W-:Y:S01]  /*0a90*/  SHF.R.S32.HI R7, RZ, 0x4, R32 ;  /* 0x00000004ff077819 */ /* 0x000fe20000011420 */
[----:B------:R-:W-:Y:S01]  /*0aa0*/  IMAD.IADD R22, R252, 0x1, -R3 ;  /* 0x00000001fc167824 */ /* 0x000fe200078e0a03 */
[----:B------:R-:W-:Y:S01]  /*0ab0*/  @P1 SHF.R.U32.HI R0, RZ, c[0x0][0x250], R4 ;  /* 0x00009400ff001a19 */ /* 0x000fe20000011604 */
[----:B------:R-:W-:Y:S01]  /*0ac0*/  ULDC.64 UR4, c[0x0][0x208] ;  /* 0x0000820000047ab9 */ /* 0x000fe20000000a00 */
[----:B------:R-:W-:Y:S01]  /*0ad0*/  LEA.HI R6, R32, R7, RZ, 0x1 ;  /* 0x0000000720067211 */ /* 0x000fe200078f08ff */
[----:B------:R-:W-:Y:S01]  /*0ae0*/  IMAD.SHL.U32 R18, R22, 0x8, RZ ;  /* 0x0000000816127824 */ /* 0x000fe200078e00ff */
[----:B------:R-:W-:Y:S01]  /*0af0*/  SHF.R.S32.HI R3, RZ, 0x1f, R0 ;  /* 0x0000001fff037819 */ /* 0x000fe20000011400 */
[----:B------:R-:W-:Y:S01]  /*0b00*/  USHF.L.U32 UR14, UR4, 0x6, URZ ;  /* 0x00000006040e7899 */ /* 0x000fe2000800063f */
[----:B------:R-:W-:Y:S01]  /*0b10*/  LEA.HI.X.SX32 R27, R2, R5, 0x1, P0 ;  /* 0x00000005021b7211 */ /* 0x000fe200000f0eff */
[----:B------:R-:W-:Y:S01]  /*0b20*/  USHF.L.U64.HI UR9, UR4, UR9, UR5 ;  /* 0x0000000904097299 */ /* 0x000fe20008010205 */
[----:B------:R-:W-:Y:S01]  /*0b30*/  SHF.R.S32.HI R19, RZ, 0x1f, R18 ;  /* 0x0000001fff137819 */ /* 0x000fe20000011412 */
[C---:B------:R-:W-:Y:S01]  /*0b40*/  IMAD R2, R3.reuse, c[0x0][0x1e0], RZ ;  /* 0x0000780003027a24 */ /* 0x040fe200078e02ff */
[----:B------:R-:W-:Y:S01]  /*0b50*/  LOP3.LUT R6, R6, 0xfffffffe, RZ, 0xc0, !PT ;  /* 0xfffffffe06067812 */ /* 0x000fe200078ec0ff */
[----:B------:R-:W-:Y:S01]  /*0b60*/  IMAD R3, R3, c[0x0][0x1b0], RZ ;  /* 0x00006c0003037a24 */ /* 0x000fe200078e02ff */
[----:B------:R-:W-:Y:S01]  /*0b70*/  SHF.R.S32.HI R243, RZ, 0x3, R31 ;  /* 0x00000003fff37819 */ /* 0x000fe2000001141f */
[C---:B------:R-:W-:Y:S01]  /*0b80*/  IMAD R2, R0.reuse, c[0x0][0x1e4], R2 ;  /* 0x0000790000027a24 */ /* 0x040fe200078e0202 */
[----:B------:R-:W-:Y:S01]  /*0b90*/  SHF.R.S32.HI R35, RZ, 0x1f, R34 ;  /* 0x0000001fff237819 */ /* 0x000fe20000011422 */
[C---:B------:R-:W-:Y:S01]  /*0ba0*/  IMAD.WIDE.U32 R4, R0.reuse, c[0x0][0x1e0], R18 ;  /* 0x0000780000047a25 */ /* 0x040fe200078e0012 */
[----:B------:R-:W-:Y:S01]  /*0bb0*/  SHF.R.S32.HI R21, RZ, 0x1f, R251 ;  /* 0x0000001fff157819 */ /* 0x000fe200000114fb */
[----:B------:R-:W-:Y:S01]  /*0bc0*/  UIADD3 UR5, UR8, 0x3f, URZ ;  /* 0x0000003f08057890 */ /* 0x000fe2000fffe03f */
[----:B------:R-:W-:Y:S01]  /*0bd0*/  SHF.R.S32.HI R8, RZ, 0x1f, R243 ;  /* 0x0000001fff087819 */ /* 0x000fe200000114f3 */
[----:B------:R-:W-:Y:S01]  /*0be0*/  IMAD.IADD R24, R7, 0x1, -R6 ;  /* 0x0000000107187824 */ /* 0x000fe200078e0a06 */
[----:B------:R-:W-:Y:S01]  /*0bf0*/  IADD3 R20, P1, R243, R9, RZ ;  /* 0x00000009f3147210 */ /* 0x000fe20007f3e0ff */
[----:B------:R-:W-:Y:S01]  /*0c00*/  IMAD.IADD R5, R5, 0x1, R2 ;  /* 0x0000000105057824 */ /* 0x000fe200078e0202 */
[----:B------:R-:W-:Y:S01]  /*0c10*/  IADD3 R16, P0, R243, R10, RZ ;  /* 0x0000000af3107210 */ /* 0x000fe20007f1e0ff */
[C---:B------:R-:W-:Y:S01]  /*0c20*/  IMAD R6, R0.reuse, c[0x0][0x1b4], R3 ;  /* 0x00006d0000067a24 */ /* 0x040fe200078e0203 */
[-C--:B------:R-:W-:Y:S01]  /*0c30*/  LEA.HI.X.SX32 R23, R9, R8.reuse, 0x1, P1 ;  /* 0x0000000809177211 */ /* 0x080fe200008f0eff */
[----:B------:R-:W-:Y:S01]  /*0c40*/  IMAD.WIDE.U32 R2, R0, c[0x0][0x1b0], R18 ;  /* 0x00006c0000027a25 */ /* 0x000fe200078e0012 */
[----:B------:R-:W-:Y:S01]  /*0c50*/  SEL R0, R21, RZ, !P3 ;  /* 0x000000ff15007207 */ /* 0x000fe20005800000 */
[----:B------:R-:W-:Y:S01]  /*0c60*/  USHF.R.S32.HI UR4, URZ, 0x1f, UR5 ;  /* 0x0000001f3f047899 */ /* 0x000fe20008011405 */
[----:B------:R-:W-:Y:S01]  /*0c70*/  LEA.HI.X.SX32 R17, R10, R8, 0x1, P0 ;  /* 0x000000080a117211 */ /* 0x000fe200000f0eff */
[----:B------:R-:W-:Y:S01]  /*0c80*/  IMAD R12, R35, c[0x0][0x270], RZ ;  /* 0x00009c00230c7a24 */ /* 0x000fe200078e02ff */
[----:B------:R-:W-:Y:S01]  /*0c90*/  SEL R10, R251, RZ, !P3 ;  /* 0x000000fffb0a7207 */ /* 0x000fe20005800000 */
[----:B------:R-:W-:Y:S01]  /*0ca0*/  IMAD.IADD R3, R3, 0x1, R6 ;  /* 0x0000000103037824 */ /* 0x000fe200078e0206 */
[----:B------:R-:W-:Y:S01]  /*0cb0*/  SEL R21, R21, RZ, !P2 ;  /* 0x000000ff15157207 */ /* 0x000fe20005000000 */
[----:B------:R-:W-:Y:S01]  /*0cc0*/  IMAD R12, R34, c[0x0][0x274], R12 ;  /* 0x00009d00220c7a24 */ /* 0x000fe200078e020c */
[----:B------:R-:W-:Y:S01]  /*0cd0*/  LOP3.LUT R236, R236, 0xfffffffb, RZ, 0xc0, !PT ;  /* 0xfffffffbecec7812 */ /* 0x000fe200078ec0ff */
[----:B------:R-:W-:Y:S01]  /*0ce0*/  IMAD.WIDE.U32 R8, R34, c[0x0][0x270], R14 ;  /* 0x00009c0022087a25 */ /* 0x000fe200078e000e */
[----:B------:R-:W-:Y:S01]  /*0cf0*/  ULEA.HI UR4, UR4, UR5, URZ, 0x6 ;  /* 0x0000000504047291 */ /* 0x000fe2000f8f303f */
[----:B------:R-:W-:Y:S01]  /*0d00*/  CS2R R130, SRZ ;  /* 0x0000000000827805 */ /* 0x000fe2000001ff00 */
[----:B------:R-:W-:Y:S01]  /*0d10*/  CS2R R128, SRZ ;  /* 0x0000000000807805 */ /* 0x000fe2000001ff00 */
[C---:B------:R-:W-:Y:S01]  /*0d20*/  IMAD R6, R0.reuse, c[0x0][0x1e8], RZ ;  /* 0x00007a0000067a24 */ /* 0x040fe200078e02ff */
[----:B------:R-:W-:Y:S01]  /*0d30*/  CS2R R126, SRZ ;  /* 0x00000000007e7805 */ /* 0x000fe2000001ff00 */
[----:B------:R-:W-:Y:S01]  /*0d40*/  IMAD R0, R0, c[0x0][0x1b8], RZ ;  /* 0x00006e0000007a24 */ /* 0x000fe200078e02ff */
[----:B------:R-:W-:Y:S01]  /*0d50*/  CS2R R124, SRZ ;  /* 0x00000000007c7805 */ /* 0x000fe2000001ff00 */
[----:B------:R-:W-:Y:S01]  /*0d60*/  IMAD.IADD R13, R9, 0x1, R12 ;  /* 0x00000001090d7824 */ /* 0x000fe200078e020c */
[----:B------:R-:W-:Y:S01]  /*0d70*/  CS2R R122, SRZ ;  /* 0x00000000007a7805 */ /* 0x000fe2000001ff00 */
[C---:B------:R-:W-:Y:S01]  /*0d80*/  IMAD R9, R10.reuse, c[0x0][0x1ec], R6 ;  /* 0x00007b000a097a24 */ /* 0x040fe200078e0206 */
[----:B------:R-:W-:Y:S01]  /*0d90*/  CS2R R120, SRZ ;  /* 0x0000000000787805 */ /* 0x000fe2000001ff00 */
[C---:B------:R-:W-:Y:S01]  /*0da0*/  IMAD.WIDE.U32 R6, R10.reuse, c[0x0][0x1e8], R4 ;  /* 0x00007a000a067a25 */ /* 0x040fe200078e0004 */
[----:B------:R-:W-:Y:S01]  /*0db0*/  CS2R R118, SRZ ;  /* 0x0000000000767805 */ /* 0x000fe2000001ff00 */
[----:B------:R-:W-:Y:S01]  /*0dc0*/  CS2R R116, SRZ ;  /* 0x0000000000747805 */ /* 0x000fe2000001ff00 */
[----:B------:R-:W-:Y:S01]  /*0dd0*/  CS2R R114, SRZ ;  /* 0x0000000000727805 */ /* 0x000fe2000001ff00 */
[C---:B------:R-:W-:Y:S01]  /*0de0*/  IMAD R0, R10.reuse, c[0x0][0x1bc], R0 ;  /* 0x00006f000a007a24 */ /* 0x040fe200078e0200 */
[----:B------:R-:W-:Y:S01]  /*0df0*/  CS2R R112, SRZ ;  /* 0x0000000000707805 */ /* 0x000fe2000001ff00 */
[----:B------:R-:W-:Y:S01]  /*0e00*/  IMAD.WIDE.U32 R4, R10, c[0x0][0x1b8], R2 ;  /* 0x00006e000a047a25 */ /* 0x000fe200078e0002 */
[----:B------:R-:W-:Y:S01]  /*0e10*/  CS2R R110, SRZ ;  /* 0x00000000006e7805 */ /* 0x000fe2000001ff00 */
[----:B------:R-:W-:Y:S01]  /*0e20*/  CS2R R108, SRZ ;  /* 0x00000000006c7805 */ /* 0x000fe2000001ff00 */
[----:B------:R-:W-:Y:S01]  /*0e30*/  CS2R R106, SRZ ;  /* 0x00000000006a7805 */ /* 0x000fe2000001ff00 */
[----:B------:R-:W-:Y:S01]  /*0e40*/  IMAD.IADD R5, R5, 0x1, R0 ;  /* 0x0000000105057824 */ /* 0x000fe200078e0200 */
[----:B------:R-:W-:Y:S01]  /*0e50*/  LEA.HI R0, R33, R252, RZ, 0x6 ;  /* 0x000000fc21007211 */ /* 0x000fe200078f30ff */
[----:B------:R-:W-:Y:S01]  /*0e60*/  IMAD.WIDE R2, R28, 0x40, R16 ;  /* 0x000000401c027825 */ /* 0x000fe200078e0210 */
[----:B------:R-:W-:Y:S01]  /*0e70*/  IADD3 R28, R18, 0x80, RZ ;  /* 0x00000080121c7810 */ /* 0x000fe20007ffe0ff */
[----:B------:R-:W-:Y:S01]  /*0e80*/  CS2R R104, SRZ ;  /* 0x0000000000687805 */ /* 0x000fe2000001ff00 */
[----:B------:R-:W-:Y:S01]  /*0e90*/  SHF.R.S32.HI R17, RZ, 0x6, R0 ;  /* 0x00000006ff117819 */ /* 0x000fe20000011400 */
[----:B------:R-:W-:Y:S01]  /*0ea0*/  IMAD.MOV.U32 R12, RZ, RZ, R8 ;  /* 0x000000ffff0c7224 */ /* 0x000fe200078e0008 */
[----:B------:R-:W-:Y:S01]  /*0eb0*/  CS2R R102, SRZ ;  /* 0x0000000000667805 */ /* 0x000fe2000001ff00 */
[----:B------:R-:W-:Y:S01]  /*0ec0*/  IMAD R16, R35, c[0x0][0x288], RZ ;  /* 0x0000a20023107a24 */ /* 0x000fe200078e02ff */
[----:B------:R-:W-:Y:S01]  /*0ed0*/  CS2R R100, SRZ ;  /* 0x0000000000647805 */ /* 0x000fe2000001ff00 */
[----:B------:R-:W-:Y:S01]  /*0ee0*/  IMAD.SHL.U32 R0, R243, 0x40, RZ ;  /* 0x00000040f3007824 */ /* 0x000fe200078e00ff */
[----:B------:R-:W-:Y:S01]  /*0ef0*/  CS2R R98, SRZ ;  /* 0x0000000000627805 */ /* 0x000fe2000001ff00 */
[----:B------:R-:W-:Y:S01]  /*0f00*/  IMAD R8, R3, c[0x0][0x1d8], RZ ;  /* 0x0000760003087a24 */ /* 0x000fe200078e02ff */
[----:B------:R-:W-:Y:S01]  /*0f10*/  CS2R R96, SRZ ;  /* 0x0000000000607805 */ /* 0x000fe2000001ff00 */
[----:B------:R-:W-:Y:S01]  /*0f20*/  IMAD.IADD R7, R7, 0x1, R9 ;  /* 0x0000000107077824 */ /* 0x000fe200078e0209 */
[----:B------:R-:W-:Y:S01]  /*0f30*/  LOP3.LUT R0, R0, 0x1c0, RZ, 0xc0, !PT ;  /* 0x000001c000007812 */ /* 0x000fe200078ec0ff */
[C---:B------:R-:W-:Y:S01]  /*0f40*/  IMAD R16, R34.reuse, c[0x0][0x28c], R16 ;  /* 0x0000a30022107a24 */ /* 0x040fe200078e0210 */
        /* <DEDUP_REMOVED lines=8> */
[----:B------:R-:W-:Y:S01]  /*0fd0*/  CS2R R84, SRZ ;  /* 0x0000000000547805 */ /* 0x000fe2000001ff00 */
[C---:B------:R-:W-:Y:S01]  /*0fe0*/  IMAD.WIDE.U32 R8, R2.reuse, c[0x0][0x1d8], R6 ;  /* 0x0000760002087a25 */ /* 0x040fe200078e0006 */
[----:B------:R-:W-:Y:S01]  /*0ff0*/  CS2R R82, SRZ ;  /* 0x0000000000527805 */ /* 0x000fe2000001ff00 */
[----:B------:R-:W-:Y:S01]  /*1000*/  CS2R R80, SRZ ;  /* 0x0000000000507805 */ /* 0x000fe2000001ff00 */
[----:B------:R-:W-:Y:S01]  /*1010*/  CS2R R78, SRZ ;  /* 0x00000000004e7805 */ /* 0x000fe2000001ff00 */
[C---:B------:R-:W-:Y:S01]  /*1020*/  IMAD.WIDE.U32 R6, R2.reuse, c[0x0][0x1a8], R4 ;  /* 0x00006a0002067a25 */ /* 0x040fe200078e0004 */
[----:B------:R-:W-:Y:S01]  /*1030*/  CS2R R76, SRZ ;  /* 0x00000000004c7805 */ /* 0x000fe2000001ff00 */
[----:B------:R-:W-:Y:S01]  /*1040*/  CS2R R74, SRZ ;  /* 0x00000000004a7805 */ /* 0x000fe2000001ff00 */
[----:B------:R-:W-:Y:S01]  /*1050*/  CS2R R72, SRZ ;  /* 0x0000000000487805 */ /* 0x000fe2000001ff00 */
[----:B------:R-:W-:Y:S01]  /*1060*/  IMAD R15, R2, c[0x0][0x1ac], R3 ;  /* 0x00006b00020f7a24 */ /* 0x000fe200078e0203 */
[----:B------:R-:W-:Y:S01]  /*1070*/  SHF.R.U32.HI R3, RZ, 0x3, R0 ;  /* 0x00000003ff037819 */ /* 0x000fe20000011600 */
[----:B------:R-:W-:Y:S01]  /*1080*/  IMAD.IADD R5, R11, 0x1, R16 ;  /* 0x000000010b057824 */ /* 0x000fe200078e0210 */
[----:B------:R-:W-:Y:S01]  /*1090*/  LOP3.LUT R11, R0, 0x38, R18, 0xf8, !PT ;  /* 0x00000038000b7812 */ /* 0x000fe200078ef812 */
[----:B------:R-:W-:Y:S01]  /*10a0*/  IMAD.SHL.U32 R30, R17, 0x200, RZ ;  /* 0x00000200111e7824 */ /* 0x000fe200078e00ff */
[----:B------:R-:W-:Y:S01]  /*10b0*/  LEA R2, P0, R8, c[0x0][0x1c0], 0x1 ;  /* 0x0000700008027a11 */ /* 0x000fe200078008ff */
[----:B------:R-:W-:Y:S01]  /*10c0*/  IMAD.IADD R0, R9, 0x1, R14 ;  /* 0x0000000109007824 */ /* 0x000fe200078e020e */
[----:B------:R-:W-:Y:S01]  /*10d0*/  SEL R16, R251, RZ, !P2 ;  /* 0x000000fffb107207 */ /* 0x000fe20005000000 */
[----:B------:R-:W-:Y:S01]  /*10e0*/  IMAD.MOV.U32 R4, RZ, RZ, R10 ;  /* 0x000000ffff047224 */ /* 0x000fe200078e000a */
[----:B------:R-:W-:Y:S01]  /*10f0*/  LOP3.LUT R232, R30, R11, R3, 0xf6, !PT ;  /* 0x0000000b1ee87212 */ /* 0x000fe200078ef603 */
[----:B------:R-:W-:Y:S01]  /*1100*/  CS2R R70, SRZ ;  /* 0x0000000000467805 */ /* 0x000fe2000001ff00 */
[----:B------:R-:W-:Y:S01]  /*1110*/  LEA.HI.X R3, R8, c[0x0][0x1c4], R0, 0x1, P0 ;  /* 0x0000710008037a11 */ /* 0x000fe200000f0c00 */
[----:B------:R-:W-:Y:S01]  /*1120*/  IMAD.IADD R8, R7, 0x1, R15 ;  /* 0x0000000107087824 */ /* 0x000fe200078e020f */
[C---:B------:R-:W-:Y:S01]  /*1130*/  LEA R10, P0, R6.reuse, c[0x0][0x190], 0x1 ;  /* 0x00006400060a7a11 */ /* 0x040fe200078008ff */
[C---:B------:R-:W-:Y:S01]  /*1140*/  IMAD R7, R21.reuse, c[0x0][0x278], RZ ;  /* 0x00009e0015077a24 */ /* 0x040fe200078e02ff */
[----:B------:R-:W-:Y:S01]  /*1150*/  CS2R R68, SRZ ;  /* 0x0000000000447805 */ /* 0x000fe2000001ff00 */
[----:B------:R-:W-:Y:S01]  /*1160*/  IMAD R0, R21, c[0x0][0x290], RZ ;  /* 0x0000a40015007a24 */ /* 0x000fe200078e02ff */
[----:B------:R-:W-:Y:S01]  /*1170*/  LEA.HI.X R11, R6, c[0x0][0x194], R8, 0x1, P0 ;  /* 0x00006500060b7a11 */ /* 0x000fe200000f0c08 */
[----:B------:R-:W-:Y:S01]  /*1180*/  IMAD.WIDE.U32 R8, R16, c[0x0][0x278], R12 ;  /* 0x00009e0010087a25 */ /* 0x000fe200078e000c */
[----:B------:R-:W-:Y:S01]  /*1190*/  CS2R R66, SRZ ;  /* 0x0000000000427805 */ /* 0x000fe2000001ff00 */
[----:B------:R-:W-:Y:S01]  /*11a0*/  CS2R R64, SRZ ;  /* 0x0000000000407805 */ /* 0x000fe2000001ff00 */
[----:B------:R-:W-:Y:S01]  /*11b0*/  CS2R R62, SRZ ;  /* 0x00000000003e7805 */ /* 0x000fe2000001ff00 */
[----:B------:R-:W-:Y:S01]  /*11c0*/  IMAD.MOV.U32 R13, RZ, RZ, c[0x0][0x1a8] ;  /* 0x00006a00ff0d7624 */ /* 0x000fe200078e00ff */
[----:B------:R-:W-:Y:S01]  /*11d0*/  LEA R246, P3, R8, c[0x0][0x258], 0x2 ;  /* 0x0000960008f67a11 */ /* 0x000fe200078610ff */
[C---:B------:R-:W-:Y:S01]  /*11e0*/  IMAD R14, R16.reuse, c[0x0][0x27c], R7 ;  /* 0x00009f00100e7a24 */ /* 0x040fe200078e0207 */
[----:B------:R-:W-:Y:S01]  /*11f0*/  CS2R R60, SRZ ;  /* 0x00000000003c7805 */ /* 0x000fe2000001ff00 */
[C---:B------:R-:W-:Y:S01]  /*1200*/  IMAD R0, R16.reuse, c[0x0][0x294], R0 ;  /* 0x0000a50010007a24 */ /* 0x040fe200078e0200 */
[C---:B------:R-:W-:Y:S01]  /*1210*/  LEA R12, P0, R13.reuse, R10, 0x6 ;  /* 0x0000000a0d0c7211 */ /* 0x040fe200078030ff */
[----:B------:R-:W-:Y:S01]  /*1220*/  IMAD.WIDE.U32 R6, R16, c[0x0][0x290], R4 ;  /* 0x0000a40010067a25 */ /* 0x000fe200078e0004 */
[----:B------:R-:W-:Y:S01]  /*1230*/  CS2R R58, SRZ ;  /* 0x00000000003a7805 */ /* 0x000fe2000001ff00 */
[----:B------:R-:W-:Y:S01]  /*1240*/  CS2R R56, SRZ ;  /* 0x0000000000387805 */ /* 0x000fe2000001ff00 */
[----:B------:R-:W-:Y:S01]  /*1250*/  LEA.HI.X R13, R13, R11, R25, 0x6, P0 ;  /* 0x0000000b0d0d7211 */ /* 0x000fe200000f3419 */
[----:B------:R-:W-:Y:S01]  /*1260*/  IMAD.MOV.U32 R15, RZ, RZ, c[0x0][0x1d8] ;  /* 0x00007600ff0f7624 */ /* 0x000fe200078e00ff */
[----:B------:R-:W-:Y:S01]  /*1270*/  LEA R244, P2, R6, c[0x0][0x280], 0x2 ;  /* 0x0000a00006f47a11 */ /* 0x000fe200078410ff */
[----:B------:R-:W-:Y:S01]  /*1280*/  IMAD.IADD R0, R7, 0x1, R0 ;  /* 0x0000000107007824 */ /* 0x000fe200078e0200 */
[----:B------:R-:W-:Y:S01]  /*1290*/  IADD3 R25, R18, 0x40, RZ ;  /* 0x0000004012197810 */ /* 0x000fe20007ffe0ff */
[----:B------:R-:W-:Y:S01]  /*12a0*/  IMAD.MOV.U32 R5, RZ, RZ, c[0x0][0x1dc] ;  /* 0x00007700ff057624 */ /* 0x000fe200078e00ff */
[----:B------:R-:W-:Y:S01]  /*12b0*/  LEA R4, P1, R15, R2, 0x6 ;  /* 0x000000020f047211 */ /* 0x000fe200078230ff */
[----:B------:R-:W-:Y:S01]  /*12c0*/  IMAD.IADD R14, R9, 0x1, R14 ;  /* 0x00000001090e7824 */ /* 0x000fe200078e020e */
[----:B------:R-:W-:Y:S01]  /*12d0*/  LEA.HI.X R245, R6, c[0x0][0x284], R0, 0x2, P2 ;  /* 0x0000a10006f57a11 */ /* 0x000fe200010f1400 */
[----:B------:R-:W-:Y:S01]  /*12e0*/  IMAD.IADD R0, R29, 0x1, -R243 ;  /* 0x000000011d007824 */ /* 0x000fe200078e0af3 */
[----:B------:R-:W-:Y:S01]  /*12f0*/  LEA.HI.X R5, R15, R3, R5, 0x6, P1 ;  /* 0x000000030f057211 */ /* 0x000fe200008f3405 */
[----:B------:R-:W-:Y:S01]  /*1300*/  IMAD.SHL.U32 R232, R232, 0x2, RZ ;  /* 0x00000002e8e87824 */ /* 0x000fe200078e00ff */
[----:B------:R-:W-:Y:S01]  /*1310*/  ISETP.GE.AND P2, PT, R18, c[0x0][0x1cc], PT ;  /* 0x0000730012007a0c */ /* 0x000fe20003f46270 */
[----:B------:R-:W-:Y:S01]  /*1320*/  IMAD R7, R23, c[0x0][0x178], RZ ;  /* 0x00005e0017077a24 */ /* 0x000fe200078e02ff */
[----:B------:R-:W-:Y:S01]  /*1330*/  ISETP.GE.AND P1, PT, R25, c[0x0][0x1cc], PT ;  /* 0x0000730019007a0c */ /* 0x000fe20003f26270 */
[----:B------:R-:W-:Y:S01]  /*1340*/  IMAD R6, R23, c[0x0][0x208], RZ ;  /* 0x0000820017067a24 */ /* 0x000fe200078e02ff */
[----:B------:R-:W-:Y:S01]  /*1350*/  ISETP.GE.AND P0, PT, R28, c[0x0][0x1cc], PT ;  /* 0x000073001c007a0c */ /* 0x000fe20003f06270 */
[----:B------:R-:W-:Y:S01]  /*1360*/  IMAD.MOV.U32 R23, RZ, RZ, 0x20 ;  /* 0x00000020ff177424 */ /* 0x000fe200078e00ff */
[----:B------:R-:W-:Y:S01]  /*1370*/  ISETP.LT.OR P6, PT, R0, 0x1, P2 ;  /* 0x000000010000780c */ /* 0x000fe200017c1670 */
[----:B------:R-:W-:Y:S01]  /*1380*/  IMAD R15, R20, c[0x0][0x20c], R6 ;  /* 0x00008300140f7a24 */ /* 0x000fe200078e0206 */
[----:B------:R-:W-:Y:S01]  /*1390*/  ISETP.LT.OR P5, PT, R0, 0x1, P1 ;  /* 0x000000010000780c */ /* 0x000fe20000fa1670 */
[----:B------:R-:W-:Y:S01]  /*13a0*/  CS2R R54, SRZ ;  /* 0x0000000000367805 */ /* 0x000fe2000001ff00 */
[----:B------:R-:W-:Y:S01]  /*13b0*/  LEA.HI.X R247, R8, c[0x0][0x25c], R14, 0x2, P3 ;  /* 0x0000970008f77a11 */ /* 0x000fe200018f140e */
[----:B------:R-:W-:Y:S01]  /*13c0*/  IMAD R14, R20, c[0x0][0x17c], R7 ;  /* 0x00005f00140e7a24 */ /* 0x000fe200078e0207 */
[----:B------:R-:W-:Y:S01]  /*13d0*/  ISETP.LT.OR P4, PT, R0, 0x1, P0 ;  /* 0x000000010000780c */ /* 0x000fe20000781670 */
[--C-:B------:R-:W-:Y:S01]  /*13e0*/  IMAD.WIDE.U32 R6, R20, c[0x0][0x178], R18.reuse ;  /* 0x00005e0014067a25 */ /* 0x100fe200078e0012 */
[C---:B------:R-:W-:Y:S01]  /*13f0*/  ISETP.LT.OR P3, PT, R0.reuse, 0x21, P2 ;  /* 0x000000210000780c */ /* 0x040fe20001761670 */
[----:B------:R-:W-:Y:S01]  /*1400*/  CS2R R52, SRZ ;  /* 0x0000000000347805 */ /* 0x000fe2000001ff00 */
[----:B------:R-:W-:Y:S01]  /*1410*/  ISETP.LT.OR P1, PT, R0, 0x21, P1 ;  /* 0x000000210000780c */ /* 0x000fe20000f21670 */
[----:B------:R-:W-:Y:S01]  /*1420*/  IMAD.WIDE.U32 R8, R20, c[0x0][0x208], R18 ;  /* 0x0000820014087a25 */ /* 0x000fe200078e0012 */
[----:B------:R-:W-:Y:S01]  /*1430*/  ISETP.LT.OR P0, PT, R0, 0x21, P0 ;  /* 0x000000210000780c */ /* 0x000fe20000701670 */
[----:B------:R-:W-:Y:S01]  /*1440*/  @!PT LDS RZ, [RZ] ;  /* 0x00000000fffff984 */ /* 0x000fe20000000800 */
[----:B------:R-:W-:Y:S01]  /*1450*/  @!PT LDS RZ, [RZ] ;  /* 0x00000000fffff984 */ /* 0x000fe20000000800 */
[----:B------:R-:W-:Y:S01]  /*1460*/  @!PT LDS RZ, [RZ] ;  /* 0x00000000fffff984 */ /* 0x000fe20000000800 */
[----:B------:R1:W-:Y:S01]  /*1470*/  LDGSTS.E.BYPASS.LTC128B.128 [R232+0x6080], [R2.64], !P6 ;  /* 0x0608000002e87fae */ /* 0x0003e2000f101d4a */
[----:B------:R-:W-:Y:S01]  /*1480*/  ISETP.GE.AND P2, PT, R18, c[0x0][0x19c], PT ;  /* 0x0000670012007a0c */ /* 0x000fe20003f46270 */
[----:B------:R-:W-:Y:S01]  /*1490*/  CS2R R50, SRZ ;  /* 0x0000000000327805 */ /* 0x000fe2000001ff00 */
[----:B------:R-:W-:Y:S01]  /*14a0*/  ISETP.GE.AND P6, PT, R28, c[0x0][0x16c], PT ;  /* 0x00005b001c007a0c */ /* 0x000fe20003fc6270 */
[----:B------:R1:W-:Y:S01]  /*14b0*/  LDGSTS.E.BYPASS.LTC128B.128 [R232+0x8080], [R2.64+0x80], !P5 ;  /* 0x0808008002e87fae */ /* 0x0003e2000e901d4a */
[C---:B------:R-:W-:Y:S01]  /*14c0*/  ISETP.LT.OR P5, PT, R0.reuse, 0x1, P2 ;  /* 0x000000010000780c */ /* 0x040fe200017a1670 */
[----:B------:R-:W-:Y:S01]  /*14d0*/  CS2R R48, SRZ ;  /* 0x0000000000307805 */ /* 0x000fe2000001ff00 */
[----:B------:R-:W-:Y:S01]  /*14e0*/  LEA.HI R19, R33, R252, RZ, 0x2 ;  /* 0x000000fc21137211 */ /* 0x000fe200078f10ff */
[----:B------:R1:W-:Y:S01]  /*14f0*/  LDGSTS.E.BYPASS.LTC128B.128 [R232+0xa080], [R2.64+0x100], !P4 ;  /* 0x0a08010002e87fae */ /* 0x0003e2000e101d4a */
[----:B------:R-:W-:Y:S01]  /*1500*/  CS2R R46, SRZ ;  /* 0x00000000002e7805 */ /* 0x000fe2000001ff00 */
[----:B------:R-:W-:Y:S01]  /*1510*/  CS2R R44, SRZ ;  /* 0x00000000002c7805 */ /* 0x000fe2000001ff00 */
[----:B------:R-:W-:Y:S01]  /*1520*/  CS2R R42, SRZ ;  /* 0x00000000002a7805 */ /* 0x000fe2000001ff00 */
[----:B------:R2:W-:Y:S01]  /*1530*/  LDGSTS.E.BYPASS.LTC128B.128 [R232+0x7080], [R4.64], !P3 ;  /* 0x0708000004e87fae */ /* 0x0005e2000d901d4a */
[----:B------:R-:W-:Y:S01]  /*1540*/  ISETP.LT.OR P3, PT, R0, 0x21, P2 ;  /* 0x000000210000780c */ /* 0x000fe20001761670 */
[----:B------:R-:W-:Y:S01]  /*1550*/  CS2R R40, SRZ ;  /* 0x0000000000287805 */ /* 0x000fe2000001ff00 */
[----:B------:R-:W-:Y:S01]  /*1560*/  CS2R R38, SRZ ;  /* 0x0000000000267805 */ /* 0x000fe2000001ff00 */
[----:B------:R2:W-:Y:S01]  /*1570*/  LDGSTS.E.BYPASS.LTC128B.128 [R232+0x9080], [R4.64+0x80], !P1 ;  /* 0x0908008004e87fae */ /* 0x0005e2000c901d4a */
[----:B------:R-:W-:Y:S01]  /*1580*/  ISETP.GE.AND P1, PT, R25, c[0x0][0x19c], PT ;  /* 0x0000670019007a0c */ /* 0x000fe20003f26270 */
[----:B------:R-:W-:Y:S01]  /*1590*/  CS2R R36, SRZ ;  /* 0x0000000000247805 */ /* 0x000fe2000001ff00 */
[----:B------:R-:W-:Y:S01]  /*15a0*/  @P6 LOP3.LUT R236, R236, 0x4, RZ, 0xfc, !PT ;  /* 0x00000004ecec6812 */ /* 0x000fe200078efcff */
[----:B------:R2:W-:Y:S01]  /*15b0*/  LDGSTS.E.BYPASS.LTC128B.128 [R232+0xb080], [R4.64+0x100], !P0 ;  /* 0x0b08010004e87fae */ /* 0x0005e2000c101d4a */
[----:B------:R-:W-:Y:S01]  /*15c0*/  ISETP.GE.AND P0, PT, R28, c[0x0][0x19c], PT ;  /* 0x000067001c007a0c */ /* 0x000fe20003f06270 */
[----:B------:R-:W-:Y:S01]  /*15d0*/  USHF.R.S32.HI UR13, URZ, 0x6, UR4 ;  /* 0x000000063f0d7899 */ /* 0x000fe20008011404 */
[C---:B------:R-:W-:Y:S01]  /*15e0*/  ISETP.LT.OR P4, PT, R0.reuse, 0x1, P1 ;  /* 0x000000010000780c */ /* 0x040fe20000f81670 */
[----:B------:R-:W0:Y:S01]  /*15f0*/  LDGDEPBAR ;  /* 0x00000000000079af */ /* 0x000e220000000000 */
[C---:B------:R-:W-:Y:S01]  /*1600*/  ISETP.LT.OR P2, PT, R0.reuse, 0x1, P0 ;  /* 0x000000010000780c */ /* 0x040fe20000741670 */
[----:B------:R-:W-:Y:S01]  /*1610*/  UMOV UR12, URZ ;  /* 0x0000003f000c7c82 */ /* 0x000fe20008000000 */
[C---:B------:R-:W-:Y:S01]  /*1620*/  ISETP.LT.OR P1, PT, R0.reuse, 0x21, P1 ;  /* 0x000000210000780c */ /* 0x040fe20000f21670 */
[----:B------:R3:W-:Y:S01]  /*1630*/  LDGSTS.E.BYPASS.LTC128B.128 [R232+0x80], [R10.64], !P5 ;  /* 0x000800000ae87fae */ /* 0x0007e2000e901d4a */
[----:B------:R-:W-:Y:S01]  /*1640*/  ISETP.LT.OR P0, PT, R0, 0x21, P0 ;  /* 0x000000210000780c */ /* 0x000fe20000701670 */
[C---:B------:R-:W-:Y:S01]  /*1650*/  IMAD.SHL.U32 R0, R22.reuse, 0x40, RZ ;  /* 0x0000004016007824 */ /* 0x040fe200078e00ff */
[----:B------:R-:W-:-:S02]  /*1660*/  LOP3.LUT P5, RZ, R22, 0x4, RZ, 0xc0, !PT ;  /* 0x0000000416ff7812 */ /* 0x000fc400078ac0ff */
[----:B------:R-:W-:Y:S01]  /*1670*/  LOP3.LUT R236, R236, 0xfffffff7, RZ, 0xc0, !PT ;  /* 0xfffffff7ecec7812 */ /* 0x000fe200078ec0ff */
[----:B-1----:R-:W-:Y:S02]  /*1680*/  IMAD.IADD R3, R9, 0x1, R15 ;  /* 0x0000000109037824 */ /* 0x002fe400078e020f */
[----:B------:R3:W-:Y:S01]  /*1690*/  LDGSTS.E.BYPASS.LTC128B.128 [R232+0x2080], [R10.64+0x80], !P4 ;  /* 0x020800800ae87fae */ /* 0x0007e2000e101d4a */
[----:B------:R-:W-:Y:S01]  /*16a0*/  IMAD.MOV.U32 R2, RZ, RZ, R8 ;  /* 0x000000ffff027224 */ /* 0x000fe200078e0008 */
[----:B------:R-:W-:Y:S01]  /*16b0*/  LOP3.LUT P4, RZ, R22, 0x2, RZ, 0xc0, !PT ;  /* 0x0000000216ff7812 */ /* 0x000fe2000788c0ff */
[----:B------:R-:W-:Y:S01]  /*16c0*/  IMAD.MOV.U32 R22, RZ, RZ, 0x40 ;  /* 0x00000040ff167424 */ /* 0x000fe200078e00ff */
[----:B------:R3:W-:Y:S01]  /*16d0*/  LDGSTS.E.BYPASS.LTC128B.128 [R232+0x4080], [R10.64+0x100], !P2 ;  /* 0x040801000ae87fae */ /* 0x0007e2000d101d4a */
[----:B------:R-:W-:Y:S02]  /*16e0*/  ISETP.GE.AND P2, PT, R25, c[0x0][0x16c], PT ;  /* 0x00005b0019007a0c */ /* 0x000fe40003f46270 */
[----:B------:R-:W-:Y:S01]  /*16f0*/  SHF.R.S32.HI R15, RZ, 0x2, R19 ;  /* 0x00000002ff0f7819 */ /* 0x000fe20000011413 */
[----:B------:R1:W-:Y:S01]  /*1700*/  LDGSTS.E.BYPASS.LTC128B.128 [R232+0x1080], [R12.64], !P3 ;  /* 0x010800000ce87fae */ /* 0x0003e2000d901d4a */
[----:B------:R-:W-:Y:S01]  /*1710*/  SEL R226, R22, 0xffffffc0, !P5 ;  /* 0xffffffc016e27807 */ /* 0x000fe20006800000 */
[----:B--2---:R-:W-:-:S02]  /*1720*/  IMAD.IADD R5, R7, 0x1, R14 ;  /* 0x0000000107057824 */ /* 0x004fc400078e020e */
[----:B------:R1:W-:Y:S01]  /*1730*/  LDGSTS.E.BYPASS.LTC128B.128 [R232+0x3080], [R12.64+0x80], !P1 ;  /* 0x030800800ce87fae */ /* 0x0003e2000c901d4a */
[----:B------:R-:W-:Y:S01]  /*1740*/  IMAD.MOV.U32 R4, RZ, RZ, R6 ;  /* 0x000000ffff047224 */ /* 0x000fe200078e0006 */
[----:B------:R-:W-:Y:S01]  /*1750*/  LOP3.LUT R14, R0, 0x1c0, RZ, 0xc0, !PT ;  /* 0x000001c0000e7812 */ /* 0x000fe200078ec0ff */
[C---:B------:R-:W-:Y:S01]  /*1760*/  IMAD R6, R35.reuse, c[0x0][0x180], RZ ;  /* 0x0000600023067a24 */ /* 0x040fe200078e02ff */
[----:B------:R1:W-:Y:S01]  /*1770*/  LDGSTS.E.BYPASS.LTC128B.128 [R232+0x5080], [R12.64+0x100], !P0 ;  /* 0x050801000ce87fae */ /* 0x0003e2000c101d4a */
[----:B------:R-:W-:Y:S01]  /*1780*/  IMAD R7, R35, c[0x0][0x210], RZ ;  /* 0x0000840023077a24 */ /* 0x000fe200078e02ff */
[----:B------:R-:W-:Y:S01]  /*1790*/  LOP3.LUT R9, R14, 0x8, R31, 0xf8, !PT ;  /* 0x000000080e097812 */ /* 0x000fe200078ef81f */
[C---:B------:R-:W-:Y:S01]  /*17a0*/  IMAD R0, R34.reuse, c[0x0][0x184], R6 ;  /* 0x0000610022007a24 */ /* 0x040fe200078e0206 */
[----:B------:R-:W0:Y:S01]  /*17b0*/  LDGDEPBAR ;  /* 0x00000000000079af */ /* 0x000e220000000000 */
[----:B------:R-:W-:Y:S01]  /*17c0*/  SHF.R.U32.HI R20, RZ, 0x3, R14 ;  /* 0x00000003ff147819 */ /* 0x000fe2000001160e */
[----:B------:R-:W-:Y:S01]  /*17d0*/  IMAD R8, R34, c[0x0][0x214], R7 ;  /* 0x0000850022087a24 */ /* 0x000fe200078e0207 */
[----:B------:R-:W-:Y:S01]  /*17e0*/  ISETP.GE.AND P0, PT, R18, c[0x0][0x16c], PT ;  /* 0x00005b0012007a0c */ /* 0x000fe20003f06270 */
[----:B------:R-:W-:-:S04]  /*17f0*/  IMAD.WIDE.U32 R6, R34, c[0x0][0x180], R4 ;  /* 0x0000600022067a25 */ /* 0x000fc800078e0004 */
[----:B------:R-:W-:Y:S01]  /*1800*/  IMAD.WIDE.U32 R4, R34, c[0x0][0x210], R2 ;  /* 0x0000840022047a25 */ /* 0x000fe200078e0002 */
[----:B------:R-:W-:-:S03]  /*1810*/  LOP3.LUT R2, R9, R20, RZ, 0x3c, !PT ;  /* 0x0000001409027212 */ /* 0x000fc600078e3cff */
[----:B------:R-:W-:Y:S02]  /*1820*/  IMAD R3, R24, 0x800, R30 ;  /* 0x0000080018037824 */ /* 0x000fe400078e021e */
[----:B------:R-:W-:Y:S02]  /*1830*/  IMAD.IADD R7, R7, 0x1, R0 ;  /* 0x0000000107077824 */ /* 0x000fe400078e0200 */
[----:B------:R-:W-:Y:S02]  /*1840*/  IMAD.IADD R2, R3, 0x1, R2 ;  /* 0x0000000103027824 */ /* 0x000fe400078e0202 */
[C---:B------:R-:W-:Y:S02]  /*1850*/  IMAD R3, R21.reuse, c[0x0][0x188], RZ ;  /* 0x0000620015037a24 */ /* 0x040fe400078e02ff */
[----:B------:R-:W-:Y:S02]  /*1860*/  IMAD R0, R21, c[0x0][0x218], RZ ;  /* 0x0000860015007a24 */ /* 0x000fe400078e02ff */
[----:B---3--:R-:W-:Y:S01]  /*1870*/  IMAD R10, R16, c[0x0][0x18c], R3 ;  /* 0x00006300100a7a24 */ /* 0x008fe200078e0203 */
[----:B-1----:R-:W-:Y:S01]  /*1880*/  SEL R12, RZ, 0x1, P0 ;  /* 0x00000001ff0c7807 */ /* 0x002fe20000000000 */
[----:B------:R-:W-:-:S04]  /*1890*/  DEPBAR.LE SB0, 0x1 ;  /* 0x000080400000791a */ /* 0x000fc80000000000 */
[C---:B------:R-:W-:Y:S01]  /*18a0*/  IMAD.WIDE.U32 R6, R16.reuse, c[0x0][0x188], R6 ;  /* 0x0000620010067a25 */ /* 0x040fe200078e0006 */
[----:B------:R-:W-:Y:S02]  /*18b0*/  SEL R3, RZ, 0x4, P6 ;  /* 0x00000004ff037807 */ /* 0x000fe40003000000 */
[----:B------:R-:W-:Y:S01]  /*18c0*/  LEA.HI R13, R33, R252, RZ, 0x5 ;  /* 0x000000fc210d7211 */ /* 0x000fe200078f28ff */
[----:B------:R-:W-:Y:S01]  /*18d0*/  IMAD R9, R16, c[0x0][0x21c], R0 ;  /* 0x0000870010097a24 */ /* 0x000fe200078e0200 */
[----:B------:R-:W-:Y:S01]  /*18e0*/  BAR.SYNC.DEFER_BLOCKING 0x0 ;  /* 0x0000000000007b1d */ /* 0x000fe20000010000 */
[----:B------:R-:W-:Y:S01]  /*18f0*/  IMAD.IADD R0, R7, 0x1, R10 ;  /* 0x0000000107007824 */ /* 0x000fe200078e020a */
[----:B------:R-:W-:Y:S01]  /*1900*/  LEA R238, P1, R6, c[0x0][0x160], 0x1 ;  /* 0x0000580006ee7a11 */ /* 0x000fe200078208ff */
[----:B------:R-:W-:Y:S01]  /*1910*/  IMAD.SHL.U32 R228, R2, 0x2, RZ ;  /* 0x0000000202e47824 */ /* 0x000fe200078e00ff */
[----:B------:R-:W-:Y:S01]  /*1920*/  SHF.R.S32.HI R224, RZ, 0x5, R13 ;  /* 0x00000005ffe07819 */ /* 0x000fe2000001140d */
[----:B------:R-:W-:Y:S01]  /*1930*/  IMAD.IADD R5, R5, 0x1, R8 ;  /* 0x0000000105057824 */ /* 0x000fe200078e0208 */
[----:B------:R-:W-:Y:S01]  /*1940*/  LEA.HI.X R239, R6, c[0x0][0x164], R0, 0x1, P1 ;  /* 0x0000590006ef7a11 */ /* 0x000fe200008f0c00 */
[----:B------:R-:W-:Y:S01]  /*1950*/  IMAD.IADD R231, R228, 0x1, R226 ;  /* 0x00000001e4e77824 */ /* 0x000fe200078e02e2 */
[----:B------:R-:W-:Y:S01]  /*1960*/  SEL R0, R23, 0xffffffe0, !P4 ;  /* 0xffffffe017007807 */ /* 0x000fe20006000000 */
[----:B------:R-:W-:Y:S01]  /*1970*/  IMAD.WIDE.U32 R4, R16, c[0x0][0x218], R4 ;  /* 0x0000860010047a25 */ /* 0x000fe200078e0004 */
[----:B------:R-:W-:-:S03]  /*1980*/  SEL R8, RZ, 0x2, P2 ;  /* 0x00000002ff087807 */ /* 0x000fc60001000000 */
[----:B------:R-:W-:Y:S01]  /*1990*/  IMAD.IADD R229, R228, 0x1, R0 ;  /* 0x00000001e4e57824 */ /* 0x000fe200078e0200 */
[----:B------:R-:W-:Y:S01]  /*19a0*/  LEA R240, P0, R4, c[0x0][0x1f0], 0x1 ;  /* 0x00007c0004f07a11 */ /* 0x000fe200078008ff */
[----:B------:R-:W-:Y:S01]  /*19b0*/  IMAD.IADD R5, R5, 0x1, R9 ;  /* 0x0000000105057824 */ /* 0x000fe200078e0209 */
[----:B------:R-:W-:Y:S01]  /*19c0*/  IADD3 R3, R3, R8, R12 ;  /* 0x0000000803037210 */ /* 0x000fe20007ffe00c */
[----:B------:R-:W-:Y:S01]  /*19d0*/  IMAD.IADD R230, R226, 0x1, R229 ;  /* 0x00000001e2e67824 */ /* 0x000fe200078e02e5 */
[----:B------:R-:W-:Y:S01]  /*19e0*/  LEA.HI R0, R13, R224, RZ, 0x1 ;  /* 0x000000e00d007211 */ /* 0x000fe200078f08ff */
[----:B------:R-:W-:Y:S01]  /*19f0*/  IMAD.U32 R8, RZ, RZ, UR7 ;  /* 0x00000007ff087e24 */ /* 0x000fe2000f8e00ff */
[----:B------:R-:W-:Y:S01]  /*1a00*/  LEA.HI.X R241, R4, c[0x0][0x1f4], R5, 0x1, P0 ;  /* 0x00007d0004f17a11 */ /* 0x000fe200000f0c05 */
[----:B------:R-:W-:Y:S01]  /*1a10*/  IMAD R7, R35, c[0x0][0x238], RZ ;  /* 0x00008e0023077a24 */ /* 0x000fe200078e02ff */
[----:B------:R-:W-:Y:S01]  /*1a20*/  IADD3 R4, -R243, UR8, RZ ;  /* 0x00000008f3047c10 */ /* 0x000fe2000fffe1ff */
[----:B------:R-:W-:Y:S01]  /*1a30*/  IMAD.U32 R6, RZ, RZ, UR7 ;  /* 0x00000007ff067e24 */ /* 0x000fe2000f8e00ff */
[----:B------:R1:W2:Y:S01]  /*1a40*/  LDSM.16.M88.4 R148, [R228+0x6080] ;  /* 0x00608000e494783b */ /* 0x0002a20000000200 */
[C---:B------:R-:W-:Y:S01]  /*1a50*/  LOP3.LUT P3, RZ, R3.reuse, 0x1, RZ, 0xc0, !PT ;  /* 0x0000000103ff7812 */ /* 0x040fe2000786c0ff */
[----:B------:R-:W-:Y:S01]  /*1a60*/  IMAD R7, R34, c[0x0][0x23c], R7 ;  /* 0x00008f0022077a24 */ /* 0x000fe200078e0207 */
[----:B------:R-:W-:Y:S01]  /*1a70*/  LOP3.LUT P2, RZ, R3, 0x2, RZ, 0xc0, !PT ;  /* 0x0000000203ff7812 */ /* 0x000fe2000784c0ff */
[----:B------:R1:W3:Y:S01]  /*1a80*/  LDSM.16.M88.4 R152, [R229+0x6080] ;  /* 0x00608000e598783b */ /* 0x0002e20000000200 */
[C---:B------:R-:W-:Y:S01]  /*1a90*/  ISETP.LT.OR P0, PT, R4.reuse, 0x1, !P3 ;  /* 0x000000010400780c */ /* 0x040fe20005f01670 */
[----:B------:R-:W-:Y:S01]  /*1aa0*/  IMAD R21, R21, c[0x0][0x240], RZ ;  /* 0x0000900015157a24 */ /* 0x000fe200078e02ff */
[----:B------:R-:W-:Y:S01]  /*1ab0*/  LOP3.LUT P4, RZ, R3, 0x4, RZ, 0xc0, !PT ;  /* 0x0000000403ff7812 */ /* 0x000fe2000788c0ff */
[----:B------:R1:W4:Y:S01]  /*1ac0*/  LDSM.16.M88.4 R160, [R231+0x6080] ;  /* 0x00608000e7a0783b */ /* 0x0003220000000200 */
[----:B------:R-:W-:Y:S01]  /*1ad0*/  ISETP.LT.OR P1, PT, R4, 0x1, !P2 ;  /* 0x000000010400780c */ /* 0x000fe20005721670 */
[----:B------:R-:W-:Y:S01]  /*1ae0*/  IMAD.WIDE.U32 R2, R34, c[0x0][0x238], R26 ;  /* 0x00008e0022027a25 */ /* 0x000fe200078e001a */
[----:B------:R-:W-:Y:S01]  /*1af0*/  LOP3.LUT R0, R0, 0xfffffffe, RZ, 0xc0, !PT ;  /* 0xfffffffe00007812 */ /* 0x000fe200078ec0ff */
[----:B------:R1:W1:Y:S01]  /*1b00*/  LDSM.16.M88.4 R164, [R230+0x6080] ;  /* 0x00608000e6a4783b */ /* 0x0002620000000200 */
[----:B------:R-:W-:Y:S01]  /*1b10*/  SHF.R.S32.HI R5, RZ, 0x1f, R19 ;  /* 0x0000001fff057819 */ /* 0x000fe20000011413 */
[----:B------:R-:W-:Y:S01]  /*1b20*/  IMAD.IADD R3, R3, 0x1, R7 ;  /* 0x0000000103037824 */ /* 0x000fe200078e0207 */
[----:B------:R-:W-:Y:S01]  /*1b30*/  ISETP.LT.OR P6, PT, R4, 0x21, !P3 ;  /* 0x000000210400780c */ /* 0x000fe20005fc1670 */
[----:B------:R1:W1:Y:S01]  /*1b40*/  LDSM.16.M88.4 R168, [R228+0x8080] ;  /* 0x00808000e4a8783b */ /* 0x0002620000000200 */
[----:B------:R-:W-:Y:S01]  /*1b50*/  IMAD.IADD R224, R224, 0x1, -R0 ;  /* 0x00000001e0e07824 */ /* 0x000fe200078e0a00 */
[----:B------:R-:W-:Y:S01]  /*1b60*/  LEA.HI R0, R5, R15, RZ, 0x3 ;  /* 0x0000000f05007211 */ /* 0x000fe200078f18ff */
[----:B------:R-:W-:Y:S01]  /*1b70*/  IMAD.WIDE.U32 R248, R16, c[0x0][0x240], R2 ;  /* 0x0000900010f87a25 */ /* 0x000fe200078e0002 */
[----:B------:R1:W1:Y:S01]  /*1b80*/  LDSM.16.M88.4 R172, [R229+0x8080] ;  /* 0x00808000e5ac783b */ /* 0x0002620000000200 */
[----:B------:R-:W-:-:S02]  /*1b90*/  ISETP.LT.OR P5, PT, R4, 0x21, !P2 ;  /* 0x000000210400780c */ /* 0x000fc400057a1670 */
[----:B------:R-:W-:Y:S01]  /*1ba0*/  LOP3.LUT R0, R0, 0xfffffff8, RZ, 0xc0, !PT ;  /* 0xfffffff800007812 */ /* 0x000fe200078ec0ff */
[----:B------:R1:W1:Y:S01]  /*1bb0*/  LDSM.16.M88.4 R176, [R231+0x8080] ;  /* 0x00808000e7b0783b */ /* 0x0002620000000200 */
[----:B------:R-:W-:Y:S01]  /*1bc0*/  ISETP.LT.OR P3, PT, R4, 0x21, !P4 ;  /* 0x000000210400780c */ /* 0x000fe20006761670 */
[----:B------:R-:W-:Y:S01]  /*1bd0*/  IMAD R21, R16, c[0x0][0x244], R21 ;  /* 0x0000910010157a24 */ /* 0x000fe200078e0215 */
[----:B------:R-:W-:Y:S01]  /*1be0*/  ISETP.GE.AND P2, PT, R18, c[0x0][0x1fc], PT ;  /* 0x00007f0012007a0c */ /* 0x000fe20003f46270 */
[----:B------:R1:W1:Y:S01]  /*1bf0*/  LDSM.16.M88.4 R180, [R230+0x8080] ;  /* 0x00808000e6b4783b */ /* 0x0002620000000200 */
[----:B------:R-:W-:Y:S01]  /*1c00*/  IMAD.IADD R5, R15, 0x1, -R0 ;  /* 0x000000010f057824 */ /* 0x000fe200078e0a00 */
[----:B------:R-:W-:Y:S01]  /*1c10*/  SHF.R.S32.HI R0, RZ, 0x1f, R17 ;  /* 0x0000001fff007819 */ /* 0x000fe20000011411 */
[C---:B------:R-:W-:Y:S01]  /*1c20*/  IMAD.SHL.U32 R235, R224.reuse, 0x10, RZ ;  /* 0x00000010e0eb7824 */ /* 0x040fe200078e00ff */
[----:B------:R1:W1:Y:S01]  /*1c30*/  LDSM.16.M88.4 R184, [R228+0xa080] ;  /* 0x00a08000e4b8783b */ /* 0x0002620000000200 */
[----:B------:R-:W-:Y:S01]  /*1c40*/  IMAD.SHL.U32 R224, R224, 0x400, RZ ;  /* 0x00000400e0e07824 */ /* 0x000fe200078e00ff */
[----:B------:R-:W-:Y:S01]  /*1c50*/  LEA.HI R0, R0, R17, RZ, 0x2 ;  /* 0x0000001100007211 */ /* 0x000fe200078f10ff */
[----:B------:R-:W-:Y:S01]  /*1c60*/  IMAD.IADD R250, R249, 0x1, R21 ;  /* 0x00000001f9fa7824 */ /* 0x000fe200078e0215 */
[----:B------:R1:W1:Y:S01]  /*1c70*/  LDSM.16.M88.4 R188, [R229+0xa080] ;  /* 0x00a08000e5bc783b */ /* 0x0002620000000200 */
[----:B------:R-:W-:-:S02]  /*1c80*/  LOP3.LUT R14, R14, 0x10, R235, 0xf8, !PT ;  /* 0x000000100e0e7812 */ /* 0x000fc400078ef8eb */
[----:B------:R-:W-:Y:S01]  /*1c90*/  LOP3.LUT R0, R0, 0xfffffffc, RZ, 0xc0, !PT ;  /* 0xfffffffc00007812 */ /* 0x000fe200078ec0ff */
[----:B------:R1:W1:Y:S04]  /*1ca0*/  LDSM.16.M88.4 R192, [R231+0xa080] ;  /* 0x00a08000e7c0783b */ /* 0x0002680000000200 */
[----:B------:R1:W1:Y:S04]  /*1cb0*/  LDSM.16.M88.4 R196, [R230+0xa080] ;  /* 0x00a08000e6c4783b */ /* 0x0002680000000200 */
[----:B------:R-:W-:Y:S06]  /*1cc0*/  BAR.SYNC.DEFER_BLOCKING 0x0 ;  /* 0x0000000000007b1d */ /* 0x000fec0000010000 */
[----:B------:R-:W-:Y:S01]  /*1cd0*/  @!PT LDS RZ, [RZ] ;  /* 0x00000000fffff984 */ /* 0x000fe20000000800 */
[----:B------:R-:W-:Y:S01]  /*1ce0*/  @!PT LDS RZ, [RZ] ;  /* 0x00000000fffff984 */ /* 0x000fe20000000800 */
[----:B------:R-:W-:Y:S01]  /*1cf0*/  @!PT LDS RZ, [RZ] ;  /* 0x00000000fffff984 */ /* 0x000fe20000000800 */
[----:B------:R1:W-:Y:S01]  /*1d00*/  LDGSTS.E.BYPASS.LTC128B.128 [R232+0x6080], [R238.64], !P0 ;  /* 0x06080000eee87fae */ /* 0x0003e2000c101d4a */
[----:B------:R-:W-:-:S02]  /*1d10*/  ISETP.LT.OR P0, PT, R4, 0x1, !P4 ;  /* 0x000000010400780c */ /* 0x000fc40006701670 */
[----:B------:R-:W-:Y:S01]  /*1d20*/  ISETP.GE.AND P4, PT, R25, c[0x0][0x1fc], PT ;  /* 0x00007f0019007a0c */ /* 0x000fe20003f86270 */
[----:B------:R1:W-:Y:S10]  /*1d30*/  LDGSTS.E.BYPASS.LTC128B.128 [R232+0x8080], [R238.64+0x80], !P1 ;  /* 0x08080080eee87fae */ /* 0x0003f4000c901d4a */
[----:B------:R1:W-:Y:S01]  /*1d40*/  LDGSTS.E.BYPASS.LTC128B.128 [R232+0xa080], [R238.64+0x100], !P0 ;  /* 0x0a080100eee87fae */ /* 0x0003e2000c101d4a */
[----:B------:R-:W-:-:S04]  /*1d50*/  IADD3 R8, P1, P0, R8, 0x80, R238 ;  /* 0x0000008008087810 */ /* 0x000fc8000783e0ee */
[----:B------:R-:W-:Y:S02]  /*1d60*/  IADD3.X R9, RZ, UR6, R239, P1, P0 ;  /* 0x00000006ff097c10 */ /* 0x000fe40008fe04ef */
[----:B------:R-:W-:-:S04]  /*1d70*/  IADD3 R10, P0, R238, UR7, RZ ;  /* 0x00000007ee0a7c10 */ /* 0x000fc8000ff1e0ff */
[----:B------:R-:W-:Y:S02]  /*1d80*/  IADD3.X R11, R239, UR6, RZ, P0, !PT ;  /* 0x00000006ef0b7c10 */ /* 0x000fe400087fe4ff */
[----:B------:R-:W-:-:S03]  /*1d90*/  IADD3 R6, P1, P0, R6, 0x100, R238 ;  /* 0x0000010006067810 */ /* 0x000fc6000783e0ee */
[----:B------:R1:W-:Y:S01]  /*1da0*/  LDGSTS.E.BYPASS.LTC128B.128 [R232+0x7080], [R10.64], !P6 ;  /* 0x070800000ae87fae */ /* 0x0003e2000f101d4a */
[----:B------:R-:W-:Y:S02]  /*1db0*/  IADD3.X R7, RZ, UR6, R239, P1, P0 ;  /* 0x00000006ff077c10 */ /* 0x000fe40008fe04ef */
[----:B------:R-:W-:Y:S01]  /*1dc0*/  ISETP.GE.AND P0, PT, R18, c[0x0][0x1fc], PT ;  /* 0x00007f0012007a0c */ /* 0x000fe20003f06270 */
[----:B------:R2:W-:Y:S01]  /*1dd0*/  LDGSTS.E.BYPASS.LTC128B.128 [R232+0x9080], [R8.64], !P5 ;  /* 0x0908000008e87fae */ /* 0x0005e2000e901d4a */
[----:B------:R-:W-:Y:S02]  /*1de0*/  ISETP.GT.AND P6, PT, R252, 0xf, PT ;  /* 0x0000000ffc00780c */ /* 0x000fe40003fc4270 */
[----:B------:R-:W-:Y:S01]  /*1df0*/  ISETP.GE.AND P5, PT, R25, c[0x0][0x1fc], PT ;  /* 0x00007f0019007a0c */ /* 0x000fe20003fa6270 */
[----:B------:R2:W-:Y:S01]  /*1e00*/  LDGSTS.E.BYPASS.LTC128B.128 [R232+0xb080], [R6.64], !P3 ;  /* 0x0b08000006e87fae */ /* 0x0005e2000d901d4a */
[----:B------:R-:W-:Y:S02]  /*1e10*/  SEL R18, RZ, 0x1, P0 ;  /* 0x00000001ff127807 */ /* 0x000fe40000000000 */
[----:B------:R-:W-:-:S02]  /*1e20*/  SEL R16, RZ, 0xffffffff, P5 ;  /* 0xffffffffff107807 */ /* 0x000fc40002800000 */
[----:B------:R-:W-:Y:S02]  /*1e30*/  ISETP.LT.OR P5, PT, R4, 0x1, P2 ;  /* 0x000000010400780c */ /* 0x000fe400017a1670 */
[----:B------:R-:W-:Y:S02]  /*1e40*/  ISETP.GE.AND P1, PT, R25, c[0x0][0x16c], PT ;  /* 0x00005b0019007a0c */ /* 0x000fe40003f26270 */
[C---:B------:R-:W-:Y:S02]  /*1e50*/  ISETP.GE.AND P3, PT, R28.reuse, c[0x0][0x1fc], PT ;  /* 0x00007f001c007a0c */ /* 0x040fe40003f66270 */
[----:B------:R-:W-:Y:S02]  /*1e60*/  SEL R15, RZ, 0xffffffff, P1 ;  /* 0xffffffffff0f7807 */ /* 0x000fe40000800000 */
[----:B------:R-:W-:Y:S02]  /*1e70*/  ISETP.GE.AND P1, PT, R28, c[0x0][0x1fc], PT ;  /* 0x00007f001c007a0c */ /* 0x000fe40003f26270 */
[----:B------:R-:W-:Y:S01]  /*1e80*/  @P6 LOP3.LUT R236, R236, 0x8, RZ, 0xfc, !PT ;  /* 0x00000008ecec6812 */ /* 0x000fe200078efcff */
[----:B------:R-:W-:Y:S01]  /*1e90*/  IMAD.SHL.U32 R15, R15, 0x2, RZ ;  /* 0x000000020f0f7824 */ /* 0x000fe200078e00ff */
[----:B------:R-:W-:Y:S01]  /*1ea0*/  SEL R237, RZ, 0xffffffff, P1 ;  /* 0xffffffffffed7807 */ /* 0x000fe20000800000 */
[----:B-1----:R-:W-:Y:S01]  /*1eb0*/  @!P6 IMAD.SHL.U32 R10, R252, 0x10, RZ ;  /* 0x00000010fc0ae824 */ /* 0x002fe200078e00ff */
[----:B------:R-:W-:-:S02]  /*1ec0*/  ISETP.LT.OR P1, PT, R4, 0x21, P2 ;  /* 0x000000210400780c */ /* 0x000fc40001721670 */
[----:B------:R-:W-:Y:S01]  /*1ed0*/  LOP3.LUT R242, R15, 0x2, R12, 0xe2, !PT ;  /* 0x000000020ff27812 */ /* 0x000fe200078ee20c */
[----:B------:R-:W-:Y:S01]  /*1ee0*/  IMAD.SHL.U32 R237, R237, 0x4, RZ ;  /* 0x00000004eded7824 */ /* 0x000fe200078e00ff */
[----:B------:R1:W-:Y:S01]  /*1ef0*/  @!P6 LDGSTS.E.BYPASS.LTC128B.128 [R10+0x12080], [R246.64] ;  /* 0x12080000f60aefae */ /* 0x0003e2000b901d4a */
[----:B------:R-:W-:Y:S02]  /*1f00*/  ISETP.GE.AND P2, PT, R252, 0x10, PT ;  /* 0x00000010fc00780c */ /* 0x000fe40003f46270 */
[----:B--2---:R-:W-:Y:S01]  /*1f10*/  LOP3.LUT R7, R13, 0xffffffe0, RZ, 0xc0, !PT ;  /* 0xffffffe00d077812 */ /* 0x004fe200078ec0ff */
[----:B------:R-:W-:Y:S01]  /*1f20*/  IMAD.IADD R6, R17, 0x1, -R0 ;  /* 0x0000000111067824 */ /* 0x000fe200078e0a00 */
[----:B------:R-:W-:Y:S01]  /*1f30*/  LOP3.LUT R0, R32, 0xfffffff0, RZ, 0xc0, !PT ;  /* 0xfffffff020007812 */ /* 0x000fe200078ec0ff */
[----:B------:R-:W0:Y:S01]  /*1f40*/  LDGDEPBAR ;  /* 0x00000000000079af */ /* 0x000e220000000000 */
[----:B------:R-:W-:Y:S01]  /*1f50*/  LOP3.LUT R236, R236, 0xfffffffd, RZ, 0xc0, !PT ;  /* 0xfffffffdecec7812 */ /* 0x000fe200078ec0ff */
[----:B------:R-:W-:-:S02]  /*1f60*/  IMAD.IADD R2, R252, 0x1, -R7 ;  /* 0x00000001fc027824 */ /* 0x000fc400078e0a07 */
[----:B------:R-:W-:Y:S01]  /*1f70*/  IMAD R13, R6, -0x8, R29 ;  /* 0xfffffff8060d7824 */ /* 0x000fe200078e021d */
[----:B------:R-:W-:Y:S01]  /*1f80*/  IADD3 R6, P0, R240, UR14, RZ ;  /* 0x0000000ef0067c10 */ /* 0x000fe2000ff1e0ff */
[----:B------:R-:W-:Y:S01]  /*1f90*/  IMAD.IADD R0, R252, 0x1, -R0 ;  /* 0x00000001fc007824 */ /* 0x000fe200078e0a00 */
[----:B------:R-:W-:Y:S01]  /*1fa0*/  SHF.R.S32.HI R3, RZ, 0x1f, R2 ;  /* 0x0000001fff037819 */ /* 0x000fe20000011402 */
[----:B------:R2:W-:Y:S01]  /*1fb0*/  LDGSTS.E.BYPASS.LTC128B.128 [R232+0xc080], [R240.64], !P5 ;  /* 0x0c080000f0e87fae */ /* 0x0005e2000e901d4a */
[----:B------:R-:W-:Y:S02]  /*1fc0*/  IADD3.X R7, R241, UR9, RZ, P0, !PT ;  /* 0x00000009f1077c10 */ /* 0x000fe400087fe4ff */
[----:B------:R-:W-:Y:S02]  /*1fd0*/  LEA.HI R3, R3, R2, RZ, 0x2 ;  /* 0x0000000203037211 */ /* 0x000fe400078f10ff */
[----:B------:R-:W-:Y:S02]  /*1fe0*/  ISETP.LT.OR P0, PT, R4, 0x1, P4 ;  /* 0x000000010400780c */ /* 0x000fe40002701670 */
[----:B------:R-:W-:-:S02]  /*1ff0*/  LEA.HI R235, R3, R235, RZ, 0x1e ;  /* 0x000000eb03eb7211 */ /* 0x000fc400078ff0ff */
[----:B------:R-:W-:Y:S02]  /*2000*/  LOP3.LUT R3, R3, 0xfffffffc, RZ, 0xc0, !PT ;  /* 0xfffffffc03037812 */ /* 0x000fe400078ec0ff */
[----:B------:R-:W-:Y:S02]  /*2010*/  SHF.R.S32.HI R8, RZ, 0x1f, R0 ;  /* 0x0000001fff087819 */ /* 0x000fe40000011400 */
[----:B------:R-:W-:Y:S01]  /*2020*/  ISETP.LT.OR P4, PT, R4, 0x21, P4 ;  /* 0x000000210400780c */ /* 0x000fe20002781670 */
[----:B------:R-:W-:Y:S01]  /*2030*/  IMAD.IADD R11, R2, 0x1, -R3 ;  /* 0x00000001020b7824 */ /* 0x000fe200078e0a03 */
[----:B------:R-:W-:Y:S01]  /*2040*/  LEA.HI R8, R8, R0, RZ, 0x3 ;  /* 0x0000000008087211 */ /* 0x000fe200078f18ff */
[C---:B------:R-:W-:Y:S01]  /*2050*/  IMAD.SHL.U32 R3, R5.reuse, 0x40, RZ ;  /* 0x0000004005037824 */ /* 0x040fe200078e00ff */
[----:B------:R-:W-:Y:S01]  /*2060*/  LOP3.LUT P5, RZ, R5, 0x4, RZ, 0xc0, !PT ;  /* 0x0000000405ff7812 */ /* 0x000fe200078ac0ff */
[----:B------:R2:W-:Y:S01]  /*2070*/  LDGSTS.E.BYPASS.LTC128B.128 [R232+0xe080], [R240.64+0x80], !P0 ;  /* 0x0e080080f0e87fae */ /* 0x0005e2000c101d4a */
[----:B------:R-:W-:Y:S01]  /*2080*/  IMAD.SHL.U32 R2, R17, 0x8, RZ ;  /* 0x0000000811027824 */ /* 0x000fe200078e00ff */
[----:B------:R-:W-:Y:S01]  /*2090*/  ISETP.LT.OR P0, PT, R4, 0x1, P3 ;  /* 0x000000010400780c */ /* 0x000fe20001f01670 */
[----:B------:R-:W-:Y:S01]  /*20a0*/  IMAD.SHL.U32 R5, R24, 0x20, RZ ;  /* 0x0000002018057824 */ /* 0x000fe200078e00ff */
[----:B------:R-:W-:Y:S01]  /*20b0*/  LOP3.LUT R3, R3, 0x1c0, RZ, 0xc0, !PT ;  /* 0x000001c003037812 */ /* 0x000fe200078ec0ff */
[----:B------:R-:W-:Y:S01]  /*20c0*/  IMAD R11, R11, -0x2, R13 ;  /* 0xfffffffe0b0b7824 */ /* 0x000fe200078e020d */
[----:B------:R-:W-:-:S02]  /*20d0*/  ISETP.LT.OR P3, PT, R4, 0x21, P3 ;  /* 0x000000210400780c */ /* 0x000fc40001f61670 */
[----:B------:R-:W-:Y:S02]  /*20e0*/  LOP3.LUT R2, R2, 0x18, RZ, 0xc0, !PT ;  /* 0x0000001802027812 */ /* 0x000fe400078ec0ff */
[----:B------:R-:W-:Y:S02]  /*20f0*/  SHF.R.U32.HI R4, RZ, 0x3, R3 ;  /* 0x00000003ff047819 */ /* 0x000fe40000011603 */
[----:B------:R-:W-:Y:S02]  /*2100*/  LOP3.LUT R9, R8, 0xfffffff8, RZ, 0xc0, !PT ;  /* 0xfffffff808097812 */ /* 0x000fe400078ec0ff */
[----:B-1----:R-:W-:Y:S01]  /*2110*/  LOP3.LUT R10, R4, R3, R2, 0x1e, !PT ;  /* 0x00000003040a7212 */ /* 0x002fe200078e1e02 */
[----:B------:R-:W-:Y:S01]  /*2120*/  IMAD.U32 R4, RZ, RZ, UR14 ;  /* 0x0000000eff047e24 */ /* 0x000fe2000f8e00ff */
[----:B------:R2:W-:Y:S01]  /*2130*/  LDGSTS.E.BYPASS.LTC128B.128 [R232+0x10080], [R240.64+0x100], !P0 ;  /* 0x10080100f0e87fae */ /* 0x0005e2000c101d4a */
[----:B------:R-:W-:Y:S01]  /*2140*/  IMAD.IADD R0, R0, 0x1, -R9 ;  /* 0x0000000100007824 */ /* 0x000fe200078e0a09 */
[----:B------:R-:W-:Y:S01]  /*2150*/  LOP3.LUT R13, R2, 0x20, R5, 0xf8, !PT ;  /* 0x00000020020d7812 */ /* 0x000fe200078ef805 */
[----:B------:R-:W-:Y:S01]  /*2160*/  IMAD.SHL.U32 R2, R16, 0x2, RZ ;  /* 0x0000000210027824 */ /* 0x000fe200078e00ff */
[----:B------:R1:W-:Y:S01]  /*2170*/  LDGSTS.E.BYPASS.LTC128B.128 [R232+0xd080], [R6.64], !P1 ;  /* 0x0d08000006e87fae */ /* 0x0003e2000c901d4a */
[----:B------:R-:W-:Y:S01]  /*2180*/  IADD3 R4, P1, P0, R4, 0x100, R240 ;  /* 0x0000010004047810 */ /* 0x000fe2000783e0f0 */
[----:B------:R-:W-:Y:S01]  /*2190*/  IMAD.SHL.U32 R3, R8, 0x40, RZ ;  /* 0x0000004008037824 */ /* 0x000fe200078e00ff */
[----:B------:R-:W-:Y:S01]  /*21a0*/  LOP3.LUT R9, R14, 0x8, R31, 0xf8, !PT ;  /* 0x000000080e097812 */ /* 0x000fe200078ef81f */
[----:B------:R1:W-:Y:S01]  /*21b0*/  LDGSTS.E.BYPASS.LTC128B.128 [R232+0xf080], [R6.64+0x80], !P4 ;  /* 0x0f08008006e87fae */ /* 0x0003e2000e101d4a */
[----:B------:R-:W-:-:S02]  /*21c0*/  IADD3.X R5, RZ, UR9, R241, P1, P0 ;  /* 0x00000009ff057c10 */ /* 0x000fc40008fe04f1 */
[C---:B------:R-:W-:Y:S02]  /*21d0*/  LOP3.LUT P1, RZ, R0.reuse, 0x2, RZ, 0xc0, !PT ;  /* 0x0000000200ff7812 */ /* 0x040fe4000782c0ff */
[C---:B------:R-:W-:Y:S01]  /*21e0*/  LOP3.LUT P0, RZ, R0.reuse, 0x4, RZ, 0xc0, !PT ;  /* 0x0000000400ff7812 */ /* 0x040fe2000780c0ff */
[----:B------:R-:W-:Y:S01]  /*21f0*/  IMAD.SHL.U32 R0, R0, 0x40, RZ ;  /* 0x0000004000007824 */ /* 0x000fe200078e00ff */
[----:B------:R-:W-:Y:S01]  /*2200*/  LOP3.LUT R12, R2, 0x2, R18, 0xe2, !PT ;  /* 0x00000002020c7812 */ /* 0x000fe200078ee212 */
[----:B------:R2:W-:Y:S01]  /*2210*/  LDGSTS.E.BYPASS.LTC128B.128 [R232+0x11080], [R4.64], !P3 ;  /* 0x1108000004e87fae */ /* 0x0005e2000d901d4a */
[----:B------:R-:W-:Y:S02]  /*2220*/  LOP3.LUT R2, R19, 0x3ffffffc, RZ, 0xc0, !PT ;  /* 0x3ffffffc13027812 */ /* 0x000fe400078ec0ff */
[----:B------:R-:W-:Y:S02]  /*2230*/  LOP3.LUT R0, R0, 0x1c0, RZ, 0xc0, !PT ;  /* 0x000001c000007812 */ /* 0x000fe400078ec0ff */
[----:B------:R-:W-:-:S02]  /*2240*/  LOP3.LUT R3, R3, 0xfffffe00, RZ, 0xc0, !PT ;  /* 0xfffffe0003037812 */ /* 0x000fc400078ec0ff */
[----:B------:R-:W-:Y:S02]  /*2250*/  LOP3.LUT R9, R9, R20, RZ, 0x3c, !PT ;  /* 0x0000001409097212 */ /* 0x000fe400078e3cff */
[----:B------:R-:W-:Y:S02]  /*2260*/  LOP3.LUT R237, R237, 0x4, R12, 0xe2, !PT ;  /* 0x00000004eded7812 */ /* 0x000fe400078ee20c */
[----:B------:R-:W-:Y:S01]  /*2270*/  ISETP.GT.AND P6, PT, R11, 0x20, PT ;  /* 0x000000200b00780c */ /* 0x000fe20003fc4270 */
[----:B------:R-:W-:-:S04]  /*2280*/  IMAD R227, R24, 0x200, R9 ;  /* 0x0000020018e37824 */ /* 0x000fc800078e0209 */
[C---:B------:R-:W-:Y:S02]  /*2290*/  IMAD R226, R227.reuse, 0x2, R226 ;  /* 0x00000002e3e27824 */ /* 0x040fe400078e02e2 */
[----:B------:R-:W-:Y:S02]  /*22a0*/  IMAD.SHL.U32 R227, R227, 0x2, RZ ;  /* 0x00000002e3e37824 */ /* 0x000fe400078e00ff */
[----:B-1----:R-:W-:Y:S02]  /*22b0*/  IMAD.SHL.U32 R7, R24, 0x8, RZ ;  /* 0x0000000818077824 */ /* 0x002fe400078e00ff */
[----:B------:R-:W-:Y:S01]  /*22c0*/  IMAD.IADD R6, R252, 0x1, -R2 ;  /* 0x00000001fc067824 */ /* 0x000fe200078e0a02 */
[----:B------:R-:W-:Y:S02]  /*22d0*/  SHF.R.U32.HI R2, RZ, 0x3, R0 ;  /* 0x00000003ff027819 */ /* 0x000fe40000011600 */
[----:B------:R-:W-:Y:S01]  /*22e0*/  LOP3.LUT R7, R0, 0x8, R7, 0xf8, !PT ;  /* 0x0000000800077812 */ /* 0x000fe200078ef807 */
[----:B------:R-:W-:Y:S01]  /*22f0*/  IMAD R6, R6, 0x2, R224 ;  /* 0x0000000206067824 */ /* 0x000fe200078e02e0 */
[----:B------:R-:W-:-:S02]  /*2300*/  LOP3.LUT R0, R2, R13, R0, 0x1e, !PT ;  /* 0x0000000d02007212 */ /* 0x000fc400078e1e00 */
[----:B------:R-:W-:Y:S01]  /*2310*/  LOP3.LUT R7, R7, R2, RZ, 0x3c, !PT ;  /* 0x0000000207077212 */ /* 0x000fe200078e3cff */
[----:B------:R-:W-:Y:S01]  /*2320*/  @!P2 IMAD.SHL.U32 R2, R252, 0x10, RZ ;  /* 0x00000010fc02a824 */ /* 0x000fe200078e00ff */
[-C--:B------:R-:W-:Y:S01]  /*2330*/  LOP3.LUT R0, R0, R3.reuse, RZ, 0xfc, !PT ;  /* 0x0000000300007212 */ /* 0x080fe200078efcff */
[----:B------:R-:W-:Y:S01]  /*2340*/  IMAD.IADD R6, R6, 0x1, R10 ;  /* 0x0000000106067824 */ /* 0x000fe200078e020a */
[----:B------:R-:W-:Y:S02]  /*2350*/  IADD3 R224, R7, R3, R224 ;  /* 0x0000000307e07210 */ /* 0x000fe40007ffe0e0 */
[----:B------:R1:W-:Y:S01]  /*2360*/  @!P2 LDGSTS.E.BYPASS.LTC128B.128 [R2+0x12180], [R244.64] ;  /* 0x12180000f402afae */ /* 0x0003e2000b901d4a */
[----:B------:R-:W-:Y:S01]  /*2370*/  SEL R3, R22, 0xffffffc0, !P0 ;  /* 0xffffffc016037807 */ /* 0x000fe20004000000 */
[----:B------:R-:W-:Y:S01]  /*2380*/  IMAD.SHL.U32 R0, R0, 0x2, RZ ;  /* 0x0000000200007824 */ /* 0x000fe200078e00ff */
[----:B------:R-:W-:Y:S01]  /*2390*/  ISETP.GT.AND P0, PT, R11, 0x1, PT ;  /* 0x000000010b00780c */ /* 0x000fe20003f04270 */
[----:B------:R-:W0:Y:S01]  /*23a0*/  LDGDEPBAR ;  /* 0x00000000000079af */ /* 0x000e220000000000 */
[----:B------:R-:W-:Y:S01]  /*23b0*/  LEA R233, R6, 0x12280, 0x1 ;  /* 0x0001228006e97811 */ /* 0x000fe200078e08ff */
[----:B------:R-:W-:-:S03]  /*23c0*/  IMAD.SHL.U32 R225, R224, 0x2, RZ ;  /* 0x00000002e0e17824 */ /* 0x000fc600078e00ff */
[C---:B------:R-:W-:Y:S02]  /*23d0*/  IADD3 R234, R233.reuse, 0x40, RZ ;  /* 0x00000040e9ea7810 */ /* 0x040fe40007ffe0ff */
[----:B------:R-:W-:Y:S02]  /*23e0*/  @P5 IADD3 R234, R233, -0x40, RZ ;  /* 0xffffffc0e9ea5810 */ /* 0x000fe40007ffe0ff */
[----:B------:R-:W-:Y:S02]  /*23f0*/  ISETP.GT.AND P5, PT, R11, 0x21, PT ;  /* 0x000000210b00780c */ /* 0x000fe40003fa4270 */
[----:B-1----:R-:W-:Y:S02]  /*2400*/  SEL R2, R23, 0xffffffe0, !P1 ;  /* 0xffffffe017027807 */ /* 0x002fe40004800000 */
[----:B------:R-:W-:-:S03]  /*2410*/  ISETP.GT.AND P1, PT, R11, RZ, PT ;  /* 0x000000ff0b00720c */ /* 0x000fc60003f24270 */
[C---:B------:R-:W-:Y:S02]  /*2420*/  IMAD R2, R224.reuse, 0x2, R2 ;  /* 0x00000002e0027824 */ /* 0x040fe400078e0202 */
[----:B------:R-:W-:Y:S02]  /*2430*/  IMAD R224, R224, 0x2, R3 ;  /* 0x00000002e0e07824 */ /* 0x000fe400078e0203 */
[----:B------:R-:W-:-:S06]  /*2440*/  IMAD.IADD R3, R3, 0x1, R2 ;  /* 0x0000000103037824 */ /* 0x000fcc00078e0202 */
[----:B------:R-:W-:-:S04]  /*2450*/  @P1 LOP3.LUT R236, R236, 0x2, RZ, 0xfc, !PT ;  /* 0x00000002ecec1812 */ /* 0x000fc800078efcff */
[----:B------:R-:W-:-:S04]  /*2460*/  LOP3.LUT R236, R236, 0xfffffffe, RZ, 0xc0, !PT ;  /* 0xfffffffeecec7812 */ /* 0x000fc800078ec0ff */
[----:B--234-:R-:W-:Y:S02]  /*2470*/  @P0 LOP3.LUT R236, R236, 0x1, RZ, 0xfc, !PT ;  /* 0x00000001ecec0812 */ /* 0x01cfe400078efcff */
.L_x_60:
        /* <DEDUP_REMOVED lines=182> */
[----:B------:R-:W-:Y:S01]  /*2fe0*/  MUFU.TANH R142, R18 ;  /* 0x00000012008e7308 */ /* 0x000fe20000002400 */
[-C--:B------:R-:W-:Y:S01]  /*2ff0*/  HMMA.16816.F32.BF16 R28, R8, R186.reuse, R28 ;  /* 0x000000ba081c723c */ /* 0x080fe2000004181c */
[----:B------:R-:W1:Y:S02]  /*3000*/  LDSM.16.M88.4 R8, [R224+0x10080] ;  /* 0x01008000e008783b */ /* 0x000e640000000200 */
[----:B----4-:R-:W-:Y:S05]  /*3010*/  FSEL R16, R206, -INF , P1 ;  /* 0xff800000ce107808 */ /* 0x010fea0000800000 */
[----:B------:R-:W-:Y:S01]  /*3020*/  HMMA.16816.F32.BF16 R32, R136, R186, R32 ;  /* 0x000000ba8820723c */ /* 0x000fe20000041820 */
[----:B------:R-:W-:Y:S03]  /*3030*/  MUFU.TANH R139, R19 ;  /* 0x00000013008b7308 */ /* 0x000fe60000002400 */
[--C-:B------:R-:W-:Y:S03]  /*3040*/  FFMA.FTZ R16, R16, c[0x0][0x29c], -R200.reuse ;  /* 0x0000a70010107a23 */ /* 0x100fe600000108c8 */
[----:B------:R-:W-:Y:S01]  /*3050*/  FSEL R136, R204, -INF , P0 ;  /* 0xff800000cc887808 */ /* 0x000fe20000000000 */
[-C--:B---3--:R-:W-:Y:S03]  /*3060*/  HMMA.16816.F32.BF16 R20, R132, R188.reuse, R20 ;  /* 0x000000bc8414723c */ /* 0x088fe60000041814 */
[----:B------:R2:W-:Y:S02]  /*3070*/  MUFU.EX2 R137, R16 ;  /* 0x0000001000897308 */ /* 0x0005e40000000800 */
[----:B------:R-:W-:Y:S03]  /*3080*/  FFMA.FTZ R136, R136, c[0x0][0x29c], -R200 ;  /* 0x0000a70088887a23 */ /* 0x000fe600000108c8 */
[C---:B-----5:R-:W-:Y:S05]  /*3090*/  HMMA.16816.F32.BF16 R24, R4.reuse, R188, R24 ;  /* 0x000000bc0418723c */ /* 0x060fea0000041818 */
[----:B------:R-:W3:Y:S03]  /*30a0*/  MUFU.EX2 R136, R136 ;  /* 0x0000008800887308 */ /* 0x000ee60000000800 */
[-C--:B------:R-:W-:Y:S01]  /*30b0*/  HMMA.16816.F32.BF16 R28, R4, R190.reuse, R28 ;  /* 0x000000be041c723c */ /* 0x080fe2000004181c */
[----:B------:R-:W4:Y:S07]  /*30c0*/  LDSM.16.M88.4 R4, [R3+0x10080] ;  /* 0x010080000304783b */ /* 0x000f2e0000000200 */
[----:B------:R-:W-:Y:S04]  /*30d0*/  HMMA.16816.F32.BF16 R32, R132, R190, R32 ;  /* 0x000000be8420723c */ /* 0x000fe80000041820 */
[----:B--2---:R-:W-:Y:S03]  /*30e0*/  FSEL R16, R205, -INF , P1 ;  /* 0xff800000cd107808 */ /* 0x004fe60000800000 */
[----:B------:R-:W-:Y:S01]  /*30f0*/  FSEL R134, R157, -INF , P1 ;  /* 0xff8000009d867808 */ /* 0x000fe20000800000 */
[-C--:B-1----:R-:W-:Y:S05]  /*3100*/  HMMA.16816.F32.BF16 R20, R8, R192.reuse, R20 ;  /* 0x000000c00814723c */ /* 0x082fea0000041814 */
[--C-:B------:R-:W-:Y:S01]  /*3110*/  FFMA.FTZ R138, R16, c[0x0][0x29c], -R201.reuse ;  /* 0x0000a700108a7a23 */ /* 0x100fe200000108c9 */
[----:B------:R-:W-:Y:S01]  /*3120*/  FSEL R132, R207, -INF , P0 ;  /* 0xff800000cf847808 */ /* 0x000fe20000000000 */
[----:B------:R-:W1:Y:S01]  /*3130*/  LDSM.16.M88.4 R16, [R3+0x11080] ;  /* 0x011080000310783b */ /* 0x000e620000000200 */
[C---:B------:R-:W-:Y:S01]  /*3140*/  HMMA.16816.F32.BF16 R24, R12.reuse, R192, R24 ;  /* 0x000000c00c18723c */ /* 0x040fe20000041818 */
[----:B------:R-:W-:Y:S03]  /*3150*/  MUFU.EX2 R133, R138 ;  /* 0x0000008a00857308 */ /* 0x000fe60000000800 */
[--C-:B------:R-:W-:Y:S02]  /*3160*/  FFMA.FTZ R134, R134, c[0x0][0x29c], -R202.reuse ;  /* 0x0000a70086867a23 */ /* 0x100fe400000108ca */
[----:B------:R-:W-:Y:S02]  /*3170*/  FFMA.FTZ R132, R132, c[0x0][0x29c], -R201 ;  /* 0x0000a70084847a23 */ /* 0x000fe400000108c9 */
[-C--:B------:R-:W-:Y:S01]  /*3180*/  HMMA.16816.F32.BF16 R28, R12, R194.reuse, R28 ;  /* 0x000000c20c1c723c */ /* 0x080fe2000004181c */
[----:B------:R-:W2:Y:S02]  /*3190*/  LDS R12, [R235.X4+0x12180] ;  /* 0x01218000eb0c7984 */ /* 0x000ea40000004800 */
[----:B------:R-:W-:Y:S01]  /*31a0*/  MUFU.EX2 R13, R134 ;  /* 0x00000086000d7308 */ /* 0x000fe20000000800 */
[----:B------:R-:W-:Y:S03]  /*31b0*/  FFMA.FTZ R135, -R140, R140, 1 ;  /* 0x3f8000008c877423 */ /* 0x000fe6000001018c */
[----:B------:R-:W-:Y:S01]  /*31c0*/  FSEL R14, R156, -INF , P0 ;  /* 0xff8000009c0e7808 */ /* 0x000fe20000000000 */
[----:B------:R-:W-:Y:S04]  /*31d0*/  HMMA.16816.F32.BF16 R32, R8, R194, R32 ;  /* 0x000000c20820723c */ /* 0x000fe80000041820 */
[----:B------:R-:W-:Y:S01]  /*31e0*/  FFMA.FTZ R14, R14, c[0x0][0x29c], -R202 ;  /* 0x0000a7000e0e7a23 */ /* 0x000fe200000108ca */
[----:B------:R-:W-:Y:S02]  /*31f0*/  MUFU.EX2 R132, R132 ;  /* 0x0000008400847308 */ /* 0x000fe40000000800 */
[----:B------:R-:W-:Y:S01]  /*3200*/  FSEL R8, R158, -INF , P1 ;  /* 0xff8000009e087808 */ /* 0x000fe20000800000 */
[-C--:B----4-:R-:W-:Y:S05]  /*3210*/  HMMA.16816.F32.BF16 R20, R4, R196.reuse, R20 ;  /* 0x000000c40414723c */ /* 0x090fea0000041814 */
[----:B------:R-:W-:Y:S01]  /*3220*/  FFMA.FTZ R8, R8, c[0x0][0x29c], -R203 ;  /* 0x0000a70008087a23 */ /* 0x000fe200000108cb */
[----:B------:R-:W-:Y:S01]  /*3230*/  FSEL R10, R141, -INF , P5 ;  /* 0xff8000008d0a7808 */ /* 0x000fe20002800000 */
[----:B------:R4:W-:Y:S01]  /*3240*/  MUFU.EX2 R11, R14 ;  /* 0x0000000e000b7308 */ /* 0x0009e20000000800 */
[C---:B-1----:R-:W-:Y:S09]  /*3250*/  HMMA.16816.F32.BF16 R24, R16.reuse, R196, R24 ;  /* 0x000000c41018723c */ /* 0x042ff20000041818 */
[----:B------:R1:W-:Y:S01]  /*3260*/  MUFU.EX2 R138, R8 ;  /* 0x00000008008a7308 */ /* 0x0003e20000000800 */
[-C--:B------:R-:W-:Y:S06]  /*3270*/  HMMA.16816.F32.BF16 R28, R16, R198.reuse, R28 ;  /* 0x000000c6101c723c */ /* 0x080fec000004181c */
[--C-:B--2---:R-:W-:Y:S02]  /*3280*/  FADD.FTZ R21, R21, -R12.reuse ;  /* 0x8000000c15157221 */ /* 0x104fe40000010000 */
[----:B------:R-:W-:Y:S01]  /*3290*/  FADD.FTZ R20, R20, -R12 ;  /* 0x8000000c14147221 */ /* 0x000fe20000010000 */
[----:B---3--:R-:W-:Y:S01]  /*32a0*/  F2FP.BF16.PACK_AB R19, R136, R137 ;  /* 0x000000898813723e */ /* 0x008fe200000010ff */
[----:B------:R-:W-:Y:S04]  /*32b0*/  HMMA.16816.F32.BF16 R32, R4, R198, R32 ;  /* 0x000000c60420723c */ /* 0x000fe80000041820 */
[----:B----4-:R-:W-:Y:S01]  /*32c0*/  FFMA.FTZ R14, R10, c[0x0][0x29c], -R200 ;  /* 0x0000a7000a0e7a23 */ /* 0x010fe200000108c8 */
[----:B------:R-:W-:Y:S01]  /*32d0*/  FSEL R10, R142, -INF , P6 ;  /* 0xff8000008e0a7808 */ /* 0x000fe20003000000 */
[----:B------:R-:W-:Y:S01]  /*32e0*/  FMUL.FTZ R136, R136, R21 ;  /* 0x0000001588887220 */ /* 0x000fe20000410000 */
[----:B------:R-:W-:Y:S01]  /*32f0*/  FSEL R6, R145, -INF , P6 ;  /* 0xff80000091067808 */ /* 0x000fe20003000000 */
[----:B------:R-:W2:Y:S01]  /*3300*/  MUFU.EX2 R4, R14 ;  /* 0x0000000e00047308 */ /* 0x000ea20000000800 */
[----:B------:R-:W-:Y:S03]  /*3310*/  FSEL R5, R139, -INF , P5 ;  /* 0xff8000008b057808 */ /* 0x000fe60002800000 */
[----:B-1----:R-:W-:Y:S01]  /*3320*/  FSEL R8, R140, -INF , P6 ;  /* 0xff8000008c087808 */ /* 0x002fe20003000000 */
[--C-:B------:R-:W-:Y:S01]  /*3330*/  FFMA.FTZ R10, R10, c[0x0][0x29c], -R201.reuse ;  /* 0x0000a7000a0a7a23 */ /* 0x100fe200000108c9 */
[----:B------:R-:W-:Y:S01]  /*3340*/  FSEL R7, R143, -INF , P5 ;  /* 0xff8000008f077808 */ /* 0x000fe20002800000 */
[----:B------:R-:W-:Y:S02]  /*3350*/  FFMA.FTZ R16, R6, c[0x0][0x29c], -R202 ;  /* 0x0000a70006107a23 */ /* 0x000fe400000108ca */
[----:B------:R-:W-:Y:S01]  /*3360*/  FFMA.FTZ R8, R8, c[0x0][0x29c], -R200 ;  /* 0x0000a70008087a23 */ /* 0x000fe200000108c8 */
[----:B------:R1:W-:Y:S01]  /*3370*/  MUFU.EX2 R6, R10 ;  /* 0x0000000a00067308 */ /* 0x0003e20000000800 */
[----:B------:R-:W-:Y:S02]  /*3380*/  FFMA.FTZ R15, R5, c[0x0][0x29c], -R201 ;  /* 0x0000a700050f7a23 */ /* 0x000fe400000108c9 */
[----:B------:R-:W3:Y:S01]  /*3390*/  LDS R5, [R235.X4+0x12200] ;  /* 0x01220000eb057984 */ /* 0x000ee20000004800 */
[----:B------:R-:W-:Y:S01]  /*33a0*/  FFMA.FTZ R134, R7, c[0x0][0x29c], -R202 ;  /* 0x0000a70007867a23 */ /* 0x000fe200000108ca */
[----:B------:R-:W-:Y:S01]  /*33b0*/  FSEL R7, R146, -INF , P6 ;  /* 0xff80000092077808 */ /* 0x000fe20003000000 */
[----:B------:R-:W-:Y:S02]  /*33c0*/  FFMA.FTZ R18, -R204, R204, 1 ;  /* 0x3f800000cc127423 */ /* 0x000fe400000101cc */
[--C-:B------:R-:W-:Y:S02]  /*33d0*/  FADD.FTZ R33, R33, -R12.reuse ;  /* 0x8000000c21217221 */ /* 0x100fe40000010000 */
[----:B------:R4:W5:Y:S01]  /*33e0*/  MUFU.EX2 R9, R8 ;  /* 0x0000000800097308 */ /* 0x0009620000000800 */
[----:B------:R-:W-:Y:S02]  /*33f0*/  FMUL.FTZ R18, R18, R136 ;  /* 0x0000008812127220 */ /* 0x000fe40000410000 */
[--C-:B------:R-:W-:Y:S02]  /*3400*/  FFMA.FTZ R136, R7, c[0x0][0x29c], -R203.reuse ;  /* 0x0000a70007887a23 */ /* 0x100fe400000108cb */
[----:B--2---:R-:W-:Y:S02]  /*3410*/  FMUL.FTZ R33, R4, R33 ;  /* 0x0000002104217220 */ /* 0x004fe40000410000 */
[----:B------:R-:W-:Y:S02]  /*3420*/  FFMA.FTZ R14, -R206, R206, 1 ;  /* 0x3f800000ce0e7423 */ /* 0x000fe400000101ce */
[----:B------:R-:W-:Y:S01]  /*3430*/  FMUL.FTZ R20, R137, R20 ;  /* 0x0000001489147220 */ /* 0x000fe20000410000 */
[----:B------:R-:W2:Y:S03]  /*3440*/  MUFU.EX2 R7, R15 ;  /* 0x0000000f00077308 */ /* 0x000ea60000000800 */
[----:B------:R-:W-:Y:S01]  /*3450*/  FMUL.FTZ R20, R14, R20 ;  /* 0x000000140e147220 */ /* 0x000fe20000410000 */
[----:B-1----:R-:W-:Y:S02]  /*3460*/  FSEL R10, R147, -INF , P0 ;  /* 0xff800000930a7808 */ /* 0x002fe40000000000 */
[----:B------:R-:W-:Y:S02]  /*3470*/  FSEL R14, R144, -INF , P5 ;  /* 0xff800000900e7808 */ /* 0x000fe40002800000 */
[----:B------:R-:W-:Y:S01]  /*3480*/  F2FP.BF16.PACK_AB R18, R18, R20 ;  /* 0x000000141212723e */ /* 0x000fe200000010ff */
[----:B------:R-:W-:Y:S02]  /*3490*/  FFMA.FTZ R21, R10, c[0x0][0x29c], -R203 ;  /* 0x0000a7000a157a23 */ /* 0x000fe400000108cb */
[----:B------:R-:W-:Y:S02]  /*34a0*/  FADD.FTZ R10, R32, -R12 ;  /* 0x8000000c200a7221 */ /* 0x000fe40000010000 */
[----:B------:R-:W-:Y:S01]  /*34b0*/  FFMA.FTZ R32, -R205, R205, 1 ;  /* 0x3f800000cd207423 */ /* 0x000fe200000101cd */
[----:B----4-:R-:W1:Y:S01]  /*34c0*/  LDS R8, [R235.X4+0x121a0] ;  /* 0x0121a000eb087984 */ /* 0x010e620000004800 */
[----:B-----5:R-:W-:Y:S01]  /*34d0*/  FMUL.FTZ R10, R9, R10 ;  /* 0x0000000a090a7220 */ /* 0x020fe20000410000 */
[----:B------:R-:W-:Y:S01]  /*34e0*/  F2FP.BF16.PACK_AB R17, R4, R9 ;  /* 0x000000090411723e */ /* 0x000fe200000010ff */
[----:B------:R-:W-:Y:S02]  /*34f0*/  FFMA.FTZ R9, -R141, R141, 1 ;  /* 0x3f8000008d097423 */ /* 0x000fe4000001018d */
[----:B------:R-:W-:Y:S02]  /*3500*/  FMUL.FTZ R135, R135, R10 ;  /* 0x0000000a87877220 */ /* 0x000fe40000410000 */
[----:B------:R4:W-:Y:S01]  /*3510*/  MUFU.EX2 R10, R16 ;  /* 0x00000010000a7308 */ /* 0x0009e20000000800 */
[----:B------:R-:W-:Y:S01]  /*3520*/  FMUL.FTZ R33, R9, R33 ;  /* 0x0000002109217220 */ /* 0x000fe20000410000 */
[----:B--2---:R-:W-:Y:S01]  /*3530*/  F2FP.BF16.PACK_AB R15, R7, R6 ;  /* 0x00000006070f723e */ /* 0x004fe200000010ff */
[----:B------:R-:W-:Y:S02]  /*3540*/  FFMA.FTZ R12, -R207, R207, 1 ;  /* 0x3f800000cf0c7423 */ /* 0x000fe400000101cf */
[--C-:B---3--:R-:W-:Y:S02]  /*3550*/  FADD.FTZ R24, R24, -R5.reuse ;  /* 0x8000000518187221 */ /* 0x108fe40000010000 */
[----:B------:R-:W-:Y:S03]  /*3560*/  FADD.FTZ R25, R25, -R5 ;  /* 0x8000000519197221 */ /* 0x000fe60000010000 */
[----:B------:R-:W2:Y:S01]  /*3570*/  MUFU.EX2 R9, R134 ;  /* 0x0000008600097308 */ /* 0x000ea20000000800 */
[----:B------:R-:W-:Y:S02]  /*3580*/  FFMA.FTZ R137, R14, c[0x0][0x29c], -R203 ;  /* 0x0000a7000e897a23 */ /* 0x000fe400000108cb */
[----:B------:R-:W-:Y:S02]  /*3590*/  FMUL.FTZ R20, R13, R24 ;  /* 0x000000180d147220 */ /* 0x000fe40000410000 */
[----:B------:R-:W-:Y:S01]  /*35a0*/  FFMA.FTZ R14, -R156, R156, 1 ;  /* 0x3f8000009c0e7423 */ /* 0x000fe2000001019c */
[----:B----4-:R-:W-:Y:S01]  /*35b0*/  F2FP.BF16.PACK_AB R16, R132, R133 ;  /* 0x000000858410723e */ /* 0x010fe200000010ff */
[--C-:B-1----:R-:W-:Y:S02]  /*35c0*/  FADD.FTZ R34, R34, -R8.reuse ;  /* 0x8000000822227221 */ /* 0x102fe40000010000 */
[--C-:B------:R-:W-:Y:S02]  /*35d0*/  FADD.FTZ R35, R35, -R8.reuse ;  /* 0x8000000823237221 */ /* 0x100fe40000010000 */
[--C-:B------:R-:W-:Y:S02]  /*35e0*/  FADD.FTZ R4, R22, -R8.reuse ;  /* 0x8000000816047221 */ /* 0x100fe40000010000 */
[----:B------:R-:W-:Y:S02]  /*35f0*/  FADD.FTZ R23, R23, -R8 ;  /* 0x8000000817177221 */ /* 0x000fe40000010000 */
[----:B------:R-:W-:Y:S02]  /*3600*/  FMUL.FTZ R8, R6, R34 ;  /* 0x0000002206087220 */ /* 0x000fe40000410000 */
[----:B------:R1:W3:Y:S01]  /*3610*/  MUFU.EX2 R34, R21 ;  /* 0x0000001500227308 */ /* 0x0002e20000000800 */
[----:B------:R-:W-:Y:S02]  /*3620*/  FMUL.FTZ R4, R133, R4 ;  /* 0x0000000485047220 */ /* 0x000fe40000410000 */
[----:B------:R-:W-:Y:S02]  /*3630*/  FMUL.FTZ R23, R132, R23 ;  /* 0x0000001784177220 */ /* 0x000fe40000410000 */
[----:B------:R-:W-:Y:S02]  /*3640*/  FMUL.FTZ R32, R32, R4 ;  /* 0x0000000420207220 */ /* 0x000fe40000410000 */
[----:B------:R-:W4:Y:S01]  /*3650*/  LDS R4, [R235.X4+0x12220] ;  /* 0x01222000eb047984 */ /* 0x000f220000004800 */
[----:B------:R-:W-:Y:S02]  /*3660*/  FMUL.FTZ R7, R7, R35 ;  /* 0x0000002307077220 */ /* 0x000fe40000410000 */
[----:B------:R-:W-:Y:S02]  /*3670*/  FFMA.FTZ R6, -R139, R139, 1 ;  /* 0x3f8000008b067423 */ /* 0x000fe4000001018b */
[----:B------:R-:W-:Y:S01]  /*3680*/  FFMA.FTZ R22, -R142, R142, 1 ;  /* 0x3f8000008e167423 */ /* 0x000fe2000001018e */
[----:B------:R-:W-:Y:S01]  /*3690*/  STS [R233], R19 ;  /* 0x00000013e9007388 */ /* 0x000fe20000000800 */
[----:B------:R-:W-:Y:S02]  /*36a0*/  FMUL.FTZ R23, R12, R23 ;  /* 0x000000170c177220 */ /* 0x000fe40000410000 */
[--C-:B------:R-:W-:Y:S02]  /*36b0*/  FADD.FTZ R12, R28, -R5.reuse ;  /* 0x800000051c0c7221 */ /* 0x100fe40000010000 */
[----:B------:R-:W-:Y:S01]  /*36c0*/  FADD.FTZ R5, R29, -R5 ;  /* 0x800000051d057221 */ /* 0x000fe20000010000 */
[----:B------:R-:W-:Y:S01]  /*36d0*/  STS [R233+0x400], R16 ;  /* 0x00040010e9007388 */ /* 0x000fe20000000800 */
[----:B------:R-:W-:Y:S01]  /*36e0*/  FMUL.FTZ R22, R22, R8 ;  /* 0x0000000816167220 */ /* 0x000fe20000410000 */
[C---:B--2---:R-:W-:Y:S01]  /*36f0*/  F2FP.BF16.PACK_AB R8, R9.reuse, R10 ;  /* 0x0000000a0908723e */ /* 0x044fe200000010ff */
[----:B------:R-:W-:Y:S02]  /*3700*/  FMUL.FTZ R5, R9, R5 ;  /* 0x0000000509057220 */ /* 0x000fe40000410000 */
[----:B-1----:R-:W-:Y:S01]  /*3710*/  FMUL.FTZ R21, R6, R7 ;  /* 0x0000000706157220 */ /* 0x002fe20000410000 */
[----:B------:R-:W-:Y:S01]  /*3720*/  STS [R234], R17 ;  /* 0x00000011ea007388 */ /* 0x000fe20000000800 */
[----:B------:R-:W-:Y:S01]  /*3730*/  F2FP.BF16.PACK_AB R6, R11, R13 ;  /* 0x0000000d0b06723e */ /* 0x000fe200000010ff */
[----:B------:R-:W-:Y:S01]  /*3740*/  MUFU.EX2 R7, R136 ;  /* 0x0000008800077308 */ /* 0x000fe20000000800 */
[----:B------:R-:W-:Y:S02]  /*3750*/  FFMA.FTZ R13, -R157, R157, 1 ;  /* 0x3f8000009d0d7423 */ /* 0x000fe4000001019d */
[----:B------:R-:W-:Y:S01]  /*3760*/  FMUL.FTZ R11, R11, R25 ;  /* 0x000000190b0b7220 */ /* 0x000fe20000410000 */
[----:B------:R1:W-:Y:S01]  /*3770*/  STS [R234+0x400], R15 ;  /* 0x0004000fea007388 */ /* 0x0003e20000000800 */
[----:B------:R-:W-:Y:S02]  /*3780*/  FMUL.FTZ R20, R13, R20 ;  /* 0x000000140d147220 */ /* 0x000fe40000410000 */
[----:B------:R-:W-:Y:S02]  /*3790*/  FFMA.FTZ R13, -R143, R143, 1 ;  /* 0x3f8000008f0d7423 */ /* 0x000fe4000001018f */
[----:B------:R-:W-:Y:S01]  /*37a0*/  FMUL.FTZ R12, R10, R12 ;  /* 0x0000000c0a0c7220 */ /* 0x000fe20000410000 */
[----:B------:R2:W-:Y:S01]  /*37b0*/  STS [R233+0x1000], R6 ;  /* 0x00100006e9007388 */ /* 0x0005e20000000800 */
[----:B------:R-:W5:Y:S01]  /*37c0*/  MUFU.EX2 R9, R137 ;  /* 0x0000008900097308 */ /* 0x000f620000000800 */
[----:B------:R-:W-:Y:S02]  /*37d0*/  FFMA.FTZ R10, -R145, R145, 1 ;  /* 0x3f800000910a7423 */ /* 0x000fe40000010191 */
[----:B------:R-:W-:Y:S02]  /*37e0*/  FMUL.FTZ R14, R14, R11 ;  /* 0x0000000b0e0e7220 */ /* 0x000fe40000410000 */
[----:B------:R-:W-:Y:S01]  /*37f0*/  FMUL.FTZ R11, R10, R12 ;  /* 0x0000000c0a0b7220 */ /* 0x000fe20000410000 */
[----:B------:R-:W-:Y:S01]  /*3800*/  F2FP.BF16.PACK_AB R10, R23, R32 ;  /* 0x00000020170a723e */ /* 0x000fe200000010ff */
[----:B------:R-:W-:Y:S01]  /*3810*/  FMUL.FTZ R5, R13, R5 ;  /* 0x000000050d057220 */ /* 0x000fe20000410000 */
[----:B------:R-:W-:Y:S01]  /*3820*/  F2FP.BF16.PACK_AB R13, R33, R135 ;  /* 0x00000087210d723e */ /* 0x000fe200000010ff */
[--C-:B----4-:R-:W-:Y:S01]  /*3830*/  FADD.FTZ R31, R31, -R4.reuse ;  /* 0x800000041f1f7221 */ /* 0x110fe20000010000 */
[----:B------:R-:W-:Y:S01]  /*3840*/  F2FP.BF16.PACK_AB R12, R21, R22 ;  /* 0x00000016150c723e */ /* 0x000fe200000010ff */
[--C-:B------:R-:W-:Y:S01]  /*3850*/  FADD.FTZ R26, R26, -R4.reuse ;  /* 0x800000041a1a7221 */ /* 0x100fe20000010000 */
[----:B------:R-:W-:Y:S01]  /*3860*/  F2FP.BF16.PACK_AB R11, R5, R11 ;  /* 0x0000000b050b723e */ /* 0x000fe200000010ff */
[--C-:B------:R-:W-:Y:S01]  /*3870*/  FADD.FTZ R27, R27, -R4.reuse ;  /* 0x800000041b1b7221 */ /* 0x100fe20000010000 */
[----:B---3--:R-:W-:Y:S01]  /*3880*/  F2FP.BF16.PACK_AB R5, R34, R138 ;  /* 0x0000008a2205723e */ /* 0x008fe200000010ff */
[----:B------:R-:W-:Y:S01]  /*3890*/  FMUL.FTZ R26, R138, R26 ;  /* 0x0000001a8a1a7220 */ /* 0x000fe20000410000 */
[----:B------:R-:W-:Y:S01]  /*38a0*/  F2FP.BF16.PACK_AB R14, R14, R20 ;  /* 0x000000140e0e723e */ /* 0x000fe200000010ff */
[----:B------:R-:W-:Y:S02]  /*38b0*/  FMUL.FTZ R27, R34, R27 ;  /* 0x0000001b221b7220 */ /* 0x000fe40000410000 */
[----:B------:R3:W-:Y:S01]  /*38c0*/  STS [R233+0x1400], R5 ;  /* 0x00140005e9007388 */ /* 0x0007e20000000800 */
[----:B-1----:R-:W-:Y:S02]  /*38d0*/  FFMA.FTZ R15, -R147, R147, 1 ;  /* 0x3f800000930f7423 */ /* 0x002fe40000010193 */
[----:B------:R-:W-:Y:S02]  /*38e0*/  FFMA.FTZ R16, -R144, R144, 1 ;  /* 0x3f80000090107423 */ /* 0x000fe40000010190 */
[----:B--2---:R-:W-:Y:S01]  /*38f0*/  FADD.FTZ R6, R30, -R4 ;  /* 0x800000041e067221 */ /* 0x004fe20000010000 */
[C---:B-----5:R-:W-:Y:S01]  /*3900*/  F2FP.BF16.PACK_AB R4, R9.reuse, R7 ;  /* 0x000000070904723e */ /* 0x060fe200000010ff */
[----:B------:R-:W-:Y:S01]  /*3910*/  STS [R234+0x1000], R8 ;  /* 0x00100008ea007388 */ /* 0x000fe20000000800 */
[----:B------:R-:W-:Y:S02]  /*3920*/  FMUL.FTZ R9, R9, R31 ;  /* 0x0000001f09097220 */ /* 0x000fe40000410000 */
[----:B------:R-:W-:Y:S03]  /*3930*/  FMUL.FTZ R6, R7, R6 ;  /* 0x0000000607067220 */ /* 0x000fe60000410000 */
[----:B------:R1:W-:Y:S06]  /*3940*/  STS [R234+0x1400], R4 ;  /* 0x00140004ea007388 */ /* 0x0003ec0000000800 */
[----:B------:R-:W-:Y:S01]  /*3950*/  BAR.SYNC.DEFER_BLOCKING 0x0 ;  /* 0x0000000000007b1d */ /* 0x000fe20000010000 */
[----:B---3--:R-:W-:Y:S04]  /*3960*/  FFMA.FTZ R5, -R158, R158, 1 ;  /* 0x3f8000009e057423 */ /* 0x008fe8000001019e */
[----:B------:R-:W-:Y:S02]  /*3970*/  FMUL.FTZ R7, R5, R26 ;  /* 0x0000001a05077220 */ /* 0x000fe40000410000 */
[----:B------:R-:W-:Y:S02]  /*3980*/  FMUL.FTZ R5, R15, R27 ;  /* 0x0000001b0f057220 */ /* 0x000fe40000410000 */
[----:B------:R-:W-:Y:S03]  /*3990*/  FFMA.FTZ R15, -R146, R146, 1 ;  /* 0x3f800000920f7423 */ /* 0x000fe60000010192 */
        /* <DEDUP_REMOVED lines=107> */
[----:B------:R-:W-:Y:S01]  /*4050*/  LEA.HI.X R9, R10, R241, R9, 0x7, P0 ;  /* 0x000000f10a097211 */ /* 0x000fe200000f3c09 */
[----:B------:R-:W-:Y:S01]  /*4060*/  IMAD.U32 R10, RZ, RZ, UR4 ;  /* 0x00000004ff0a7e24 */ /* 0x000fe2000f8e00ff */
[--C-:B------:R-:W-:Y:S04]  /*4070*/  IADD3 R18, P1, P0, R18, 0x80, R8.reuse ;  /* 0x0000008012127810 */ /* 0x100fe8000783e008 */
[--C-:B------:R-:W-:Y:S02]  /*4080*/  IADD3.X R19, RZ, UR9, R9.reuse, P1, P0 ;  /* 0x00000009ff137c10 */ /* 0x100fe40008fe0409 */
[----:B------:R-:W-:Y:S02]  /*4090*/  IADD3 R16, P1, P0, R16, 0x100, R8 ;  /* 0x0000010010107810 */ /* 0x000fe4000783e008 */
[----:B------:R-:W-:Y:S02]  /*40a0*/  IADD3 R10, -R243, UR8, -R10 ;  /* 0x00000008f30a7c10 */ /* 0x000fe4000fffe90a */
[----:B------:R-:W-:Y:S02]  /*40b0*/  IADD3.X R17, RZ, UR9, R9, P1, P0 ;  /* 0x00000009ff117c10 */ /* 0x000fe40008fe0409 */
[C---:B------:R-:W-:Y:S02]  /*40c0*/  ISETP.LT.OR P0, PT, R10.reuse, 0x1, !P2 ;  /* 0x000000010a00780c */ /* 0x040fe40005701670 */
[----:B------:R-:W-:Y:S11]  /*40d0*/  LOP3.LUT P1, RZ, R237, 0x2, RZ, 0xc0, !PT ;  /* 0x00000002edff7812 */ /* 0x000ff6000782c0ff */
        /* <DEDUP_REMOVED lines=12> */
[----:B------:R-:W-:Y:S02]  /*41a0*/  ISETP.LT.OR P0, PT, R10, 0x21, !P2 ;  /* 0x000000210a00780c */ /* 0x000fe40005701670 */
[----:B------:R-:W-:Y:S11]  /*41b0*/  ISETP.GT.AND P2, PT, R252, 0xf, PT ;  /* 0x0000000ffc00780c */ /* 0x000ff60003f44270 */
[----:B------:R1:W-:Y:S01]  /*41c0*/  LDGSTS.E.BYPASS.LTC128B.128 [R232+0xd080], [R8.64], !P0 ;  /* 0x0d08000008e87fae */ /* 0x0003e2000c101d4a */
[C---:B------:R-:W-:Y:S11]  /*41d0*/  ISETP.LT.OR P0, PT, R10.reuse, 0x21, !P1 ;  /* 0x000000210a00780c */ /* 0x040ff60004f01670 */
[----:B------:R-:W-:Y:S02]  /*41e0*/  @!UPT UIADD3 URZ, URZ, URZ, URZ ;  /* 0x0000003f3f3ff290 */ /* 0x000fe4000fffe03f */
[----:B------:R2:W-:Y:S01]  /*41f0*/  LDGSTS.E.BYPASS.LTC128B.128 [R232+0xf080], [R18.64], !P0 ;  /* 0x0f08000012e87fae */ /* 0x0005e2000c101d4a */
[----:B------:R-:W-:Y:S01]  /*4200*/  ISETP.LT.OR P0, PT, R10, 0x21, !P3 ;  /* 0x000000210a00780c */ /* 0x000fe20005f01670 */
[----:B------:R-:W-:Y:S02]  /*4210*/  @!P2 IMAD.SHL.U32 R10, R252, 0x10, RZ ;  /* 0x00000010fc0aa824 */ /* 0x000fe400078e00ff */
[----:B-1----:R-:W-:Y:S10]  /*4220*/  IMAD.U32 R8, RZ, RZ, UR4 ;  /* 0x00000004ff087e24 */ /* 0x002ff4000f8e00ff */
[----:B------:R2:W-:Y:S01]  /*4230*/  LDGSTS.E.BYPASS.LTC128B.128 [R232+0x11080], [R16.64], !P0 ;  /* 0x1108000010e87fae */ /* 0x0005e2000c101d4a */
[----:B------:R-:W-:Y:S05]  /*4240*/  @!P2 IMAD.WIDE R8, R8, 0x4, R244 ;  /* 0x000000040808a825 */ /* 0x000fea00078e02f4 */
[----:B------:R2:W-:Y:S02]  /*4250*/  @!P2 LDGSTS.E.BYPASS.LTC128B.128 [R10+0x12180], [R8.64] ;  /* 0x12180000080aafae */ /* 0x0005e4000b901d4a */
.L_x_58:
[-C--:B-1--4-:R-:W-:Y:S01]  /*4260*/  HMMA.16816.F32.BF16 R84, R4, R12.reuse, R84 ;  /* 0x0000000c0454723c */ /* 0x092fe20000041854 */
[----:B--2---:R-:W-:Y:S07]  /*4270*/  LDSM.16.MT88.4 R8, [R227+0x15280] ;  /* 0x01528000e308783b */ /* 0x004fee0000004200 */
        /* <DEDUP_REMOVED lines=71> */
[----:B------:R-:W-:Y:S01]  /*46f0*/  LOP3.LUT P4, RZ, R236, 0x4, RZ, 0xc0, !PT ;  /* 0x00000004ecff7812 */ /* 0x000fe2000788c0ff */
[----:B------:R-:W-:Y:S01]  /*4700*/  ULDC.64 UR4, c[0x0][0x178] ;  /* 0x00005e0000047ab9 */ /* 0x000fe20000000a00 */
[----:B------:R-:W-:Y:S01]  /*4710*/  ISETP.GT.AND P3, PT, R252, 0xf, PT ;  /* 0x0000000ffc00780c */ /* 0x000fe20003f64270 */
        /* <DEDUP_REMOVED lines=18> */
[----:B------:R-:W-:Y:S02]  /*4840*/  ISETP.LT.OR P0, PT, R6, 0x1, !P2 ;  /* 0x000000010600780c */ /* 0x000fe40005701670 */
        /* <DEDUP_REMOVED lines=10> */
[----:B------:R1:W-:Y:S02]  /*48f0*/  LDGSTS.E.BYPASS.LTC128B.128 [R232+0xa080], [R4.64+0x100], !P0 ;  /* 0x0a08010004e87fae */ /* 0x0003e4000c101d4a */
[----:B-1----:R-:W-:Y:S04]  /*4900*/  IADD3 R4, P0, R4, UR7, RZ ;  /* 0x0000000704047c10 */ /* 0x002fe8000ff1e0ff */
[----:B------:R-:W-:Y:S02]  /*4910*/  IADD3.X R5, R5, UR6, RZ, P0, !PT ;  /* 0x0000000605057c10 */ /* 0x000fe400087fe4ff */
[C---:B------:R-:W-:Y:S11]  /*4920*/  ISETP.LT.OR P0, PT, R6.reuse, 0x21, !P2 ;  /* 0x000000210600780c */ /* 0x040ff60005701670 */
[----:B------:R-:W-:Y:S02]  /*4930*/  @!UPT UIADD3 URZ, URZ, URZ, URZ ;  /* 0x0000003f3f3ff290 */ /* 0x000fe4000fffe03f */
[----:B------:R1:W-:Y:S01]  /*4940*/  LDGSTS.E.BYPASS.LTC128B.128 [R232+0x7080], [R4.64], !P0 ;  /* 0x0708000004e87fae */ /* 0x0003e2000c101d4a */
[C---:B------:R-:W-:Y:S11]  /*4950*/  ISETP.LT.OR P0, PT, R6.reuse, 0x21, !P1 ;  /* 0x000000210600780c */ /* 0x040ff60004f01670 */
[----:B------:R-:W-:Y:S02]  /*4960*/  @!UPT UIADD3 URZ, URZ, URZ, URZ ;  /* 0x0000003f3f3ff290 */ /* 0x000fe4000fffe03f */
[----:B------:R2:W-:Y:S01]  /*4970*/  LDGSTS.E.BYPASS.LTC128B.128 [R232+0x9080], [R10.64], !P0 ;  /* 0x090800000ae87fae */ /* 0x0005e2000c101d4a */
[----:B------:R-:W-:Y:S01]  /*4980*/  ISETP.LT.OR P0, PT, R6, 0x21, P4 ;  /* 0x000000210600780c */ /* 0x000fe20002701670 */
[----:B------:R-:W-:Y:S02]  /*4990*/  @!P3 IMAD.SHL.U32 R6, R252, 0x10, RZ ;  /* 0x00000010fc06b824 */ /* 0x000fe400078e00ff */
[----:B-1----:R-:W-:Y:S10]  /*49a0*/  IMAD.U32 R4, RZ, RZ, UR4 ;  /* 0x00000004ff047e24 */ /* 0x002ff4000f8e00ff */
[----:B------:R2:W-:Y:S01]  /*49b0*/  LDGSTS.E.BYPASS.LTC128B.128 [R232+0xb080], [R8.64], !P0 ;  /* 0x0b08000008e87fae */ /* 0x0005e2000c101d4a */
[----:B------:R-:W-:Y:S05]  /*49c0*/  @!P3 IMAD.WIDE R4, R4, 0x4, R246 ;  /* 0x000000040404b825 */ /* 0x000fea00078e02f6 */
[----:B------:R2:W-:Y:S02]  /*49d0*/  @!P3 LDGSTS.E.BYPASS.LTC128B.128 [R6+0x12080], [R4.64] ;  /* 0x120800000406bfae */ /* 0x0005e4000b901d4a */
.L_x_59:
[-C--:B-1234-:R-:W-:Y:S01]  /*49e0*/  HMMA.16816.F32.BF16 R4, R144, R16.reuse, RZ ;  /* 0x000000109004723c */ /* 0x09efe200000418ff */
[----:B------:R-:W-:Y:S01]  /*49f0*/  LDSM.16.MT88.4 R220, [R0+0x3080] ;  /* 0x0030800000dc783b */ /* 0x000fe20000004200 */
[----:B------:R-:W-:Y:S02]  /*4a00*/  UIMAD UR12, UR12, 0x3000, URZ ;  /* 0x000030000c0c78a4 */ /* 0x000fe4000f8e023f */
[----:B------:R-:W-:Y:S01]  /*4a10*/  UISETP.GE.AND UP0, UPT, UR15, UR13, UPT ;  /* 0x0000000d0f00728c */ /* 0x000fe2000bf06270 */
[----:B------:R-:W0:Y:S03]  /*4a20*/  LDGDEPBAR ;  /* 0x00000000000079af */ /* 0x000e260000000000 */
        /* <DEDUP_REMOVED lines=21> */
[----:B------:R-:W2:Y:S07]  /*4b80*/  LDSM.16.M88.4 R212, [R224+0x15280] ;  /* 0x01528000e0d4783b */ /* 0x000eae0000000200 */
[-C--:B------:R-:W-:Y:S08]  /*4b90*/  HMMA.16816.F32.BF16 R132, R200, R216.reuse, R132 ;  /* 0x000000d8c884723c */ /* 0x080ff00000041884 */
[C---:B------:R-:W-:Y:S08]  /*4ba0*/  HMMA.16816.F32.BF16 R136, R208.reuse, R216, R136 ;  /* 0x000000d8d088723c */ /* 0x040ff00000041888 */
[-C--:B------:R-:W-:Y:S01]  /*4bb0*/  HMMA.16816.F32.BF16 R140, R208, R218.reuse, R140 ;  /* 0x000000dad08c723c */ /* 0x080fe2000004188c */
[----:B------:R-:W3:Y:S07]  /*4bc0*/  LDSM.16.MT88.4 R208, [R0+0x5080] ;  /* 0x0050800000d0783b */ /* 0x000eee0000004200 */
[----:B------:R-:W-:Y:S01]  /*4bd0*/  HMMA.16816.F32.BF16 R144, R200, R218, R144 ;  /* 0x000000dac890723c */ /* 0x000fe20000041890 */
[----:B------:R-:W-:Y:S04]  /*4be0*/  LDSM.16.M88.4 R200, [R3+0x14280] ;  /* 0x0142800003c8783b */ /* 0x000fe80000000200 */
[----:B------:R-:W-:Y:S03]  /*4bf0*/  LDSM.16.M88.4 R216, [R3+0x15280] ;  /* 0x0152800003d8783b */ /* 0x000fe60000000200 */
[-C--:B-1----:R-:W-:Y:S08]  /*4c00*/  HMMA.16816.F32.BF16 R4, R156, R204.reuse, R4 ;  /* 0x000000cc9c04723c */ /* 0x082ff00000041804 */
[C---:B--2---:R-:W-:Y:S08]  /*4c10*/  HMMA.16816.F32.BF16 R8, R212.reuse, R204, R8 ;  /* 0x000000ccd408723c */ /* 0x044ff00000041808 */
[-C--:B------:R-:W-:Y:S08]  /*4c20*/  HMMA.16816.F32.BF16 R12, R212, R206.reuse, R12 ;  /* 0x000000ced40c723c */ /* 0x080ff0000004180c */
[C---:B------:R-:W-:Y:S01]  /*4c30*/  HMMA.16816.F32.BF16 R16, R156.reuse, R206, R16 ;  /* 0x000000ce9c10723c */ /* 0x040fe20000041810 */
[----:B------:R-:W1:Y:S07]  /*4c40*/  LDSM.16.MT88.4 R204, [R0+0x1880] ;  /* 0x0018800000cc783b */ /* 0x000e6e0000004200 */
[-C--:B------:R-:W-:Y:S08]  /*4c50*/  HMMA.16816.F32.BF16 R20, R156, R220.reuse, R20 ;  /* 0x000000dc9c14723c */ /* 0x080ff00000041814 */
[C---:B------:R-:W-:Y:S08]  /*4c60*/  HMMA.16816.F32.BF16 R24, R212.reuse, R220, R24 ;  /* 0x000000dcd418723c */ /* 0x040ff00000041818 */
[-C--:B------:R-:W-:Y:S08]  /*4c70*/  HMMA.16816.F32.BF16 R28, R212, R222.reuse, R28 ;  /* 0x000000ded41c723c */ /* 0x080ff0000004181c */
[C---:B------:R-:W-:Y:S01]  /*4c80*/  HMMA.16816.F32.BF16 R32, R156.reuse, R222, R32 ;  /* 0x000000de9c20723c */ /* 0x040fe20000041820 */
[----:B------:R-:W2:Y:S07]  /*4c90*/  LDSM.16.MT88.4 R220, [R0+0x3880] ;  /* 0x0038800000dc783b */ /* 0x000eae0000004200 */
[-C--:B---3--:R-:W-:Y:S08]  /*4ca0*/  HMMA.16816.F32.BF16 R132, R156, R208.reuse, R132 ;  /* 0x000000d09c84723c */ /* 0x088ff00000041884 */
[C---:B------:R-:W-:Y:S08]  /*4cb0*/  HMMA.16816.F32.BF16 R136, R212.reuse, R208, R136 ;  /* 0x000000d0d488723c */ /* 0x040ff00000041888 */
[-C--:B------:R-:W-:Y:S01]  /*4cc0*/  HMMA.16816.F32.BF16 R140, R212, R210.reuse, R140 ;  /* 0x000000d2d48c723c */ /* 0x080fe2000004188c */
[----:B------:R-:W3:Y:S07]  /*4cd0*/  LDSM.16.MT88.4 R212, [R0+0x5880] ;  /* 0x0058800000d4783b */ /* 0x000eee0000004200 */
[----:B------:R-:W-:Y:S07]  /*4ce0*/  HMMA.16816.F32.BF16 R144, R156, R210, R144 ;  /* 0x000000d29c90723c */ /* 0x000fee0000041890 */
[----:B------:R-:W-:Y:S01]  /*4cf0*/  IMAD.U32 R158, RZ, RZ, UR12 ;  /* 0x0000000cff9e7e24 */ /* 0x000fe2000f8e00ff */
[-C--:B-1----:R-:W-:Y:S05]  /*4d00*/  HMMA.16816.F32.BF16 R4, R200, R204.reuse, R4 ;  /* 0x000000ccc804723c */ /* 0x082fea0000041804 */
[----:B------:R-:W-:Y:S01]  /*4d10*/  IADD3 R157, P0, R248, UR12, RZ ;  /* 0x0000000cf89d7c10 */ /* 0x000fe2000ff1e0ff */
[----:B------:R-:W-:Y:S02]  /*4d20*/  UMOV UR12, UR15 ;  /* 0x0000000f000c7c82 */ /* 0x000fe40008000000 */
[C---:B------:R-:W-:Y:S04]  /*4d30*/  HMMA.16816.F32.BF16 R8, R216.reuse, R204, R8 ;  /* 0x000000ccd808723c */ /* 0x040fe80000041808 */
[----:B------:R-:W-:Y:S02]  /*4d40*/  LEA.HI.X.SX32 R158, R158, R250, 0x1, P0 ;  /* 0x000000fa9e9e7211 */ /* 0x000fe400000f0eff */
[C---:B------:R-:W-:Y:S02]  /*4d50*/  LEA R156, P0, R157.reuse, c[0x0][0x220], 0x2 ;  /* 0x000088009d9c7a11 */ /* 0x040fe400078010ff */
[-C--:B------:R-:W-:Y:S04]  /*4d60*/  HMMA.16816.F32.BF16 R12, R216, R206.reuse, R12 ;  /* 0x000000ced80c723c */ /* 0x080fe8000004180c */
[----:B------:R-:W-:Y:S02]  /*4d70*/  LEA.HI.X R157, R157, c[0x0][0x224], R158, 0x2, P0 ;  /* 0x000089009d9d7a11 */ /* 0x000fe400000f149e */
[----:B------:R-:W-:Y:S02]  /*4d80*/  PLOP3.LUT P0, PT, PT, PT, UP0, 0x80, 0x0 ;  /* 0x000000000000781c */ /* 0x000fe40003f0f008 */
[C---:B------:R-:W-:Y:S01]  /*4d90*/  HMMA.16816.F32.BF16 R16, R200.reuse, R206, R16 ;  /* 0x000000cec810723c */ /* 0x040fe20000041810 */
[----:B------:R1:W-:Y:S04]  /*4da0*/  RED.E.ADD.F32.FTZ.RN.STRONG.GPU [R156.64], R4 ;  /* 0x000000049c00798e */ /* 0x0003e8000c10e78a */
[----:B------:R1:W-:Y:S03]  /*4db0*/  RED.E.ADD.F32.FTZ.RN.STRONG.GPU [R156.64+0x400], R5 ;  /* 0x000400059c00798e */ /* 0x0003e6000c10e78a */
[-C--:B--2---:R-:W-:Y:S01]  /*4dc0*/  HMMA.16816.F32.BF16 R20, R200, R220.reuse, R20 ;  /* 0x000000dcc814723c */ /* 0x084fe20000041814 */
        /* <DEDUP_REMOVED lines=54> */
[----:B------:R-:W-:Y:S01]  /*5130*/  FMUL.FTZ R84, R84, c[0x0][0x298] ;  /* 0x0000a60054547a20 */ /* 0x000fe20000410000 */
[----:B------:R-:W-:Y:S01]  /*5140*/  PLOP3.LUT P0, PT, PT, PT, PT, 0x8, 0x0 ;  /* 0x000000000000781c */ /* 0x000fe20003f0e170 */
[----:B-1----:R-:W-:-:S02]  /*5150*/  FMUL.FTZ R26, R85, c[0x0][0x298] ;  /* 0x0000a600551a7a20 */ /* 0x002fc40000410000 */
        /* <DEDUP_REMOVED lines=46> */
.L_x_57:
[----:B------:R-:W-:Y:S05]  /*5440*/  @P0 BRA `(.L_x_61) ;  /* 0x0000111000000947 */ /* 0x000fea0003800000 */
[----:B------:R-:W-:Y:S01]  /*5450*/  SHF.R.S32.HI R28, RZ, 0x1f, R252 ;  /* 0x0000001fff1c7819 */ /* 0x000fe200000114fc */
[----:B------:R-:W-:Y:S01]  /*5460*/  BAR.SYNC.DEFER_BLOCKING 0x1, 0x100 ;  /* 0x0044000000007b1d */ /* 0x000fe20000010000 */
[----:B------:R-:W-:Y:S02]  /*5470*/  F2FP.BF16.PACK_AB R36, R37, R36 ;  /* 0x000000242524723e */ /* 0x000fe400000010ff */
[----:B------:R-:W-:-:S02]  /*5480*/  LEA.HI R5, R28, R252, RZ, 0x2 ;  /* 0x000000fc1c057211 */ /* 0x000fc400078f10ff */
[-C--:B-1----:R-:W-:Y:S02]  /*5490*/  LEA.HI R2, R28, R252.reuse, RZ, 0x5 ;  /* 0x000000fc1c027211 */ /* 0x082fe400078f28ff */
[--C-:B------:R-:W-:Y:S02]  /*54a0*/  SHF.R.S32.HI R7, RZ, 0x2, R5.reuse ;  /* 0x00000002ff077819 */ /* 0x100fe40000011405 */
[----:B------:R-:W-:Y:S02]  /*54b0*/  SHF.R.S32.HI R0, RZ, 0x1f, R5 ;  /* 0x0000001fff007819 */ /* 0x000fe40000011405 */
[----:B------:R-:W-:Y:S02]  /*54c0*/  SHF.R.S32.HI R3, RZ, 0x5, R2 ;  /* 0x00000005ff037819 */ /* 0x000fe40000011402 */
[----:B------:R-:W-:Y:S02]  /*54d0*/  LEA.HI R0, R0, R7, RZ, 0x3 ;  /* 0x0000000700007211 */ /* 0x000fe400078f18ff */
[----:B------:R-:W-:-:S02]  /*54e0*/  LEA.HI R27, R28, R252, RZ, 0x6 ;  /* 0x000000fc1c1b7211 */ /* 0x000fc400078f30ff */
[----:B------:R-:W-:Y:S02]  /*54f0*/  LOP3.LUT R0, R0, 0xfffffff8, RZ, 0xc0, !PT ;  /* 0xfffffff800007812 */ /* 0x000fe400078ec0ff */
[----:B------:R-:W-:Y:S02]  /*5500*/  SHF.R.S32.HI R27, RZ, 0x6, R27 ;  /* 0x00000006ff1b7819 */ /* 0x000fe4000001141b */
[----:B------:R-:W-:Y:S01]  /*5510*/  LOP3.LUT R5, R5, 0x3ffffffc, RZ, 0xc0, !PT ;  /* 0x3ffffffc05057812 */ /* 0x000fe200078ec0ff */
[----:B------:R-:W-:Y:S01]  /*5520*/  IMAD.IADD R7, R7, 0x1, -R0 ;  /* 0x0000000107077824 */ /* 0x000fe200078e0a00 */
[----:B------:R-:W-:Y:S01]  /*5530*/  LEA.HI R0, R2, R3, RZ, 0x1 ;  /* 0x0000000302007211 */ /* 0x000fe200078f08ff */
[----:B------:R-:W-:Y:S01]  /*5540*/  IMAD.SHL.U32 R6, R27, 0x8, RZ ;  /* 0x000000081b067824 */ /* 0x000fe200078e00ff */
[----:B------:R-:W-:Y:S01]  /*5550*/  F2FP.BF16.PACK_AB R38, R39, R38 ;  /* 0x000000262726723e */ /* 0x000fe200000010ff */
[----:B------:R-:W-:Y:S01]  /*5560*/  IMAD.SHL.U32 R2, R7, 0x40, RZ ;  /* 0x0000004007027824 */ /* 0x000fe200078e00ff */
[----:B------:R-:W-:-:S02]  /*5570*/  LOP3.LUT R4, R0, 0x1ffffe, RZ, 0xc0, !PT ;  /* 0x001ffffe00047812 */ /* 0x000fc400078ec0ff */
[----:B------:R-:W-:Y:S02]  /*5580*/  LOP3.LUT P0, RZ, R7, 0x4, RZ, 0xc0, !PT ;  /* 0x0000000407ff7812 */ /* 0x000fe4000780c0ff */
[----:B------:R-:W-:Y:S01]  /*5590*/  LOP3.LUT R0, R2, 0x1c0, RZ, 0xc0, !PT ;  /* 0x000001c002007812 */ /* 0x000fe200078ec0ff */
[----:B------:R-:W-:Y:S01]  /*55a0*/  IMAD.IADD R3, R3, 0x1, -R4 ;  /* 0x0000000103037824 */ /* 0x000fe200078e0a04 */
[----:B------:R-:W-:Y:S01]  /*55b0*/  F2FP.BF16.PACK_AB R48, R49, R48 ;  /* 0x000000303130723e */ /* 0x000fe200000010ff */
[----:B------:R-:W-:Y:S01]  /*55c0*/  IMAD.IADD R2, R252, 0x1, -R5 ;  /* 0x00000001fc027824 */ /* 0x000fe200078e0a05 */
[----:B------:R-:W-:Y:S02]  /*55d0*/  LOP3.LUT R4, R0, 0x18, R6, 0xf8, !PT ;  /* 0x0000001800047812 */ /* 0x000fe400078ef806 */
[----:B------:R-:W-:Y:S01]  /*55e0*/  SHF.R.U32.HI R0, RZ, 0x3, R0 ;  /* 0x00000003ff007819 */ /* 0x000fe20000011600 */
[----:B------:R-:W-:Y:S01]  /*55f0*/  IMAD R2, R3, 0x200, R2 ;  /* 0x0000020003027824 */ /* 0x000fe200078e0202 */
[----:B------:R-:W-:-:S02]  /*5600*/  F2FP.BF16.PACK_AB R50, R51, R50 ;  /* 0x000000323332723e */ /* 0x000fc400000010ff */
[----:B------:R-:W-:Y:S02]  /*5610*/  LOP3.LUT R0, R4, R0, RZ, 0x3c, !PT ;  /* 0x0000000004007212 */ /* 0x000fe400078e3cff */
[----:B------:R-:W-:Y:S02]  /*5620*/  F2FP.BF16.PACK_AB R40, R41, R40 ;  /* 0x000000282928723e */ /* 0x000fe400000010ff */
[----:B------:R-:W-:Y:S01]  /*5630*/  F2FP.BF16.PACK_AB R42, R43, R42 ;  /* 0x0000002a2b2a723e */ /* 0x000fe200000010ff */
[----:B------:R-:W-:Y:S01]  /*5640*/  IMAD.U32 R0, R2, 0x2, R0 ;  /* 0x0000000202007824 */ /* 0x000fe200078e0000 */
[----:B------:R-:W-:Y:S02]  /*5650*/  F2FP.BF16.PACK_AB R44, R45, R44 ;  /* 0x0000002c2d2c723e */ /* 0x000fe400000010ff */
[----:B------:R-:W-:Y:S01]  /*5660*/  F2FP.BF16.PACK_AB R46, R47, R46 ;  /* 0x0000002e2f2e723e */ /* 0x000fe200000010ff */
[----:B------:R-:W-:Y:S01]  /*5670*/  IMAD.SHL.U32 R0, R0, 0x2, RZ ;  /* 0x0000000200007824 */ /* 0x000fe200078e00ff */
[----:B------:R-:W-:-:S02]  /*5680*/  F2FP.BF16.PACK_AB R52, R53, R52 ;  /* 0x000000343534723e */ /* 0x000fc400000010ff */
[----:B------:R-:W-:Y:S02]  /*5690*/  F2FP.BF16.PACK_AB R54, R55, R54 ;  /* 0x000000363736723e */ /* 0x000fe400000010ff */
[C---:B------:R-:W-:Y:S01]  /*56a0*/  IADD3 R2, R0.reuse, 0x40, RZ ;  /* 0x0000004000027810 */ /* 0x040fe20007ffe0ff */
[----:B------:R-:W-:Y:S01]  /*56b0*/  STS [R0+0x6080], R36 ;  /* 0x0060802400007388 */ /* 0x000fe20000000800 */
[----:B------:R-:W-:Y:S02]  /*56c0*/  @P0 IADD3 R2, R0, -0x40, RZ ;  /* 0xffffffc000020810 */ /* 0x000fe40007ffe0ff */
[----:B------:R-:W-:Y:S01]  /*56d0*/  F2FP.BF16.PACK_AB R64, R65, R64 ;  /* 0x000000404140723e */ /* 0x000fe200000010ff */
[----:B------:R-:W-:Y:S01]  /*56e0*/  STS [R0+0x6480], R38 ;  /* 0x0064802600007388 */ /* 0x000fe20000000800 */
[----:B------:R-:W-:Y:S02]  /*56f0*/  F2FP.BF16.PACK_AB R66, R67, R66 ;  /* 0x000000424342723e */ /* 0x000fe400000010ff */
[----:B------:R-:W-:Y:S01]  /*5700*/  F2FP.BF16.PACK_AB R56, R57, R56 ;  /* 0x000000383938723e */ /* 0x000fe200000010ff */
[----:B------:R-:W-:Y:S01]  /*5710*/  STS [R2+0x6080], R48 ;  /* 0x0060803002007388 */ /* 0x000fe20000000800 */
[----:B------:R-:W-:-:S02]  /*5720*/  F2FP.BF16.PACK_AB R58, R59, R58 ;  /* 0x0000003a3b3a723e */ /* 0x000fc400000010ff */
[----:B------:R-:W-:Y:S01]  /*5730*/  F2FP.BF16.PACK_AB R60, R61, R60 ;  /* 0x0000003c3d3c723e */ /* 0x000fe200000010ff */
[----:B------:R-:W-:Y:S01]  /*5740*/  STS [R2+0x6480], R50 ;  /* 0x0064803202007388 */ /* 0x000fe20000000800 */
[----:B------:R-:W-:Y:S02]  /*5750*/  F2FP.BF16.PACK_AB R62, R63, R62 ;  /* 0x0000003e3f3e723e */ /* 0x000fe400000010ff */
        /* <DEDUP_REMOVED lines=33> */
[----:B-----5:R-:W-:Y:S01]  /*5970*/  F2FP.BF16.PACK_AB R9, R109, R108 ;  /* 0x0000006c6d09723e */ /* 0x020fe200000010ff */
        /* <DEDUP_REMOVED lines=14> */
[----:B------:R-:W-:Y:S01]  /*5a60*/  ISETP.NE.U32.AND P0, PT, RZ, c[0x0][0x358], PT ;  /* 0x0000d600ff007a0c */ /* 0x000fe20003f05070 */
[----:B------:R-:W-:Y:S03]  /*5a70*/  STS [R0+0xb080], R72 ;  /* 0x00b0804800007388 */ /* 0x000fe60000000800 */
[----:B------:R-:W-:Y:S01]  /*5a80*/  ISETP.NE.AND.EX P1, PT, RZ, c[0x0][0x35c], PT, P0 ;  /* 0x0000d700ff007a0c */ /* 0x000fe20003f25300 */
[----:B------:R-:W-:Y:S01]  /*5a90*/  STS [R0+0xb480], R74 ;  /* 0x00b4804a00007388 */ /* 0x000fe20000000800 */
[----:B------:R-:W-:-:S03]  /*5aa0*/  ISETP.NE.U32.AND P0, PT, RZ, c[0x0][0x360], PT ;  /* 0x0000d800ff007a0c */ /* 0x000fc60003f05070 */
[----:B------:R-:W-:Y:S01]  /*5ab0*/  STS [R2+0xb080], R76 ;  /* 0x00b0804c02007388 */ /* 0x000fe20000000800 */
[----:B------:R-:W-:-:S03]  /*5ac0*/  ISETP.NE.AND.EX P0, PT, RZ, c[0x0][0x364], PT, P0 ;  /* 0x0000d900ff007a0c */ /* 0x000fc60003f05300 */
        /* <DEDUP_REMOVED lines=17> */
[----:B------:R-:W-:Y:S04]  /*5be0*/  STS [R0+0x4080], R7 ;  /* 0x0040800700007388 */ /* 0x000fe80000000800 */
[----:B------:R2:W-:Y:S04]  /*5bf0*/  STS [R0+0x4480], R6 ;  /* 0x0044800600007388 */ /* 0x0005e80000000800 */
[----:B------:R-:W-:Y:S04]  /*5c00*/  STS [R2+0x4080], R4 ;  /* 0x0040800402007388 */ /* 0x000fe80000000800 */
[----:B------:R-:W-:Y:S04]  /*5c10*/  STS [R2+0x4480], R3 ;  /* 0x0044800302007388 */ /* 0x000fe80000000800 */
[----:B------:R-:W-:Y:S04]  /*5c20*/  STS [R0+0x5080], R5 ;  /* 0x0050800500007388 */ /* 0x000fe80000000800 */
[----:B------:R-:W-:Y:S01]  /*5c30*/  STS [R0+0x5480], R12 ;  /* 0x0054800c00007388 */ /* 0x000fe20000000800 */
[----:B-1----:R-:W-:-:S03]  /*5c40*/  IMAD.MOV.U32 R8, RZ, RZ, 0x4 ;  /* 0x00000004ff087424 */ /* 0x002fc600078e00ff */
[----:B------:R-:W-:Y:S04]  /*5c50*/  STS [R2+0x5080], R11 ;  /* 0x0050800b02007388 */ /* 0x000fe80000000800 */
[----:B------:R1:W-:Y:S01]  /*5c60*/  STS [R2+0x5480], R10 ;  /* 0x0054800a02007388 */ /* 0x0003e20000000800 */
[----:B--2---:R-:W-:-:S03]  /*5c70*/  IMAD.WIDE R6, R251, R8, c[0x0][0x358] ;  /* 0x0000d600fb067625 */ /* 0x004fc600078e0208 */
[----:B------:R-:W-:Y:S01]  /*5c80*/  BAR.SYNC.DEFER_BLOCKING 0x1, 0x100 ;  /* 0x0044000000007b1d */ /* 0x000fe20000010000 */
[----:B------:R-:W-:Y:S02]  /*5c90*/  IMAD.MOV.U32 R9, RZ, RZ, c[0x0][0x2f0] ;  /* 0x0000bc00ff097624 */ /* 0x000fe400078e00ff */
[----:B-1----:R-:W-:-:S03]  /*5ca0*/  @P0 IMAD.WIDE R2, R251, R8, c[0x0][0x360] ;  /* 0x0000d800fb020625 */ /* 0x002fc600078e0208 */
[----:B------:R-:W2:Y:S04]  /*5cb0*/  @P1 LDG.E R0, [R6.64] ;  /* 0x0000000a06001981 */ /* 0x000ea8000c1e1900 */
[----:B------:R1:W5:Y:S01]  /*5cc0*/  @P0 LDG.E R9, [R2.64] ;  /* 0x0000000a02090981 */ /* 0x000362000c1e1900 */
[----:B------:R-:W-:Y:S02]  /*5cd0*/  CS2R R4, SRZ ;  /* 0x0000000000047805 */ /* 0x000fe4000001ff00 */
[--C-:B--2---:R-:W-:Y:S01]  /*5ce0*/  @P1 SHF.R.S32.HI R5, RZ, 0x1f, R0.reuse ;  /* 0x0000001fff051819 */ /* 0x104fe20000011400 */
[----:B------:R-:W-:Y:S01]  /*5cf0*/  @P1 IMAD.MOV.U32 R4, RZ, RZ, R0 ;  /* 0x000000ffff041224 */ /* 0x000fe200078e0000 */
[----:B------:R-:W-:Y:S05]  /*5d00*/  @P0 BRA `(.L_x_62) ;  /* 0x0000004000000947 */ /* 0x000fea0003800000 */
[----:B-1----:R-:W-:Y:S05]  /*5d10*/  @!P1 BRA `(.L_x_62) ;  /* 0x0000003000009947 */ /* 0x002fea0003800000 */
[----:B------:R-:W2:Y:S04]  /*5d20*/  LDG.E R2, [R6.64] ;  /* 0x0000000a06027981 */ /* 0x000ea8000c1e1900 */
[----:B------:R-:W2:Y:S02]  /*5d30*/  LDG.E R0, [R6.64+0x4] ;  /* 0x0000040a06007981 */ /* 0x000ea4000c1e1900 */
[----:B--2--5:R-:W-:-:S02]  /*5d40*/  IADD3 R9, -R2, R0, RZ ;  /* 0x0000000002097210 */ /* 0x024fc40007ffe1ff */
.L_x_62:
[----:B-1----:R-:W-:Y:S01]  /*5d50*/  LEA.HI R0, R28, R252, RZ, 0x3 ;  /* 0x000000fc1c007211 */ /* 0x002fe200078f18ff */
[----:B------:R-:W1:Y:S01]  /*5d60*/  S2R R11, SR_CTAID.X ;  /* 0x00000000000b7919 */ /* 0x000e620000002500 */
[----:B------:R-:W-:Y:S01]  /*5d70*/  SHF.R.S32.HI R8, RZ, 0x1f, R251 ;  /* 0x0000001fff087819 */ /* 0x000fe200000114fb */
[----:B------:R-:W-:Y:S01]  /*5d80*/  BSSY B0, `(.L_x_63) ;  /* 0x000003b000007945 */ /* 0x000fe20003800000 */
[----:B------:R-:W-:Y:S01]  /*5d90*/  LOP3.LUT R2, R0, 0x1ffffff8, RZ, 0xc0, !PT ;  /* 0x1ffffff800027812 */ /* 0x000fe200078ec0ff */
[----:B------:R-:W2:Y:S01]  /*5da0*/  S2R R31, SR_CTAID.Y ;  /* 0x00000000001f7919 */ /* 0x000ea20000002600 */
[----:B------:R-:W-:-:S02]  /*5db0*/  SHF.R.S32.HI R14, RZ, 0x3, R0 ;  /* 0x00000003ff0e7819 */ /* 0x000fc40000011400 */
[----:B------:R-:W-:Y:S01]  /*5dc0*/  SEL R30, R8, RZ, !P1 ;  /* 0x000000ff081e7207 */ /* 0x000fe20004800000 */
[----:B------:R-:W-:Y:S01]  /*5dd0*/  IMAD.IADD R2, R252, 0x1, -R2 ;  /* 0x00000001fc027824 */ /* 0x000fe200078e0a02 */
[C---:B------:R-:W-:Y:S01]  /*5de0*/  IADD3 R4, P0, R14.reuse, R4, RZ ;  /* 0x000000040e047210 */ /* 0x040fe20007f1e0ff */
[----:B------:R-:W-:Y:S01]  /*5df0*/  IMAD.SHL.U32 R0, R14, 0x40, RZ ;  /* 0x000000400e007824 */ /* 0x000fe200078e00ff */
[----:B------:R-:W-:Y:S01]  /*5e00*/  SEL R15, R251, RZ, !P1 ;  /* 0x000000fffb0f7207 */ /* 0x000fe20004800000 */
[----:B------:R-:W-:Y:S01]  /*5e10*/  IMAD.SHL.U32 R2, R2, 0x8, RZ ;  /* 0x0000000802027824 */ /* 0x000fe200078e00ff */
[----:B------:R-:W-:Y:S01]  /*5e20*/  LEA.HI.X.SX32 R5, R14, R5, 0x1, P0 ;  /* 0x000000050e057211 */ /* 0x000fe200000f0eff */
[----:B------:R-:W-:Y:S01]  /*5e30*/  IMAD R8, R30, c[0x0][0x340], RZ ;  /* 0x0000d0001e087a24 */ /* 0x000fe200078e02ff */
[----:B------:R-:W-:Y:S02]  /*5e40*/  LOP3.LUT R0, R0, 0x1c0, RZ, 0xc0, !PT ;  /* 0x000001c000007812 */ /* 0x000fe400078ec0ff */
[----:B------:R-:W-:Y:S01]  /*5e50*/  IADD3 R28, R2, 0x40, RZ ;  /* 0x00000040021c7810 */ /* 0x000fe20007ffe0ff */
[----:B------:R-:W-:Y:S01]  /*5e60*/  IMAD R8, R15, c[0x0][0x344], R8 ;  /* 0x0000d1000f087a24 */ /* 0x000fe200078e0208 */
[----:B------:R-:W-:-:S02]  /*5e70*/  LOP3.LUT R3, R0, 0x38, R2, 0xf8, !PT ;  /* 0x0000003800037812 */ /* 0x000fc400078ef802 */
[----:B------:R-:W-:Y:S01]  /*5e80*/  SHF.R.U32.HI R0, RZ, 0x3, R0 ;  /* 0x00000003ff007819 */ /* 0x000fe20000011600 */
[----:B-1---5:R-:W-:-:S03]  /*5e90*/  IMAD R9, R11, -0x40, R9 ;  /* 0xffffffc00b097824 */ /* 0x022fc600078e0209 */
[----:B------:R-:W-:Y:S01]  /*5ea0*/  LOP3.LUT R0, R3, R0, RZ, 0x3c, !PT ;  /* 0x0000000003007212 */ /* 0x000fe200078e3cff */
[----:B------:R-:W-:Y:S01]  /*5eb0*/  IMAD.WIDE R4, R11, 0x40, R4 ;  /* 0x000000400b047825 */ /* 0x000fe200078e0204 */
[----:B------:R-:W-:Y:S02]  /*5ec0*/  SHF.R.S32.HI R3, RZ, 0x1f, R2 ;  /* 0x0000001fff037819 */ /* 0x000fe40000011402 */
[----:B--2---:R-:W-:Y:S01]  /*5ed0*/  SHF.R.S32.HI R68, RZ, 0x1f, R31 ;  /* 0x0000001fff447819 */ /* 0x004fe2000001141f */
[----:B------:R-:W-:Y:S01]  /*5ee0*/  IMAD R0, R27, 0x200, R0 ;  /* 0x000002001b007824 */ /* 0x000fe200078e0200 */
[----:B------:R-:W-:Y:S01]  /*5ef0*/  IMNMX R29, R9, 0x40, PT ;  /* 0x00000040091d7817 */ /* 0x000fe20003800200 */
[----:B------:R-:W-:-:S03]  /*5f00*/  IMAD.WIDE.U32 R6, R31, c[0x0][0x338], R2 ;  /* 0x0000ce001f067a25 */ /* 0x000fc600078e0002 */
[----:B------:R-:W-:Y:S01]  /*5f10*/  ISETP.GE.AND P5, PT, R14, R29, PT ;  /* 0x0000001d0e00720c */ /* 0x000fe20003fa6270 */
[----:B------:R-:W-:Y:S02]  /*5f20*/  IMAD.SHL.U32 R0, R0, 0x2, RZ ;  /* 0x0000000200007824 */ /* 0x000fe400078e00ff */
[----:B------:R-:W-:-:S03]  /*5f30*/  IMAD R10, R68, c[0x0][0x338], RZ ;  /* 0x0000ce00440a7a24 */ /* 0x000fc600078e02ff */
[----:B------:R1:W2:Y:S01]  /*5f40*/  LDS.128 R40, [R0+0x7080] ;  /* 0x0070800000287984 */ /* 0x0002a20000000c00 */
[----:B------:R-:W-:-:S03]  /*5f50*/  IMAD R10, R31, c[0x0][0x33c], R10 ;  /* 0x0000cf001f0a7a24 */ /* 0x000fc600078e020a */
[----:B------:R1:W3:Y:S01]  /*5f60*/  LDS.128 R36, [R0+0x9080] ;  /* 0x0090800000247984 */ /* 0x0002e20000000c00 */
[----:B------:R-:W-:-:S03]  /*5f70*/  IMAD.IADD R7, R7, 0x1, R10 ;  /* 0x0000000107077824 */ /* 0x000fc600078e020a */
[----:B------:R1:W4:Y:S01]  /*5f80*/  LDS.128 R32, [R0+0xb080] ;  /* 0x00b0800000207984 */ /* 0x0003220000000c00 */
[----:B------:R-:W-:-:S03]  /*5f90*/  IMAD.WIDE.U32 R12, R15, c[0x0][0x340], R6 ;  /* 0x0000d0000f0c7a25 */ /* 0x000fc600078e0006 */
[----:B------:R1:W1:Y:S01]  /*5fa0*/  LDS.128 R52, [R0+0x80] ;  /* 0x0000800000347984 */ /* 0x0002620000000c00 */
[----:B------:R-:W-:-:S03]  /*5fb0*/  IMAD.IADD R9, R13, 0x1, R8 ;  /* 0x000000010d097824 */ /* 0x000fc600078e0208 */
[----:B------:R1:W1:Y:S04]  /*5fc0*/  LDS.128 R48, [R0+0x2080] ;  /* 0x0020800000307984 */ /* 0x0002680000000c00 */
[----:B------:R1:W1:Y:S04]  /*5fd0*/  LDS.128 R44, [R0+0x4080] ;  /* 0x00408000002c7984 */ /* 0x0002680000000c00 */
[----:B------:R1:W1:Y:S04]  /*5fe0*/  LDS.128 R60, [R0+0x1080] ;  /* 0x00108000003c7984 */ /* 0x0002680000000c00 */
[----:B------:R1:W1:Y:S04]  /*5ff0*/  LDS.128 R56, [R0+0x3080] ;  /* 0x0030800000387984 */ /* 0x0002680000000c00 */
[----:B------:R1:W1:Y:S01]  /*6000*/  LDS.128 R64, [R0+0x5080] ;  /* 0x0050800000407984 */ /* 0x0002620000000c00 */
[----:B------:R-:W-:Y:S05]  /*6010*/  @P5 BRA `(.L_x_64) ;  /* 0x0000011000005947 */ /* 0x000fea0003800000 */
[C---:B------:R-:W-:Y:S01]  /*6020*/  ISETP.GE.AND P0, PT, R2.reuse, c[0x0][0x324], PT ;  /* 0x0000c90002007a0c */ /* 0x040fe20003f06270 */
[----:B------:R-:W5:Y:S01]  /*6030*/  LDS.128 R24, [R0+0x8080] ;  /* 0x0080800000187984 */ /* 0x000f620000000c00 */
[----:B------:R-:W-:Y:S01]  /*6040*/  IMAD.MOV.U32 R8, RZ, RZ, R12 ;  /* 0x000000ffff087224 */ /* 0x000fe200078e000c */
[----:B------:R-:W-:-:S02]  /*6050*/  IADD3 R6, R2, 0x80, RZ ;  /* 0x0000008002067810 */ /* 0x000fc40007ffe0ff */
[----:B------:R-:W-:Y:S01]  /*6060*/  LDS.128 R16, [R0+0xa080] ;  /* 0x00a0800000107984 */ /* 0x000fe20000000c00 */
[----:B------:R-:W-:Y:S01]  /*6070*/  IMAD.WIDE.U32 R10, R4, c[0x0][0x330], R8 ;  /* 0x0000cc00040a7a25 */ /* 0x000fe200078e0008 */
[----:B------:R-:W-:Y:S02]  /*6080*/  ISETP.GE.AND P3, PT, R28, c[0x0][0x324], PT ;  /* 0x0000c9001c007a0c */ /* 0x000fe40003f66270 */
[----:B------:R-:W-:Y:S02]  /*6090*/  ISETP.GE.AND P2, PT, R6, c[0x0][0x324], PT ;  /* 0x0000c90006007a0c */ /* 0x000fe40003f46270 */
[----:B------:R-:W-:Y:S02]  /*60a0*/  LEA R6, P1, R10, c[0x0][0x318], 0x1 ;  /* 0x0000c6000a067a11 */ /* 0x000fe400078208ff */
[----:B------:R4:W3:Y:S02]  /*60b0*/  @!P0 LDS.128 R20, [R0+0x6080] ;  /* 0x0060800000148984 */ /* 0x0008e40000000c00 */
[----:B-1--4-:R-:W-:-:S04]  /*60c0*/  IMAD R0, R5, c[0x0][0x330], RZ ;  /* 0x0000cc0005007a24 */ /* 0x012fc800078e02ff */
[----:B------:R-:W-:-:S04]  /*60d0*/  IMAD R0, R4, c[0x0][0x334], R0 ;  /* 0x0000cd0004007a24 */ /* 0x000fc800078e0200 */
[----:B------:R-:W-:-:S05]  /*60e0*/  IMAD.IADD R0, R11, 0x1, R0 ;  /* 0x000000010b007824 */ /* 0x000fca00078e0200 */
[----:B------:R-:W-:-:S05]  /*60f0*/  LEA.HI.X R7, R10, c[0x0][0x31c], R0, 0x1, P1 ;  /* 0x0000c7000a077a11 */ /* 0x000fca00008f0c00 */
[----:B-----5:R1:W-:Y:S04]  /*6100*/  @!P3 STG.E.128 [R6.64+0x80], R24 ;  /* 0x000080180600b986 */ /* 0x0203e8000c101d0a */
[----:B---3--:R1:W-:Y:S04]  /*6110*/  @!P0 STG.E.128 [R6.64], R20 ;  /* 0x0000001406008986 */ /* 0x0083e8000c101d0a */
[----:B------:R1:W-:Y:S02]  /*6120*/  @!P2 STG.E.128 [R6.64+0x100], R16 ;  /* 0x000100100600a986 */ /* 0x0003e4000c101d0a */
.L_x_64:
[----:B------:R-:W-:Y:S05]  /*6130*/  BSYNC B0 ;  /* 0x0000000000007941 */ /* 0x000fea0003800000 */
.L_x_63:
[----:B------:R-:W-:Y:S01]  /*6140*/  IADD3 R14, R14, 0x20, RZ ;  /* 0x000000200e0e7810 */ /* 0x000fe20007ffe0ff */
[----:B------:R-:W-:Y:S03]  /*6150*/  BSSY B0, `(.L_x_65) ;  /* 0x0000014000007945 */ /* 0x000fe60003800000 */
[----:B------:R-:W-:-:S13]  /*6160*/  ISETP.GE.AND P4, PT, R14, R29, PT ;  /* 0x0000001d0e00720c */ /* 0x000fda0003f86270 */
[----:B------:R-:W-:Y:S05]  /*6170*/  @P4 BRA `(.L_x_66) ;  /* 0x0000011000004947 */ /* 0x000fea0003800000 */
[----:B-1----:R-:W-:Y:S01]  /*6180*/  IADD3 R0, P0, R4, 0x20, RZ ;  /* 0x0000002004007810 */ /* 0x002fe20007f1e0ff */
[----:B------:R-:W-:Y:S01]  /*6190*/  IMAD.MOV.U32 R7, RZ, RZ, R9 ;  /* 0x000000ffff077224 */ /* 0x000fe200078e0009 */
[C---:B------:R-:W-:Y:S02]  /*61a0*/  IADD3 R10, R2.reuse, 0x80, RZ ;  /* 0x00000080020a7810 */ /* 0x040fe40007ffe0ff */
[----:B------:R-:W-:Y:S01]  /*61b0*/  ISETP.GE.AND P2, PT, R2, c[0x0][0x324], PT ;  /* 0x0000c90002007a0c */ /* 0x000fe20003f46270 */
[----:B------:R-:W-:Y:S01]  /*61c0*/  IMAD.X R6, RZ, RZ, R5, P0 ;  /* 0x000000ffff067224 */ /* 0x000fe200000e0605 */
[----:B------:R-:W-:Y:S02]  /*61d0*/  ISETP.GE.AND P0, PT, R10, c[0x0][0x324], PT ;  /* 0x0000c9000a007a0c */ /* 0x000fe40003f06270 */
[----:B------:R-:W-:Y:S01]  /*61e0*/  ISETP.GE.AND P1, PT, R28, c[0x0][0x324], PT ;  /* 0x0000c9001c007a0c */ /* 0x000fe20003f26270 */
[----:B------:R-:W-:Y:S02]  /*61f0*/  IMAD R11, R6, c[0x0][0x330], RZ ;  /* 0x0000cc00060b7a24 */ /* 0x000fe400078e02ff */
[----:B------:R-:W-:-:S04]  /*6200*/  IMAD.MOV.U32 R6, RZ, RZ, R12 ;  /* 0x000000ffff067224 */ /* 0x000fc800078e000c */
[----:B------:R-:W-:-:S04]  /*6210*/  IMAD.WIDE.U32 R8, R0, c[0x0][0x330], R6 ;  /* 0x0000cc0000087a25 */ /* 0x000fc800078e0006 */
[----:B------:R-:W-:Y:S01]  /*6220*/  IMAD R0, R0, c[0x0][0x334], R11 ;  /* 0x0000cd0000007a24 */ /* 0x000fe200078e020b */
[----:B------:R-:W-:-:S03]  /*6230*/  LEA R6, P3, R8, c[0x0][0x318], 0x1 ;  /* 0x0000c60008067a11 */ /* 0x000fc600078608ff */
[----:B------:R-:W-:-:S05]  /*6240*/  IMAD.IADD R0, R9, 0x1, R0 ;  /* 0x0000000109007824 */ /* 0x000fca00078e0200 */
[----:B------:R-:W-:-:S05]  /*6250*/  LEA.HI.X R7, R8, c[0x0][0x31c], R0, 0x1, P3 ;  /* 0x0000c70008077a11 */ /* 0x000fca00018f0c00 */
[----:B--2---:R1:W-:Y:S04]  /*6260*/  @!P2 STG.E.128 [R6.64], R40 ;  /* 0x000000280600a986 */ /* 0x0043e8000c101d0a */
[----:B---3--:R1:W-:Y:S04]  /*6270*/  @!P1 STG.E.128 [R6.64+0x80], R36 ;  /* 0x0000802406009986 */ /* 0x0083e8000c101d0a */
[----:B----4-:R1:W-:Y:S02]  /*6280*/  @!P0 STG.E.128 [R6.64+0x100], R32 ;  /* 0x0001002006008986 */ /* 0x0103e4000c101d0a */
.L_x_66:
[----:B------:R-:W-:Y:S05]  /*6290*/  BSYNC B0 ;  /* 0x0000000000007941 */ /* 0x000fea0003800000 */
.L_x_65:
[----:B-1----:R-:W-:Y:S01]  /*62a0*/  IMAD R0, R68, c[0x0][0x308], RZ ;  /* 0x0000c20044007a24 */ /* 0x002fe200078e02ff */
[----:B------:R-:W-:Y:S01]  /*62b0*/  BSSY B0, `(.L_x_67) ;  /* 0x0000017000007945 */ /* 0x000fe20003800000 */
[----:B------:R-:W-:-:S04]  /*62c0*/  IMAD.WIDE.U32 R6, R31, c[0x0][0x308], R2 ;  /* 0x0000c2001f067a25 */ /* 0x000fc800078e0002 */
[----:B------:R-:W-:Y:S02]  /*62d0*/  IMAD R0, R31, c[0x0][0x30c], R0 ;  /* 0x0000c3001f007a24 */ /* 0x000fe400078e0200 */
[----:B------:R-:W-:-:S03]  /*62e0*/  IMAD R8, R30, c[0x0][0x310], RZ ;  /* 0x0000c4001e087a24 */ /* 0x000fc600078e02ff */
[----:B------:R-:W-:Y:S01]  /*62f0*/  IADD3 R7, R7, R0, RZ ;  /* 0x0000000007077210 */ /* 0x000fe20007ffe0ff */
[----:B------:R-:W-:-:S04]  /*6300*/  IMAD R0, R15, c[0x0][0x314], R8 ;  /* 0x0000c5000f007a24 */ /* 0x000fc800078e0208 */
[----:B------:R-:W-:-:S05]  /*6310*/  IMAD.WIDE.U32 R10, R15, c[0x0][0x310], R6 ;  /* 0x0000c4000f0a7a25 */ /* 0x000fca00078e0006 */
[----:B------:R-:W-:Y:S01]  /*6320*/  IADD3 R7, R11, R0, RZ ;  /* 0x000000000b077210 */ /* 0x000fe20007ffe0ff */
[----:B------:R-:W-:Y:S05]  /*6330*/  @P5 BRA `(.L_x_68) ;  /* 0x000000e000005947 */ /* 0x000fea0003800000 */
[----:B------:R-:W-:Y:S01]  /*6340*/  IMAD R0, R5, c[0x0][0x300], RZ ;  /* 0x0000c00005007a24 */ /* 0x000fe200078e02ff */
[C---:B------:R-:W-:Y:S01]  /*6350*/  IADD3 R8, R2.reuse, 0x80, RZ ;  /* 0x0000008002087810 */ /* 0x040fe20007ffe0ff */
[----:B------:R-:W-:Y:S01]  /*6360*/  IMAD.MOV.U32 R6, RZ, RZ, R10 ;  /* 0x000000ffff067224 */ /* 0x000fe200078e000a */
[----:B------:R-:W-:Y:S01]  /*6370*/  ISETP.GE.AND P3, PT, R2, c[0x0][0x2f4], PT ;  /* 0x0000bd0002007a0c */ /* 0x000fe20003f66270 */
[----:B------:R-:W-:Y:S01]  /*6380*/  IMAD R0, R4, c[0x0][0x304], R0 ;  /* 0x0000c10004007a24 */ /* 0x000fe200078e0200 */
[----:B------:R-:W-:Y:S01]  /*6390*/  ISETP.GE.AND P1, PT, R8, c[0x0][0x2f4], PT ;  /* 0x0000bd0008007a0c */ /* 0x000fe20003f26270 */
[----:B------:R-:W-:Y:S01]  /*63a0*/  IMAD.WIDE.U32 R12, R4, c[0x0][0x300], R6 ;  /* 0x0000c000040c7a25 */ /* 0x000fe200078e0006 */
[----:B------:R-:W-:-:S03]  /*63b0*/  ISETP.GE.AND P2, PT, R28, c[0x0][0x2f4], PT ;  /* 0x0000bd001c007a0c */ /* 0x000fc60003f46270 */
[----:B------:R-:W-:Y:S01]  /*63c0*/  IMAD.IADD R0, R13, 0x1, R0 ;  /* 0x000000010d007824 */ /* 0x000fe200078e0200 */
[----:B------:R-:W-:-:S04]  /*63d0*/  LEA R8, P0, R12, c[0x0][0x2e8], 0x1 ;  /* 0x0000ba000c087a11 */ /* 0x000fc800078008ff */
[----:B------:R-:W-:-:S05]  /*63e0*/  LEA.HI.X R9, R12, c[0x0][0x2ec], R0, 0x1, P0 ;  /* 0x0000bb000c097a11 */ /* 0x000fca00000f0c00 */
[----:B------:R1:W-:Y:S04]  /*63f0*/  @!P3 STG.E.128 [R8.64], R52 ;  /* 0x000000340800b986 */ /* 0x0003e8000c101d0a */
[----:B------:R1:W-:Y:S04]  /*6400*/  @!P2 STG.E.128 [R8.64+0x80], R48 ;  /* 0x000080300800a986 */ /* 0x0003e8000c101d0a */
[----:B------:R1:W-:Y:S02]  /*6410*/  @!P1 STG.E.128 [R8.64+0x100], R44 ;  /* 0x0001002c08009986 */ /* 0x0003e4000c101d0a */
.L_x_68:
[----:B------:R-:W-:Y:S05]  /*6420*/  BSYNC B0 ;  /* 0x0000000000007941 */ /* 0x000fea0003800000 */
.L_x_67:
[----:B------:R-:W-:Y:S05]  /*6430*/  @P4 EXIT ;  /* 0x000000000000494d */ /* 0x000fea0003800000 */
[----:B------:R-:W-:Y:S01]  /*6440*/  IADD3 R3, P0, R4, 0x20, RZ ;  /* 0x0000002004037810 */ /* 0x000fe20007f1e0ff */
[----:B------:R-:W-:Y:S01]  /*6450*/  IMAD.MOV.U32 R6, RZ, RZ, R10 ;  /* 0x000000ffff067224 */ /* 0x000fe200078e000a */
[----:B------:R-:W-:-:S02]  /*6460*/  ISETP.GE.AND P1, PT, R2, c[0x0][0x2f4], PT ;  /* 0x0000bd0002007a0c */ /* 0x000fc40003f26270 */
[----:B------:R-:W-:Y:S01]  /*6470*/  IADD3 R2, R2, 0x80, RZ ;  /* 0x0000008002027810 */ /* 0x000fe20007ffe0ff */
[----:B------:R-:W-:Y:S01]  /*6480*/  IMAD.X R0, RZ, RZ, R5, P0 ;  /* 0x000000ffff007224 */ /* 0x000fe200000e0605 */
[----:B------:R-:W-:Y:S01]  /*6490*/  ISETP.GE.AND P0, PT, R28, c[0x0][0x2f4], PT ;  /* 0x0000bd001c007a0c */ /* 0x000fe20003f06270 */
[----:B------:R-:W-:-:S04]  /*64a0*/  IMAD.WIDE.U32 R6, R3, c[0x0][0x300], R6 ;  /* 0x0000c00003067a25 */ /* 0x000fc800078e0006 */
[----:B------:R-:W-:Y:S01]  /*64b0*/  IMAD R0, R0, c[0x0][0x300], RZ ;  /* 0x0000c00000007a24 */ /* 0x000fe200078e02ff */
[----:B------:R-:W-:-:S03]  /*64c0*/  LEA R4, P2, R6, c[0x0][0x2e8], 0x1 ;  /* 0x0000ba0006047a11 */ /* 0x000fc600078408ff */
[----:B------:R-:W-:-:S04]  /*64d0*/  IMAD R0, R3, c[0x0][0x304], R0 ;  /* 0x0000c10003007a24 */ /* 0x000fc800078e0200 */
[----:B------:R-:W-:-:S05]  /*64e0*/  IMAD.IADD R0, R7, 0x1, R0 ;  /* 0x0000000107007824 */ /* 0x000fca00078e0200 */
[----:B------:R-:W-:-:S05]  /*64f0*/  LEA.HI.X R5, R6, c[0x0][0x2ec], R0, 0x1, P2 ;  /* 0x0000bb0006057a11 */ /* 0x000fca00010f0c00 */
[----:B------:R1:W-:Y:S01]  /*6500*/  @!P0 STG.E.128 [R4.64+0x80], R56 ;  /* 0x0000803804008986 */ /* 0x0003e2000c101d0a */
[----:B------:R-:W-:-:S03]  /*6510*/  ISETP.GE.AND P0, PT, R2, c[0x0][0x2f4], PT ;  /* 0x0000bd0002007a0c */ /* 0x000fc60003f06270 */
[----:B------:R1:W-:Y:S10]  /*6520*/  @!P1 STG.E.128 [R4.64], R60 ;  /* 0x0000003c04009986 */ /* 0x0003f4000c101d0a */
[----:B------:R-:W-:Y:S05]  /*6530*/  @P0 EXIT ;  /* 0x000000000000094d */ /* 0x000fea0003800000 */
[----:B------:R-:W-:Y:S01]  /*6540*/  STG.E.128 [R4.64+0x100], R64 ;  /* 0x0001004004007986 */ /* 0x000fe2000c101d0a */
[----:B------:R-:W-:Y:S05]  /*6550*/  EXIT ;  /* 0x000000000000794d */ /* 0x000fea0003800000 */
.L_x_61:
[----:B------:R-:W-:Y:S01]  /*6560*/  ISETP.NE.U32.AND P0, PT, RZ, c[0x0][0x358], PT ;  /* 0x0000d600ff007a0c */ /* 0x000fe20003f05070 */
[----:B-1----:R-:W-:-:S03]  /*6570*/  IMAD.MOV.U32 R2, RZ, RZ, 0x4 ;  /* 0x00000004ff027424 */ /* 0x002fc600078e00ff */
[----:B------:R-:W-:Y:S01]  /*6580*/  ISETP.NE.AND.EX P1, PT, RZ, c[0x0][0x35c], PT, P0 ;  /* 0x0000d700ff007a0c */ /* 0x000fe20003f25300 */
[----:B------:R-:W-:Y:S01]  /*6590*/  IMAD.WIDE R4, R251, R2, c[0x0][0x358] ;  /* 0x0000d600fb047625 */ /* 0x000fe200078e0202 */
[----:B------:R-:W-:-:S04]  /*65a0*/  ISETP.NE.U32.AND P0, PT, RZ, c[0x0][0x360], PT ;  /* 0x0000d800ff007a0c */ /* 0x000fc80003f05070 */
[----:B------:R-:W-:-:S07]  /*65b0*/  ISETP.NE.AND.EX P0, PT, RZ, c[0x0][0x364], PT, P0 ;  /* 0x0000d900ff007a0c */ /* 0x000fce0003f05300 */
[----:B------:R-:W2:Y:S01]  /*65c0*/  @P1 LDG.E R0, [R4.64] ;  /* 0x0000000a04001981 */ /* 0x000ea2000c1e1900 */
[----:B------:R-:W-:-:S05]  /*65d0*/  IMAD.MOV.U32 R7, RZ, RZ, c[0x0][0x2f0] ;  /* 0x0000bc00ff077624 */ /* 0x000fca00078e00ff */
[----:B------:R-:W-:-:S05]  /*65e0*/  @P0 IMAD.WIDE R2, R251, R2, c[0x0][0x360] ;  /* 0x0000d800fb020625 */ /* 0x000fca00078e0202 */
[----:B------:R1:W5:Y:S02]  /*65f0*/  @P0 LDG.E R7, [R2.64] ;  /* 0x0000000a02070981 */ /* 0x000364000c1e1900 */
[----:B-1----:R-:W-:Y:S02]  /*6600*/  CS2R R2, SRZ ;  /* 0x0000000000027805 */ /* 0x002fe4000001ff00 */
[--C-:B--2---:R-:W-:Y:S01]  /*6610*/  @P1 SHF.R.S32.HI R3, RZ, 0x1f, R0.reuse ;  /* 0x0000001fff031819 */ /* 0x104fe20000011400 */
[----:B------:R-:W-:Y:S01]  /*6620*/  @P1 IMAD.MOV.U32 R2, RZ, RZ, R0 ;  /* 0x000000ffff021224 */ /* 0x000fe200078e0000 */
[----:B------:R-:W-:Y:S05]  /*6630*/  @P0 BRA `(.L_x_69) ;  /* 0x0000004000000947 */ /* 0x000fea0003800000 */
[----:B------:R-:W-:Y:S05]  /*6640*/  @!P1 BRA `(.L_x_69) ;  /* 0x0000003000009947 */ /* 0x000fea0003800000 */
[----:B------:R1:W2:Y:S04]  /*6650*/  LDG.E R0, [R4.64] ;  /* 0x0000000a04007981 */ /* 0x0002a8000c1e1900 */
[----:B-1----:R-:W2:Y:S02]  /*6660*/  LDG.E R4, [R4.64+0x4] ;  /* 0x0000040a04047981 */ /* 0x002ea4000c1e1900 */
[----:B--2--5:R-:W-:-:S02]  /*6670*/  IADD3 R7, -R0, R4, RZ ;  /* 0x0000000400077210 */ /* 0x024fc40007ffe1ff */
.L_x_69:
[----:B------:R-:W1:Y:S01]  /*6680*/  S2R R20, SR_CTAID.Y ;  /* 0x0000000000147919 */ /* 0x000e620000002600 */
[----:B------:R-:W-:Y:S01]  /*6690*/  SHF.R.S32.HI R14, RZ, 0x1f, R252 ;  /* 0x0000001fff0e7819 */ /* 0x000fe200000114fc */
[----:B------:R-:W-:Y:S01]  /*66a0*/  BSSY B0, `(.L_x_70) ;  /* 0x0000029000007945 */ /* 0x000fe20003800000 */
[----:B------:R-:W-:Y:S01]  /*66b0*/  SEL R15, R251, RZ, !P1 ;  /* 0x000000fffb0f7207 */ /* 0x000fe20004800000 */
[----:B-----5:R-:W2:Y:S01]  /*66c0*/  S2R R9, SR_CTAID.X ;  /* 0x0000000000097919 */ /* 0x020ea20000002500 */
[----:B------:R-:W-:-:S04]  /*66d0*/  LEA.HI R14, R14, R252, RZ, 0x3 ;  /* 0x000000fc0e0e7211 */ /* 0x000fc800078f18ff */
[----:B------:R-:W-:Y:S02]  /*66e0*/  LOP3.LUT R0, R14, 0x1ffffff8, RZ, 0xc0, !PT ;  /* 0x1ffffff80e007812 */ /* 0x000fe400078ec0ff */
[----:B------:R-:W-:-:S03]  /*66f0*/  SHF.R.S32.HI R14, RZ, 0x3, R14 ;  /* 0x00000003ff0e7819 */ /* 0x000fc6000001140e */
[----:B------:R-:W-:Y:S01]  /*6700*/  IMAD.IADD R0, R252, 0x1, -R0 ;  /* 0x00000001fc007824 */ /* 0x000fe200078e0a00 */
[----:B------:R-:W-:-:S03]  /*6710*/  IADD3 R6, P0, R14, R2, RZ ;  /* 0x000000020e067210 */ /* 0x000fc60007f1e0ff */
[----:B------:R-:W-:Y:S01]  /*6720*/  IMAD.SHL.U32 R12, R0, 0x8, RZ ;  /* 0x00000008000c7824 */ /* 0x000fe200078e00ff */
[----:B------:R-:W-:-:S04]  /*6730*/  SHF.R.S32.HI R0, RZ, 0x1f, R251 ;  /* 0x0000001fff007819 */ /* 0x000fc800000114fb */
[----:B------:R-:W-:Y:S02]  /*6740*/  SHF.R.S32.HI R13, RZ, 0x1f, R12 ;  /* 0x0000001fff0d7819 */ /* 0x000fe4000001140c */
[----:B-1----:R-:W-:Y:S02]  /*6750*/  SHF.R.S32.HI R21, RZ, 0x1f, R20 ;  /* 0x0000001fff157819 */ /* 0x002fe40000011414 */
[----:B------:R-:W-:Y:S01]  /*6760*/  SEL R19, R0, RZ, !P1 ;  /* 0x000000ff00137207 */ /* 0x000fe20004800000 */
[----:B--2---:R-:W-:Y:S01]  /*6770*/  IMAD R16, R9, -0x40, R7 ;  /* 0xffffffc009107824 */ /* 0x004fe200078e0207 */
[----:B------:R-:W-:Y:S01]  /*6780*/  LEA.HI.X.SX32 R7, R14, R3, 0x1, P0 ;  /* 0x000000030e077211 */ /* 0x000fe200000f0eff */
[----:B------:R-:W-:Y:S01]  /*6790*/  IMAD R8, R21, c[0x0][0x308], RZ ;  /* 0x0000c20015087a24 */ /* 0x000fe200078e02ff */
[----:B------:R-:W-:Y:S01]  /*67a0*/  IADD3 R17, R12, 0x40, RZ ;  /* 0x000000400c117810 */ /* 0x000fe20007ffe0ff */
[----:B------:R-:W-:Y:S01]  /*67b0*/  IMAD.WIDE.U32 R4, R20, c[0x0][0x308], R12 ;  /* 0x0000c20014047a25 */ /* 0x000fe200078e000c */
[----:B------:R-:W-:-:S02]  /*67c0*/  ISETP.GE.AND P5, PT, R14, R16, PT ;  /* 0x000000100e00720c */ /* 0x000fc40003fa6270 */
[----:B------:R-:W-:Y:S01]  /*67d0*/  IADD3 R18, R12, 0x80, RZ ;  /* 0x000000800c127810 */ /* 0x000fe20007ffe0ff */
[----:B------:R-:W-:Y:S02]  /*67e0*/  IMAD R8, R20, c[0x0][0x30c], R8 ;  /* 0x0000c30014087a24 */ /* 0x000fe400078e0208 */
[----:B------:R-:W-:Y:S02]  /*67f0*/  IMAD R2, R19, c[0x0][0x310], RZ ;  /* 0x0000c40013027a24 */ /* 0x000fe400078e02ff */
[----:B------:R-:W-:Y:S02]  /*6800*/  IMAD.IADD R5, R5, 0x1, R8 ;  /* 0x0000000105057824 */ /* 0x000fe400078e0208 */
[C---:B------:R-:W-:Y:S02]  /*6810*/  IMAD R2, R15.reuse, c[0x0][0x314], R2 ;  /* 0x0000c5000f027a24 */ /* 0x040fe400078e0202 */
[----:B------:R-:W-:-:S04]  /*6820*/  IMAD.WIDE.U32 R10, R15, c[0x0][0x310], R4 ;  /* 0x0000c4000f0a7a25 */ /* 0x000fc800078e0004 */
[----:B------:R-:W-:-:S04]  /*6830*/  IMAD.WIDE R6, R9, 0x40, R6 ;  /* 0x0000004009067825 */ /* 0x000fc800078e0206 */
[----:B------:R-:W-:Y:S01]  /*6840*/  IMAD.IADD R3, R11, 0x1, R2 ;  /* 0x000000010b037824 */ /* 0x000fe200078e0202 */
        /* <DEDUP_REMOVED lines=11> */
[----:B------:R1:W-:Y:S04]  /*6900*/  @!P2 STG.E.128 [R4.64], RZ ;  /* 0x000000ff0400a986 */ /* 0x0003e8000c101d0a */
[----:B------:R1:W-:Y:S04]  /*6910*/  @!P1 STG.E.128 [R4.64+0x80], RZ ;  /* 0x000080ff04009986 */ /* 0x0003e8000c101d0a */
[----:B------:R1:W-:Y:S02]  /*6920*/  @!P0 STG.E.128 [R4.64+0x100], RZ ;  /* 0x000100ff04008986 */ /* 0x0003e4000c101d0a */
.L_x_71:
[----:B------:R-:W-:Y:S05]  /*6930*/  BSYNC B0 ;  /* 0x0000000000007941 */ /* 0x000fea0003800000 */
.L_x_70:
[----:B------:R-:W-:Y:S01]  /*6940*/  IADD3 R14, R14, 0x20, RZ ;  /* 0x000000200e0e7810 */ /* 0x000fe20007ffe0ff */
[----:B------:R-:W-:Y:S03]  /*6950*/  BSSY B0, `(.L_x_72) ;  /* 0x0000012000007945 */ /* 0x000fe60003800000 */
[----:B------:R-:W-:-:S13]  /*6960*/  ISETP.GE.AND P4, PT, R14, R16, PT ;  /* 0x000000100e00720c */ /* 0x000fda0003f86270 */
        /* <DEDUP_REMOVED lines=8> */
[----:B-1----:R-:W-:-:S04]  /*69f0*/  IMAD.WIDE.U32 R4, R0, c[0x0][0x300], R2 ;  /* 0x0000c00000047a25 */ /* 0x002fc800078e0002 */
[----:B------:R-:W-:Y:S01]  /*6a00*/  IMAD R0, R0, c[0x0][0x304], R8 ;  /* 0x0000c10000007a24 */ /* 0x000fe200078e0208 */
[----:B------:R-:W-:-:S03]  /*6a10*/  LEA R2, P3, R4, c[0x0][0x2e8], 0x1 ;  /* 0x0000ba0004027a11 */ /* 0x000fc600078608ff */
[----:B------:R-:W-:-:S05]  /*6a20*/  IMAD.IADD R0, R5, 0x1, R0 ;  /* 0x0000000105007824 */ /* 0x000fca00078e0200 */
[----:B------:R-:W-:-:S05]  /*6a30*/  LEA.HI.X R3, R4, c[0x0][0x2ec], R0, 0x1, P3 ;  /* 0x0000bb0004037a11 */ /* 0x000fca00018f0c00 */
[----:B------:R1:W-:Y:S04]  /*6a40*/  @!P2 STG.E.128 [R2.64], RZ ;  /* 0x000000ff0200a986 */ /* 0x0003e8000c101d0a */
[----:B------:R1:W-:Y:S04]  /*6a50*/  @!P1 STG.E.128 [R2.64+0x80], RZ ;  /* 0x000080ff02009986 */ /* 0x0003e8000c101d0a */
[----:B------:R1:W-:Y:S02]  /*6a60*/  @!P0 STG.E.128 [R2.64+0x100], RZ ;  /* 0x000100ff02008986 */ /* 0x0003e4000c101d0a */
.L_x_73:
[----:B------:R-:W-:Y:S05]  /*6a70*/  BSYNC B0 ;  /* 0x0000000000007941 */ /* 0x000fea0003800000 */
.L_x_72:
[----:B------:R-:W-:Y:S01]  /*6a80*/  IMAD R0, R21, c[0x0][0x338], RZ ;  /* 0x0000ce0015007a24 */ /* 0x000fe200078e02ff */
[----:B------:R-:W-:Y:S01]  /*6a90*/  BSSY B0, `(.L_x_74) ;  /* 0x0000016000007945 */ /* 0x000fe20003800000 */
[----:B-1----:R-:W-:-:S04]  /*6aa0*/  IMAD.WIDE.U32 R2, R20, c[0x0][0x338], R12 ;  /* 0x0000ce0014027a25 */ /* 0x002fc800078e000c */
        /* <DEDUP_REMOVED lines=20> */
.L_x_75:
[----:B------:R-:W-:Y:S05]  /*6bf0*/  BSYNC B0 ;  /* 0x0000000000007941 */ /* 0x000fea0003800000 */
.L_x_74:
[----:B------:R-:W-:Y:S05]  /*6c00*/  @P4 EXIT ;  /* 0x000000000000494d */ /* 0x000fea0003800000 */
[----:B------:R-:W-:Y:S01]  /*6c10*/  IADD3 R0, P0, R6, 0x20, RZ ;  /* 0x0000002006007810 */ /* 0x000fe20007f1e0ff */
[----:B------:R-:W-:Y:S01]  /*6c20*/  IMAD.MOV.U32 R2, RZ, RZ, R8 ;  /* 0x000000ffff027224 */ /* 0x000fe200078e0008 */
[----:B------:R-:W-:-:S03]  /*6c30*/  ISETP.GE.AND P1, PT, R12, c[0x0][0x324], PT ;  /* 0x0000c9000c007a0c */ /* 0x000fc60003f26270 */
[----:B------:R-:W-:Y:S01]  /*6c40*/  IMAD.X R6, RZ, RZ, R7, P0 ;  /* 0x000000ffff067224 */ /* 0x000fe200000e0607 */
[----:B------:R-:W-:Y:S01]  /*6c50*/  ISETP.GE.AND P0, PT, R17, c[0x0][0x324], PT ;  /* 0x0000c90011007a0c */ /* 0x000fe20003f06270 */
[----:B-1----:R-:W-:-:S04]  /*6c60*/  IMAD.WIDE.U32 R4, R0, c[0x0][0x330], R2 ;  /* 0x0000cc0000047a25 */ /* 0x002fc800078e0002 */
[----:B------:R-:W-:Y:S01]  /*6c70*/  IMAD R6, R6, c[0x0][0x330], RZ ;  /* 0x0000cc0006067a24 */ /* 0x000fe200078e02ff */
[----:B------:R-:W-:-:S03]  /*6c80*/  LEA R2, P2, R4, c[0x0][0x318], 0x1 ;  /* 0x0000c60004027a11 */ /* 0x000fc600078408ff */
[----:B------:R-:W-:-:S04]  /*6c90*/  IMAD R0, R0, c[0x0][0x334], R6 ;  /* 0x0000cd0000007a24 */ /* 0x000fc800078e0206 */
[----:B------:R-:W-:-:S05]  /*6ca0*/  IMAD.IADD R0, R5, 0x1, R0 ;  /* 0x0000000105007824 */ /* 0x000fca00078e0200 */
[----:B------:R-:W-:-:S05]  /*6cb0*/  LEA.HI.X R3, R4, c[0x0][0x31c], R0, 0x1, P2 ;  /* 0x0000c70004037a11 */ /* 0x000fca00010f0c00 */
[----:B------:R1:W-:Y:S01]  /*6cc0*/  @!P0 STG.E.128 [R2.64+0x80], RZ ;  /* 0x000080ff02008986 */ /* 0x0003e2000c101d0a */
[----:B------:R-:W-:-:S03]  /*6cd0*/  ISETP.GE.AND P0, PT, R18, c[0x0][0x324], PT ;  /* 0x0000c90012007a0c */ /* 0x000fc60003f06270 */
[----:B------:R1:W-:Y:S10]  /*6ce0*/  @!P1 STG.E.128 [R2.64], RZ ;  /* 0x000000ff02009986 */ /* 0x0003f4000c101d0a */
[----:B------:R-:W-:Y:S05]  /*6cf0*/  @P0 EXIT ;  /* 0x000000000000094d */ /* 0x000fea0003800000 */
[----:B------:R-:W-:Y:S01]  /*6d00*/  STG.E.128 [R2.64+0x100], RZ ;  /* 0x000100ff02007986 */ /* 0x000fe2000c101d0a */
[----:B------:R-:W-:Y:S05]  /*6d10*/  EXIT ;  /* 0x000000000000794d */ /* 0x000fea0003800000 */
.L_x_76:
        /* <DEDUP_REMOVED lines=14> */
.L_x_1376:


//--------------------- .text._ZN7cutlass13device_kernelIN5flash19enable_sm80_to_sm89INS1_16FlashAttnBwdSm80INS1_25CollectiveMainloopBwdSm80ILi1ELi1EN4cute5tupleIJNS5_1CILi64EEES8_NS7_ILi192EEEEEENS_10bfloat16_tEfNS_4arch4Sm80ELb0ELb0ELb1ELb1ELb1ELb0ELb0ELb0ELi2ELi2ELi2ELi2ELb1EEENS1_21CollectiveEpilogueBwdISA_SB_SD_Li256ELb1ELb0ELi4EEENS1_19SingleTileSchedulerILb1ELb0ELb0ELi64EEEEEEEEEvNT_6ParamsE --------------------------
	.section	.text._ZN7cutlass13device_kernelIN5flash19enable_sm80_to_sm89INS1_16FlashAttnBwdSm80INS1_25CollectiveMainloopBwdSm80ILi1ELi1EN4cute5tupleIJNS5_1CILi64EEES8_NS7_ILi192EEEEEENS_10bfloat16_tEfNS_4arch4Sm80ELb0ELb0ELb1ELb1ELb1ELb0ELb0ELb0ELi2ELi2ELi2ELi2ELb1EEENS1_21CollectiveEpilogueBwdISA_SB_SD_Li256ELb1ELb0ELi4EEENS1_19SingleTileSchedulerILb1ELb0ELb0ELi64EEEEEEEEEvNT_6ParamsE,"ax",@progbits
	.sectioninfo	@"SHI_REGISTERS=255"
	.align	128
.text._ZN7cutlass13device_kernelIN5flash19enable_sm80_to_sm89INS1_16FlashAttnBwdSm80INS1_25CollectiveMainloopBwdSm80ILi1ELi1EN4cute5tupleIJNS5_1CILi64EEES8_NS7_ILi192EEEEEENS_10bfloat16_tEfNS_4arch4Sm80ELb0ELb0ELb1ELb1ELb1ELb0ELb0ELb0ELi2ELi2ELi2ELi2ELb1EEENS1_21CollectiveEpilogueBwdISA_SB_SD_Li256ELb1ELb0ELi4EEENS1_19SingleTileSchedulerILb1ELb0ELb0ELi64EEEEEEEEEvNT_6ParamsE:
        .type           _ZN7cutlass13device_kernelIN5flash19enable_sm80_to_sm89INS1_16FlashAttnBwdSm80INS1_25CollectiveMainloopBwdSm80ILi1ELi1EN4cute5tupleIJNS5_1CILi64EEES8_NS7_ILi192EEEEEENS_10bfloat16_tEfNS_4arch4Sm80ELb0ELb0ELb1ELb1ELb1ELb0ELb0ELb0ELi2ELi2ELi2ELi2ELb1EEENS1_21CollectiveEpilogueBwdISA_SB_SD_Li256ELb1ELb0ELi4EEENS1_19SingleTileSchedulerILb1ELb0ELb0ELi64EEEEEEEEEvNT_6ParamsE,@function
        .size           _ZN7cutlass13device_kernelIN5flash19enable_sm80_to_sm89INS1_16FlashAttnBwdSm80INS1_25CollectiveMainloopBwdSm80ILi1ELi1EN4cute5tupleIJNS5_1CILi64EEES8_NS7_ILi192EEEEEENS_10bfloat16_tEfNS_4arch4Sm80ELb0ELb0ELb1ELb1ELb1ELb0ELb0ELb0ELi2ELi2ELi2ELi2ELb1EEENS1_21CollectiveEpilogueBwdISA_SB_SD_Li256ELb1ELb0ELi4EEENS1_19SingleTileSchedulerILb1ELb0ELb0ELi64EEEEEEEEEvNT_6ParamsE,(.L_x_1377 - _ZN7cutlass13device_kernelIN5flash19enable_sm80_to_sm89INS1_16FlashAttnBwdSm80INS1_25CollectiveMainloopBwdSm80ILi1ELi1EN4cute5tupleIJNS5_1CILi64EEES8_NS7_ILi192EEEEEENS_10bfloat16_tEfNS_4arch4Sm80ELb0ELb0ELb1ELb1ELb1ELb0ELb0ELb0ELi2ELi2ELi2ELi2ELb1EEENS1_21CollectiveEpilogueBwdISA_SB_SD_Li256ELb1ELb0ELi4EEENS1_19SingleTileSchedulerILb1ELb0ELb0ELi64EEEEEEEEEvNT_6ParamsE)
        .other          _ZN7cutlass13device_kernelIN5flash19enable_sm80_to_sm89INS1_16FlashAttnBwdSm80INS1_25CollectiveMainloopBwdSm80ILi1ELi1EN4cute5tupleIJNS5_1CILi64EEES8_NS7_ILi192EEEEEENS_10bfloat16_tEfNS_4arch4Sm80ELb0ELb0ELb1ELb1ELb1ELb0ELb0ELb0ELi2ELi2ELi2ELi2ELb1EEENS1_21CollectiveEpilogueBwdISA_SB_SD_Li256ELb1ELb0ELi4EEENS1_19SingleTileSchedulerILb1ELb0ELb0ELi64EEEEEEEEEvNT_6ParamsE,@"STO_CUDA_ENTRY STV_DEFAULT"
_ZN7cutlass13device_kernelIN5flash19enable_sm80_to_sm89INS1_16FlashAttnBwdSm80INS1_25CollectiveMainloopBwdSm80ILi1ELi1EN4cute5tupleIJNS5_1CILi64EEES8_NS7_ILi192EEEEEENS_10bfloat16_tEfNS_4arch4Sm80ELb0ELb0ELb1ELb1ELb1ELb0ELb0ELb0ELi2ELi2ELi2ELi2ELb1EEENS1_21CollectiveEpilogueBwdISA_SB_SD_Li256ELb1ELb0ELi4EEENS1_19SingleTileSchedulerILb1ELb0ELb0ELi64EEEEEEEEEvNT_6ParamsE:
        /* <DEDUP_REMOVED lines=17> */
.L_x_78:
        /* <DEDUP_REMOVED lines=8> */
.L_x_80:
[----:B------:R-:W-:Y:S02]  /*0190*/  MOV R0, c[0x0][0x3a4] ;  /* 0x0000e90000007a02 */ /* 0x000fe40000000f00 */
.L_x_79:
[----:B-1----:R-:W-:-:S05]  /*01a0*/  IMAD.SHL.U32 R2, R28, 0x40, RZ ;  /* 0x000000401c027824 */ /* 0x002fca00078e00ff */
[----:B-----5:R-:W-:-:S04]  /*01b0*/  ISETP.GE.AND P0, PT, R2, R0, PT ;  /* 0x000000000200720c */ /* 0x020fc80003f06270 */
[----:B------:R-:W-:Y:S01]  /*01c0*/  SEL R251, R5, 0xffffffff, !P0 ;  /* 0xffffffff05fb7807 */ /* 0x000fe20004000000 */
[----:B------:R-:W-:Y:S05]  /*01d0*/  BRA `(.L_x_81) ;  /* 0x0000011000007947 */ /* 0x000fea0003800000 */
.L_x_77:
[----:B---34-:R-:W-:-:S04]  /*01e0*/  ISETP.NE.U32.AND P0, PT, RZ, c[0x0][0x3c0], PT ;  /* 0x0000f000ff007a0c */ /* 0x018fc80003f05070 */
[----:B------:R-:W-:-:S13]  /*01f0*/  ISETP.NE.AND.EX P0, PT, RZ, c[0x0][0x3c4], PT, P0 ;  /* 0x0000f100ff007a0c */ /* 0x000fda0003f05300 */
[----:B------:R-:W-:Y:S05]  /*0200*/  @!P0 BRA `(.L_x_82) ;  /* 0x0000002000008947 */ /* 0x000fea0003800000 */
[----:B------:R1:W5:Y:S01]  /*0210*/  LDG.E R0, [R2.64] ;  /* 0x0000000a02007981 */ /* 0x000362000c1e1900 */
[----:B------:R-:W-:Y:S05]  /*0220*/  BRA `(.L_x_83) ;  /* 0x0000009000007947 */ /* 0x000fea0003800000 */
.L_x_82:
        /* <DEDUP_REMOVED lines=8> */
.L_x_84:
[----:B------:R-:W-:Y:S02]  /*02b0*/  MOV R0, c[0x0][0x3a4] ;  /* 0x0000e90000007a02 */ /* 0x000fe40000000f00 */
.L_x_83:
[----:B-1----:R-:W-:-:S05]  /*02c0*/  IMAD.SHL.U32 R2, R28, 0x40, RZ ;  /* 0x000000401c027824 */ /* 0x002fca00078e00ff */
[----:B-----5:R-:W-:-:S04]  /*02d0*/  ISETP.GE.AND P0, PT, R2, R0, PT ;  /* 0x000000000200720c */ /* 0x020fc80003f06270 */
[----:B------:R-:W-:-:S04]  /*02e0*/  SEL R251, R5, 0xffffffff, !P0 ;  /* 0xffffffff05fb7807 */ /* 0x000fc80004000000 */
.L_x_81:
        /* <DEDUP_REMOVED lines=31> */
.L_x_85:
[----:B-1----:R-:W-:-:S04]  /*04e0*/  ISETP.NE.U32.AND P0, PT, RZ, c[0x0][0x2e0], PT ;  /* 0x0000b800ff007a0c */ /* 0x002fc80003f05070 */
[----:B------:R-:W-:-:S13]  /*04f0*/  ISETP.NE.AND.EX P0, PT, RZ, c[0x0][0x2e4], PT, P0 ;  /* 0x0000b900ff007a0c */ /* 0x000fda0003f05300 */
[----:B------:R-:W-:Y:S05]  /*0500*/  @!P0 BRA `(.L_x_86) ;  /* 0x0000003000008947 */ /* 0x000fea0003800000 */
[----:B------:R-:W-:-:S05]  /*0510*/  IMAD.WIDE R2, R251, R12, c[0x0][0x2e0] ;  /* 0x0000b800fb027625 */ /* 0x000fca00078e020c */
[----:B------:R1:W5:Y:S01]  /*0520*/  LDG.E R11, [R2.64] ;  /* 0x0000000a020b7981 */ /* 0x000362000c1e1900 */
[----:B------:R-:W-:Y:S05]  /*0530*/  BRA `(.L_x_87) ;  /* 0x0000004000007947 */ /* 0x000fea0003800000 */
.L_x_86:
[----:B------:R-:W-:Y:S05]  /*0540*/  @!P3 BRA `(.L_x_87) ;  /* 0x000000300000b947 */ /* 0x000fea0003800000 */
[----:B------:R-:W2:Y:S04]  /*0550*/  LDG.E R0, [R4.64] ;  /* 0x0000000a04007981 */ /* 0x000ea8000c1e1900 */
[----:B------:R-:W2:Y:S02]  /*0560*/  LDG.E R2, [R4.64+0x4] ;  /* 0x0000040a04027981 */ /* 0x000ea4000c1e1900 */
[----:B--2---:R-:W-:Y:S02]  /*0570*/  IADD3 R11, -R0, R2, RZ ;  /* 0x00000002000b7210 */ /* 0x004fe40007ffe1ff */
.L_x_87:
        /* <DEDUP_REMOVED lines=496> */
.L_x_91:
        /* <DEDUP_REMOVED lines=478> */
.L_x_89:
        /* <DEDUP_REMOVED lines=120> */
.L_x_90:
        /* <DEDUP_REMOVED lines=166> */
.L_x_88:
        /* <DEDUP_REMOVED lines=145> */
.L_x_93:
        /* <DEDUP_REMOVED lines=62> */
.L_x_95:
[----:B------:R-:W-:Y:S05]  /*6130*/  BSYNC B0 ;  /* 0x0000000000007941 */ /* 0x000fea0003800000 */
.L_x_94:
        /* <DEDUP_REMOVED lines=21> */
.L_x_97:
[----:B------:R-:W-:Y:S05]  /*6290*/  BSYNC B0 ;  /* 0x0000000000007941 */ /* 0x000fea0003800000 */
.L_x_96:
        /* <DEDUP_REMOVED lines=24> */
.L_x_99:
[----:B------:R-:W-:Y:S05]  /*6420*/  BSYNC B0 ;  /* 0x0000000000007941 */ /* 0x000fea0003800000 */
.L_x_98:
        /* <DEDUP_REMOVED lines=19> */
.L_x_92:
        /* <DEDUP_REMOVED lines=18> */
.L_x_100:
        /* <DEDUP_REMOVED lines=43> */
.L_x_102:
[----:B------:R-:W-:Y:S05]  /*6930*/  BSYNC B0 ;  /* 0x0000000000007941 */ /* 0x000fea0003800000 */
.L_x_101:
        /* <DEDUP_REMOVED lines=19> */
.L_x_104:
[----:B------:R-:W-:Y:S05]  /*6a70*/  BSYNC B0 ;  /* 0x0000000000007941 */ /* 0x000fea0003800000 */
.L_x_103:
        /* <DEDUP_REMOVED lines=23> */
.L_x_106:
[----:B------:R-:W-:Y:S05]  /*6bf0*/  BSYNC B0 ;  /* 0x0000000000007941 */ /* 0x000fea0003800000 */
.L_x_105:
        /* <DEDUP_REMOVED lines=18> */
.L_x_107:
        /* <DEDUP_REMOVED lines=14> */
.L_x_1377:


//--------------------- .text._ZN7cutlass13device_kernelIN5flash19enable_sm80_to_sm89INS1_16FlashAttnBwdSm80INS1_25CollectiveMainloopBwdSm80ILi1ELi1EN4cute5tupleIJNS5_1CILi64EEES8_NS7_ILi192EEEEEENS_10bfloat16_tEfNS_4arch4Sm80ELb0ELb0ELb1ELb1ELb0ELb0ELb0ELb0ELi2ELi2ELi2ELi2ELb1EEENS1_24CollectiveEpilogueBwdGQAISA_fSD_Li256ELb1ELb0EEENS1_19SingleTileSchedulerILb1ELb0ELb0ELi64EEEEEEEEEvNT_6ParamsE --------------------------
	.section	.text._ZN7cutlass13device_kernelIN5flash19enable_sm80_to_sm89INS1_16FlashAttnBwdSm80INS1_25CollectiveMainloopBwdSm80ILi1ELi1EN4cute5tupleIJNS5_1CILi64EEES8_NS7_ILi192EEEEEENS_10bfloat16_tEfNS_4arch4Sm80ELb0ELb0ELb1ELb1ELb0ELb0ELb0ELb0ELi2ELi2ELi2ELi2ELb1EEENS1_24CollectiveEpilogueBwdGQAISA_fSD_Li256ELb1ELb0EEENS1_19SingleTileSchedulerILb1ELb0ELb0ELi64EEEEEEEEEvNT_6ParamsE,"ax",@progbits
	.sectioninfo	@"SHI_REGISTERS=255"
	.align	128
.text._ZN7cutlass13device_kernelIN5flash19enable_sm80_to_sm89INS1_16FlashAttnBwdSm80INS1_25CollectiveMainloopBwdSm80ILi1ELi1EN4cute5tupleIJNS5_1CILi64EEES8_NS7_ILi192EEEEEENS_10bfloat16_tEfNS_4arch4Sm80ELb0ELb0ELb1ELb1ELb0ELb0ELb0ELb0ELi2ELi2ELi2ELi2ELb1EEENS1_24CollectiveEpilogueBwdGQAISA_fSD_Li256ELb1ELb0EEENS1_19SingleTileSchedulerILb1ELb0ELb0ELi64EEEEEEEEEvNT_6ParamsE:
        .type           _ZN7cutlass13device_kernelIN5flash19enable_sm80_to_sm89INS1_16FlashAttnBwdSm80INS1_25CollectiveMainloopBwdSm80ILi1ELi1EN4cute5tupleIJNS5_1CILi64EEES8_NS7_ILi192EEEEEENS_10bfloat16_tEfNS_4arch4Sm80ELb0ELb0ELb1ELb1ELb0ELb0ELb0ELb0ELi2ELi2ELi2ELi2ELb1EEENS1_24CollectiveEpilogueBwdGQAISA_fSD_Li256ELb1ELb0EEENS1_19SingleTileSchedulerILb1ELb0ELb0ELi64EEEEEEEEEvNT_6ParamsE,@function
        .size           _ZN7cutlass13device_kernelIN5flash19enable_sm80_to_sm89INS1_16FlashAttnBwdSm80INS1_25CollectiveMainloopBwdSm80ILi1ELi1EN4cute5tupleIJNS5_1CILi64EEES8_NS7_ILi192EEEEEENS_10bfloat16_tEfNS_4arch4Sm80ELb0ELb0ELb1ELb1ELb0ELb0ELb0ELb0ELi2ELi2ELi2ELi2ELb1EEENS1_24CollectiveEpilogueBwdGQAISA_fSD_Li256ELb1ELb0EEENS1_19SingleTileSchedulerILb1ELb0ELb0ELi64EEEEEEEEEvNT_6ParamsE,(.L_x_1378 - _ZN7cutlass13device_kernelIN5flash19enable_sm80_to_sm89INS1_16FlashAttnBwdSm80INS1_25CollectiveMainloopBwdSm80ILi1ELi1EN4cute5tupleIJNS5_1CILi64EEES8_NS7_ILi192EEEEEENS_10bfloat16_tEfNS_4arch4Sm80ELb0ELb0ELb1ELb1ELb0ELb0ELb0ELb0ELi2ELi2ELi2ELi2ELb1EEENS1_24CollectiveEpilogueBwdGQAISA_fSD_Li256ELb1ELb0EEENS1_19SingleTileSchedulerILb1ELb0ELb0ELi64EEEEEEEEEvNT_6ParamsE)
        .other          _ZN7cutlass13device_kernelIN5flash19enable_sm80_to_sm89INS1_16FlashAttnBwdSm80INS1_25CollectiveMainloopBwdSm80ILi1ELi1EN4cute5tupleIJNS5_1CILi64EEES8_NS7_ILi192EEEEEENS_10bfloat16_tEfNS_4arch4Sm80ELb0ELb0ELb1ELb1ELb0ELb0ELb0ELb0ELi2ELi2ELi2ELi2ELb1EEENS1_24CollectiveEpilogueBwdGQAISA_fSD_Li256ELb1ELb0EEENS1_19SingleTileSchedulerILb1ELb0ELb0ELi64EEEEEEEEEvNT_6ParamsE,@"STO_CUDA_ENTRY STV_DEFAULT"
_ZN7cutlass13device_kernelIN5flash19enable_sm80_to_sm89INS1_16FlashAttnBwdSm80INS1_25CollectiveMainloopBwdSm80ILi1ELi1EN4cute5tupleIJNS5_1CILi64EEES8_NS7_ILi192EEEEEENS_10bfloat16_tEfNS_4arch4Sm80ELb0ELb0ELb1ELb1ELb0ELb0ELb0ELb0ELi2ELi2ELi2ELi2ELb1EEENS1_24CollectiveEpilogueBwdGQAISA_fSD_Li256ELb1ELb0EEENS1_19SingleTileSchedulerILb1ELb0ELb0ELi64EEEEEEEEEvNT_6ParamsE:
        /* <DEDUP_REMOVED lines=17> */
.L_x_109:
        /* <DEDUP_REMOVED lines=8> */
.L_x_111:
[----:B------:R-:W-:Y:S02]  /*0190*/  MOV R0, c[0x0][0x3ac] ;  /* 0x0000eb0000007a02 */ /* 0x000fe40000000f00 */
.L_x_110:
[----:B-1----:R-:W-:-:S05]  /*01a0*/  IMAD.SHL.U32 R2, R28, 0x40, RZ ;  /* 0x000000401c027824 */ /* 0x002fca00078e00ff */
[----:B-----5:R-:W-:-:S04]  /*01b0*/  ISETP.GE.AND P0, PT, R2, R0, PT ;  /* 0x000000000200720c */ /* 0x020fc80003f06270 */
[----:B------:R-:W-:Y:S01]  /*01c0*/  SEL R251, R5, 0xffffffff, !P0 ;  /* 0xffffffff05fb7807 */ /* 0x000fe20004000000 */
[----:B------:R-:W-:Y:S05]  /*01d0*/  BRA `(.L_x_112) ;  /* 0x0000011000007947 */ /* 0x000fea0003800000 */
.L_x_108:
[----:B---34-:R-:W-:-:S04]  /*01e0*/  ISETP.NE.U32.AND P0, PT, RZ, c[0x0][0x3c8], PT ;  /* 0x0000f200ff007a0c */ /* 0x018fc80003f05070 */
[----:B------:R-:W-:-:S13]  /*01f0*/  ISETP.NE.AND.EX P0, PT, RZ, c[0x0][0x3cc], PT, P0 ;  /* 0x0000f300ff007a0c */ /* 0x000fda0003f05300 */
[----:B------:R-:W-:Y:S05]  /*0200*/  @!P0 BRA `(.L_x_113) ;  /* 0x0000002000008947 */ /* 0x000fea0003800000 */
[----:B------:R1:W5:Y:S01]  /*0210*/  LDG.E R0, [R2.64] ;  /* 0x0000000a02007981 */ /* 0x000362000c1e1900 */
[----:B------:R-:W-:Y:S05]  /*0220*/  BRA `(.L_x_114) ;  /* 0x0000009000007947 */ /* 0x000fea0003800000 */
.L_x_113:
        /* <DEDUP_REMOVED lines=8> */
.L_x_115:
[----:B------:R-:W-:Y:S02]  /*02b0*/  MOV R0, c[0x0][0x3ac] ;  /* 0x0000eb0000007a02 */ /* 0x000fe40000000f00 */
.L_x_114:
[----:B-1----:R-:W-:-:S05]  /*02c0*/  IMAD.SHL.U32 R2, R28, 0x40, RZ ;  /* 0x000000401c027824 */ /* 0x002fca00078e00ff */
[----:B-----5:R-:W-:-:S04]  /*02d0*/  ISETP.GE.AND P0, PT, R2, R0, PT ;  /* 0x000000000200720c */ /* 0x020fc80003f06270 */
[----:B------:R-:W-:-:S04]  /*02e0*/  SEL R251, R5, 0xffffffff, !P0 ;  /* 0xffffffff05fb7807 */ /* 0x000fc80004000000 */
.L_x_112:
[----:B------:R-:W-:-:S13]  /*02f0*/  ISETP.GE.AND P0, PT, R251, RZ, PT ;  /* 0x000000fffb00720c */ /* 0x000fda0003f06270 */
[----:B------:R-:W-:Y:S05]  /*0300*/  @!P0 EXIT ;  /* 0x000000000000894d */ /* 0x000fea0003800000 */
[----:B------:R-:W-:Y:S01]  /*0310*/  ISETP.NE.U32.AND P0, PT, RZ, c[0x0][0x2d8], PT ;  /* 0x0000b600ff007a0c */ /* 0x000fe20003f05070 */
[----:B------:R-:W-:Y:S01]  /*0320*/  IMAD.WIDE R4, R251, R13, c[0x0][0x2c8] ;  /* 0x0000b200fb047625 */ /* 0x000fe200078e020d */
[----:B------:R-:W-:Y:S02]  /*0330*/  ISETP.NE.U32.AND P2, PT, RZ, c[0x0][0x2c8], PT ;  /* 0x0000b200ff007a0c */ /* 0x000fe40003f45070 */
[----:B------:R-:W-:Y:S02]  /*0340*/  ISETP.NE.AND.EX P0, PT, RZ, c[0x0][0x2dc], PT, P0 ;  /* 0x0000b700ff007a0c */ /* 0x000fe40003f05300 */
[----:B------:R-:W-:Y:S02]  /*0350*/  ISETP.NE.AND.EX P2, PT, RZ, c[0x0][0x2cc], PT, P2 ;  /* 0x0000b300ff007a0c */ /* 0x000fe40003f45320 */
[----:B------:R-:W-:-:S04]  /*0360*/  ISETP.NE.U32.AND P3, PT, RZ, c[0x0][0x2d0], PT ;  /* 0x0000b400ff007a0c */ /* 0x000fc80003f65070 */
[----:B------:R-:W-:-:S05]  /*0370*/  ISETP.NE.AND.EX P3, PT, RZ, c[0x0][0x2d4], PT, P3 ;  /* 0x0000b500ff007a0c */ /* 0x000fca0003f65330 */
[CC--:B------:R-:W-:Y:S02]  /*0380*/  @P0 IMAD.WIDE R2, R251.reuse, R13.reuse, c[0x0][0x2d8] ;  /* 0x0000b600fb020625 */ /* 0x0c0fe400078e020d */
[----:B------:R-:W2:Y:S04]  /*0390*/  @P2 LDG.E R0, [R4.64] ;  /* 0x0000000a04002981 */ /* 0x000ea8000c1e1900 */
[----:B------:R1:W3:Y:S04]  /*03a0*/  @P0 LDG.E R8, [R2.64] ;  /* 0x0000000a02080981 */ /* 0x0002e8000c1e1900 */
[----:B------:R-:W4:Y:S01]  /*03b0*/  @P2 LDG.E R7, [R4.64] ;  /* 0x0000000a04072981 */ /* 0x000f22000c1e1900 */
[----:B-1----:R-:W-:-:S05]  /*03c0*/  IMAD.WIDE R2, R251, R13, c[0x0][0x2d0] ;  /* 0x0000b400fb027625 */ /* 0x002fca00078e020d */
[----:B------:R-:W5:Y:S01]  /*03d0*/  @P3 LDG.E R6, [R2.64] ;  /* 0x0000000a02063981 */ /* 0x000f62000c1e1900 */
[----:B------:R-:W-:Y:S01]  /*03e0*/  ULDC UR8, c[0x0][0x168] ;  /* 0x00005a0000087ab9 */ /* 0x000fe20000000800 */
[----:B------:R-:W-:Y:S01]  /*03f0*/  CS2R R10, SRZ ;  /* 0x00000000000a7805 */ /* 0x000fe2000001ff00 */
[----:B------:R-:W-:Y:S02]  /*0400*/  IMAD.MOV.U32 R12, RZ, RZ, RZ ;  /* 0x000000ffff0c7224 */ /* 0x000fe400078e00ff */
[----:B------:R-:W-:Y:S02]  /*0410*/  IMAD.MOV.U32 R23, RZ, RZ, c[0x0][0x198] ;  /* 0x00006600ff177624 */ /* 0x000fe400078e00ff */
[----:B--2---:R-:W-:Y:S01]  /*0420*/  @P2 IMAD R0, R251, 0x40, R0 ;  /* 0x00000040fb002824 */ /* 0x004fe200078e0200 */
[----:B---3--:R1:W2:Y:S04]  /*0430*/  @P0 R2UR UR8, R8 ;  /* 0x00000000080803c2 */ /* 0x0082a800000e0000 */
[----:B-1----:R-:W-:-:S04]  /*0440*/  @P2 SHF.R.S32.HI R8, RZ, 0x1f, R0 ;  /* 0x0000001fff082819 */ /* 0x002fc80000011400 */
[----:B------:R-:W-:Y:S02]  /*0450*/  @P2 LEA.HI R0, R8, R0, RZ, 0x6 ;  /* 0x0000000008002211 */ /* 0x000fe400078f30ff */
[----:B------:R-:W-:Y:S01]  /*0460*/  CS2R R8, SRZ ;  /* 0x0000000000087805 */ /* 0x000fe2000001ff00 */
[--C-:B-----5:R-:W-:Y:S01]  /*0470*/  @P3 SHF.R.S32.HI R11, RZ, 0x1f, R6.reuse ;  /* 0x0000001fff0b3819 */ /* 0x120fe20000011406 */
[--C-:B----4-:R-:W-:Y:S01]  /*0480*/  @P2 IMAD.MOV.U32 R8, RZ, RZ, R7.reuse ;  /* 0x000000ffff082224 */ /* 0x110fe200078e0007 */
[----:B------:R-:W-:Y:S01]  /*0490*/  @P2 SHF.R.S32.HI R9, RZ, 0x1f, R7 ;  /* 0x0000001fff092819 */ /* 0x000fe20000011407 */
[----:B------:R-:W-:Y:S01]  /*04a0*/  @P3 IMAD.MOV.U32 R10, RZ, RZ, R6 ;  /* 0x000000ffff0a3224 */ /* 0x000fe200078e0006 */
[----:B------:R-:W-:Y:S01]  /*04b0*/  @P2 LOP3.LUT R12, R0, 0xffffffc0, RZ, 0xc0, !PT ;  /* 0xffffffc0000c2812 */ /* 0x000fe200078ec0ff */
[----:B--2---:R-:W-:Y:S05]  /*04c0*/  @P0 BRA `(.L_x_116) ;  /* 0x0000006000000947 */ /* 0x004fea0003800000 */
[----:B------:R-:W-:Y:S05]  /*04d0*/  @!P2 BRA `(.L_x_116) ;  /* 0x000000500000a947 */ /* 0x000fea0003800000 */
[----:B------:R1:W2:Y:S04]  /*04e0*/  LDG.E R0, [R4.64] ;  /* 0x0000000a04007981 */ /* 0x0002a8000c1e1900 */
[----:B-1----:R-:W3:Y:S01]  /*04f0*/  LDG.E R4, [R4.64+0x4] ;  /* 0x0000040a04047981 */ /* 0x002ee2000c1e1900 */
[----:B--2---:R-:W1:Y:S08]  /*0500*/  R2UR UR8, R0 ;  /* 0x00000000000873c2 */ /* 0x004e7000000e0000 */
[----:B---3--:R-:W1:Y:S02]  /*0510*/  R2UR UR4, R4 ;  /* 0x00000000040473c2 */ /* 0x008e6400000e0000 */
[----:B-1----:R-:W-:-:S06]  /*0520*/  UIADD3 UR8, -UR8, UR4, URZ ;  /* 0x0000000408087290 */ /* 0x002fcc000fffe13f */
.L_x_116:
[----:B------:R-:W-:-:S04]  /*0530*/  ISETP.NE.U32.AND P0, PT, RZ, c[0x0][0x2e0], PT ;  /* 0x0000b800ff007a0c */ /* 0x000fc80003f05070 */
[----:B------:R-:W-:-:S13]  /*0540*/  ISETP.NE.AND.EX P0, PT, RZ, c[0x0][0x2e4], PT, P0 ;  /* 0x0000b900ff007a0c */ /* 0x000fda0003f05300 */
[----:B------:R-:W-:Y:S05]  /*0550*/  @!P0 BRA `(.L_x_117) ;  /* 0x0000003000008947 */ /* 0x000fea0003800000 */
[----:B------:R-:W-:-:S05]  /*0560*/  IMAD.WIDE R2, R251, R13, c[0x0][0x2e0] ;  /* 0x0000b800fb027625 */ /* 0x000fca00078e020d */
[----:B------:R1:W5:Y:S01]  /*0570*/  LDG.E R23, [R2.64] ;  /* 0x0000000a02177981 */ /* 0x000362000c1e1900 */
[----:B------:R-:W-:Y:S05]  /*0580*/  BRA `(.L_x_118) ;  /* 0x0000004000007947 */ /* 0x000fea0003800000 */
.L_x_117:
[----:B------:R-:W-:Y:S05]  /*0590*/  @!P3 BRA `(.L_x_118) ;  /* 0x000000300000b947 */ /* 0x000fea0003800000 */
[----:B------:R1:W2:Y:S04]  /*05a0*/  LDG.E R0, [R2.64] ;  /* 0x0000000a02007981 */ /* 0x0002a8000c1e1900 */
[----:B-1----:R-:W2:Y:S02]  /*05b0*/  LDG.E R2, [R2.64+0x4] ;  /* 0x0000040a02027981 */ /* 0x002ea4000c1e1900 */
[----:B--2---:R-:W-:Y:S02]  /*05c0*/  IADD3 R23, -R0, R2, RZ ;  /* 0x0000000200177210 */ /* 0x004fe40007ffe1ff */
.L_x_118:
        /* <DEDUP_REMOVED lines=77> */
[----:B------:R-:W-:Y:S01]  /*0aa0*/  SHF.R.S32.HI R7, RZ, 0x4, R32 ;  /* 0x00000004ff077819 */ /* 0x000fe20000011420 */
[----:B------:R-:W-:Y:S01]  /*0ab0*/  IMAD.SHL.U32 R18, R22, 0x8, RZ ;  /* 0x0000000816127824 */ /* 0x000fe200078e00ff */
[----:B------:R-:W-:Y:S01]  /*0ac0*/  SHF.R.S32.HI R3, RZ, 0x1f, R0 ;  /* 0x0000001fff037819 */ /* 0x000fe20000011400 */
[----:B------:R-:W-:Y:S01]  /*0ad0*/  USHF.L.U32 UR14, UR4, 0x6, URZ ;  /* 0x00000006040e7899 */ /* 0x000fe2000800063f */
[----:B------:R-:W-:Y:S01]  /*0ae0*/  LEA.HI.X.SX32 R27, R2, R5, 0x1, P0 ;  /* 0x00000005021b7211 */ /* 0x000fe200000f0eff */
[----:B------:R-:W-:Y:S01]  /*0af0*/  USHF.L.U64.HI UR9, UR4, UR9, UR5 ;  /* 0x0000000904097299 */ /* 0x000fe20008010205 */
[----:B------:R-:W-:Y:S01]  /*0b00*/  SHF.R.S32.HI R12, RZ, 0x1f, R243 ;  /* 0x0000001fff0c7819 */ /* 0x000fe200000114f3 */
[----:B------:R-:W-:Y:S01]  /*0b10*/  IMAD R2, R3, c[0x0][0x1e0], RZ ;  /* 0x0000780003027a24 */ /* 0x000fe200078e02ff */
[----:B------:R-:W-:Y:S01]  /*0b20*/  IADD3 R20, P0, R243, R8, RZ ;  /* 0x00000008f3147210 */ /* 0x000fe20007f1e0ff */
[----:B------:R-:W-:Y:S01]  /*0b30*/  IMAD R3, R3, c[0x0][0x1b0], RZ ;  /* 0x00006c0003037a24 */ /* 0x000fe200078e02ff */
[----:B------:R-:W-:Y:S01]  /*0b40*/  LEA.HI R6, R32, R7, RZ, 0x1 ;  /* 0x0000000720067211 */ /* 0x000fe200078f08ff */
[----:B------:R-:W-:Y:S01]  /*0b50*/  IMAD R2, R0, c[0x0][0x1e4], R2 ;  /* 0x0000790000027a24 */ /* 0x000fe200078e0202 */
[----:B------:R-:W-:Y:S01]  /*0b60*/  SHF.R.S32.HI R19, RZ, 0x1f, R18 ;  /* 0x0000001fff137819 */ /* 0x000fe20000011412 */
[----:B------:R-:W-:Y:S01]  /*0b70*/  IMAD.X R24, R12, 0x1, R9, P0 ;  /* 0x000000010c187824 */ /* 0x000fe200000e0609 */
[----:B------:R-:W-:Y:S01]  /*0b80*/  LOP3.LUT R6, R6, 0xfffffffe, RZ, 0xc0, !PT ;  /* 0xfffffffe06067812 */ /* 0x000fe200078ec0ff */
[----:B------:R-:W-:Y:S01]  /*0b90*/  IMAD.WIDE.U32 R8, R34, c[0x0][0x270], R14 ;  /* 0x00009c0022087a25 */ /* 0x000fe200078e000e */
[----:B------:R-:W-:Y:S01]  /*0ba0*/  IADD3 R16, P0, R243, R10, RZ ;  /* 0x0000000af3107210 */ /* 0x000fe20007f1e0ff */
[----:B------:R-:W-:Y:S01]  /*0bb0*/  UIADD3 UR5, UR8, 0x3f, URZ ;  /* 0x0000003f08057890 */ /* 0x000fe2000fffe03f */
[----:B------:R-:W-:Y:S01]  /*0bc0*/  SHF.R.S32.HI R35, RZ, 0x1f, R34 ;  /* 0x0000001fff237819 */ /* 0x000fe20000011422 */
[----:B------:R-:W-:Y:S01]  /*0bd0*/  IMAD.WIDE.U32 R4, R0, c[0x0][0x1e0], R18 ;  /* 0x0000780000047a25 */ /* 0x000fe200078e0012 */
[----:B------:R-:W-:Y:S01]  /*0be0*/  SHF.R.S32.HI R21, RZ, 0x1f, R251 ;  /* 0x0000001fff157819 */ /* 0x000fe200000114fb */
[----:B------:R-:W-:Y:S01]  /*0bf0*/  USHF.R.S32.HI UR4, URZ, 0x1f, UR5 ;  /* 0x0000001f3f047899 */ /* 0x000fe20008011405 */
[----:B------:R-:W-:Y:S01]  /*0c00*/  SEL R10, R251, RZ, !P3 ;  /* 0x000000fffb0a7207 */ /* 0x000fe20005800000 */
[----:B------:R-:W-:Y:S01]  /*0c10*/  IMAD.IADD R25, R7, 0x1, -R6 ;  /* 0x0000000107197824 */ /* 0x000fe200078e0a06 */
[----:B------:R-:W-:Y:S01]  /*0c20*/  LOP3.LUT R236, R236, 0xfffffffb, RZ, 0xc0, !PT ;  /* 0xfffffffbecec7812 */ /* 0x000fe200078ec0ff */
[----:B------:R-:W-:Y:S01]  /*0c30*/  IMAD.IADD R5, R5, 0x1, R2 ;  /* 0x0000000105057824 */ /* 0x000fe200078e0202 */
[----:B------:R-:W-:Y:S01]  /*0c40*/  ULEA.HI UR4, UR4, UR5, URZ, 0x6 ;  /* 0x0000000504047291 */ /* 0x000fe2000f8f303f */
[----:B------:R-:W-:Y:S01]  /*0c50*/  IMAD R6, R0, c[0x0][0x1b4], R3 ;  /* 0x00006d0000067a24 */ /* 0x000fe200078e0203 */
[----:B------:R-:W-:Y:S01]  /*0c60*/  CS2R R130, SRZ ;  /* 0x0000000000827805 */ /* 0x000fe2000001ff00 */
[----:B------:R-:W-:Y:S01]  /*0c70*/  IMAD.X R17, R12, 0x1, R11, P0 ;  /* 0x000000010c117824 */ /* 0x000fe200000e060b */
[----:B------:R-:W-:Y:S01]  /*0c80*/  CS2R R128, SRZ ;  /* 0x0000000000807805 */ /* 0x000fe2000001ff00 */
[----:B------:R-:W-:Y:S01]  /*0c90*/  IMAD.WIDE.U32 R2, R0, c[0x0][0x1b0], R18 ;  /* 0x00006c0000027a25 */ /* 0x000fe200078e0012 */
[C---:B------:R-:W-:Y:S01]  /*0ca0*/  SEL R0, R21.reuse, RZ, !P3 ;  /* 0x000000ff15007207 */ /* 0x040fe20005800000 */
[----:B------:R-:W-:Y:S01]  /*0cb0*/  CS2R R126, SRZ ;  /* 0x00000000007e7805 */ /* 0x000fe2000001ff00 */
[----:B------:R-:W-:Y:S01]  /*0cc0*/  SEL R21, R21, RZ, !P2 ;  /* 0x000000ff15157207 */ /* 0x000fe20005000000 */
[----:B------:R-:W-:Y:S01]  /*0cd0*/  IMAD R12, R35, c[0x0][0x270], RZ ;  /* 0x00009c00230c7a24 */ /* 0x000fe200078e02ff */
[----:B------:R-:W-:Y:S01]  /*0ce0*/  CS2R R124, SRZ ;  /* 0x00000000007c7805 */ /* 0x000fe2000001ff00 */
[----:B------:R-:W-:Y:S01]  /*0cf0*/  IMAD.IADD R3, R3, 0x1, R6 ;  /* 0x0000000103037824 */ /* 0x000fe200078e0206 */
[----:B------:R-:W-:Y:S01]  /*0d00*/  CS2R R122, SRZ ;  /* 0x00000000007a7805 */ /* 0x000fe2000001ff00 */
[----:B------:R-:W-:Y:S01]  /*0d10*/  IMAD R12, R34, c[0x0][0x274], R12 ;  /* 0x00009d00220c7a24 */ /* 0x000fe200078e020c */
        /* <DEDUP_REMOVED lines=97> */
[C---:B------:R-:W-:Y:S01]  /*1330*/  IMAD R7, R24.reuse, c[0x0][0x178], RZ ;  /* 0x00005e0018077a24 */ /* 0x040fe200078e02ff */
        /* <DEDUP_REMOVED lines=31> */
[----:B------:R-:W-:Y:S01]  /*1530*/  USHF.R.S32.HI UR13, URZ, 0x6, UR4 ;  /* 0x000000063f0d7899 */ /* 0x000fe20008011404 */
[----:B------:R2:W-:Y:S01]  /*1540*/  LDGSTS.E.BYPASS.LTC128B.128 [R232+0x7080], [R4.64], !P3 ;  /* 0x0708000004e87fae */ /* 0x0005e2000d901d4a */
[----:B------:R-:W-:Y:S01]  /*1550*/  ISETP.LT.OR P3, PT, R0, 0x21, P2 ;  /* 0x000000210000780c */ /* 0x000fe20001761670 */
[----:B------:R-:W-:-:S02]  /*1560*/  UMOV UR12, URZ ;  /* 0x0000003f000c7c82 */ /* 0x000fc40008000000 */
[----:B------:R2:W-:Y:S01]  /*1570*/  LDGSTS.E.BYPASS.LTC128B.128 [R232+0x9080], [R4.64+0x80], !P1 ;  /* 0x0908008004e87fae */ /* 0x0005e2000c901d4a */
[----:B------:R-:W-:Y:S02]  /*1580*/  ISETP.GE.AND P1, PT, R23, c[0x0][0x19c], PT ;  /* 0x0000670017007a0c */ /* 0x000fe40003f26270 */
[----:B------:R-:W-:Y:S01]  /*1590*/  @P6 LOP3.LUT R236, R236, 0x4, RZ, 0xfc, !PT ;  /* 0x00000004ecec6812 */ /* 0x000fe200078efcff */
[----:B------:R2:W-:Y:S01]  /*15a0*/  LDGSTS.E.BYPASS.LTC128B.128 [R232+0xb080], [R4.64+0x100], !P0 ;  /* 0x0b08010004e87fae */ /* 0x0005e2000c101d4a */
[----:B------:R-:W-:Y:S02]  /*15b0*/  ISETP.GE.AND P0, PT, R28, c[0x0][0x19c], PT ;  /* 0x000067001c007a0c */ /* 0x000fe40003f06270 */
[C---:B------:R-:W-:Y:S01]  /*15c0*/  ISETP.LT.OR P4, PT, R0.reuse, 0x1, P1 ;  /* 0x000000010000780c */ /* 0x040fe20000f81670 */
[----:B------:R-:W0:Y:S01]  /*15d0*/  LDGDEPBAR ;  /* 0x00000000000079af */ /* 0x000e220000000000 */
[C---:B------:R-:W-:Y:S02]  /*15e0*/  ISETP.LT.OR P2, PT, R0.reuse, 0x1, P0 ;  /* 0x000000010000780c */ /* 0x040fe40000741670 */
        /* <DEDUP_REMOVED lines=167> */
[C---:B------:R-:W-:Y:S01]  /*2060*/  ISETP.LT.OR P0, PT, R4.reuse, 0x1, P3 ;  /* 0x000000010400780c */ /* 0x040fe20001f01670 */
        /* <DEDUP_REMOVED lines=53> */
[C---:B------:R-:W-:Y:S02]  /*23c0*/  ISETP.GT.AND P5, PT, R11.reuse, 0x21, PT ;  /* 0x000000210b00780c */ /* 0x040fe40003fa4270 */
        /* <DEDUP_REMOVED lines=8> */
.L_x_122:
        /* <DEDUP_REMOVED lines=478> */
.L_x_120:
        /* <DEDUP_REMOVED lines=120> */
.L_x_121:
        /* <DEDUP_REMOVED lines=166> */
.L_x_119:
[----:B------:R-:W-:Y:S05]  /*5410*/  @P0 EXIT ;  /* 0x000000000000094d */ /* 0x000fea0003800000 */
[----:B------:R-:W-:-:S04]  /*5420*/  ISETP.NE.U32.AND P0, PT, RZ, c[0x0][0x360], PT ;  /* 0x0000d800ff007a0c */ /* 0x000fc80003f05070 */
[----:B------:R-:W-:-:S13]  /*5430*/  ISETP.NE.AND.EX P0, PT, RZ, c[0x0][0x364], PT, P0 ;  /* 0x0000d900ff007a0c */ /* 0x000fda0003f05300 */
[----:B-1----:R-:W-:-:S04]  /*5440*/  @P0 IMAD.MOV.U32 R2, RZ, RZ, 0x4 ;  /* 0x00000004ff020424 */ /* 0x002fc800078e00ff */
[----:B------:R-:W-:-:S05]  /*5450*/  @P0 IMAD.WIDE R2, R251, R2, c[0x0][0x360] ;  /* 0x0000d800fb020625 */ /* 0x000fca00078e0202 */
[----:B------:R1:W2:Y:S01]  /*5460*/  @P0 LDG.E R0, [R2.64] ;  /* 0x0000000a02000981 */ /* 0x0002a2000c1e1900 */
[----:B------:R-:W3:Y:S01]  /*5470*/  S2UR UR5, SR_CTAID.X ;  /* 0x00000000000579c3 */ /* 0x000ee20000002500 */
[----:B------:R-:W-:Y:S02]  /*5480*/  MOV R4, c[0x0][0x338] ;  /* 0x0000ce0000047a02 */ /* 0x000fe40000000f00 */
[----:B------:R-:W-:Y:S01]  /*5490*/  SHF.R.S32.HI R6, RZ, 0x1f, R252 ;  /* 0x0000001fff067819 */ /* 0x000fe200000114fc */
[----:B------:R-:W-:Y:S01]  /*54a0*/  BAR.SYNC.DEFER_BLOCKING 0x1, 0x100 ;  /* 0x0044000000007b1d */ /* 0x000fe20000010000 */
[----:B------:R-:W-:-:S05]  /*54b0*/  ISETP.NE.AND P1, PT, R4, 0x1, PT ;  /* 0x000000010400780c */ /* 0x000fca0003f25270 */
[----:B-1----:R-:W1:Y:S01]  /*54c0*/  S2R R3, SR_CTAID.Y ;  /* 0x0000000000037919 */ /* 0x002e620000002600 */
[----:B---3--:R-:W-:-:S04]  /*54d0*/  UIMAD UR5, UR5, 0x3000, URZ ;  /* 0x00003000050578a4 */ /* 0x008fc8000f8e023f */
[----:B------:R-:W-:-:S03]  /*54e0*/  USHF.R.S32.HI UR4, URZ, 0x1f, UR5 ;  /* 0x0000001f3f047899 */ /* 0x000fc60008011405 */
[----:B-1----:R-:W-:-:S04]  /*54f0*/  @P1 IMAD.HI.U32 R4, R3, c[0x0][0x33c], RZ ;  /* 0x0000cf0003041a27 */ /* 0x002fc800078e00ff */
[----:B--2---:R-:W-:-:S05]  /*5500*/  @P0 IMAD R0, R251, 0x40, R0 ;  /* 0x00000040fb000824 */ /* 0x004fca00078e0200 */
[----:B------:R-:W-:-:S04]  /*5510*/  @P0 SHF.R.S32.HI R2, RZ, 0x1f, R0 ;  /* 0x0000001fff020819 */ /* 0x000fc80000011400 */
[----:B------:R-:W-:Y:S01]  /*5520*/  @P0 LEA.HI R2, R2, R0, RZ, 0x6 ;  /* 0x0000000002020211 */ /* 0x000fe200078f30ff */
[----:B------:R-:W-:Y:S01]  /*5530*/  IMAD.MOV.U32 R0, RZ, RZ, R3 ;  /* 0x000000ffff007224 */ /* 0x000fe200078e0003 */
[----:B------:R-:W-:Y:S02]  /*5540*/  @P1 SHF.R.U32.HI R0, RZ, c[0x0][0x340], R4 ;  /* 0x0000d000ff001a19 */ /* 0x000fe40000011604 */
[----:B------:R-:W-:Y:S02]  /*5550*/  @P0 SHF.R.S32.HI R2, RZ, 0x6, R2 ;  /* 0x00000006ff020819 */ /* 0x000fe40000011402 */
[----:B------:R-:W-:-:S03]  /*5560*/  SHF.R.S32.HI R4, RZ, 0x1f, R0 ;  /* 0x0000001fff047819 */ /* 0x000fc60000011400 */
[----:B------:R-:W-:Y:S02]  /*5570*/  @P0 IMAD R2, R2, 0x3000, RZ ;  /* 0x0000300002020824 */ /* 0x000fe400078e02ff */
[C---:B------:R-:W-:Y:S02]  /*5580*/  IMAD R5, R4.reuse, c[0x0][0x328], RZ ;  /* 0x0000ca0004057a24 */ /* 0x040fe400078e02ff */
[----:B------:R-:W-:Y:S01]  /*5590*/  IMAD R4, R4, c[0x0][0x300], RZ ;  /* 0x0000c00004047a24 */ /* 0x000fe200078e02ff */
[----:B------:R-:W-:Y:S01]  /*55a0*/  @P0 SHF.R.S32.HI R3, RZ, 0x1f, R2 ;  /* 0x0000001fff030819 */ /* 0x000fe20000011402 */
[C---:B------:R-:W-:Y:S01]  /*55b0*/  IMAD R7, R0.reuse, c[0x0][0x32c], R5 ;  /* 0x0000cb0000077a24 */ /* 0x040fe200078e0205 */
[----:B------:R-:W-:Y:S01]  /*55c0*/  @!P0 CS2R R2, SRZ ;  /* 0x0000000000028805 */ /* 0x000fe2000001ff00 */
[----:B------:R-:W-:-:S05]  /*55d0*/  IMAD R8, R0, c[0x0][0x304], R4 ;  /* 0x0000c10000087a24 */ /* 0x000fca00078e0204 */
[----:B------:R-:W-:-:S04]  /*55e0*/  IADD3 R2, P2, P1, R2, UR5, R252 ;  /* 0x0000000502027c10 */ /* 0x000fc8000f95e0fc */
[----:B------:R-:W-:Y:S02]  /*55f0*/  IADD3.X R3, R3, UR4, R6, P2, P1 ;  /* 0x0000000403037c10 */ /* 0x000fe400097e2406 */
[----:B------:R-:W-:-:S03]  /*5600*/  SHF.R.S32.HI R6, RZ, 0x1f, R251 ;  /* 0x0000001fff067819 */ /* 0x000fc600000114fb */
[----:B------:R-:W-:-:S04]  /*5610*/  IMAD.WIDE.U32 R4, R0, c[0x0][0x328], R2 ;  /* 0x0000ca0000047a25 */ /* 0x000fc800078e0002 */
[----:B------:R-:W-:Y:S01]  /*5620*/  IMAD.WIDE.U32 R2, R0, c[0x0][0x300], R2 ;  /* 0x0000c00000027a25 */ /* 0x000fe200078e0002 */
[----:B------:R-:W-:Y:S02]  /*5630*/  SEL R0, R6, RZ, !P0 ;  /* 0x000000ff06007207 */ /* 0x000fe40004000000 */
[----:B------:R-:W-:Y:S01]  /*5640*/  SEL R6, R251, RZ, !P0 ;  /* 0x000000fffb067207 */ /* 0x000fe20004000000 */
[----:B------:R-:W-:Y:S01]  /*5650*/  IMAD.IADD R5, R5, 0x1, R7 ;  /* 0x0000000105057824 */ /* 0x000fe200078e0207 */
[----:B------:R-:W-:Y:S01]  /*5660*/  IADD3 R3, R3, R8, RZ ;  /* 0x0000000803037210 */ /* 0x000fe20007ffe0ff */
[C---:B------:R-:W-:Y:S02]  /*5670*/  IMAD R10, R0.reuse, c[0x0][0x330], RZ ;  /* 0x0000cc00000a7a24 */ /* 0x040fe400078e02ff */
[----:B------:R-:W-:Y:S02]  /*5680*/  IMAD R0, R0, c[0x0][0x308], RZ ;  /* 0x0000c20000007a24 */ /* 0x000fe400078e02ff */
[----:B------:R-:W-:-:S02]  /*5690*/  IMAD R10, R6, c[0x0][0x334], R10 ;  /* 0x0000cd00060a7a24 */ /* 0x000fc400078e020a */
[----:B------:R-:W-:-:S04]  /*56a0*/  IMAD.WIDE.U32 R8, R6, c[0x0][0x330], R4 ;  /* 0x0000cc0006087a25 */ /* 0x000fc800078e0004 */
[----:B------:R-:W-:Y:S01]  /*56b0*/  IMAD R0, R6, c[0x0][0x30c], R0 ;  /* 0x0000c30006007a24 */ /* 0x000fe200078e0200 */
[----:B------:R-:W-:Y:S01]  /*56c0*/  LEA R4, P1, R8, c[0x0][0x310], 0x2 ;  /* 0x0000c40008047a11 */ /* 0x000fe200078210ff */
[----:B------:R-:W-:-:S04]  /*56d0*/  IMAD.WIDE.U32 R6, R6, c[0x0][0x308], R2 ;  /* 0x0000c20006067a25 */ /* 0x000fc800078e0002 */
[----:B------:R-:W-:Y:S01]  /*56e0*/  IMAD.IADD R3, R9, 0x1, R10 ;  /* 0x0000000109037824 */ /* 0x000fe200078e020a */
[----:B------:R-:W-:Y:S02]  /*56f0*/  IADD3 R0, R7, R0, RZ ;  /* 0x0000000007007210 */ /* 0x000fe40007ffe0ff */
[----:B------:R-:W-:Y:S02]  /*5700*/  LEA R2, P0, R6, c[0x0][0x2e8], 0x2 ;  /* 0x0000ba0006027a11 */ /* 0x000fe400078010ff */
[----:B------:R-:W-:Y:S02]  /*5710*/  LEA.HI.X R5, R8, c[0x0][0x314], R3, 0x2, P1 ;  /* 0x0000c50008057a11 */ /* 0x000fe400008f1403 */
[----:B------:R-:W-:-:S03]  /*5720*/  LEA.HI.X R3, R6, c[0x0][0x2ec], R0, 0x2, P0 ;  /* 0x0000bb0006037a11 */ /* 0x000fc600000f1400 */
[----:B------:R-:W-:Y:S04]  /*5730*/  RED.E.ADD.F32.FTZ.RN.STRONG.GPU [R4.64], R36 ;  /* 0x000000240400798e */ /* 0x000fe8000c10e78a */
        /* <DEDUP_REMOVED lines=96> */
.L_x_123:
        /* <DEDUP_REMOVED lines=12> */
.L_x_1378:


//--------------------- .text._ZN7cutlass13device_kernelIN5flash19enable_sm80_to_sm89INS1_16FlashAttnBwdSm80INS1_25CollectiveMainloopBwdSm80ILi1ELi1EN4cute5tupleIJNS5_1CILi64EEES8_NS7_ILi192EEEEEENS_10bfloat16_tEfNS_4arch4Sm80ELb0ELb0ELb1ELb1ELb1ELb0ELb0ELb0ELi2ELi2ELi2ELi2ELb1EEENS1_24CollectiveEpilogueBwdGQAISA_fSD_Li256ELb1ELb1EEENS1_19SingleTileSchedulerILb1ELb0ELb0ELi64EEEEEEEEEvNT_6ParamsE --------------------------
	.section	.text._ZN7cutlass13device_kernelIN5flash19enable_sm80_to_sm89INS1_16FlashAttnBwdSm80INS1_25CollectiveMainloopBwdSm80ILi1ELi1EN4cute5tupleIJNS5_1CILi64EEES8_NS7_ILi192EEEEEENS_10bfloat16_tEfNS_4arch4Sm80ELb0ELb0ELb1ELb1ELb1ELb0ELb0ELb0ELi2ELi2ELi2ELi2ELb1EEENS1_24CollectiveEpilogueBwdGQAISA_fSD_Li256ELb1ELb1EEENS1_19SingleTileSchedulerILb1ELb0ELb0ELi64EEEEEEEEEvNT_6ParamsE,"ax",@progbits
	.sectioninfo	@"SHI_REGISTERS=255"
	.align	128
.text._ZN7cutlass13device_kernelIN5flash19enable_sm80_to_sm89INS1_16FlashAttnBwdSm80INS1_25CollectiveMainloopBwdSm80ILi1ELi1EN4cute5tupleIJNS5_1CILi64EEES8_NS7_ILi192EEEEEENS_10bfloat16_tEfNS_4arch4Sm80ELb0ELb0ELb1ELb1ELb1ELb0ELb0ELb0ELi2ELi2ELi2ELi2ELb1EEENS1_24CollectiveEpilogueBwdGQAISA_fSD_Li256ELb1ELb1EEENS1_19SingleTileSchedulerILb1ELb0ELb0ELi64EEEEEEEEEvNT_6ParamsE:
        .type           _ZN7cutlass13device_kernelIN5flash19enable_sm80_to_sm89INS1_16FlashAttnBwdSm80INS1_25CollectiveMainloopBwdSm80ILi1ELi1EN4cute5tupleIJNS5_1CILi64EEES8_NS7_ILi192EEEEEENS_10bfloat16_tEfNS_4arch4Sm80ELb0ELb0ELb1ELb1ELb1ELb0ELb0ELb0ELi2ELi2ELi2ELi2ELb1EEENS1_24CollectiveEpilogueBwdGQAISA_fSD_Li256ELb1ELb1EEENS1_19SingleTileSchedulerILb1ELb0ELb0ELi64EEEEEEEEEvNT_6ParamsE,@function
        .size           _ZN7cutlass13device_kernelIN5flash19enable_sm80_to_sm89INS1_16FlashAttnBwdSm80INS1_25CollectiveMainloopBwdSm80ILi1ELi1EN4cute5tupleIJNS5_1CILi64EEES8_NS7_ILi192EEEEEENS_10bfloat16_tEfNS_4arch4Sm80ELb0ELb0ELb1ELb1ELb1ELb0ELb0ELb0ELi2ELi2ELi2ELi2ELb1EEENS1_24CollectiveEpilogueBwdGQAISA_fSD_Li256ELb1ELb1EEENS1_19SingleTileSchedulerILb1ELb0ELb0ELi64EEEEEEEEEvNT_6ParamsE,(.L_x_1379 - _ZN7cutlass13device_kernelIN5flash19enable_sm80_to_sm89INS1_16FlashAttnBwdSm80INS1_25CollectiveMainloopBwdSm80ILi1ELi1EN4cute5tupleIJNS5_1CILi64EEES8_NS7_ILi192EEEEEENS_10bfloat16_tEfNS_4arch4Sm80ELb0ELb0ELb1ELb1ELb1ELb0ELb0ELb0ELi2ELi2ELi2ELi2ELb1EEENS1_24CollectiveEpilogueBwdGQAISA_fSD_Li256ELb1ELb1EEENS1_19SingleTileSchedulerILb1ELb0ELb0ELi64EEEEEEEEEvNT_6ParamsE)
        .other          _ZN7cutlass13device_kernelIN5flash19enable_sm80_to_sm89INS1_16FlashAttnBwdSm80INS1_25CollectiveMainloopBwdSm80ILi1ELi1EN4cute5tupleIJNS5_1CILi64EEES8_NS7_ILi192EEEEEENS_10bfloat16_tEfNS_4arch4Sm80ELb0ELb0ELb1ELb1ELb1ELb0ELb0ELb0ELi2ELi2ELi2ELi2ELb1EEENS1_24CollectiveEpilogueBwdGQAISA_fSD_Li256ELb1ELb1EEENS1_19SingleTileSchedulerILb1ELb0ELb0ELi64EEEEEEEEEvNT_6ParamsE,@"STO_CUDA_ENTRY STV_DEFAULT"
_ZN7cutlass13device_kernelIN5flash19enable_sm80_to_sm89INS1_16FlashAttnBwdSm80INS1_25CollectiveMainloopBwdSm80ILi1ELi1EN4cute5tupleIJNS5_1CILi64EEES8_NS7_ILi192EEEEEENS_10bfloat16_tEfNS_4arch4Sm80ELb0ELb0ELb1ELb1ELb1ELb0ELb0ELb0ELi2ELi2ELi2ELi2ELb1EEENS1_24CollectiveEpilogueBwdGQAISA_fSD_Li256ELb1ELb1EEENS1_19SingleTileSchedulerILb1ELb0ELb0ELi64EEEEEEEEEvNT_6ParamsE:
        /* <DEDUP_REMOVED lines=17> */
.L_x_125:
        /* <DEDUP_REMOVED lines=8> */
.L_x_127:
[----:B------:R-:W-:Y:S02]  /*0190*/  MOV R0, c[0x0][0x3ac] ;  /* 0x0000eb0000007a02 */ /* 0x000fe40000000f00 */
.L_x_126:
[----:B-1----:R-:W-:-:S05]  /*01a0*/  IMAD.SHL.U32 R2, R28, 0x40, RZ ;  /* 0x000000401c027824 */ /* 0x002fca00078e00ff */
[----:B-----5:R-:W-:-:S04]  /*01b0*/  ISETP.GE.AND P0, PT, R2, R0, PT ;  /* 0x000000000200720c */ /* 0x020fc80003f06270 */
[----:B------:R-:W-:Y:S01]  /*01c0*/  SEL R251, R5, 0xffffffff, !P0 ;  /* 0xffffffff05fb7807 */ /* 0x000fe20004000000 */
[----:B------:R-:W-:Y:S05]  /*01d0*/  BRA `(.L_x_128) ;  /* 0x0000011000007947 */ /* 0x000fea0003800000 */
.L_x_124:
[----:B---34-:R-:W-:-:S04]  /*01e0*/  ISETP.NE.U32.AND P0, PT, RZ, c[0x0][0x3c8], PT ;  /* 0x0000f200ff007a0c */ /* 0x018fc80003f05070 */
[----:B------:R-:W-:-:S13]  /*01f0*/  ISETP.NE.AND.EX P0, PT, RZ, c[0x0][0x3cc], PT, P0 ;  /* 0x0000f300ff007a0c */ /* 0x000fda0003f05300 */
[----:B------:R-:W-:Y:S05]  /*0200*/  @!P0 BRA `(.L_x_129) ;  /* 0x0000002000008947 */ /* 0x000fea0003800000 */
[----:B------:R1:W5:Y:S01]  /*0210*/  LDG.E R0, [R2.64] ;  /* 0x0000000a02007981 */ /* 0x000362000c1e1900 */
[----:B------:R-:W-:Y:S05]  /*0220*/  BRA `(.L_x_130) ;  /* 0x0000009000007947 */ /* 0x000fea0003800000 */
.L_x_129:
        /* <DEDUP_REMOVED lines=8> */
.L_x_131:
[----:B------:R-:W-:Y:S02]  /*02b0*/  MOV R0, c[0x0][0x3ac] ;  /* 0x0000eb0000007a02 */ /* 0x000fe40000000f00 */
.L_x_130:
[----:B-1----:R-:W-:-:S05]  /*02c0*/  IMAD.SHL.U32 R2, R28, 0x40, RZ ;  /* 0x000000401c027824 */ /* 0x002fca00078e00ff */
[----:B-----5:R-:W-:-:S04]  /*02d0*/  ISETP.GE.AND P0, PT, R2, R0, PT ;  /* 0x000000000200720c */ /* 0x020fc80003f06270 */
[----:B------:R-:W-:-:S04]  /*02e0*/  SEL R251, R5, 0xffffffff, !P0 ;  /* 0xffffffff05fb7807 */ /* 0x000fc80004000000 */
.L_x_128:
        /* <DEDUP_REMOVED lines=36> */
.L_x_132:
[----:B------:R-:W-:-:S04]  /*0530*/  ISETP.NE.U32.AND P0, PT, RZ, c[0x0][0x2e0], PT ;  /* 0x0000b800ff007a0c */ /* 0x000fc80003f05070 */
[----:B------:R-:W-:-:S13]  /*0540*/  ISETP.NE.AND.EX P0, PT, RZ, c[0x0][0x2e4], PT, P0 ;  /* 0x0000b900ff007a0c */ /* 0x000fda0003f05300 */
[----:B------:R-:W-:Y:S05]  /*0550*/  @!P0 BRA `(.L_x_133) ;  /* 0x0000003000008947 */ /* 0x000fea0003800000 */
[----:B------:R-:W-:-:S05]  /*0560*/  IMAD.WIDE R2, R251, R13, c[0x0][0x2e0] ;  /* 0x0000b800fb027625 */ /* 0x000fca00078e020d */
[----:B------:R1:W5:Y:S01]  /*0570*/  LDG.E R23, [R2.64] ;  /* 0x0000000a02177981 */ /* 0x000362000c1e1900 */
[----:B------:R-:W-:Y:S05]  /*0580*/  BRA `(.L_x_134) ;  /* 0x0000004000007947 */ /* 0x000fea0003800000 */
.L_x_133:
[----:B------:R-:W-:Y:S05]  /*0590*/  @!P3 BRA `(.L_x_134) ;  /* 0x000000300000b947 */ /* 0x000fea0003800000 */
[----:B------:R1:W2:Y:S04]  /*05a0*/  LDG.E R0, [R2.64] ;  /* 0x0000000a02007981 */ /* 0x0002a8000c1e1900 */
[----:B-1----:R-:W2:Y:S02]  /*05b0*/  LDG.E R2, [R2.64+0x4] ;  /* 0x0000040a02027981 */ /* 0x002ea4000c1e1900 */
[----:B--2---:R-:W-:Y:S02]  /*05c0*/  IADD3 R23, -R0, R2, RZ ;  /* 0x0000000200177210 */ /* 0x004fe40007ffe1ff */
.L_x_134:
        /* <DEDUP_REMOVED lines=488> */
.L_x_138:
        /* <DEDUP_REMOVED lines=478> */
.L_x_136:
        /* <DEDUP_REMOVED lines=120> */
.L_x_137:
        /* <DEDUP_REMOVED lines=166> */
.L_x_135:
[----:B------:R-:W-:Y:S05]  /*5410*/  @P0 EXIT ;  /* 0x000000000000094d */ /* 0x000fea0003800000 */
[----:B------:R-:W-:-:S04]  /*5420*/  ISETP.NE.U32.AND P0, PT, RZ, c[0x0][0x360], PT ;  /* 0x0000d800ff007a0c */ /* 0x000fc80003f05070 */
[----:B------:R-:W-:-:S13]  /*5430*/  ISETP.NE.AND.EX P0, PT, RZ, c[0x0][0x364], PT, P0 ;  /* 0x0000d900ff007a0c */ /* 0x000fda0003f05300 */
[----:B-1----:R-:W-:-:S04]  /*5440*/  @P0 IMAD.MOV.U32 R2, RZ, RZ, 0x4 ;  /* 0x00000004ff020424 */ /* 0x002fc800078e00ff */
[----:B------:R-:W-:-:S06]  /*5450*/  @P0 IMAD.WIDE R2, R251, R2, c[0x0][0x360] ;  /* 0x0000d800fb020625 */ /* 0x000fcc00078e0202 */
[----:B------:R1:W2:Y:S01]  /*5460*/  @P0 LDG.E R2, [R2.64] ;  /* 0x0000000a02020981 */ /* 0x0002a2000c1e1900 */
[----:B------:R-:W3:Y:S01]  /*5470*/  S2UR UR6, SR_CTAID.X ;  /* 0x00000000000679c3 */ /* 0x000ee20000002500 */
[----:B------:R-:W-:Y:S01]  /*5480*/  IMAD.MOV.U32 R0, RZ, RZ, c[0x0][0x338] ;  /* 0x0000ce00ff007624 */ /* 0x000fe200078e00ff */
[----:B------:R-:W-:Y:S01]  /*5490*/  ULDC UR5, c[0x0][0x358] ;  /* 0x0000d60000057ab9 */ /* 0x000fe20000000800 */
[----:B------:R-:W1:Y:S01]  /*54a0*/  S2R R5, SR_CTAID.Y ;  /* 0x0000000000057919 */ /* 0x000e620000002600 */
[----:B------:R-:W-:Y:S01]  /*54b0*/  ULDC UR4, c[0x0][0x2f4] ;  /* 0x0000bd0000047ab9 */ /* 0x000fe20000000800 */
[----:B------:R-:W-:Y:S01]  /*54c0*/  SHF.R.S32.HI R16, RZ, 0x1f, R251 ;  /* 0x0000001fff107819 */ /* 0x000fe200000114fb */
[----:B------:R-:W-:Y:S01]  /*54d0*/  BSSY B0, `(.L_x_139) ;  /* 0x0000024000007945 */ /* 0x000fe20003800000 */
[----:B------:R-:W-:Y:S01]  /*54e0*/  BAR.SYNC.DEFER_BLOCKING 0x1, 0x100 ;  /* 0x0044000000007b1d */ /* 0x000fe20000010000 */
[----:B------:R-:W-:Y:S01]  /*54f0*/  ISETP.NE.AND P1, PT, R0, 0x1, PT ;  /* 0x000000010000780c */ /* 0x000fe20003f25270 */
[----:B------:R-:W-:Y:S01]  /*5500*/  IMAD R0, R251, c[0x0][0x2f4], RZ ;  /* 0x0000bd00fb007a24 */ /* 0x000fe200078e02ff */
[----:B------:R-:W-:-:S02]  /*5510*/  SEL R16, R16, RZ, !P0 ;  /* 0x000000ff10107207 */ /* 0x000fc40004000000 */
[----:B------:R-:W-:Y:S02]  /*5520*/  SEL R12, R251, RZ, !P0 ;  /* 0x000000fffb0c7207 */ /* 0x000fe40004000000 */
[----:B------:R-:W-:Y:S01]  /*5530*/  SHF.R.S32.HI R15, RZ, 0x1f, R0 ;  /* 0x0000001fff0f7819 */ /* 0x000fe20000011400 */
[----:B---3--:R-:W-:-:S06]  /*5540*/  UIMAD UR5, UR6, UR5, URZ ;  /* 0x00000005060572a4 */ /* 0x008fcc000f8e023f */
[----:B-1----:R-:W-:Y:S01]  /*5550*/  @P1 IMAD.HI.U32 R3, R5, c[0x0][0x33c], RZ ;  /* 0x0000cf0005031a27 */ /* 0x002fe200078e00ff */
[----:B------:R-:W-:-:S03]  /*5560*/  UIMAD UR5, UR5, UR4, URZ ;  /* 0x00000004050572a4 */ /* 0x000fc6000f8e023f */
[----:B------:R-:W-:Y:S01]  /*5570*/  IMAD.MOV.U32 R7, RZ, RZ, R5 ;  /* 0x000000ffff077224 */ /* 0x000fe200078e0005 */
[----:B------:R-:W-:Y:S01]  /*5580*/  @P1 SHF.R.U32.HI R7, RZ, c[0x0][0x340], R3 ;  /* 0x0000d000ff071a19 */ /* 0x000fe20000011603 */
[----:B------:R-:W-:-:S03]  /*5590*/  USHF.R.S32.HI UR4, URZ, 0x1f, UR5 ;  /* 0x0000001f3f047899 */ /* 0x000fc60008011405 */
[--C-:B------:R-:W-:Y:S01]  /*55a0*/  IADD3 R0, P2, P1, R0, UR5, R7.reuse ;  /* 0x0000000500007c10 */ /* 0x100fe2000f95e007 */
[--C-:B------:R-:W-:Y:S01]  /*55b0*/  IMAD.MOV R6, RZ, RZ, -R7.reuse ;  /* 0x000000ffff067224 */ /* 0x100fe200078e0a07 */
[----:B------:R-:W-:-:S03]  /*55c0*/  SHF.R.S32.HI R13, RZ, 0x1f, R7 ;  /* 0x0000001fff0d7819 */ /* 0x000fc60000011407 */
[----:B------:R-:W-:Y:S01]  /*55d0*/  IMAD.SHL.U32 R14, R0, 0x4, RZ ;  /* 0x00000004000e7824 */ /* 0x000fe200078e00ff */
[----:B------:R-:W-:Y:S01]  /*55e0*/  IADD3.X R15, R15, UR4, R13, P2, P1 ;  /* 0x000000040f0f7c10 */ /* 0x000fe200097e240d */
[----:B------:R-:W-:Y:S01]  /*55f0*/  IMAD R6, R6, c[0x0][0x338], R5 ;  /* 0x0000ce0006067a24 */ /* 0x000fe200078e0205 */
[----:B------:R-:W-:Y:S02]  /*5600*/  ISETP.NE.AND P2, PT, R252, RZ, PT ;  /* 0x000000fffc00720c */ /* 0x000fe40003f45270 */
[----:B------:R-:W-:Y:S02]  /*5610*/  SHF.L.U64.HI R15, R0, 0x2, R15 ;  /* 0x00000002000f7819 */ /* 0x000fe4000001020f */
[----:B------:R-:W-:-:S04]  /*5620*/  IADD3 R4, P1, R14, c[0x0][0x350], RZ ;  /* 0x0000d4000e047a10 */ /* 0x000fc80007f3e0ff */
[----:B------:R-:W-:Y:S01]  /*5630*/  IADD3.X R5, R15, c[0x0][0x354], RZ, P1, !PT ;  /* 0x0000d5000f057a10 */ /* 0x000fe20000ffe4ff */
[----:B--2---:R-:W-:-:S05]  /*5640*/  @P0 IMAD R2, R251, 0x40, R2 ;  /* 0x00000040fb020824 */ /* 0x004fca00078e0202 */
[----:B------:R-:W-:-:S04]  /*5650*/  @P0 SHF.R.S32.HI R3, RZ, 0x1f, R2 ;  /* 0x0000001fff030819 */ /* 0x000fc80000011402 */
[----:B------:R-:W-:-:S04]  /*5660*/  @P0 LEA.HI R2, R3, R2, RZ, 0x6 ;  /* 0x0000000203020211 */ /* 0x000fc800078f30ff */
[----:B------:R-:W-:-:S05]  /*5670*/  @P0 SHF.R.S32.HI R2, RZ, 0x6, R2 ;  /* 0x00000006ff020819 */ /* 0x000fca0000011402 */
[----:B------:R-:W-:-:S05]  /*5680*/  @P0 IMAD R2, R2, 0x3000, RZ ;  /* 0x0000300002020824 */ /* 0x000fca00078e02ff */
[----:B------:R-:W-:Y:S02]  /*5690*/  @P0 SHF.R.S32.HI R3, RZ, 0x1f, R2 ;  /* 0x0000001fff030819 */ /* 0x000fe40000011402 */
[----:B------:R-:W-:Y:S01]  /*56a0*/  @!P0 CS2R R2, SRZ ;  /* 0x0000000000028805 */ /* 0x000fe2000001ff00 */
[----:B------:R-:W-:Y:S05]  /*56b0*/  @P2 BRA `(.L_x_140) ;  /* 0x0000005000002947 */ /* 0x000fea0003800000 */
.L_x_141:
[----:B------:R-:W2:Y:S01]  /*56c0*/  LDG.E.STRONG.GPU R0, [R4.64] ;  /* 0x0000000a04007981 */ /* 0x000ea2000c1ef900 */
[----:B------:R-:W-:Y:S01]  /*56d0*/  YIELD ;  /* 0x0000000000007946 */ /* 0x000fe20003800000 */
[----:B--2---:R-:W-:Y:S01]  /*56e0*/  ISETP.NE.AND P0, PT, R0, R6, PT ;  /* 0x000000060000720c */ /* 0x004fe20003f05270 */
[----:B------:R-:W-:-:S12]  /*56f0*/  CCTL.IVALL ;  /* 0x00000000ff00798f */ /* 0x000fd80002000000 */
[----:B------:R-:W-:Y:S05]  /*5700*/  @P0 BRA `(.L_x_141) ;  /* 0xffffffb000000947 */ /* 0x000fea000383ffff */
.L_x_140:
[----:B------:R-:W-:Y:S05]  /*5710*/  BSYNC B0 ;  /* 0x0000000000007941 */ /* 0x000fea0003800000 */
.L_x_139:
[----:B------:R-:W-:Y:S01]  /*5720*/  MOV R17, 0xffffffff ;  /* 0xffffffff00117802 */ /* 0x000fe20000000f00 */
[----:B------:R-:W-:Y:S05]  /*5730*/  BRA.CONV ~URZ, `(.L_x_142) ;  /* 0x000000237f007947 */ /* 0x000fea000b800000 */
[----:B------:R-:W-:Y:S02]  /*5740*/  MOV R8, 0x5760 ;  /* 0x0000576000087802 */ /* 0x000fe40000000f00 */
[----:B-----5:R-:W-:Y:S05]  /*5750*/  CALL.REL.NOINC `($__internal_1_$__cuda_sm70_warpsync) ;  /* 0x00000a9000007944 */ /* 0x020fea0003c00000 */
.L_x_142:
[----:B------:R-:W-:Y:S01]  /*5760*/  UIMAD UR5, UR6, 0x3000, URZ ;  /* 0x00003000060578a4 */ /* 0x000fe2000f8e023f */
[----:B------:R-:W-:Y:S01]  /*5770*/  SHF.R.S32.HI R8, RZ, 0x1f, R252 ;  /* 0x0000001fff087819 */ /* 0x000fe200000114fc */
[----:B------:R-:W-:Y:S01]  /*5780*/  IMAD R0, R13, c[0x0][0x328], RZ ;  /* 0x0000ca000d007a24 */ /* 0x000fe200078e02ff */
[----:B------:R-:W-:-:S06]  /*5790*/  NOP ;  /* 0x0000000000007918 */ /* 0x000fcc0000000000 */
[----:B------:R-:W-:Y:S01]  /*57a0*/  USHF.R.S32.HI UR4, URZ, 0x1f, UR5 ;  /* 0x0000001f3f047899 */ /* 0x000fe20008011405 */
[----:B------:R-:W-:Y:S01]  /*57b0*/  IADD3 R10, P1, P0, R2, UR5, R252 ;  /* 0x00000005020a7c10 */ /* 0x000fe2000f83e0fc */
[----:B------:R-:W-:-:S04]  /*57c0*/  IMAD R0, R7, c[0x0][0x32c], R0 ;  /* 0x0000cb0007007a24 */ /* 0x000fc800078e0200 */
[----:B------:R-:W-:Y:S01]  /*57d0*/  IADD3.X R11, R3, UR4, R8, P1, P0 ;  /* 0x00000004030b7c10 */ /* 0x000fe20008fe0408 */
[----:B------:R-:W-:-:S04]  /*57e0*/  IMAD R8, R16, c[0x0][0x330], RZ ;  /* 0x0000cc0010087a24 */ /* 0x000fc800078e02ff */
[----:B------:R-:W-:-:S05]  /*57f0*/  IMAD.WIDE.U32 R2, R7, c[0x0][0x328], R10 ;  /* 0x0000ca0007027a25 */ /* 0x000fca00078e000a */
[----:B------:R-:W-:Y:S01]  /*5800*/  IADD3 R3, R3, R0, RZ ;  /* 0x0000000003037210 */ /* 0x000fe20007ffe0ff */
[----:B------:R-:W-:-:S04]  /*5810*/  IMAD R0, R12, c[0x0][0x334], R8 ;  /* 0x0000cd000c007a24 */ /* 0x000fc800078e0208 */
[----:B------:R-:W-:-:S05]  /*5820*/  IMAD.WIDE.U32 R8, R12, c[0x0][0x330], R2 ;  /* 0x0000cc000c087a25 */ /* 0x000fca00078e0002 */
[----:B------:R-:W-:Y:S02]  /*5830*/  IADD3 R0, R9, R0, RZ ;  /* 0x0000000009007210 */ /* 0x000fe40007ffe0ff */
        /* <DEDUP_REMOVED lines=52> */
[----:B-1---5:R-:W-:Y:S05]  /*5b80*/  CALL.REL.NOINC `($__internal_1_$__cuda_sm70_warpsync) ;  /* 0x0000066000007944 */ /* 0x022fea0003c00000 */
.L_x_143:
        /* <DEDUP_REMOVED lines=12> */
.L_x_145:
[----:B------:R-:W-:Y:S05]  /*5c50*/  BSYNC B0 ;  /* 0x0000000000007941 */ /* 0x000fea0003800000 */
.L_x_144:
[----:B--2---:R-:W-:Y:S01]  /*5c60*/  IADD3 R4, P0, R14, c[0x0][0x348], RZ ;  /* 0x0000d2000e047a10 */ /* 0x004fe20007f1e0ff */
[----:B------:R-:W-:Y:S03]  /*5c70*/  BSSY B0, `(.L_x_146) ;  /* 0x0000008000007945 */ /* 0x000fe60003800000 */
[----:B------:R-:W-:Y:S01]  /*5c80*/  IADD3.X R5, R15, c[0x0][0x34c], RZ, P0, !PT ;  /* 0x0000d3000f057a10 */ /* 0x000fe200007fe4ff */
[----:B------:R-:W-:Y:S05]  /*5c90*/  @P2 BRA `(.L_x_147) ;  /* 0x0000005000002947 */ /* 0x000fea0003800000 */
.L_x_148:
[----:B------:R-:W2:Y:S01]  /*5ca0*/  LDG.E.STRONG.GPU R0, [R4.64] ;  /* 0x0000000a04007981 */ /* 0x000ea2000c1ef900 */
[----:B------:R-:W-:Y:S01]  /*5cb0*/  YIELD ;  /* 0x0000000000007946 */ /* 0x000fe20003800000 */
[----:B--2---:R-:W-:Y:S01]  /*5cc0*/  ISETP.NE.AND P0, PT, R0, R6, PT ;  /* 0x000000060000720c */ /* 0x004fe20003f05270 */
[----:B------:R-:W-:-:S12]  /*5cd0*/  CCTL.IVALL ;  /* 0x00000000ff00798f */ /* 0x000fd80002000000 */
[----:B------:R-:W-:Y:S05]  /*5ce0*/  @P0 BRA `(.L_x_148) ;  /* 0xffffffb000000947 */ /* 0x000fea000383ffff */
.L_x_147:
[----:B------:R-:W-:Y:S05]  /*5cf0*/  BSYNC B0 ;  /* 0x0000000000007941 */ /* 0x000fea0003800000 */
.L_x_146:
[----:B------:R-:W-:Y:S05]  /*5d00*/  BRA.CONV ~URZ, `(.L_x_149) ;  /* 0x000000237f007947 */ /* 0x000fea000b800000 */
[----:B------:R-:W-:Y:S02]  /*5d10*/  MOV R8, 0x5d30 ;  /* 0x00005d3000087802 */ /* 0x000fe40000000f00 */
[----:B-1---5:R-:W-:Y:S05]  /*5d20*/  CALL.REL.NOINC `($__internal_1_$__cuda_sm70_warpsync) ;  /* 0x000004c000007944 */ /* 0x022fea0003c00000 */
.L_x_149:
[----:B-1----:R-:W-:Y:S01]  /*5d30*/  MOV R2, R10 ;  /* 0x0000000a00027202 */ /* 0x002fe20000000f00 */
[----:B------:R-:W-:Y:S01]  /*5d40*/  IMAD R0, R13, c[0x0][0x300], RZ ;  /* 0x0000c0000d007a24 */ /* 0x000fe200078e02ff */
[----:B------:R-:W-:Y:S01]  /*5d50*/  MOV R3, R11 ;  /* 0x0000000b00037202 */ /* 0x000fe20000000f00 */
[----:B------:R-:W-:Y:S01]  /*5d60*/  IMAD R6, R16, c[0x0][0x308], RZ ;  /* 0x0000c20010067a24 */ /* 0x000fe200078e02ff */
[----:B------:R-:W-:-:S06]  /*5d70*/  NOP ;  /* 0x0000000000007918 */ /* 0x000fcc0000000000 */
[----:B------:R-:W-:-:S04]  /*5d80*/  IMAD.WIDE.U32 R2, R7, c[0x0][0x300], R2 ;  /* 0x0000c00007027a25 */ /* 0x000fc800078e0002 */
[----:B------:R-:W-:-:S05]  /*5d90*/  IMAD R0, R7, c[0x0][0x304], R0 ;  /* 0x0000c10007007a24 */ /* 0x000fca00078e0200 */
        /* <DEDUP_REMOVED lines=57> */
.L_x_150:
        /* <DEDUP_REMOVED lines=12> */
        .weak           $__internal_1_$__cuda_sm70_warpsync
        .type           $__internal_1_$__cuda_sm70_warpsync,@function
        .size           $__internal_1_$__cuda_sm70_warpsync,(.L_x_1379 - $__internal_1_$__cuda_sm70_warpsync)
$__internal_1_$__cuda_sm70_warpsync:
[----:B------:R-:W-:Y:S01]  /*61f0*/  MOV R9, 0x0 ;  /* 0x0000000000097802 */ /* 0x000fe20000000f00 */
[----:B------:R-:W-:Y:S04]  /*6200*/  WARPSYNC R17 ;  /* 0x0000001100007348 */ /* 0x000fe80003800000 */
[----:B------:R-:W-:Y:S05]  /*6210*/  RET.REL.NODEC R8 `(_ZN7cutlass13device_kernelIN5flash19enable_sm80_to_sm89INS1_16FlashAttnBwdSm80INS1_25CollectiveMainloopBwdSm80ILi1ELi1EN4cute5tupleIJNS5_1CILi64EEES8_NS7_ILi192EEEEEENS_10bfloat16_tEfNS_4arch4Sm80ELb0ELb0ELb1ELb1ELb1ELb0ELb0ELb0ELi2ELi2ELi2ELi2ELb1EEENS1_24CollectiveEpilogueBwdGQAISA_fSD_Li256ELb1ELb1EEENS1_19SingleTileSchedulerILb1ELb0ELb0ELi64EEEEEEEEEvNT_6ParamsE) ;  /* 0xffff9de008007950 */ /* 0x000fea0003c3ffff */
.L_x_151:
        /* <DEDUP_REMOVED lines=14> */
.L_x_1379:


//--------------------- .text._ZN7cutlass13device_kernelIN5flash19enable_sm80_to_sm89INS1_16FlashAttnBwdSm80INS1_25CollectiveMainloopBwdSm80ILi1ELi1EN4cute5tupleIJNS5_1CILi64EEES8_NS7_ILi192EEEEEENS_10bfloat16_tEfNS_4arch4Sm80ELb0ELb1ELb1ELb0ELb0ELb0ELb0ELb0ELi2ELi2ELi2ELi2ELb1EEENS1_21CollectiveEpilogueBwdISA_SB_SD_Li256ELb0ELb0ELi4EEENS1_19SingleTileSchedulerILb0ELb0ELb0ELi64EEEEEEEEEvNT_6ParamsE --------------------------
	.section	.text._ZN7cutlass13device_kernelIN5flash19enable_sm80_to_sm89INS1_16FlashAttnBwdSm80INS1_25CollectiveMainloopBwdSm80ILi1ELi1EN4cute5tupleIJNS5_1CILi64EEES8_NS7_ILi192EEEEEENS_10bfloat16_tEfNS_4arch4Sm80ELb0ELb1ELb1ELb0ELb0ELb0ELb0ELb0ELi2ELi2ELi2ELi2ELb1EEENS1_21CollectiveEpilogueBwdISA_SB_SD_Li256ELb0ELb0ELi4EEENS1_19SingleTileSchedulerILb0ELb0ELb0ELi64EEEEEEEEEvNT_6ParamsE,"ax",@progbits
	.sectioninfo	@"SHI_REGISTERS=255"
	.align	128
.text._ZN7cutlass13device_kernelIN5flash19enable_sm80_to_sm89INS1_16FlashAttnBwdSm80INS1_25CollectiveMainloopBwdSm80ILi1ELi1EN4cute5tupleIJNS5_1CILi64EEES8_NS7_ILi192EEEEEENS_10bfloat16_tEfNS_4arch4Sm80ELb0ELb1ELb1ELb0ELb0ELb0ELb0ELb0ELi2ELi2ELi2ELi2ELb1EEENS1_21CollectiveEpilogueBwdISA_SB_SD_Li256ELb0ELb0ELi4EEENS1_19SingleTileSchedulerILb0ELb0ELb0ELi64EEEEEEEEEvNT_6ParamsE:
        .type           _ZN7cutlass13device_kernelIN5flash19enable_sm80_to_sm89INS1_16FlashAttnBwdSm80INS1_25CollectiveMainloopBwdSm80ILi1ELi1EN4cute5tupleIJNS5_1CILi64EEES8_NS7_ILi192EEEEEENS_10bfloat16_tEfNS_4arch4Sm80ELb0ELb1ELb1ELb0ELb0ELb0ELb0ELb0ELi2ELi2ELi2ELi2ELb1EEENS1_21CollectiveEpilogueBwdISA_SB_SD_Li256ELb0ELb0ELi4EEENS1_19SingleTileSchedulerILb0ELb0ELb0ELi64EEEEEEEEEvNT_6ParamsE,@function
        .size           _ZN7cutlass13device_kernelIN5flash19enable_sm80_to_sm89INS1_16FlashAttnBwdSm80INS1_25CollectiveMainloopBwdSm80ILi1ELi1EN4cute5tupleIJNS5_1CILi64EEES8_NS7_ILi192EEEEEENS_10bfloat16_tEfNS_4arch4Sm80ELb0ELb1ELb1ELb0ELb0ELb0ELb0ELb0ELi2ELi2ELi2ELi2ELb1EEENS1_21CollectiveEpilogueBwdISA_SB_SD_Li256ELb0ELb0ELi4EEENS1_19SingleTileSchedulerILb0ELb0ELb0ELi64EEEEEEEEEvNT_6ParamsE,(.L_x_1381 - _ZN7cutlass13device_kernelIN5flash19enable_sm80_to_sm89INS1_16FlashAttnBwdSm80INS1_25CollectiveMainloopBwdSm80ILi1ELi1EN4cute5tupleIJNS5_1CILi64EEES8_NS7_ILi192EEEEEENS_10bfloat16_tEfNS_4arch4Sm80ELb0ELb1ELb1ELb0ELb0ELb0ELb0ELb0ELi2ELi2ELi2ELi2ELb1EEENS1_21CollectiveEpilogueBwdISA_SB_SD_Li256ELb0ELb0ELi4EEENS1_19SingleTileSchedulerILb0ELb0ELb0ELi64EEEEEEEEEvNT_6ParamsE)
        .other          _ZN7cutlass13device_kernelIN5flash19enable_sm80_to_sm89INS1_16FlashAttnBwdSm80INS1_25CollectiveMainloopBwdSm80ILi1ELi1EN4cute5tupleIJNS5_1CILi64EEES8_NS7_ILi192EEEEEENS_10bfloat16_tEfNS_4arch4Sm80ELb0ELb1ELb1ELb0ELb0ELb0ELb0ELb0ELi2ELi2ELi2ELi2ELb1EEENS1_21CollectiveEpilogueBwdISA_SB_SD_Li256ELb0ELb0ELi4EEENS1_19SingleTileSchedulerILb0ELb0ELb0ELi64EEEEEEEEEvNT_6ParamsE,@"STO_CUDA_ENTRY STV_DEFAULT"
_ZN7cutlass13device_kernelIN5flash19enable_sm80_to_sm89INS1_16FlashAttnBwdSm80INS1_25CollectiveMainloopBwdSm80ILi1ELi1EN4cute5tupleIJNS5_1CILi64EEES8_NS7_ILi192EEEEEENS_10bfloat16_tEfNS_4arch4Sm80ELb0ELb1ELb1ELb0ELb0ELb0ELb0ELb0ELi2ELi2ELi2ELi2ELb1EEENS1_21CollectiveEpilogueBwdISA_SB_SD_Li256ELb0ELb0ELi4EEENS1_19SingleTileSchedulerILb0ELb0ELb0ELi64EEEEEEEEEvNT_6ParamsE:
[----:B------:R-:W-:Y:S02]  /*0000*/  MOV R1, c[0x0][0x28] ;  /* 0x00000a0000017a02 */ /* 0x000fe40000000f00 */
[----:B------:R-:W1:Y:S02]  /*0010*/  S2UR UR14, SR_CTAID.Z ;  /* 0x00000000000e79c3 */ /* 0x000e640000002700 */
[----:B-1----:R-:W-:-:S13]  /*0020*/  ISETP.LE.AND P0, PT, RZ, UR14, PT ;  /* 0x0000000eff007c0c */ /* 0x002fda000bf03270 */
[----:B------:R-:W-:Y:S05]  /*0030*/  @!P0 EXIT ;  /* 0x000000000000894d */ /* 0x000fea0003800000 */
[----:B------:R-:W1:Y:S01]  /*0040*/  S2UR UR13, SR_CTAID.X ;  /* 0x00000000000d79c3 */ /* 0x000e620000002500 */
[----:B------:R-:W2:Y:S01]  /*0050*/  S2R R236, SR_TID.X ;  /* 0x0000000000ec7919 */ /* 0x000ea20000002100 */
[----:B------:R-:W-:Y:S02]  /*0060*/  ULDC UR5, c[0x0][0x168] ;  /* 0x00005a0000057ab9 */ /* 0x000fe40000000800 */
[----:B------:R-:W-:Y:S01]  /*0070*/  UIADD3 UR5, UR5, 0x3f, URZ ;  /* 0x0000003f05057890 */ /* 0x000fe2000fffe03f */
[----:B------:R-:W3:Y:S03]  /*0080*/  S2R R89, SR_CTAID.Y ;  /* 0x0000000000597919 */ /* 0x000ee60000002600 */
[----:B------:R-:W-:-:S04]  /*0090*/  USHF.R.S32.HI UR4, URZ, 0x1f, UR5 ;  /* 0x0000001f3f047899 */ /* 0x000fc80008011405 */
[----:B------:R-:W-:-:S04]  /*00a0*/  ULEA.HI UR4, UR4, UR5, URZ, 0x6 ;  /* 0x0000000504047291 */ /* 0x000fc8000f8f303f */
[----:B------:R-:W-:Y:S01]  /*00b0*/  USHF.R.S32.HI UR17, URZ, 0x6, UR4 ;  /* 0x000000063f117899 */ /* 0x000fe20008011404 */
[----:B-1----:R-:W-:-:S13]  /*00c0*/  ISETP.LE.AND P0, PT, RZ, UR13, PT ;  /* 0x0000000dff007c0c */ /* 0x002fda000bf03270 */
[----:B------:R-:W-:Y:S05]  /*00d0*/  @!P0 BRA `(.L_x_152) ;  /* 0x000000c000008947 */ /* 0x000fea0003800000 */
[----:B--23--:R-:W-:Y:S02]  /*00e0*/  ULDC UR4, c[0x0][0x168] ;  /* 0x00005a0000047ab9 */ /* 0x00cfe40000000800 */
[----:B------:R-:W-:-:S04]  /*00f0*/  ULEA UR4, UR13, UR4, 0x6 ;  /* 0x000000040d047291 */ /* 0x000fc8000f8e303f */
[----:B------:R-:W-:-:S03]  /*0100*/  UIADD3 UR5, UR4, 0x7f, URZ ;  /* 0x0000007f04057890 */ /* 0x000fc6000fffe03f */
[----:B------:R-:W-:Y:S02]  /*0110*/  ULDC UR4, c[0x0][0x198] ;  /* 0x0000660000047ab9 */ /* 0x000fe40000000800 */
[----:B------:R-:W-:-:S03]  /*0120*/  UIADD3 UR4, UR5, -UR4, URZ ;  /* 0x8000000405047290 */ /* 0x000fc6000fffe03f */
[----:B------:R-:W-:Y:S02]  /*0130*/  ULDC UR5, c[0x0][0x2a0] ;  /* 0x0000a80000057ab9 */ /* 0x000fe40000000800 */
[----:B------:R-:W-:-:S04]  /*0140*/  UIADD3 UR5, UR4, UR5, URZ ;  /* 0x0000000504057290 */ /* 0x000fc8000fffe03f */
[----:B------:R-:W-:-:S04]  /*0150*/  USHF.R.S32.HI UR4, URZ, 0x1f, UR5 ;  /* 0x0000001f3f047899 */ /* 0x000fc80008011405 */
[----:B------:R-:W-:-:S04]  /*0160*/  ULEA.HI UR4, UR4, UR5, URZ, 0x6 ;  /* 0x0000000504047291 */ /* 0x000fc8000f8f303f */
[----:B------:R-:W-:-:S04]  /*0170*/  USHF.R.S32.HI UR4, URZ, 0x6, UR4 ;  /* 0x000000063f047899 */ /* 0x000fc80008011404 */
[----:B------:R-:W-:-:S04]  /*0180*/  UISETP.LT.AND UP0, UPT, UR17, UR4, UPT ;  /* 0x000000041100728c */ /* 0x000fc8000bf01270 */
[----:B------:R-:W-:Y:S02]  /*0190*/  USEL UR17, UR17, UR4, UP0 ;  /* 0x0000000411117287 */ /* 0x000fe40008000000 */
.L_x_152:
[----:B--23--:R-:W-:Y:S01]  /*01a0*/  USHF.L.U32 UR16, UR13, 0x6, URZ ;  /* 0x000000060d107899 */ /* 0x00cfe2000800063f */
[----:B------:R-:W-:Y:S01]  /*01b0*/  PLOP3.LUT P1, PT, PT, PT, PT, 0x80, 0x0 ;  /* 0x000000000000781c */ /* 0x000fe20003f2f070 */
[----:B------:R-:W-:Y:S01]  /*01c0*/  ULDC UR6, c[0x0][0x168] ;  /* 0x00005a0000067ab9 */ /* 0x000fe20000000800 */
[----:B------:R-:W-:Y:S01]  /*01d0*/  CS2R R110, SRZ ;  /* 0x00000000006e7805 */ /* 0x000fe2000001ff00 */
[----:B------:R-:W-:Y:S01]  /*01e0*/  UIADD3 UR6, UR16, UR6, URZ ;  /* 0x0000000610067290 */ /* 0x000fe2000fffe03f */
[----:B------:R-:W-:Y:S01]  /*01f0*/  CS2R R108, SRZ ;  /* 0x00000000006c7805 */ /* 0x000fe2000001ff00 */
[----:B------:R-:W-:Y:S01]  /*0200*/  ULDC UR5, c[0x0][0x198] ;  /* 0x0000660000057ab9 */ /* 0x000fe20000000800 */
[----:B------:R-:W-:Y:S01]  /*0210*/  CS2R R114, SRZ ;  /* 0x0000000000727805 */ /* 0x000fe2000001ff00 */
[----:B------:R-:W-:Y:S01]  /*0220*/  UIADD3 UR5, UR6, -UR5, URZ ;  /* 0x8000000506057290 */ /* 0x000fe2000fffe03f */
[----:B------:R-:W-:Y:S01]  /*0230*/  CS2R R112, SRZ ;  /* 0x0000000000707805 */ /* 0x000fe2000001ff00 */
[----:B------:R-:W-:Y:S01]  /*0240*/  ULDC UR4, c[0x0][0x2a4] ;  /* 0x0000a90000047ab9 */ /* 0x000fe20000000800 */
[----:B------:R-:W-:Y:S01]  /*0250*/  CS2R R106, SRZ ;  /* 0x00000000006a7805 */ /* 0x000fe2000001ff00 */
[----:B------:R-:W-:Y:S01]  /*0260*/  UIADD3 UR5, UR5, -UR4, URZ ;  /* 0x8000000405057290 */ /* 0x000fe2000fffe03f */
[----:B------:R-:W-:Y:S01]  /*0270*/  IMAD.MOV.U32 R9, RZ, RZ, RZ ;  /* 0x000000ffff097224 */ /* 0x000fe200078e00ff */
[----:B------:R-:W-:Y:S01]  /*0280*/  ULDC.64 UR22, c[0x0][0x118] ;  /* 0x0000460000167ab9 */ /* 0x000fe20000000a00 */
[----:B------:R-:W-:Y:S01]  /*0290*/  IMAD.MOV.U32 R104, RZ, RZ, RZ ;  /* 0x000000ffff687224 */ /* 0x000fe200078e00ff */
[----:B------:R-:W-:Y:S01]  /*02a0*/  USHF.R.S32.HI UR4, URZ, 0x1f, UR5 ;  /* 0x0000001f3f047899 */ /* 0x000fe20008011405 */
[----:B------:R-:W-:Y:S01]  /*02b0*/  MOV R11, RZ ;  /* 0x000000ff000b7202 */ /* 0x000fe20000000f00 */
[----:B------:R-:W-:Y:S01]  /*02c0*/  IMAD.MOV.U32 R102, RZ, RZ, RZ ;  /* 0x000000ffff667224 */ /* 0x000fe200078e00ff */
[----:B------:R-:W-:Y:S01]  /*02d0*/  CS2R R12, SRZ ;  /* 0x00000000000c7805 */ /* 0x000fe2000001ff00 */
[----:B------:R-:W-:Y:S01]  /*02e0*/  ULEA.HI UR4, UR4, UR5, URZ, 0x6 ;  /* 0x0000000504047291 */ /* 0x000fe2000f8f303f */
[----:B------:R-:W-:Y:S01]  /*02f0*/  MOV R100, RZ ;  /* 0x000000ff00647202 */ /* 0x000fe20000000f00 */
[----:B------:R-:W-:Y:S01]  /*0300*/  IMAD.MOV.U32 R94, RZ, RZ, RZ ;  /* 0x000000ffff5e7224 */ /* 0x000fe200078e00ff */
[----:B------:R-:W-:Y:S01]  /*0310*/  MOV R15, RZ ;  /* 0x000000ff000f7202 */ /* 0x000fe20000000f00 */
[----:B------:R-:W-:Y:S01]  /*0320*/  USHF.R.S32.HI UR15, URZ, 0x6, UR4 ;  /* 0x000000063f0f7899 */ /* 0x000fe20008011404 */
[----:B------:R-:W-:Y:S01]  /*0330*/  IMAD.MOV.U32 R92, RZ, RZ, RZ ;  /* 0x000000ffff5c7224 */ /* 0x000fe200078e00ff */
[----:B------:R-:W-:Y:S01]  /*0340*/  CS2R R16, SRZ ;  /* 0x0000000000107805 */ /* 0x000fe2000001ff00 */
[----:B------:R-:W-:Y:S01]  /*0350*/  MOV R98, RZ ;  /* 0x000000ff00627202 */ /* 0x000fe20000000f00 */
[----:B------:R-:W-:Y:S01]  /*0360*/  UISETP.LT.AND UP0, UPT, URZ, UR15, UPT ;  /* 0x0000000f3f00728c */ /* 0x000fe2000bf01270 */
[----:B------:R-:W-:Y:S01]  /*0370*/  IMAD.MOV.U32 R96, RZ, RZ, RZ ;  /* 0x000000ffff607224 */ /* 0x000fe200078e00ff */
[----:B------:R-:W-:Y:S01]  /*0380*/  CS2R R18, SRZ ;  /* 0x0000000000127805 */ /* 0x000fe2000001ff00 */
[----:B------:R-:W-:Y:S01]  /*0390*/  MOV R90, RZ ;  /* 0x000000ff005a7202 */ /* 0x000fe20000000f00 */
[----:B------:R-:W-:Y:S01]  /*03a0*/  USEL UR15, URZ, UR15, !UP0 ;  /* 0x0000000f3f0f7287 */ /* 0x000fe2000c000000 */
[----:B------:R-:W-:Y:S01]  /*03b0*/  IMAD.MOV.U32 R88, RZ, RZ, RZ ;  /* 0x000000ffff587224 */ /* 0x000fe200078e00ff */
[----:B------:R-:W-:Y:S01]  /*03c0*/  CS2R R86, SRZ ;  /* 0x0000000000567805 */ /* 0x000fe2000001ff00 */
[----:B------:R-:W-:Y:S01]  /*03d0*/  CS2R R84, SRZ ;  /* 0x0000000000547805 */ /* 0x000fe2000001ff00 */
[----:B------:R-:W-:Y:S01]  /*03e0*/  UISETP.GT.AND UP0, UPT, UR17, UR15, UPT ;  /* 0x0000000f1100728c */ /* 0x000fe2000bf04270 */
[----:B------:R-:W-:Y:S01]  /*03f0*/  CS2R R78, SRZ ;  /* 0x00000000004e7805 */ /* 0x000fe2000001ff00 */
        /* <DEDUP_REMOVED lines=35> */
[C---:B------:R-:W-:Y:S01]  /*0630*/  IMAD.SHL.U32 R242, R236.reuse, 0x4, RZ ;  /* 0x00000004ecf27824 */ /* 0x040fe200078e00ff */
[----:B------:R-:W-:Y:S01]  /*0640*/  ISETP.GT.AND P3, PT, R236, 0xf, PT ;  /* 0x0000000fec00780c */ /* 0x000fe20003f64270 */
[----:B------:R-:W-:Y:S01]  /*0650*/  USHF.L.U32 UR24, UR15, 0x6, URZ ;  /* 0x000000060f187899 */ /* 0x000fe2000800063f */
[----:B------:R-:W-:Y:S01]  /*0660*/  ISETP.NE.AND P0, PT, R0, 0x1, PT ;  /* 0x000000010000780c */ /* 0x000fe20003f05270 */
[----:B------:R-:W-:Y:S01]  /*0670*/  IMAD.MOV.U32 R4, RZ, RZ, R89 ;  /* 0x000000ffff047224 */ /* 0x000fe200078e0059 */
[----:B------:R-:W-:Y:S01]  /*0680*/  SHF.R.S32.HI R243, RZ, 0x1f, R242 ;  /* 0x0000001ffff37819 */ /* 0x000fe200000114f2 */
[----:B------:R-:W-:Y:S01]  /*0690*/  ULDC.64 UR10, c[0x0][0x278] ;  /* 0x00009e00000a7ab9 */ /* 0x000fe20000000a00 */
[----:B------:R-:W-:Y:S01]  /*06a0*/  IMAD R6, R31, c[0x0][0x288], RZ ;  /* 0x0000a2001f067a24 */ /* 0x000fe200078e02ff */
[----:B------:R-:W-:Y:S01]  /*06b0*/  UIMAD.WIDE.U32 UR20, UR14, UR10, URZ ;  /* 0x0000000a0e1472a5 */ /* 0x000fe2000f8e003f */
[----:B------:R-:W-:Y:S01]  /*06c0*/  IMAD.U32 R5, RZ, RZ, UR24 ;  /* 0x00000018ff057e24 */ /* 0x000fe2000f8e00ff */
[----:B------:R-:W-:Y:S01]  /*06d0*/  SHF.R.S32.HI R21, RZ, 0x1f, R236 ;  /* 0x0000001fff157819 */ /* 0x000fe200000114ec */
[----:B------:R-:W-:Y:S01]  /*06e0*/  IMAD.WIDE.U32 R2, R89, c[0x0][0x270], R242 ;  /* 0x00009c0059027a25 */ /* 0x000fe200078e00f2 */
[----:B------:R-:W-:Y:S01]  /*06f0*/  ULDC.64 UR8, c[0x0][0x290] ;  /* 0x0000a40000087ab9 */ /* 0x000fe20000000a00 */
[----:B------:R-:W1:Y:S01]  /*0700*/  S2R R250, SR_CTAID.Z ;  /* 0x0000000000fa7919 */ /* 0x000e620000002700 */
[-C--:B------:R-:W-:Y:S01]  /*0710*/  LEA.HI R22, R21, R236.reuse, RZ, 0x3 ;  /* 0x000000ec15167211 */ /* 0x080fe200078f18ff */
[----:B------:R-:W-:Y:S01]  /*0720*/  UIMAD.WIDE.U32 UR18, UR14, UR8, URZ ;  /* 0x000000080e1272a5 */ /* 0x000fe2000f8e003f */
[----:B------:R-:W-:Y:S01]  /*0730*/  @P0 IMAD.HI.U32 R0, R89, c[0x0][0x24c], RZ ;  /* 0x0000930059000a27 */ /* 0x000fe200078e00ff */
[----:B------:R-:W-:Y:S01]  /*0740*/  @!P3 IADD3 R25, P4, P2, R5, UR20, R2 ;  /* 0x000000140519bc10 */ /* 0x000fe2000fa9e002 */
[----:B------:R-:W-:Y:S01]  /*0750*/  USHF.R.S32.HI UR12, URZ, 0x1f, UR14 ;  /* 0x0000001f3f0c7899 */ /* 0x000fe2000801140e */
[----:B------:R-:W-:Y:S01]  /*0760*/  SHF.R.S32.HI R240, RZ, 0x3, R22 ;  /* 0x00000003fff07819 */ /* 0x000fe20000011416 */
[----:B------:R-:W-:Y:S01]  /*0770*/  ULDC.64 UR6, c[0x0][0x1e8] ;  /* 0x00007a0000067ab9 */ /* 0x000fe20000000a00 */
[----:B------:R-:W-:Y:S01]  /*0780*/  @P0 SHF.R.U32.HI R4, RZ, c[0x0][0x250], R0 ;  /* 0x00009400ff040a19 */ /* 0x000fe20000011600 */
[----:B------:R-:W-:Y:S01]  /*0790*/  IMAD R0, R31, c[0x0][0x270], RZ ;  /* 0x00009c001f007a24 */ /* 0x000fe200078e02ff */
[----:B------:R-:W-:Y:S01]  /*07a0*/  LEA.HI R24, R21, R236, RZ, 0x4 ;  /* 0x000000ec15187211 */ /* 0x000fe200078f20ff */
[----:B------:R-:W-:Y:S01]  /*07b0*/  ULDC.64 UR4, c[0x0][0x1b8] ;  /* 0x00006e0000047ab9 */ /* 0x000fe20000000a00 */
[----:B------:R-:W-:Y:S01]  /*07c0*/  SHF.R.S32.HI R241, RZ, 0x1f, R240 ;  /* 0x0000001ffff17819 */ /* 0x000fe200000114f0 */
[----:B------:R-:W-:Y:S01]  /*07d0*/  IMAD R0, R89, c[0x0][0x274], R0 ;  /* 0x00009d0059007a24 */ /* 0x000fe200078e0200 */
[----:B------:R-:W-:Y:S01]  /*07e0*/  SHF.R.S32.HI R8, RZ, 0x4, R24 ;  /* 0x00000004ff087819 */ /* 0x000fe20000011418 */
[----:B------:R-:W-:Y:S01]  /*07f0*/  UIMAD UR6, UR12, UR6, URZ ;  /* 0x000000060c0672a4 */ /* 0x000fe2000f8e023f */
[----:B------:R-:W-:Y:S01]  /*0800*/  IMAD.MOV.U32 R116, RZ, RZ, 0x40 ;  /* 0x00000040ff747424 */ /* 0x000fe200078e00ff */
[----:B------:R-:W-:Y:S01]  /*0810*/  UIMAD UR4, UR12, UR4, URZ ;  /* 0x000000040c0472a4 */ /* 0x000fe2000f8e023f */
[----:B------:R-:W-:Y:S01]  /*0820*/  IMAD.IADD R18, R3, 0x1, R0 ;  /* 0x0000000103127824 */ /* 0x000fe200078e0200 */
[----:B------:R-:W-:Y:S01]  /*0830*/  UIMAD UR7, UR14, UR7, UR6 ;  /* 0x000000070e0772a4 */ /* 0x000fe2000f8e0206 */
[C---:B------:R-:W-:Y:S01]  /*0840*/  IMAD R0, R89.reuse, c[0x0][0x28c], R6 ;  /* 0x0000a30059007a24 */ /* 0x040fe200078e0206 */
[----:B------:R-:W-:Y:S01]  /*0850*/  UIMAD UR10, UR12, UR10, URZ ;  /* 0x0000000a0c0a72a4 */ /* 0x000fe2000f8e023f */
[----:B------:R-:W-:Y:S01]  /*0860*/  IMAD.WIDE.U32 R2, R89, c[0x0][0x288], R242 ;  /* 0x0000a20059027a25 */ /* 0x000fe200078e00f2 */
[----:B------:R-:W-:Y:S01]  /*0870*/  UIMAD UR8, UR12, UR8, URZ ;  /* 0x000000080c0872a4 */ /* 0x000fe2000f8e023f */
[----:B------:R-:W-:Y:S01]  /*0880*/  SHF.R.S32.HI R237, RZ, 0x1f, R236 ;  /* 0x0000001fffed7819 */ /* 0x000fe200000114ec */
[----:B------:R-:W-:Y:S01]  /*0890*/  UIMAD UR4, UR14, UR5, UR4 ;  /* 0x000000050e0472a4 */ /* 0x000fe2000f8e0204 */
[----:B------:R-:W-:Y:S01]  /*08a0*/  IMAD.IADD R19, R3, 0x1, R0 ;  /* 0x0000000103137824 */ /* 0x000fe200078e0200 */
[----:B------:R-:W-:Y:S01]  /*08b0*/  LOP3.LUT R0, R22, 0xfffffff8, RZ, 0xc0, !PT ;  /* 0xfffffff816007812 */ /* 0x000fe200078ec0ff */
[----:B------:R-:W-:Y:S01]  /*08c0*/  IMAD.U32 R6, RZ, RZ, UR13 ;  /* 0x0000000dff067e24 */ /* 0x000fe2000f8e00ff */
[----:B------:R-:W-:Y:S01]  /*08d0*/  IADD3 R28, P1, P0, R5, UR18, R2 ;  /* 0x00000012051c7c10 */ /* 0x000fe2000f83e002 */
[----:B------:R-:W-:Y:S01]  /*08e0*/  USHF.R.S32.HI UR5, URZ, 0x1f, UR24 ;  /* 0x0000001f3f057899 */ /* 0x000fe20008011418 */
[----:B------:R-:W-:Y:S01]  /*08f0*/  LEA.HI R5, R24, R8, RZ, 0x1 ;  /* 0x0000000818057211 */ /* 0x000fe200078f08ff */
[----:B------:R-:W-:Y:S01]  /*0900*/  IMAD.IADD R16, R236, 0x1, -R0 ;  /* 0x00000001ec107824 */ /* 0x000fe200078e0a00 */
[----:B------:R-:W-:Y:S01]  /*0910*/  SHF.R.S32.HI R0, RZ, 0x1f, R4 ;  /* 0x0000001fff007819 */ /* 0x000fe20000011404 */
[----:B------:R-:W-:Y:S01]  /*0920*/  IMAD.WIDE R14, R6, 0x40, R240 ;  /* 0x00000040060e7825 */ /* 0x000fe200078e02f0 */
[----:B------:R-:W-:Y:S01]  /*0930*/  LOP3.LUT R10, R5, 0xfffffffe, RZ, 0xc0, !PT ;  /* 0xfffffffe050a7812 */ /* 0x000fe200078ec0ff */
[----:B------:R-:W-:Y:S01]  /*0940*/  UIMAD UR10, UR14, UR11, UR10 ;  /* 0x0000000b0e0a72a4 */ /* 0x000fe2000f8e020a */
[----:B------:R-:W-:Y:S01]  /*0950*/  CS2R R114, SRZ ;  /* 0x0000000000727805 */ /* 0x000fe2000001ff00 */
[----:B------:R-:W-:Y:S01]  /*0960*/  IMAD.SHL.U32 R12, R16, 0x8, RZ ;  /* 0x00000008100c7824 */ /* 0x000fe200078e00ff */
[----:B------:R-:W-:Y:S01]  /*0970*/  UIMAD UR9, UR14, UR9, UR8 ;  /* 0x000000090e0972a4 */ /* 0x000fe2000f8e0208 */
[C---:B------:R-:W-:Y:S01]  /*0980*/  IMAD R2, R0.reuse, c[0x0][0x1e0], RZ ;  /* 0x0000780000027a24 */ /* 0x040fe200078e02ff */
[----:B------:R-:W-:Y:S01]  /*0990*/  UIADD3 UR8, UR21, UR10, URZ ;  /* 0x0000000a15087290 */ /* 0x000fe2000fffe03f */
[----:B------:R-:W-:Y:S01]  /*09a0*/  IMAD R0, R0, c[0x0][0x1b0], RZ ;  /* 0x00006c0000007a24 */ /* 0x000fe200078e02ff */
[----:B------:R-:W-:Y:S01]  /*09b0*/  SHF.R.S32.HI R13, RZ, 0x1f, R12 ;  /* 0x0000001fff0d7819 */ /* 0x000fe2000001140c */
[C---:B------:R-:W-:Y:S01]  /*09c0*/  IMAD R9, R4.reuse, c[0x0][0x1e4], R2 ;  /* 0x0000790004097a24 */ /* 0x040fe200078e0202 */
[----:B------:R-:W-:Y:S01]  /*09d0*/  UIADD3 UR9, UR19, UR9, URZ ;  /* 0x0000000913097290 */ /* 0x000fe2000fffe03f */
[C---:B------:R-:W-:Y:S01]  /*09e0*/  IMAD R0, R4.reuse, c[0x0][0x1b4], R0 ;  /* 0x00006d0004007a24 */ /* 0x040fe200078e0200 */
[----:B------:R-:W-:Y:S01]  /*09f0*/  ULDC UR10, c[0x0][0x198] ;  /* 0x00006600000a7ab9 */ /* 0x000fe20000000800 */
[--C-:B------:R-:W-:Y:S01]  /*0a00*/  IMAD.WIDE.U32 R2, R4, c[0x0][0x1e0], R12.reuse ;  /* 0x0000780004027a25 */ /* 0x100fe200078e000c */
[----:B------:R-:W-:Y:S01]  /*0a10*/  UIADD3 UR10, -UR16, UR10, URZ ;  /* 0x0000000a100a7290 */ /* 0x000fe2000fffe13f */
[----:B------:R-:W-:Y:S01]  /*0a20*/  IADD3 R26, R12, 0x40, RZ ;  /* 0x000000400c1a7810 */ /* 0x000fe20007ffe0ff */
[----:B------:R-:W-:Y:S01]  /*0a30*/  USHF.R.S32.HI UR11, URZ, 0x1f, UR15 ;  /* 0x0000001f3f0b7899 */ /* 0x000fe2000801140f */
[----:B------:R-:W-:Y:S01]  /*0a40*/  IMAD.WIDE.U32 R6, R4, c[0x0][0x1b0], R12 ;  /* 0x00006c0004067a25 */ /* 0x000fe200078e000c */
[----:B------:R-:W-:Y:S01]  /*0a50*/  IADD3 R27, R12, 0x80, RZ ;  /* 0x000000800c1b7810 */ /* 0x000fe20007ffe0ff */
[----:B------:R-:W-:Y:S01]  /*0a60*/  CS2R R112, SRZ ;  /* 0x0000000000707805 */ /* 0x000fe2000001ff00 */
[----:B------:R-:W-:Y:S01]  /*0a70*/  CS2R R110, SRZ ;  /* 0x00000000006e7805 */ /* 0x000fe2000001ff00 */
[----:B------:R-:W-:Y:S01]  /*0a80*/  IMAD.IADD R5, R3, 0x1, R9 ;  /* 0x0000000103057824 */ /* 0x000fe200078e0209 */
[----:B------:R-:W-:Y:S01]  /*0a90*/  CS2R R108, SRZ ;  /* 0x00000000006c7805 */ /* 0x000fe2000001ff00 */
[----:B------:R-:W-:Y:S01]  /*0aa0*/  IMAD.IADD R3, R7, 0x1, R0 ;  /* 0x0000000107037824 */ /* 0x000fe200078e0200 */
[----:B------:R-:W-:Y:S01]  /*0ab0*/  LEA.HI R7, R21, R236, RZ, 0x6 ;  /* 0x000000ec15077211 */ /* 0x000fe200078f30ff */
[----:B------:R-:W-:Y:S01]  /*0ac0*/  IMAD.SHL.U32 R0, R240, 0x40, RZ ;  /* 0x00000040f0007824 */ /* 0x000fe200078e00ff */
[----:B------:R-:W-:Y:S01]  /*0ad0*/  CS2R R106, SRZ ;  /* 0x00000000006a7805 */ /* 0x000fe2000001ff00 */
[----:B------:R-:W-:Y:S01]  /*0ae0*/  IMAD.MOV.U32 R4, RZ, RZ, R2 ;  /* 0x000000ffff047224 */ /* 0x000fe200078e0002 */
[----:B------:R-:W-:Y:S01]  /*0af0*/  SHF.R.S32.HI R20, RZ, 0x6, R7 ;  /* 0x00000006ff147819 */ /* 0x000fe20000011407 */
[----:B------:R-:W-:Y:S01]  /*0b00*/  IMAD.MOV.U32 R2, RZ, RZ, R6 ;  /* 0x000000ffff027224 */ /* 0x000fe200078e0006 */
[----:B------:R-:W-:Y:S01]  /*0b10*/  LOP3.LUT R0, R0, 0x1c0, RZ, 0xc0, !PT ;  /* 0x000001c000007812 */ /* 0x000fe200078ec0ff */
[----:B------:R-:W-:Y:S01]  /*0b20*/  IMAD R6, R241, c[0x0][0x178], RZ ;  /* 0x00005e00f1067a24 */ /* 0x000fe200078e02ff */
[----:B------:R-:W-:Y:S01]  /*0b30*/  CS2R R104, SRZ ;  /* 0x0000000000687805 */ /* 0x000fe2000001ff00 */
[----:B------:R-:W-:Y:S01]  /*0b40*/  IMAD.SHL.U32 R17, R20, 0x200, RZ ;  /* 0x0000020014117824 */ /* 0x000fe200078e00ff */
[----:B------:R-:W-:Y:S01]  /*0b50*/  LOP3.LUT R11, R0, 0x38, R12, 0xf8, !PT ;  /* 0x00000038000b7812 */ /* 0x000fe200078ef80c */
[----:B-1----:R-:W-:Y:S01]  /*0b60*/  IMAD.WIDE.U32 R4, R250, c[0x0][0x1e8], R4 ;  /* 0x00007a00fa047a25 */ /* 0x002fe200078e0004 */
[----:B------:R-:W-:Y:S01]  /*0b70*/  SHF.R.U32.HI R0, RZ, 0x3, R0 ;  /* 0x00000003ff007819 */ /* 0x000fe20000011600 */
[----:B------:R-:W-:Y:S01]  /*0b80*/  CS2R R102, SRZ ;  /* 0x0000000000667805 */ /* 0x000fe2000001ff00 */
[----:B------:R-:W-:Y:S01]  /*0b90*/  CS2R R100, SRZ ;  /* 0x0000000000647805 */ /* 0x000fe2000001ff00 */
[----:B------:R-:W-:Y:S01]  /*0ba0*/  IMAD.IADD R23, R8, 0x1, -R10 ;  /* 0x0000000108177824 */ /* 0x000fe200078e0a0a */
[----:B------:R-:W-:Y:S01]  /*0bb0*/  IADD3 R5, R5, UR7, RZ ;  /* 0x0000000705057c10 */ /* 0x000fe2000fffe0ff */
[C---:B------:R-:W-:Y:S01]  /*0bc0*/  IMAD R8, R240.reuse, c[0x0][0x17c], R6 ;  /* 0x00005f00f0087a24 */ /* 0x040fe200078e0206 */
[----:B------:R-:W-:Y:S01]  /*0bd0*/  LOP3.LUT R228, R17, R11, R0, 0xf6, !PT ;  /* 0x0000000b11e47212 */ /* 0x000fe200078ef600 */
[----:B------:R-:W-:Y:S01]  /*0be0*/  IMAD.WIDE.U32 R6, R240, c[0x0][0x178], R12 ;  /* 0x00005e00f0067a25 */ /* 0x000fe200078e000c */
[----:B------:R-:W-:Y:S01]  /*0bf0*/  CS2R R98, SRZ ;  /* 0x0000000000627805 */ /* 0x000fe2000001ff00 */
[----:B------:R-:W-:Y:S01]  /*0c00*/  CS2R R96, SRZ ;  /* 0x0000000000607805 */ /* 0x000fe2000001ff00 */
[----:B------:R-:W-:Y:S01]  /*0c10*/  CS2R R94, SRZ ;  /* 0x00000000005e7805 */ /* 0x000fe2000001ff00 */
[----:B------:R-:W-:Y:S01]  /*0c20*/  IMAD R0, R15, c[0x0][0x1d8], RZ ;  /* 0x000076000f007a24 */ /* 0x000fe200078e02ff */
[----:B------:R-:W-:Y:S01]  /*0c30*/  CS2R R92, SRZ ;  /* 0x00000000005c7805 */ /* 0x000fe2000001ff00 */
[----:B------:R-:W-:Y:S01]  /*0c40*/  IMAD.U32 R10, RZ, RZ, UR5 ;  /* 0x00000005ff0a7e24 */ /* 0x000fe2000f8e00ff */
[----:B------:R-:W-:Y:S01]  /*0c50*/  CS2R R90, SRZ ;  /* 0x00000000005a7805 */ /* 0x000fe2000001ff00 */
[----:B------:R-:W-:Y:S01]  /*0c60*/  IMAD.IADD R9, R7, 0x1, R8 ;  /* 0x0000000107097824 */ /* 0x000fe200078e0208 */
[----:B------:R-:W-:Y:S01]  /*0c70*/  CS2R R86, SRZ ;  /* 0x0000000000567805 */ /* 0x000fe2000001ff00 */
[----:B------:R-:W-:Y:S01]  /*0c80*/  IMAD.WIDE.U32 R2, R250, c[0x0][0x1b8], R2 ;  /* 0x00006e00fa027a25 */ /* 0x000fe200078e0002 */
[C---:B------:R-:W-:Y:S01]  /*0c90*/  @!P3 IADD3.X R29, R10.reuse, UR8, R18, P4, P2 ;  /* 0x000000080a1dbc10 */ /* 0x040fe2000a7e4412 */
[----:B------:R-:W-:Y:S01]  /*0ca0*/  CS2R R84, SRZ ;  /* 0x0000000000547805 */ /* 0x000fe2000001ff00 */
[----:B------:R-:W-:Y:S01]  /*0cb0*/  IADD3.X R30, R10, UR9, R19, P1, P0 ;  /* 0x000000090a1e7c10 */ /* 0x000fe20008fe0413 */
[----:B------:R-:W-:Y:S01]  /*0cc0*/  IMAD.MOV.U32 R8, RZ, RZ, R6 ;  /* 0x000000ffff087224 */ /* 0x000fe200078e0006 */
[----:B------:R-:W-:Y:S01]  /*0cd0*/  IADD3 R3, R3, UR4, RZ ;  /* 0x0000000403037c10 */ /* 0x000fe2000fffe0ff */
[----:B------:R-:W-:Y:S01]  /*0ce0*/  IMAD R0, R14, c[0x0][0x1dc], R0 ;  /* 0x000077000e007a24 */ /* 0x000fe200078e0200 */
[----:B------:R-:W-:Y:S01]  /*0cf0*/  ISETP.GE.AND P4, PT, R12, c[0x0][0x1cc], PT ;  /* 0x000073000c007a0c */ /* 0x000fe20003f86270 */
[----:B------:R-:W-:Y:S01]  /*0d00*/  IMAD.WIDE.U32 R6, R14, c[0x0][0x1d8], R4 ;  /* 0x000076000e067a25 */ /* 0x000fe200078e0004 */
[----:B------:R-:W-:Y:S01]  /*0d10*/  ULDC.64 UR4, c[0x0][0x178] ;  /* 0x00005e0000047ab9 */ /* 0x000fe20000000a00 */
[----:B------:R-:W-:Y:S01]  /*0d20*/  CS2R R82, SRZ ;  /* 0x0000000000527805 */ /* 0x000fe2000001ff00 */
[----:B------:R-:W-:Y:S01]  /*0d30*/  UIMAD UR6, UR11, UR4, URZ ;  /* 0x000000040b0672a4 */ /* 0x000fe2000f8e023f */
[----:B------:R-:W-:Y:S01]  /*0d40*/  IMAD R10, R15, c[0x0][0x1a8], RZ ;  /* 0x00006a000f0a7a24 */ /* 0x000fe200078e02ff */
[----:B------:R-:W-:Y:S01]  /*0d50*/  LEA R4, P0, R6, c[0x0][0x1c0], 0x1 ;  /* 0x0000700006047a11 */ /* 0x000fe200078008ff */
[----:B------:R-:W-:Y:S01]  /*0d60*/  IMAD.IADD R0, R7, 0x1, R0 ;  /* 0x0000000107007824 */ /* 0x000fe200078e0200 */
[----:B------:R-:W-:Y:S01]  /*0d70*/  UIMAD.WIDE.U32 UR26, UR15, UR4, URZ ;  /* 0x000000040f1a72a5 */ /* 0x000fe2000f8e003f */
[C---:B------:R-:W-:Y:S01]  /*0d80*/  IMAD R15, R14.reuse, c[0x0][0x1ac], R10 ;  /* 0x00006b000e0f7a24 */ /* 0x040fe200078e020a */
[----:B------:R-:W-:Y:S01]  /*0d90*/  UIMAD UR6, UR15, UR5, UR6 ;  /* 0x000000050f0672a4 */ /* 0x000fe2000f8e0206 */
[----:B------:R-:W-:Y:S01]  /*0da0*/  IMAD.WIDE.U32 R10, R14, c[0x0][0x1a8], R2 ;  /* 0x00006a000e0a7a25 */ /* 0x000fe200078e0002 */
[----:B------:R-:W-:Y:S01]  /*0db0*/  LEA.HI.X R5, R6, c[0x0][0x1c4], R0, 0x1, P0 ;  /* 0x0000710006057a11 */ /* 0x000fe200000f0c00 */
[----:B------:R-:W-:Y:S01]  /*0dc0*/  ULDC.64 UR4, c[0x0][0x188] ;  /* 0x0000620000047ab9 */ /* 0x000fe20000000a00 */
[----:B------:R-:W-:Y:S01]  /*0dd0*/  IADD3 R0, -R240, UR10, RZ ;  /* 0x0000000af0007c10 */ /* 0x000fe2000fffe1ff */
[----:B------:R-:W-:Y:S01]  /*0de0*/  IMAD R2, R31, c[0x0][0x180], RZ ;  /* 0x000060001f027a24 */ /* 0x000fe200078e02ff */
[----:B------:R-:W-:Y:S01]  /*0df0*/  UIMAD UR4, UR12, UR4, URZ ;  /* 0x000000040c0472a4 */ /* 0x000fe2000f8e023f */
[----:B------:R-:W-:Y:S01]  /*0e00*/  IMAD.MOV.U32 R7, RZ, RZ, c[0x0][0x1d8] ;  /* 0x00007600ff077624 */ /* 0x000fe200078e00ff */
[C---:B------:R-:W-:Y:S01]  /*0e10*/  ISETP.LT.OR P0, PT, R0.reuse, 0x1, P4 ;  /* 0x000000010000780c */ /* 0x040fe20002701670 */
[C---:B------:R-:W-:Y:S01]  /*0e20*/  IMAD R2, R89.reuse, c[0x0][0x184], R2 ;  /* 0x0000610059027a24 */ /* 0x040fe200078e0202 */
[----:B------:R-:W-:Y:S01]  /*0e30*/  ISETP.LT.OR P4, PT, R0, 0x21, P4 ;  /* 0x000000210000780c */ /* 0x000fe20002781670 */
[----:B------:R-:W-:Y:S01]  /*0e40*/  IMAD.WIDE.U32 R8, R89, c[0x0][0x180], R8 ;  /* 0x0000600059087a25 */ /* 0x000fe200078e0008 */
[----:B------:R-:W-:Y:S01]  /*0e50*/  LEA R6, P2, R7, R4, 0x6 ;  /* 0x0000000407067211 */ /* 0x000fe200078430ff */
[----:B------:R-:W-:Y:S01]  /*0e60*/  UIADD3 UR6, UR27, UR6, URZ ;  /* 0x000000061b067290 */ /* 0x000fe2000fffe03f */
[----:B------:R-:W-:Y:S01]  /*0e70*/  CS2R R80, SRZ ;  /* 0x0000000000507805 */ /* 0x000fe2000001ff00 */
[----:B------:R-:W-:Y:S01]  /*0e80*/  IMAD.MOV.U32 R14, RZ, RZ, c[0x0][0x1dc] ;  /* 0x00007700ff0e7624 */ /* 0x000fe200078e00ff */
[----:B------:R-:W-:Y:S01]  /*0e90*/  UIMAD UR4, UR14, UR5, UR4 ;  /* 0x000000050e0472a4 */ /* 0x000fe2000f8e0204 */
[----:B------:R-:W-:Y:S01]  /*0ea0*/  IMAD.IADD R9, R9, 0x1, R2 ;  /* 0x0000000109097824 */ /* 0x000fe200078e0202 */
[----:B------:R-:W-:Y:S01]  /*0eb0*/  LEA R2, P1, R10, c[0x0][0x190], 0x1 ;  /* 0x000064000a027a11 */ /* 0x000fe200078208ff */
[----:B------:R-:W-:Y:S01]  /*0ec0*/  IMAD.IADD R3, R11, 0x1, R15 ;  /* 0x000000010b037824 */ /* 0x000fe200078e020f */
[----:B------:R-:W-:Y:S01]  /*0ed0*/  LEA.HI.X R7, R7, R5, R14, 0x6, P2 ;  /* 0x0000000507077211 */ /* 0x000fe200010f340e */
[----:B------:R-:W-:Y:S01]  /*0ee0*/  IMAD.SHL.U32 R228, R228, 0x2, RZ ;  /* 0x00000002e4e47824 */ /* 0x000fe200078e00ff */
[----:B------:R-:W-:Y:S01]  /*0ef0*/  ISETP.GE.AND P2, PT, R26, c[0x0][0x1cc], PT ;  /* 0x000073001a007a0c */ /* 0x000fe20003f46270 */
[----:B------:R-:W-:Y:S01]  /*0f00*/  IMAD.MOV.U32 R11, RZ, RZ, c[0x0][0x1a8] ;  /* 0x00006a00ff0b7624 */ /* 0x000fe200078e00ff */
[----:B------:R-:W-:Y:S01]  /*0f10*/  LEA.HI.X R3, R10, c[0x0][0x194], R3, 0x1, P1 ;  /* 0x000065000a037a11 */ /* 0x000fe200008f0c03 */
[----:B------:R-:W-:Y:S01]  /*0f20*/  IMAD.MOV.U32 R14, RZ, RZ, c[0x0][0x1ac] ;  /* 0x00006b00ff0e7624 */ /* 0x000fe200078e00ff */
[----:B------:R-:W-:Y:S01]  /*0f30*/  ISETP.GE.AND P1, PT, R27, c[0x0][0x1cc], PT ;  /* 0x000073001b007a0c */ /* 0x000fe20003f26270 */
[----:B------:R-:W-:Y:S01]  /*0f40*/  @!PT LDS RZ, [RZ] ;  /* 0x00000000fffff984 */ /* 0x000fe20000000800 */
[----:B------:R-:W-:Y:S01]  /*0f50*/  @!PT LDS RZ, [RZ] ;  /* 0x00000000fffff984 */ /* 0x000fe20000000800 */
[----:B------:R-:W-:Y:S01]  /*0f60*/  @!PT LDS RZ, [RZ] ;  /* 0x00000000fffff984 */ /* 0x000fe20000000800 */
[----:B------:R1:W-:Y:S01]  /*0f70*/  LDGSTS.E.BYPASS.LTC128B.128 [R228+0x6080], [R4.64], !P0 ;  /* 0x0608000004e47fae */ /* 0x0003e2000c101d56 */
[----:B------:R-:W-:Y:S01]  /*0f80*/  ISETP.LT.OR P6, PT, R0, 0x1, P2 ;  /* 0x000000010000780c */ /* 0x000fe200017c1670 */
[----:B------:R-:W-:Y:S01]  /*0f90*/  IMAD.WIDE.U32 R246, R250, c[0x0][0x188], R8 ;  /* 0x00006200faf67a25 */ /* 0x000fe200078e0008 */
[C---:B------:R-:W-:Y:S01]  /*0fa0*/  ISETP.LT.OR P0, PT, R0.reuse, 0x1, P1 ;  /* 0x000000010000780c */ /* 0x040fe20000f01670 */
[----:B------:R-:W-:Y:S01]  /*0fb0*/  CS2R R78, SRZ ;  /* 0x00000000004e7805 */ /* 0x000fe2000001ff00 */
[C---:B------:R-:W-:Y:S01]  /*0fc0*/  ISETP.LT.OR P2, PT, R0.reuse, 0x21, P2 ;  /* 0x000000210000780c */ /* 0x040fe20001741670 */
[----:B------:R-:W-:Y:S01]  /*0fd0*/  CS2R R76, SRZ ;  /* 0x00000000004c7805 */ /* 0x000fe2000001ff00 */
[----:B------:R-:W-:Y:S01]  /*0fe0*/  ISETP.LT.OR P1, PT, R0, 0x21, P1 ;  /* 0x000000210000780c */ /* 0x000fe20000f21670 */
[----:B------:R-:W-:Y:S01]  /*0ff0*/  CS2R R74, SRZ ;  /* 0x00000000004a7805 */ /* 0x000fe2000001ff00 */
[----:B------:R-:W-:Y:S01]  /*1000*/  LEA R10, P5, R11, R2, 0x6 ;  /* 0x000000020b0a7211 */ /* 0x000fe200078a30ff */
[----:B------:R-:W-:Y:S01]  /*1010*/  CS2R R72, SRZ ;  /* 0x0000000000487805 */ /* 0x000fe2000001ff00 */
[----:B------:R-:W-:Y:S01]  /*1020*/  IADD3 R249, R247, UR4, RZ ;  /* 0x00000004f7f97c10 */ /* 0x000fe2000fffe0ff */
[----:B------:R-:W-:Y:S01]  /*1030*/  ULDC.64 UR4, c[0x0][0x218] ;  /* 0x0000860000047ab9 */ /* 0x000fe20000000a00 */
[----:B------:R-:W-:Y:S01]  /*1040*/  LEA.HI.X R11, R11, R3, R14, 0x6, P5 ;  /* 0x000000030b0b7211 */ /* 0x000fe200028f340e */
[----:B------:R1:W-:Y:S01]  /*1050*/  LDGSTS.E.BYPASS.LTC128B.128 [R228+0x8080], [R4.64+0x80], !P6 ;  /* 0x0808008004e47fae */ /* 0x0003e2000f101d56 */
[----:B------:R-:W-:Y:S01]  /*1060*/  ISETP.GE.AND P6, PT, R12, c[0x0][0x19c], PT ;  /* 0x000067000c007a0c */ /* 0x000fe20003fc6270 */
[----:B------:R-:W-:Y:S01]  /*1070*/  UIMAD UR4, UR12, UR4, URZ ;  /* 0x000000040c0472a4 */ /* 0x000fe2000f8e023f */
[----:B------:R-:W-:Y:S01]  /*1080*/  ISETP.GE.AND P5, PT, R26, c[0x0][0x19c], PT ;  /* 0x000067001a007a0c */ /* 0x000fe20003fa6270 */
[----:B------:R1:W-:Y:S01]  /*1090*/  LDGSTS.E.BYPASS.LTC128B.128 [R228+0xa080], [R4.64+0x100], !P0 ;  /* 0x0a08010004e47fae */ /* 0x0003e2000c101d56 */
[C---:B------:R-:W-:Y:S01]  /*10a0*/  ISETP.LT.OR P0, PT, R0.reuse, 0x1, P6 ;  /* 0x000000010000780c */ /* 0x040fe20003701670 */
[----:B------:R-:W-:Y:S01]  /*10b0*/  UIMAD UR4, UR14, UR5, UR4 ;  /* 0x000000050e0472a4 */ /* 0x000fe2000f8e0204 */
[C---:B------:R-:W-:Y:S01]  /*10c0*/  ISETP.LT.OR P6, PT, R0.reuse, 0x21, P6 ;  /* 0x000000210000780c */ /* 0x040fe200037c1670 */
[----:B------:R2:W-:Y:S01]  /*10d0*/  LDGSTS.E.BYPASS.LTC128B.128 [R228+0x7080], [R6.64], !P4 ;  /* 0x0708000006e47fae */ /* 0x0005e2000e101d56 */
[----:B------:R-:W-:Y:S01]  /*10e0*/  ISETP.GE.AND P4, PT, R27, c[0x0][0x19c], PT ;  /* 0x000067001b007a0c */ /* 0x000fe20003f86270 */
[----:B------:R-:W-:Y:S01]  /*10f0*/  CS2R R70, SRZ ;  /* 0x0000000000467805 */ /* 0x000fe2000001ff00 */
[----:B------:R-:W-:Y:S01]  /*1100*/  CS2R R68, SRZ ;  /* 0x0000000000447805 */ /* 0x000fe2000001ff00 */
[----:B------:R2:W-:Y:S01]  /*1110*/  LDGSTS.E.BYPASS.LTC128B.128 [R228+0x9080], [R6.64+0x80], !P2 ;  /* 0x0908008006e47fae */ /* 0x0005e2000d101d56 */
[C---:B------:R-:W-:Y:S01]  /*1120*/  ISETP.LT.OR P2, PT, R0.reuse, 0x1, P5 ;  /* 0x000000010000780c */ /* 0x040fe20002f41670 */
[----:B------:R-:W-:Y:S01]  /*1130*/  CS2R R66, SRZ ;  /* 0x0000000000427805 */ /* 0x000fe2000001ff00 */
[C---:B------:R-:W-:Y:S01]  /*1140*/  ISETP.LT.OR P5, PT, R0.reuse, 0x21, P5 ;  /* 0x000000210000780c */ /* 0x040fe20002fa1670 */
[----:B------:R2:W-:Y:S01]  /*1150*/  LDGSTS.E.BYPASS.LTC128B.128 [R228+0xb080], [R6.64+0x100], !P1 ;  /* 0x0b08010006e47fae */ /* 0x0005e2000c901d56 */
[C---:B------:R-:W-:Y:S01]  /*1160*/  ISETP.LT.OR P1, PT, R0.reuse, 0x1, P4 ;  /* 0x000000010000780c */ /* 0x040fe20002721670 */
[----:B------:R-:W-:Y:S01]  /*1170*/  CS2R R64, SRZ ;  /* 0x0000000000407805 */ /* 0x000fe2000001ff00 */
[----:B------:R-:W-:Y:S01]  /*1180*/  ISETP.LT.OR P4, PT, R0, 0x21, P4 ;  /* 0x000000210000780c */ /* 0x000fe20002781670 */
[----:B------:R-:W0:Y:S01]  /*1190*/  LDGDEPBAR ;  /* 0x00000000000079af */ /* 0x000e220000000000 */
[----:B------:R-:W-:Y:S01]  /*11a0*/  IMAD R0, R23, 0x800, R17 ;  /* 0x0000080017007824 */ /* 0x000fe200078e0211 */
[----:B------:R-:W-:Y:S01]  /*11b0*/  CS2R R62, SRZ ;  /* 0x00000000003e7805 */ /* 0x000fe2000001ff00 */
[----:B------:R-:W-:Y:S01]  /*11c0*/  IMAD.MOV.U32 R17, RZ, RZ, 0x20 ;  /* 0x00000020ff117424 */ /* 0x000fe200078e00ff */
[----:B------:R3:W-:Y:S01]  /*11d0*/  LDGSTS.E.BYPASS.LTC128B.128 [R228+0x80], [R2.64], !P0 ;  /* 0x0008000002e47fae */ /* 0x0007e2000c101d56 */
[----:B------:R-:W-:Y:S01]  /*11e0*/  CS2R R60, SRZ ;  /* 0x00000000003c7805 */ /* 0x000fe2000001ff00 */
[----:B------:R-:W-:Y:S01]  /*11f0*/  CS2R R58, SRZ ;  /* 0x00000000003a7805 */ /* 0x000fe2000001ff00 */
[----:B------:R-:W-:Y:S01]  /*1200*/  CS2R R56, SRZ ;  /* 0x0000000000387805 */ /* 0x000fe2000001ff00 */
[----:B------:R3:W-:Y:S01]  /*1210*/  LDGSTS.E.BYPASS.LTC128B.128 [R228+0x2080], [R2.64+0x80], !P2 ;  /* 0x0208008002e47fae */ /* 0x0007e2000d101d56 */
[----:B------:R-:W-:Y:S01]  /*1220*/  LOP3.LUT P2, RZ, R16, 0x2, RZ, 0xc0, !PT ;  /* 0x0000000210ff7812 */ /* 0x000fe2000784c0ff */
[----:B------:R-:W-:Y:S01]  /*1230*/  CS2R R54, SRZ ;  /* 0x0000000000367805 */ /* 0x000fe2000001ff00 */
[----:B-1----:R-:W-:Y:S01]  /*1240*/  IMAD.U32 R4, RZ, RZ, UR26 ;  /* 0x0000001aff047e24 */ /* 0x002fe2000f8e00ff */
[----:B------:R3:W-:Y:S01]  /*1250*/  LDGSTS.E.BYPASS.LTC128B.128 [R228+0x4080], [R2.64+0x100], !P1 ;  /* 0x0408010002e47fae */ /* 0x0007e2000c901d56 */
[----:B------:R-:W-:Y:S01]  /*1260*/  IMAD.U32 R5, RZ, RZ, UR27 ;  /* 0x0000001bff057e24 */ /* 0x000fe2000f8e00ff */
[----:B------:R-:W-:Y:S01]  /*1270*/  CS2R R52, SRZ ;  /* 0x0000000000347805 */ /* 0x000fe2000001ff00 */
[----:B------:R-:W-:Y:S01]  /*1280*/  CS2R R50, SRZ ;  /* 0x0000000000327805 */ /* 0x000fe2000001ff00 */
[----:B------:R1:W-:Y:S01]  /*1290*/  LDGSTS.E.BYPASS.LTC128B.128 [R228+0x1080], [R10.64], !P6 ;  /* 0x010800000ae47fae */ /* 0x0003e2000f101d56 */
[----:B------:R-:W-:Y:S01]  /*12a0*/  LEA R5, P0, R4, R246, 0x6 ;  /* 0x000000f604057211 */ /* 0x000fe200078030ff */
[----:B------:R-:W-:Y:S01]  /*12b0*/  CS2R R48, SRZ ;  /* 0x0000000000307805 */ /* 0x000fe2000001ff00 */
[----:B------:R-:W-:Y:S01]  /*12c0*/  CS2R R46, SRZ ;  /* 0x00000000002e7805 */ /* 0x000fe2000001ff00 */
[----:B------:R1:W-:Y:S01]  /*12d0*/  LDGSTS.E.BYPASS.LTC128B.128 [R228+0x3080], [R10.64+0x80], !P5 ;  /* 0x030800800ae47fae */ /* 0x0003e2000e901d56 */
[----:B------:R-:W-:Y:S01]  /*12e0*/  LEA R8, P1, R5, c[0x0][0x160], 0x1 ;  /* 0x0000580005087a11 */ /* 0x000fe200078208ff */
[----:B------:R-:W-:Y:S01]  /*12f0*/  CS2R R44, SRZ ;  /* 0x00000000002c7805 */ /* 0x000fe2000001ff00 */
[----:B--2---:R-:W-:Y:S01]  /*1300*/  IMAD.SHL.U32 R6, R16, 0x40, RZ ;  /* 0x0000004010067824 */ /* 0x004fe200078e00ff */
[----:B------:R1:W-:Y:S01]  /*1310*/  LDGSTS.E.BYPASS.LTC128B.128 [R228+0x5080], [R10.64+0x100], !P4 ;  /* 0x050801000ae47fae */ /* 0x0003e2000e101d56 */
[----:B------:R-:W-:Y:S01]  /*1320*/  ISETP.GE.AND P4, PT, R12, c[0x0][0x16c], PT ;  /* 0x00005b000c007a0c */ /* 0x000fe20003f86270 */
[----:B------:R-:W-:Y:S01]  /*1330*/  IMAD.MOV.U32 R7, RZ, RZ, c[0x0][0x178] ;  /* 0x00005e00ff077624 */ /* 0x000fe200078e00ff */
[----:B------:R-:W-:Y:S01]  /*1340*/  ISETP.GE.AND P5, PT, R27, c[0x0][0x16c], PT ;  /* 0x00005b001b007a0c */ /* 0x000fe20003fa6270 */
[----:B------:R-:W0:Y:S01]  /*1350*/  LDGDEPBAR ;  /* 0x00000000000079af */ /* 0x000e220000000000 */
[----:B------:R-:W-:Y:S01]  /*1360*/  LOP3.LUT R18, R6, 0x1c0, RZ, 0xc0, !PT ;  /* 0x000001c006127812 */ /* 0x000fe200078ec0ff */
[----:B------:R-:W-:Y:S01]  /*1370*/  IMAD.U32 R6, RZ, RZ, UR6 ;  /* 0x00000006ff067e24 */ /* 0x000fe2000f8e00ff */
[----:B------:R-:W-:Y:S01]  /*1380*/  SEL R239, RZ, 0x1, P4 ;  /* 0x00000001ffef7807 */ /* 0x000fe20002000000 */
[----:B------:R-:W-:Y:S01]  /*1390*/  ULDC.64 UR6, c[0x0][0x208] ;  /* 0x0000820000067ab9 */ /* 0x000fe20000000a00 */
[----:B------:R-:W-:Y:S01]  /*13a0*/  SHF.R.U32.HI R19, RZ, 0x3, R18 ;  /* 0x00000003ff137819 */ /* 0x000fe20000011612 */
[----:B------:R-:W-:Y:S01]  /*13b0*/  UIMAD UR11, UR11, UR6, URZ ;  /* 0x000000060b0b72a4 */ /* 0x000fe2000f8e023f */
[----:B------:R-:W-:Y:S01]  /*13c0*/  LEA.HI.X R6, R4, R249, R6, 0x6, P0 ;  /* 0x000000f904067211 */ /* 0x000fe200000f3406 */
[----:B------:R-:W-:Y:S01]  /*13d0*/  CS2R R42, SRZ ;  /* 0x00000000002a7805 */ /* 0x000fe2000001ff00 */
[----:B------:R-:W-:Y:S01]  /*13e0*/  LOP3.LUT R4, R18, 0x8, R22, 0xf8, !PT ;  /* 0x0000000812047812 */ /* 0x000fe200078ef816 */
[----:B------:R-:W-:Y:S01]  /*13f0*/  UIMAD UR11, UR15, UR7, UR11 ;  /* 0x000000070f0b72a4 */ /* 0x000fe2000f8e020b */
[----:B------:R-:W-:Y:S01]  /*1400*/  LEA.HI.X R9, R5, c[0x0][0x164], R6, 0x1, P1 ;  /* 0x0000590005097a11 */ /* 0x000fe200008f0c06 */
[----:B------:R-:W-:Y:S01]  /*1410*/  CS2R R40, SRZ ;  /* 0x0000000000287805 */ /* 0x000fe2000001ff00 */
[----:B---3--:R-:W-:Y:S01]  /*1420*/  LOP3.LUT R2, R4, R19, RZ, 0x3c, !PT ;  /* 0x0000001304027212 */ /* 0x008fe200078e3cff */
[----:B------:R-:W-:Y:S01]  /*1430*/  IMAD.WIDE.U32 R4, R240, c[0x0][0x208], R12 ;  /* 0x00008200f0047a25 */ /* 0x000fe200078e000c */
[----:B------:R-:W-:Y:S01]  /*1440*/  LOP3.LUT P0, RZ, R16, 0x4, RZ, 0xc0, !PT ;  /* 0x0000000410ff7812 */ /* 0x000fe2000780c0ff */
[----:B------:R-:W-:Y:S01]  /*1450*/  CS2R R38, SRZ ;  /* 0x0000000000267805 */ /* 0x000fe2000001ff00 */
[----:B------:R-:W-:Y:S01]  /*1460*/  ISETP.GE.AND P1, PT, R26, c[0x0][0x16c], PT ;  /* 0x00005b001a007a0c */ /* 0x000fe20003f26270 */
[----:B------:R-:W-:Y:S01]  /*1470*/  IMAD.IADD R2, R0, 0x1, R2 ;  /* 0x0000000100027824 */ /* 0x000fe200078e0202 */
[----:B------:R-:W-:Y:S01]  /*1480*/  SEL R222, R116, 0xffffffc0, !P0 ;  /* 0xffffffc074de7807 */ /* 0x000fe20004000000 */
[----:B------:R-:W-:Y:S01]  /*1490*/  IMAD R0, R241, c[0x0][0x208], RZ ;  /* 0x00008200f1007a24 */ /* 0x000fe200078e02ff */
[----:B------:R-:W-:Y:S01]  /*14a0*/  SEL R6, RZ, 0x2, P1 ;  /* 0x00000002ff067807 */ /* 0x000fe20000800000 */
[----:B------:R-:W-:Y:S01]  /*14b0*/  IMAD.SHL.U32 R224, R2, 0x2, RZ ;  /* 0x0000000202e07824 */ /* 0x000fe200078e00ff */
[----:B-1----:R-:W-:Y:S01]  /*14c0*/  LEA R10, P4, R7, R8, 0x6 ;  /* 0x00000008070a7211 */ /* 0x002fe200078830ff */
[----:B------:R-:W-:Y:S01]  /*14d0*/  IMAD R0, R240, c[0x0][0x20c], R0 ;  /* 0x00008300f0007a24 */ /* 0x000fe200078e0200 */
[----:B------:R-:W-:-:S04]  /*14e0*/  DEPBAR.LE SB0, 0x1 ;  /* 0x000080400000791a */ /* 0x000fc80000000000 */
[----:B------:R-:W-:Y:S01]  /*14f0*/  BAR.SYNC.DEFER_BLOCKING 0x0 ;  /* 0x0000000000007b1d */ /* 0x000fe20000010000 */
[----:B------:R-:W-:Y:S01]  /*1500*/  IMAD.IADD R5, R5, 0x1, R0 ;  /* 0x0000000105057824 */ /* 0x000fe200078e0200 */
[----:B------:R-:W-:Y:S01]  /*1510*/  SEL R3, RZ, 0x4, P5 ;  /* 0x00000004ff037807 */ /* 0x000fe20002800000 */
[----:B------:R-:W-:Y:S01]  /*1520*/  IMAD.MOV.U32 R0, RZ, RZ, c[0x0][0x17c] ;  /* 0x00005f00ff007624 */ /* 0x000fe200078e00ff */
[----:B------:R-:W-:Y:S01]  /*1530*/  CS2R R36, SRZ ;  /* 0x0000000000247805 */ /* 0x000fe2000001ff00 */
[----:B------:R-:W-:Y:S01]  /*1540*/  IMAD.IADD R227, R224, 0x1, R222 ;  /* 0x00000001e0e37824 */ /* 0x000fe200078e02de */
[----:B------:R-:W-:Y:S01]  /*1550*/  IADD3 R6, R3, R6, R239 ;  /* 0x0000000603067210 */ /* 0x000fe20007ffe0ef */
[----:B------:R-:W-:Y:S01]  /*1560*/  IMAD.U32 R16, RZ, RZ, UR24 ;  /* 0x00000018ff107e24 */ /* 0x000fe2000f8e00ff */
[----:B------:R-:W-:Y:S01]  /*1570*/  LEA.HI.X R11, R7, R9, R0, 0x6, P4 ;  /* 0x00000009070b7211 */ /* 0x000fe200020f3400 */
[----:B------:R-:W-:Y:S01]  /*1580*/  IMAD R7, R31, c[0x0][0x210], RZ ;  /* 0x000084001f077a24 */ /* 0x000fe200078e02ff */
[----:B------:R-:W-:Y:S01]  /*1590*/  SEL R0, R17, 0xffffffe0, !P2 ;  /* 0xffffffe011007807 */ /* 0x000fe20005000000 */
[C---:B------:R-:W-:Y:S01]  /*15a0*/  IMAD.WIDE.U32 R4, R89.reuse, c[0x0][0x210], R4 ;  /* 0x0000840059047a25 */ /* 0x040fe200078e0004 */
[----:B------:R-:W-:Y:S01]  /*15b0*/  IADD3 R3, -R240, c[0x0][0x168], -R16 ;  /* 0x00005a00f0037a10 */ /* 0x000fe20007ffe910 */
[----:B------:R-:W-:Y:S01]  /*15c0*/  UIMAD.WIDE.U32 UR24, UR15, UR6, URZ ;  /* 0x000000060f1872a5 */ /* 0x000fe2000f8e003f */
[----:B------:R-:W-:Y:S01]  /*15d0*/  LOP3.LUT P6, RZ, R6, 0x1, RZ, 0xc0, !PT ;  /* 0x0000000106ff7812 */ /* 0x000fe200078cc0ff */
[----:B------:R-:W-:Y:S01]  /*15e0*/  IMAD.IADD R225, R224, 0x1, R0 ;  /* 0x00000001e0e17824 */ /* 0x000fe200078e0200 */
[----:B------:R-:W-:Y:S01]  /*15f0*/  LOP3.LUT P4, RZ, R6, 0x2, RZ, 0xc0, !PT ;  /* 0x0000000206ff7812 */ /* 0x000fe2000788c0ff */
[----:B------:R-:W-:Y:S01]  /*1600*/  IMAD R0, R89, c[0x0][0x214], R7 ;  /* 0x0000850059007a24 */ /* 0x000fe200078e0207 */
[C---:B------:R-:W-:Y:S01]  /*1610*/  ISETP.LT.OR P2, PT, R3.reuse, 0x1, !P6 ;  /* 0x000000010300780c */ /* 0x040fe20007741670 */
[----:B------:R-:W-:Y:S01]  /*1620*/  IMAD.IADD R226, R222, 0x1, R225 ;  /* 0x00000001dee27824 */ /* 0x000fe200078e02e1 */
[----:B------:R-:W-:Y:S01]  /*1630*/  ISETP.LT.OR P0, PT, R3, 0x1, !P4 ;  /* 0x000000010300780c */ /* 0x000fe20006701670 */
[----:B------:R-:W-:Y:S01]  /*1640*/  IMAD.IADD R5, R5, 0x1, R0 ;  /* 0x0000000105057824 */ /* 0x000fe200078e0200 */
[----:B------:R-:W-:Y:S01]  /*1650*/  UIADD3 UR11, UR25, UR11, URZ ;  /* 0x0000000b190b7290 */ /* 0x000fe2000fffe03f */
[C---:B------:R-:W-:Y:S01]  /*1660*/  ISETP.LT.OR P6, PT, R3.reuse, 0x21, !P6 ;  /* 0x000000210300780c */ /* 0x040fe200077c1670 */
[----:B------:R1:W2:Y:S01]  /*1670*/  LDSM.16.M88.4 R148, [R224+0x6080] ;  /* 0x00608000e094783b */ /* 0x0002a20000000200 */
[----:B------:R-:W-:Y:S01]  /*1680*/  IMAD.WIDE.U32 R244, R250, c[0x0][0x218], R4 ;  /* 0x00008600faf47a25 */ /* 0x000fe200078e0004 */
[----:B------:R-:W-:Y:S01]  /*1690*/  ISETP.LT.OR P4, PT, R3, 0x21, !P4 ;  /* 0x000000210300780c */ /* 0x000fe20006781670 */
[----:B------:R-:W-:Y:S01]  /*16a0*/  CS2R R34, SRZ ;  /* 0x0000000000227805 */ /* 0x000fe2000001ff00 */
[----:B------:R1:W3:Y:S01]  /*16b0*/  LDSM.16.M88.4 R152, [R225+0x6080] ;  /* 0x00608000e198783b */ /* 0x0002e20000000200 */
[----:B------:R-:W-:Y:S01]  /*16c0*/  IMAD.U32 R4, RZ, RZ, UR24 ;  /* 0x00000018ff047e24 */ /* 0x000fe2000f8e00ff */
[----:B------:R-:W-:Y:S01]  /*16d0*/  IADD3 R248, R245, UR4, RZ ;  /* 0x00000004f5f87c10 */ /* 0x000fe2000fffe0ff */
[----:B------:R-:W-:Y:S01]  /*16e0*/  IMAD.U32 R2, RZ, RZ, UR11 ;  /* 0x0000000bff027e24 */ /* 0x000fe2000f8e00ff */
[----:B------:R1:W4:Y:S01]  /*16f0*/  LDSM.16.M88.4 R156, [R227+0x6080] ;  /* 0x00608000e39c783b */ /* 0x0003220000000200 */
[----:B------:R-:W-:Y:S01]  /*1700*/  IMAD.U32 R5, RZ, RZ, UR25 ;  /* 0x00000019ff057e24 */ /* 0x000fe2000f8e00ff */
[----:B------:R-:W-:Y:S01]  /*1710*/  ULDC.64 UR4, c[0x0][0x240] ;  /* 0x0000900000047ab9 */ /* 0x000fe20000000a00 */
[----:B------:R-:W-:Y:S01]  /*1720*/  IMAD.U32 R5, RZ, RZ, UR6 ;  /* 0x00000006ff057e24 */ /* 0x000fe2000f8e00ff */
[----:B------:R1:W5:Y:S01]  /*1730*/  LDSM.16.M88.4 R164, [R224+0x8080] ;  /* 0x00808000e0a4783b */ /* 0x0003620000000200 */
[----:B------:R-:W-:Y:S01]  /*1740*/  IMAD R13, R31, c[0x0][0x238], RZ ;  /* 0x00008e001f0d7a24 */ /* 0x000fe200078e02ff */
[----:B------:R-:W-:Y:S01]  /*1750*/  UIMAD UR4, UR12, UR4, URZ ;  /* 0x000000040c0472a4 */ /* 0x000fe2000f8e023f */
[----:B------:R-:W-:Y:S01]  /*1760*/  CS2R R32, SRZ ;  /* 0x0000000000207805 */ /* 0x000fe2000001ff00 */
[----:B------:R1:W1:Y:S01]  /*1770*/  LDSM.16.M88.4 R168, [R225+0x8080] ;  /* 0x00808000e1a8783b */ /* 0x0002620000000200 */
[----:B------:R-:W-:Y:S01]  /*1780*/  IMAD R13, R89, c[0x0][0x23c], R13 ;  /* 0x00008f00590d7a24 */ /* 0x000fe200078e020d */
[----:B------:R-:W-:-:S02]  /*1790*/  UMOV UR12, 0x1 ;  /* 0x00000001000c7882 */ /* 0x000fc40000000000 */
[----:B------:R1:W1:Y:S01]  /*17a0*/  LDSM.16.M88.4 R172, [R227+0x8080] ;  /* 0x00808000e3ac783b */ /* 0x0002620000000200 */
[----:B------:R-:W-:Y:S02]  /*17b0*/  ULDC UR11, c[0x0][0x198] ;  /* 0x00006600000b7ab9 */ /* 0x000fe40000000800 */
[----:B------:R-:W-:Y:S01]  /*17c0*/  UIADD3 UR11, -UR16, UR11, UR12 ;  /* 0x0000000b100b7290 */ /* 0x000fe2000fffe10c */
[----:B------:R1:W1:Y:S01]  /*17d0*/  LDSM.16.M88.4 R180, [R224+0xa080] ;  /* 0x00a08000e0b4783b */ /* 0x0002620000000200 */
[----:B------:R-:W-:Y:S02]  /*17e0*/  UIMAD UR14, UR14, UR5, UR4 ;  /* 0x000000050e0e72a4 */ /* 0x000fe4000f8e0204 */
[----:B------:R-:W-:Y:S01]  /*17f0*/  UISETP.GT.AND UP2, UPT, UR13, -0x1, UPT ;  /* 0xffffffff0d00788c */ /* 0x000fe2000bf44270 */
[----:B------:R1:W1:Y:S01]  /*1800*/  LDSM.16.M88.4 R184, [R225+0xa080] ;  /* 0x00a08000e1b8783b */ /* 0x0002620000000200 */
[----:B------:R-:W-:Y:S01]  /*1810*/  IMAD.U32 R234, RZ, RZ, UR11 ;  /* 0x0000000bffea7e24 */ /* 0x000fe2000f8e00ff */
[----:B------:R-:W-:-:S02]  /*1820*/  ULDC UR5, c[0x0][0x2a0] ;  /* 0x0000a80000057ab9 */ /* 0x000fc40000000800 */
[----:B------:R1:W1:Y:S01]  /*1830*/  LDSM.16.M88.4 R188, [R227+0xa080] ;  /* 0x00a08000e3bc783b */ /* 0x0002620000000200 */
[----:B------:R-:W-:Y:S02]  /*1840*/  ULOP3.LUT UR5, URZ, UR5, URZ, 0x33, !UPT ;  /* 0x000000053f057292 */ /* 0x000fe4000f8e333f */
[----:B------:R-:W-:Y:S01]  /*1850*/  ULDC UR4, c[0x0][0x2a8] ;  /* 0x0000aa0000047ab9 */ /* 0x000fe20000000800 */
[----:B------:R1:W1:Y:S01]  /*1860*/  LDSM.16.M88.4 R160, [R226+0x6080] ;  /* 0x00608000e2a0783b */ /* 0x0002620000000200 */
[----:B------:R-:W-:-:S03]  /*1870*/  UISETP.LE.AND UP1, UPT, UR12, UR4, UPT ;  /* 0x000000040c00728c */ /* 0x000fc6000bf23270 */
[----:B------:R1:W1:Y:S04]  /*1880*/  LDSM.16.M88.4 R176, [R226+0x8080] ;  /* 0x00808000e2b0783b */ /* 0x0002680000000200 */
[----:B------:R1:W1:Y:S04]  /*1890*/  LDSM.16.M88.4 R192, [R226+0xa080] ;  /* 0x00a08000e2c0783b */ /* 0x0002680000000200 */
[----:B------:R-:W-:Y:S06]  /*18a0*/  BAR.SYNC.DEFER_BLOCKING 0x0 ;  /* 0x0000000000007b1d */ /* 0x000fec0000010000 */
[----:B------:R-:W-:Y:S01]  /*18b0*/  @!PT LDS RZ, [RZ] ;  /* 0x00000000fffff984 */ /* 0x000fe20000000800 */
[----:B------:R-:W-:Y:S01]  /*18c0*/  @!PT LDS RZ, [RZ] ;  /* 0x00000000fffff984 */ /* 0x000fe20000000800 */
[----:B------:R-:W-:Y:S01]  /*18d0*/  @!PT LDS RZ, [RZ] ;  /* 0x00000000fffff984 */ /* 0x000fe20000000800 */
[----:B------:R1:W-:Y:S01]  /*18e0*/  LDGSTS.E.BYPASS.LTC128B.128 [R228+0x6080], [R8.64], !P2 ;  /* 0x0608000008e47fae */ /* 0x0003e2000d101d56 */
[----:B------:R-:W-:Y:S01]  /*18f0*/  LOP3.LUT P2, RZ, R6, 0x4, RZ, 0xc0, !PT ;  /* 0x0000000406ff7812 */ /* 0x000fe2000784c0ff */
[----:B------:R-:W-:-:S02]  /*1900*/  IMAD.WIDE.U32 R6, R89, c[0x0][0x238], R236 ;  /* 0x00008e0059067a25 */ /* 0x000fc400078e00ec */
[----:B------:R1:W-:Y:S01]  /*1910*/  LDGSTS.E.BYPASS.LTC128B.128 [R228+0x8080], [R8.64+0x80], !P0 ;  /* 0x0808008008e47fae */ /* 0x0003e2000c101d56 */
[----:B------:R-:W-:Y:S01]  /*1920*/  ISETP.LT.OR P0, PT, R3, 0x1, !P2 ;  /* 0x000000010300780c */ /* 0x000fe20005701670 */
[----:B------:R-:W-:Y:S01]  /*1930*/  IMAD.IADD R7, R7, 0x1, R13 ;  /* 0x0000000107077824 */ /* 0x000fe200078e020d */
[----:B------:R-:W-:Y:S01]  /*1940*/  ISETP.LT.OR P2, PT, R3, 0x21, !P2 ;  /* 0x000000210300780c */ /* 0x000fe20005741670 */
[----:B------:R-:W-:Y:S02]  /*1950*/  CS2R R88, SRZ ;  /* 0x0000000000587805 */ /* 0x000fe4000001ff00 */
[----:B------:R-:W-:Y:S01]  /*1960*/  IMAD.WIDE.U32 R250, R250, c[0x0][0x240], R6 ;  /* 0x00009000fafa7a25 */ /* 0x000fe200078e0006 */
[----:B------:R-:W-:-:S04]  /*1970*/  LOP3.LUT R7, R24, 0xfffffff0, RZ, 0xc0, !PT ;  /* 0xfffffff018077812 */ /* 0x000fc800078ec0ff */
[----:B------:R-:W-:-:S03]  /*1980*/  IADD3 R252, R251, UR14, RZ ;  /* 0x0000000efbfc7c10 */ /* 0x000fc6000fffe0ff */
[----:B------:R1:W-:Y:S01]  /*1990*/  LDGSTS.E.BYPASS.LTC128B.128 [R228+0xa080], [R8.64+0x100], !P0 ;  /* 0x0a08010008e47fae */ /* 0x0003e2000c101d56 */
[----:B------:R-:W-:-:S03]  /*19a0*/  LEA R0, P0, R4, R244, 0x6 ;  /* 0x000000f404007211 */ /* 0x000fc600078030ff */
[----:B------:R2:W-:Y:S01]  /*19b0*/  LDGSTS.E.BYPASS.LTC128B.128 [R228+0x7080], [R10.64], !P6 ;  /* 0x070800000ae47fae */ /* 0x0005e2000f101d56 */
[----:B------:R-:W-:Y:S02]  /*19c0*/  LEA.HI.X R4, R4, R248, R2, 0x6, P0 ;  /* 0x000000f804047211 */ /* 0x000fe400000f3402 */
[----:B------:R-:W-:Y:S01]  /*19d0*/  LEA R2, P0, R0, c[0x0][0x1f0], 0x1 ;  /* 0x00007c0000027a11 */ /* 0x000fe200078008ff */
[----:B------:R2:W-:Y:S01]  /*19e0*/  LDGSTS.E.BYPASS.LTC128B.128 [R228+0x9080], [R10.64+0x80], !P4 ;  /* 0x090800800ae47fae */ /* 0x0005e2000e101d56 */
[----:B------:R-:W-:Y:S02]  /*19f0*/  ISETP.GE.AND P6, PT, R12, c[0x0][0x1fc], PT ;  /* 0x00007f000c007a0c */ /* 0x000fe40003fc6270 */
[----:B------:R-:W-:Y:S01]  /*1a00*/  LEA.HI.X R3, R0, c[0x0][0x1f4], R4, 0x1, P0 ;  /* 0x00007d0000037a11 */ /* 0x000fe200000f0c04 */
[----:B------:R-:W-:Y:S01]  /*1a10*/  IMAD.U32 R0, RZ, RZ, UR7 ;  /* 0x00000007ff007e24 */ /* 0x000fe2000f8e00ff */
[C---:B------:R-:W-:Y:S01]  /*1a20*/  LEA R4, P0, R5.reuse, R2, 0x6 ;  /* 0x0000000205047211 */ /* 0x040fe200078030ff */
[----:B------:R2:W-:Y:S01]  /*1a30*/  LDGSTS.E.BYPASS.LTC128B.128 [R228+0xb080], [R10.64+0x100], !P2 ;  /* 0x0b0801000ae47fae */ /* 0x0005e2000d101d56 */
[----:B------:R-:W-:Y:S01]  /*1a40*/  ISETP.GE.AND P4, PT, R12, c[0x0][0x1fc], PT ;  /* 0x00007f000c007a0c */ /* 0x000fe20003f86270 */
[----:B------:R-:W-:Y:S01]  /*1a50*/  USHF.L.U64.HI UR7, UR6, 0x5, UR7 ;  /* 0x0000000506077899 */ /* 0x000fe20008010207 */
[----:B------:R-:W-:Y:S01]  /*1a60*/  LEA.HI.X R5, R5, R3, R0, 0x6, P0 ;  /* 0x0000000305057211 */ /* 0x000fe200000f3400 */
[----:B------:R-:W-:Y:S01]  /*1a70*/  USHF.L.U32 UR6, UR6, 0x5, URZ ;  /* 0x0000000506067899 */ /* 0x000fe2000800063f */
[----:B------:R-:W-:-:S02]  /*1a80*/  @!P3 LEA R14, P0, R25, c[0x0][0x258], 0x2 ;  /* 0x00009600190eba11 */ /* 0x000fc400078010ff */
[----:B------:R-:W-:Y:S02]  /*1a90*/  IADD3 R0, -R16, c[0x0][0x168], -R240 ;  /* 0x00005a0010007a10 */ /* 0x000fe40007ffe9f0 */
[----:B------:R-:W-:Y:S02]  /*1aa0*/  @!P3 LEA.HI.X R15, R25, c[0x0][0x25c], R29, 0x2, P0 ;  /* 0x00009700190fba11 */ /* 0x000fe400000f141d */
[----:B------:R-:W-:Y:S01]  /*1ab0*/  ISETP.LT.OR P0, PT, R0, 0x1, P6 ;  /* 0x000000010000780c */ /* 0x000fe20003701670 */
[----:B------:R-:W-:Y:S01]  /*1ac0*/  CS2R R24, SRZ ;  /* 0x0000000000187805 */ /* 0x000fe2000001ff00 */
[CC--:B-1----:R-:W-:Y:S02]  /*1ad0*/  LEA.HI R8, R21.reuse, R236.reuse, RZ, 0x5 ;  /* 0x000000ec15087211 */ /* 0x0c2fe400078f28ff */
[----:B------:R-:W-:Y:S02]  /*1ae0*/  LEA.HI R9, R21, R236, RZ, 0x2 ;  /* 0x000000ec15097211 */ /* 0x000fe400078f10ff */
[----:B------:R-:W-:-:S02]  /*1af0*/  ISETP.GE.AND P2, PT, R26, c[0x0][0x1fc], PT ;  /* 0x00007f001a007a0c */ /* 0x000fc40003f46270 */
[--C-:B------:R-:W-:Y:S02]  /*1b00*/  SHF.R.S32.HI R12, RZ, 0x1f, R9.reuse ;  /* 0x0000001fff0c7819 */ /* 0x100fe40000011409 */
[----:B------:R-:W-:Y:S01]  /*1b10*/  ISETP.LT.OR P6, PT, R0, 0x21, P6 ;  /* 0x000000210000780c */ /* 0x000fe200037c1670 */
[----:B--2---:R-:W-:Y:S01]  /*1b20*/  @!P3 IMAD.SHL.U32 R10, R236, 0x10, RZ ;  /* 0x00000010ec0ab824 */ /* 0x004fe200078e00ff */
[----:B------:R-:W-:Y:S02]  /*1b30*/  SHF.R.S32.HI R11, RZ, 0x2, R9 ;  /* 0x00000002ff0b7819 */ /* 0x000fe40000011409 */
[----:B------:R-:W-:Y:S02]  /*1b40*/  LOP3.LUT R9, R9, 0x3ffffffc, RZ, 0xc0, !PT ;  /* 0x3ffffffc09097812 */ /* 0x000fe400078ec0ff */
[----:B------:R1:W-:Y:S01]  /*1b50*/  @!P3 LDGSTS.E.BYPASS.LTC128B.128 [R10+0x12080], [R14.64] ;  /* 0x120800000e0abfae */ /* 0x0003e2000b901d56 */
[----:B------:R-:W-:Y:S02]  /*1b60*/  LEA.HI R12, R12, R11, RZ, 0x3 ;  /* 0x0000000b0c0c7211 */ /* 0x000fe400078f18ff */
[----:B------:R-:W-:Y:S01]  /*1b70*/  IMAD.IADD R9, R236, 0x1, -R9 ;  /* 0x00000001ec097824 */ /* 0x000fe200078e0a09 */
[----:B------:R-:W0:Y:S01]  /*1b80*/  LDGDEPBAR ;  /* 0x00000000000079af */ /* 0x000e220000000000 */
[----:B------:R-:W-:-:S03]  /*1b90*/  LOP3.LUT R12, R12, 0xfffffff8, RZ, 0xc0, !PT ;  /* 0xfffffff80c0c7812 */ /* 0x000fc600078ec0ff */
[----:B------:R2:W-:Y:S01]  /*1ba0*/  LDGSTS.E.BYPASS.LTC128B.128 [R228+0xc080], [R2.64], !P0 ;  /* 0x0c08000002e47fae */ /* 0x0005e2000c101d56 */
[----:B-1----:R-:W-:Y:S02]  /*1bb0*/  SHF.R.S32.HI R10, RZ, 0x5, R8 ;  /* 0x00000005ff0a7819 */ /* 0x002fe40000011408 */
[----:B------:R-:W-:Y:S02]  /*1bc0*/  SEL R14, RZ, 0xffffffff, P1 ;  /* 0xffffffffff0e7807 */ /* 0x000fe40000800000 */
[----:B------:R-:W-:Y:S02]  /*1bd0*/  LEA.HI R220, R8, R10, RZ, 0x1 ;  /* 0x0000000a08dc7211 */ /* 0x000fe400078f08ff */
[----:B------:R-:W-:Y:S02]  /*1be0*/  ISETP.GE.AND P1, PT, R27, c[0x0][0x1fc], PT ;  /* 0x00007f001b007a0c */ /* 0x000fe40003f26270 */
[----:B------:R-:W-:Y:S02]  /*1bf0*/  LOP3.LUT R220, R220, 0xfffffffe, RZ, 0xc0, !PT ;  /* 0xfffffffedcdc7812 */ /* 0x000fe400078ec0ff */
[----:B------:R-:W-:-:S02]  /*1c00*/  SEL R15, RZ, 0x1, P4 ;  /* 0x00000001ff0f7807 */ /* 0x000fc40002000000 */
[----:B------:R-:W-:Y:S01]  /*1c10*/  ISETP.LT.OR P4, PT, R0, 0x1, P2 ;  /* 0x000000010000780c */ /* 0x000fe20001781670 */
[----:B------:R-:W-:Y:S01]  /*1c20*/  IMAD.IADD R220, R10, 0x1, -R220 ;  /* 0x000000010adc7824 */ /* 0x000fe200078e0adc */
[----:B------:R-:W-:Y:S01]  /*1c30*/  LOP3.LUT R10, R8, 0xffffffe0, RZ, 0xc0, !PT ;  /* 0xffffffe0080a7812 */ /* 0x000fe200078ec0ff */
[----:B------:R-:W-:Y:S01]  /*1c40*/  IMAD.IADD R8, R11, 0x1, -R12 ;  /* 0x000000010b087824 */ /* 0x000fe200078e0a0c */
[----:B------:R-:W-:Y:S02]  /*1c50*/  ISETP.LT.OR P0, PT, R0, 0x1, P1 ;  /* 0x000000010000780c */ /* 0x000fe40000f01670 */
[----:B------:R-:W-:Y:S01]  /*1c60*/  SHF.R.S32.HI R12, RZ, 0x1f, R20 ;  /* 0x0000001fff0c7819 */ /* 0x000fe20000011414 */
[----:B------:R-:W-:Y:S01]  /*1c70*/  IMAD.IADD R6, R236, 0x1, -R10 ;  /* 0x00000001ec067824 */ /* 0x000fe200078e0a0a */
[C---:B------:R-:W-:Y:S02]  /*1c80*/  ISETP.LT.OR P2, PT, R0.reuse, 0x21, P2 ;  /* 0x000000210000780c */ /* 0x040fe40001741670 */
[----:B------:R-:W-:-:S02]  /*1c90*/  ISETP.LT.OR P1, PT, R0, 0x21, P1 ;  /* 0x000000210000780c */ /* 0x000fc40000f21670 */
[----:B------:R-:W-:Y:S01]  /*1ca0*/  SHF.R.S32.HI R229, RZ, 0x1f, R6 ;  /* 0x0000001fffe57819 */ /* 0x000fe20000011406 */
[----:B------:R2:W-:Y:S01]  /*1cb0*/  LDGSTS.E.BYPASS.LTC128B.128 [R228+0xe080], [R2.64+0x80], !P4 ;  /* 0x0e08008002e47fae */ /* 0x0005e2000e101d56 */
[----:B------:R-:W-:Y:S02]  /*1cc0*/  ISETP.GE.AND P4, PT, R26, c[0x0][0x1fc], PT ;  /* 0x00007f001a007a0c */ /* 0x000fe40003f86270 */
[----:B------:R-:W-:Y:S01]  /*1cd0*/  LEA.HI R229, R229, R6, RZ, 0x2 ;  /* 0x00000006e5e57211 */ /* 0x000fe200078f10ff */
[----:B------:R2:W-:Y:S01]  /*1ce0*/  LDGSTS.E.BYPASS.LTC128B.128 [R228+0x10080], [R2.64+0x100], !P0 ;  /* 0x1008010002e47fae */ /* 0x0005e2000c101d56 */
[C---:B------:R-:W-:Y:S02]  /*1cf0*/  LEA R10, P0, R28.reuse, c[0x0][0x280], 0x2 ;  /* 0x0000a0001c0a7a11 */ /* 0x040fe400078010ff */
[----:B------:R-:W-:Y:S01]  /*1d00*/  LOP3.LUT R13, R229, 0x7ffffffc, RZ, 0xc0, !PT ;  /* 0x7ffffffce50d7812 */ /* 0x000fe200078ec0ff */
[----:B------:R1:W-:Y:S01]  /*1d10*/  LDGSTS.E.BYPASS.LTC128B.128 [R228+0xd080], [R4.64], !P6 ;  /* 0x0d08000004e47fae */ /* 0x0003e2000f101d56 */
[----:B------:R-:W-:-:S02]  /*1d20*/  LEA.HI.X R11, R28, c[0x0][0x284], R30, 0x2, P0 ;  /* 0x0000a1001c0b7a11 */ /* 0x000fc400000f141e */
[----:B------:R-:W-:Y:S01]  /*1d30*/  LOP3.LUT P0, RZ, R8, 0x4, RZ, 0xc0, !PT ;  /* 0x0000000408ff7812 */ /* 0x000fe2000780c0ff */
[----:B------:R-:W-:Y:S01]  /*1d40*/  IMAD.IADD R13, R6, 0x1, -R13 ;  /* 0x00000001060d7824 */ /* 0x000fe200078e0a0d */
[----:B------:R-:W-:Y:S01]  /*1d50*/  LEA.HI R6, R12, R20, RZ, 0x2 ;  /* 0x000000140c067211 */ /* 0x000fe200078f10ff */
[----:B------:R-:W-:Y:S01]  /*1d60*/  IMAD.SHL.U32 R8, R8, 0x40, RZ ;  /* 0x0000004008087824 */ /* 0x000fe200078e00ff */
[----:B------:R1:W-:Y:S01]  /*1d70*/  LDGSTS.E.BYPASS.LTC128B.128 [R228+0xf080], [R4.64+0x80], !P2 ;  /* 0x0f08008004e47fae */ /* 0x0003e2000d101d56 */
[----:B------:R-:W-:Y:S01]  /*1d80*/  SEL R238, RZ, 0xffffffff, P4 ;  /* 0xffffffffffee7807 */ /* 0x000fe20002000000 */
[----:B------:R-:W-:Y:S01]  /*1d90*/  CS2R R30, SRZ ;  /* 0x00000000001e7805 */ /* 0x000fe2000001ff00 */
[----:B------:R-:W-:Y:S01]  /*1da0*/  LOP3.LUT R6, R6, 0x1ffffffc, RZ, 0xc0, !PT ;  /* 0x1ffffffc06067812 */ /* 0x000fe200078ec0ff */
[----:B------:R1:W-:Y:S01]  /*1db0*/  LDGSTS.E.BYPASS.LTC128B.128 [R228+0x11080], [R4.64+0x100], !P1 ;  /* 0x1108010004e47fae */ /* 0x0003e2000c901d56 */
[----:B------:R-:W-:Y:S01]  /*1dc0*/  ISETP.GE.AND P1, PT, R236, 0x10, PT ;  /* 0x00000010ec00780c */ /* 0x000fe20003f26270 */
[----:B------:R-:W-:Y:S01]  /*1dd0*/  IMAD.SHL.U32 R238, R238, 0x2, RZ ;  /* 0x00000002eeee7824 */ /* 0x000fe200078e00ff */
[----:B------:R-:W-:Y:S01]  /*1de0*/  ISETP.GE.AND P4, PT, R27, c[0x0][0x1fc], PT ;  /* 0x00007f001b007a0c */ /* 0x000fe20003f86270 */
[C---:B------:R-:W-:Y:S01]  /*1df0*/  IMAD.IADD R0, R20.reuse, 0x1, -R6 ;  /* 0x0000000114007824 */ /* 0x040fe200078e0a06 */
[----:B------:R-:W-:Y:S01]  /*1e00*/  CS2R R28, SRZ ;  /* 0x00000000001c7805 */ /* 0x000fe2000001ff00 */
[----:B------:R-:W-:Y:S01]  /*1e10*/  IMAD.SHL.U32 R20, R20, 0x8, RZ ;  /* 0x0000000814147824 */ /* 0x000fe200078e00ff */
[----:B------:R-:W-:Y:S01]  /*1e20*/  LOP3.LUT R238, R238, 0x2, R15, 0xe2, !PT ;  /* 0x00000002eeee7812 */ /* 0x000fe200078ee20f */
[----:B------:R-:W-:Y:S01]  /*1e30*/  IMAD R13, R0, 0x4, R13 ;  /* 0x00000004000d7824 */ /* 0x000fe200078e020d */
[----:B------:R-:W-:Y:S01]  /*1e40*/  LOP3.LUT R0, R8, 0x1c0, RZ, 0xc0, !PT ;  /* 0x000001c008007812 */ /* 0x000fe200078ec0ff */
[----:B------:R-:W-:Y:S01]  /*1e50*/  IMAD.SHL.U32 R6, R23, 0x20, RZ ;  /* 0x0000002017067824 */ /* 0x000fe200078e00ff */
[----:B------:R-:W-:Y:S01]  /*1e60*/  LOP3.LUT R20, R20, 0x18, RZ, 0xc0, !PT ;  /* 0x0000001814147812 */ /* 0x000fe200078ec0ff */
[----:B--2---:R-:W-:Y:S01]  /*1e70*/  IMAD.IADD R3, R236, 0x1, -R7 ;  /* 0x00000001ec037824 */ /* 0x004fe200078e0a07 */
[----:B------:R-:W-:Y:S01]  /*1e80*/  CS2R R26, SRZ ;  /* 0x00000000001a7805 */ /* 0x000fe2000001ff00 */
[----:B------:R-:W-:Y:S01]  /*1e90*/  IMAD.SHL.U32 R2, R220, 0x10, RZ ;  /* 0x00000010dc027824 */ /* 0x000fe200078e00ff */
[----:B------:R-:W-:Y:S01]  /*1ea0*/  LOP3.LUT R6, R20, 0x20, R6, 0xf8, !PT ;  /* 0x0000002014067812 */ /* 0x000fe200078ef806 */
[----:B------:R-:W-:Y:S01]  /*1eb0*/  IMAD.SHL.U32 R220, R220, 0x400, RZ ;  /* 0x00000400dcdc7824 */ /* 0x000fe200078e00ff */
[----:B------:R-:W-:Y:S01]  /*1ec0*/  SHF.R.S32.HI R7, RZ, 0x1f, R3 ;  /* 0x0000001fff077819 */ /* 0x000fe20000011403 */
[----:B------:R-:W-:Y:S01]  /*1ed0*/  IMAD.SHL.U32 R233, R13, 0x2, RZ ;  /* 0x000000020de97824 */ /* 0x000fe200078e00ff */
[----:B------:R-:W-:Y:S01]  /*1ee0*/  LEA.HI.SX32 R229, R229, R2, 0x1e ;  /* 0x00000002e5e57211 */ /* 0x000fe200078ff2ff */
[----:B------:R-:W-:Y:S01]  /*1ef0*/  IMAD.SHL.U32 R8, R14, 0x2, RZ ;  /* 0x000000020e087824 */ /* 0x000fe200078e00ff */
[----:B------:R-:W-:-:S02]  /*1f00*/  LEA.HI R7, R7, R3, RZ, 0x3 ;  /* 0x0000000307077211 */ /* 0x000fc400078f18ff */
[----:B------:R-:W-:Y:S02]  /*1f10*/  LOP3.LUT R223, R18, 0x10, R2, 0xf8, !PT ;  /* 0x0000001012df7812 */ /* 0x000fe400078ef802 */
[----:B------:R-:W-:Y:S01]  /*1f20*/  LOP3.LUT R12, R7, 0xfffffff8, RZ, 0xc0, !PT ;  /* 0xfffffff8070c7812 */ /* 0x000fe200078ec0ff */
[----:B-1----:R-:W-:Y:S01]  /*1f30*/  IMAD.SHL.U32 R4, R23, 0x8, RZ ;  /* 0x0000000817047824 */ /* 0x002fe200078e00ff */
[----:B------:R-:W-:-:S03]  /*1f40*/  SEL R5, RZ, 0xffffffff, P4 ;  /* 0xffffffffff057807 */ /* 0x000fc60002000000 */
[----:B------:R-:W-:Y:S01]  /*1f50*/  IMAD.IADD R2, R3, 0x1, -R12 ;  /* 0x0000000103027824 */ /* 0x000fe200078e0a0c */
[----:B------:R-:W-:Y:S02]  /*1f60*/  SHF.R.U32.HI R3, RZ, 0x3, R0 ;  /* 0x00000003ff037819 */ /* 0x000fe40000011600 */
[----:B------:R-:W-:Y:S01]  /*1f70*/  LOP3.LUT R223, R223, 0x8, R22, 0xf8, !PT ;  /* 0x00000008dfdf7812 */ /* 0x000fe200078ef816 */
[----:B------:R-:W-:Y:S01]  /*1f80*/  IMAD.SHL.U32 R5, R5, 0x4, RZ ;  /* 0x0000000405057824 */ /* 0x000fe200078e00ff */
[----:B------:R-:W-:Y:S01]  /*1f90*/  LOP3.LUT R0, R3, R0, R20, 0x1e, !PT ;  /* 0x0000000003007212 */ /* 0x000fe200078e1e14 */
[----:B------:R-:W-:Y:S01]  /*1fa0*/  IMAD R3, R9, 0x2, R220 ;  /* 0x0000000209037824 */ /* 0x000fe200078e02dc */
[C---:B------:R-:W-:Y:S01]  /*1fb0*/  LOP3.LUT P4, RZ, R2.reuse, 0x2, RZ, 0xc0, !PT ;  /* 0x0000000202ff7812 */ /* 0x040fe2000788c0ff */
[----:B------:R-:W-:Y:S01]  /*1fc0*/  CS2R R20, SRZ ;  /* 0x0000000000147805 */ /* 0x000fe2000001ff00 */
[C---:B------:R-:W-:Y:S01]  /*1fd0*/  LOP3.LUT P2, RZ, R2.reuse, 0x4, RZ, 0xc0, !PT ;  /* 0x0000000402ff7812 */ /* 0x040fe2000784c0ff */
[----:B------:R-:W-:Y:S01]  /*1fe0*/  IMAD.IADD R230, R3, 0x1, R0 ;  /* 0x0000000103e67824 */ /* 0x000fe200078e0200 */
[----:B------:R-:W-:Y:S01]  /*1ff0*/  LOP3.LUT R223, R223, R19, RZ, 0x3c, !PT ;  /* 0x00000013dfdf7212 */ /* 0x000fe200078e3cff */
[----:B------:R-:W-:Y:S01]  /*2000*/  IMAD.SHL.U32 R0, R2, 0x40, RZ ;  /* 0x0000004002007824 */ /* 0x000fe200078e00ff */
[----:B------:R-:W-:Y:S01]  /*2010*/  IADD3 R234, R234, -c[0x0][0x168], -R233 ;  /* 0x80005a00eaea7a10 */ /* 0x000fe20007ffe8e9 */
[----:B------:R-:W-:Y:S01]  /*2020*/  IMAD.SHL.U32 R3, R7, 0x40, RZ ;  /* 0x0000004007037824 */ /* 0x000fe200078e00ff */
[----:B------:R-:W-:Y:S01]  /*2030*/  LEA R230, R230, 0x12280, 0x1 ;  /* 0x00012280e6e67811 */ /* 0x000fe200078e08ff */
[----:B------:R-:W-:Y:S01]  /*2040*/  IMAD R223, R23, 0x200, R223 ;  /* 0x0000020017df7824 */ /* 0x000fe200078e02df */
[----:B------:R-:W-:Y:S01]  /*2050*/  LOP3.LUT R0, R0, 0x1c0, RZ, 0xc0, !PT ;  /* 0x000001c000007812 */ /* 0x000fe200078ec0ff */
[----:B------:R-:W-:Y:S01]  /*2060*/  CS2R R22, SRZ ;  /* 0x0000000000167805 */ /* 0x000fe2000001ff00 */
[----:B------:R-:W-:Y:S01]  /*2070*/  LOP3.LUT R3, R3, 0xfffffe00, RZ, 0xc0, !PT ;  /* 0xfffffe0003037812 */ /* 0x000fe200078ec0ff */
[C---:B------:R-:W-:Y:S01]  /*2080*/  IMAD R222, R223.reuse, 0x2, R222 ;  /* 0x00000002dfde7824 */ /* 0x040fe200078e02de */
[----:B------:R-:W-:Y:S01]  /*2090*/  LOP3.LUT R4, R0, 0x8, R4, 0xf8, !PT ;  /* 0x0000000800047812 */ /* 0x000fe200078ef804 */
[----:B------:R-:W-:Y:S01]  /*20a0*/  IMAD.SHL.U32 R223, R223, 0x2, RZ ;  /* 0x00000002dfdf7824 */ /* 0x000fe200078e00ff */
[----:B------:R-:W-:-:S02]  /*20b0*/  SHF.R.U32.HI R2, RZ, 0x3, R0 ;  /* 0x00000003ff027819 */ /* 0x000fc40000011600 */
[----:B------:R-:W-:Y:S02]  /*20c0*/  IADD3 R232, R234, c[0x0][0x2a4], RZ ;  /* 0x0000a900eae87a10 */ /* 0x000fe40007ffe0ff */
[----:B------:R-:W-:Y:S02]  /*20d0*/  LOP3.LUT R4, R4, R2, RZ, 0x3c, !PT ;  /* 0x0000000204047212 */ /* 0x000fe400078e3cff */
[----:B------:R-:W-:Y:S01]  /*20e0*/  LOP3.LUT R0, R2, R6, R0, 0x1e, !PT ;  /* 0x0000000602007212 */ /* 0x000fe200078e1e00 */
[----:B------:R-:W-:Y:S01]  /*20f0*/  @!P1 IMAD.SHL.U32 R2, R236, 0x10, RZ ;  /* 0x00000010ec029824 */ /* 0x000fe200078e00ff */
[-C--:B------:R-:W-:Y:S02]  /*2100*/  IADD3 R220, R4, R3.reuse, R220 ;  /* 0x0000000304dc7210 */ /* 0x080fe40007ffe0dc */
[----:B------:R-:W-:Y:S02]  /*2110*/  LOP3.LUT R0, R0, R3, RZ, 0xfc, !PT ;  /* 0x0000000300007212 */ /* 0x000fe400078efcff */
[----:B------:R1:W-:Y:S01]  /*2120*/  @!P1 LDGSTS.E.BYPASS.LTC128B.128 [R2+0x12180], [R10.64] ;  /* 0x121800000a029fae */ /* 0x0003e2000b901d56 */
[----:B------:R-:W-:Y:S01]  /*2130*/  SEL R3, R116, 0xffffffc0, !P2 ;  /* 0xffffffc074037807 */ /* 0x000fe20005000000 */
[----:B------:R-:W-:Y:S01]  /*2140*/  IMAD.SHL.U32 R221, R220, 0x2, RZ ;  /* 0x00000002dcdd7824 */ /* 0x000fe200078e00ff */
[----:B------:R-:W-:Y:S01]  /*2150*/  IADD3 R231, R230, 0x40, RZ ;  /* 0x00000040e6e77810 */ /* 0x000fe20007ffe0ff */
[----:B------:R-:W0:Y:S01]  /*2160*/  LDGDEPBAR ;  /* 0x00000000000079af */ /* 0x000e220000000000 */
[----:B------:R-:W-:Y:S01]  /*2170*/  LOP3.LUT R239, R8, 0x2, R239, 0xe2, !PT ;  /* 0x0000000208ef7812 */ /* 0x000fe200078ee2ef */
[----:B------:R-:W-:Y:S01]  /*2180*/  IMAD.SHL.U32 R0, R0, 0x2, RZ ;  /* 0x0000000200007824 */ /* 0x000fe200078e00ff */
[----:B------:R-:W-:-:S02]  /*2190*/  LOP3.LUT R238, R5, 0x4, R238, 0xe2, !PT ;  /* 0x0000000405ee7812 */ /* 0x000fc400078ee2ee */
[----:B------:R-:W-:Y:S02]  /*21a0*/  IADD3 R235, -R233, UR10, RZ ;  /* 0x0000000ae9eb7c10 */ /* 0x000fe4000fffe1ff */
[----:B------:R-:W-:Y:S02]  /*21b0*/  IADD3 R234, R234, UR5, RZ ;  /* 0x00000005eaea7c10 */ /* 0x000fe4000fffe0ff */
[----:B------:R-:W-:Y:S02]  /*21c0*/  @P0 IADD3 R231, R230, -0x40, RZ ;  /* 0xffffffc0e6e70810 */ /* 0x000fe40007ffe0ff */
[----:B-1----:R-:W-:-:S05]  /*21d0*/  SEL R2, R17, 0xffffffe0, !P4 ;  /* 0xffffffe011027807 */ /* 0x002fca0006000000 */
[C---:B------:R-:W-:Y:S02]  /*21e0*/  IMAD R2, R220.reuse, 0x2, R2 ;  /* 0x00000002dc027824 */ /* 0x040fe400078e0202 */
[----:B------:R-:W-:Y:S02]  /*21f0*/  IMAD R220, R220, 0x2, R3 ;  /* 0x00000002dcdc7824 */ /* 0x000fe400078e0203 */
[----:B---345:R-:W-:Y:S02]  /*2200*/  IMAD.IADD R3, R3, 0x1, R2 ;  /* 0x0000000103037824 */ /* 0x038fe400078e0202 */
.L_x_172:
[----:B------:R-:W-:Y:S04]  /*2210*/  DEPBAR.LE SB0, 0x0 ;  /* 0x000080000000791a */ /* 0x000fe80000000000 */
[----:B------:R-:W-:Y:S01]  /*2220*/  BAR.SYNC.DEFER_BLOCKING 0x0 ;  /* 0x0000000000007b1d */ /* 0x000fe20000010000 */
[----:B------:R-:W-:Y:S05]  /*2230*/  PLOP3.LUT P0, PT, PT, PT, UP1, 0x40, 0x0 ;  /* 0x000000000000781c */ /* 0x000fea0003f0e818 */
[----:B-1----:R-:W-:Y:S01]  /*2240*/  LDSM.16.M88.4 R16, [R221+0x6080] ;  /* 0x00608000dd10783b */ /* 0x002fe20000000200 */
[----:B------:R-:W-:Y:S05]  /*2250*/  UMOV UR10, UR15 ;  /* 0x0000000f000a7c82 */ /* 0x000fea0008000000 */
        /* <DEDUP_REMOVED lines=10> */
[----:B------:R-:W-:Y:S05]  /*2300*/  LDSM.16.M88.4 R144, [R226+0x80] ;  /* 0x00008000e290783b */ /* 0x000fea0000000200 */
[-C--:B------:R-:W-:Y:S08]  /*2310*/  HMMA.16816.F32.BF16 R12, R12, R118.reuse, RZ ;  /* 0x000000760c0c723c */ /* 0x080ff000000418ff */
[----:B------:R-:W-:Y:S01]  /*2320*/  HMMA.16816.F32.BF16 R16, R16, R118, RZ ;  /* 0x000000761010723c */ /* 0x000fe200000418ff */
[----:B------:R-:W1:Y:S07]  /*2330*/  LDSM.16.M88.4 R116, [R220+0x7080] ;  /* 0x00708000dc74783b */ /* 0x000e6e0000000200 */
[-C--:B---3--:R-:W-:Y:S08]  /*2340*/  HMMA.16816.F32.BF16 R4, R120, R124.reuse, R4 ;  /* 0x0000007c7804723c */ /* 0x088ff00000041804 */
[C---:B----4-:R-:W-:Y:S08]  /*2350*/  HMMA.16816.F32.BF16 R8, R128.reuse, R124, R8 ;  /* 0x0000007c8008723c */ /* 0x050ff00000041808 */
[-C--:B------:R-:W-:Y:S01]  /*2360*/  HMMA.16816.F32.BF16 R12, R128, R126.reuse, R12 ;  /* 0x0000007e800c723c */ /* 0x080fe2000004180c */
[----:B------:R-:W-:Y:S07]  /*2370*/  LDSM.16.M88.4 R128, [R224+0x2080] ;  /* 0x00208000e080783b */ /* 0x000fee0000000200 */
[----:B------:R-:W-:Y:S01]  /*2380*/  HMMA.16816.F32.BF16 R16, R120, R126, R16 ;  /* 0x0000007e7810723c */ /* 0x000fe20000041810 */
[----:B------:R-:W2:Y:S06]  /*2390*/  LDSM.16.M88.4 R120, [R3+0x7080] ;  /* 0x007080000378783b */ /* 0x000eac0000000200 */
[----:B------:R-:W3:Y:S01]  /*23a0*/  LDSM.16.M88.4 R124, [R221+0x8080] ;  /* 0x00808000dd7c783b */ /* 0x000ee20000000200 */
[-C--:B-----5:R-:W-:Y:S08]  /*23b0*/  HMMA.16816.F32.BF16 R4, R132, R136.reuse, R4 ;  /* 0x000000888404723c */ /* 0x0a0ff00000041804 */
[C---:B-1----:R-:W-:Y:S08]  /*23c0*/  HMMA.16816.F32.BF16 R8, R116.reuse, R136, R8 ;  /* 0x000000887408723c */ /* 0x042ff00000041808 */
[-C--:B------:R-:W-:Y:S01]  /*23d0*/  HMMA.16816.F32.BF16 R12, R116, R138.reuse, R12 ;  /* 0x0000008a740c723c */ /* 0x080fe2000004180c */
[----:B------:R-:W1:Y:S07]  /*23e0*/  LDSM.16.M88.4 R116, [R221+0x9080] ;  /* 0x00908000dd74783b */ /* 0x000e6e0000000200 */
[----:B------:R-:W-:Y:S01]  /*23f0*/  HMMA.16816.F32.BF16 R16, R132, R138, R16 ;  /* 0x0000008a8410723c */ /* 0x000fe20000041810 */
[----:B------:R-:W-:Y:S06]  /*2400*/  LDSM.16.M88.4 R132, [R2+0x8080] ;  /* 0x008080000284783b */ /* 0x000fec0000000200 */
[----:B------:R-:W4:Y:S01]  /*2410*/  LDSM.16.M88.4 R136, [R225+0x2080] ;  /* 0x00208000e188783b */ /* 0x000f220000000200 */
[-C--:B------:R-:W-:Y:S08]  /*2420*/  HMMA.16816.F32.BF16 R4, R140, R144.reuse, R4 ;  /* 0x000000908c04723c */ /* 0x080ff00000041804 */
        /* <DEDUP_REMOVED lines=16> */
[----:B------:R-:W2:Y:S07]  /*2530*/  LDSM.16.M88.4 R120, [R3+0x9080] ;  /* 0x009080000378783b */ /* 0x000eae0000000200 */
        /* <DEDUP_REMOVED lines=10> */
[-C--:B---3--:R-:W-:Y:S08]  /*25e0*/  HMMA.16816.F32.BF16 R4, R124, R128.reuse, R4 ;  /* 0x000000807c04723c */ /* 0x088ff00000041804 */
[C---:B--2---:R-:W-:Y:S08]  /*25f0*/  HMMA.16816.F32.BF16 R8, R120.reuse, R128, R8 ;  /* 0x000000807808723c */ /* 0x044ff00000041808 */
        /* <DEDUP_REMOVED lines=13> */
[C---:B--2---:R-:W-:Y:S01]  /*26d0*/  HMMA.16816.F32.BF16 R8, R120.reuse, R144, R8 ;  /* 0x000000907808723c */ /* 0x044fe20000041808 */
[----:B------:R-:W-:Y:S06]  /*26e0*/  LDS R144, [R229.X4+0x12080] ;  /* 0x01208000e5907984 */ /* 0x000fec0000004800 */
[----:B------:R-:W-:Y:S01]  /*26f0*/  LDS R145, [R229.X4+0x120a0] ;  /* 0x0120a000e5917984 */ /* 0x000fe20000004800 */
[-C--:B------:R-:W-:Y:S05]  /*2700*/  HMMA.16816.F32.BF16 R12, R120, R146.reuse, R12 ;  /* 0x00000092780c723c */ /* 0x080fea000004180c */
[----:B------:R-:W2:Y:S03]  /*2710*/  LDSM.16.M88.4 R120, [R3+0xb080] ;  /* 0x00b080000378783b */ /* 0x000ea60000000200 */
[----:B------:R-:W-:Y:S03]  /*2720*/  HMMA.16816.F32.BF16 R16, R140, R146, R16 ;  /* 0x000000928c10723c */ /* 0x000fe60000041810 */
[----:B------:R5:W2:Y:S05]  /*2730*/  LDS R146, [R229.X4+0x12100] ;  /* 0x01210000e5927984 */ /* 0x000aaa0000004800 */
[-C--:B---3--:R-:W-:Y:S01]  /*2740*/  HMMA.16816.F32.BF16 R4, R124, R128.reuse, R4 ;  /* 0x000000807c04723c */ /* 0x088fe20000041804 */
[----:B------:R5:W3:Y:S07]  /*2750*/  LDS R147, [R229.X4+0x12120] ;  /* 0x01212000e5937984 */ /* 0x000aee0000004800 */
[C---:B-1----:R-:W-:Y:S08]  /*2760*/  HMMA.16816.F32.BF16 R8, R116.reuse, R128, R8 ;  /* 0x000000807408723c */ /* 0x042ff00000041808 */
[-C--:B------:R-:W-:Y:S08]  /*2770*/  HMMA.16816.F32.BF16 R12, R116, R130.reuse, R12 ;  /* 0x00000082740c723c */ /* 0x080ff0000004180c */
[----:B------:R-:W-:Y:S08]  /*2780*/  HMMA.16816.F32.BF16 R16, R124, R130, R16 ;  /* 0x000000827c10723c */ /* 0x000ff00000041810 */
[-C--:B----4-:R-:W-:Y:S08]  /*2790*/  HMMA.16816.F32.BF16 R4, R132, R136.reuse, R4 ;  /* 0x000000888404723c */ /* 0x090ff00000041804 */
[C---:B--2---:R-:W-:Y:S08]  /*27a0*/  HMMA.16816.F32.BF16 R8, R120.reuse, R136, R8 ;  /* 0x000000887808723c */ /* 0x044ff00000041808 */
[-C--:B------:R-:W-:Y:S08]  /*27b0*/  HMMA.16816.F32.BF16 R12, R120, R138.reuse, R12 ;  /* 0x0000008a780c723c */ /* 0x080ff0000004180c */
[----:B------:R-:W-:Y:S04]  /*27c0*/  HMMA.16816.F32.BF16 R16, R132, R138, R16 ;  /* 0x0000008a8410723c */ /* 0x000fe80000041810 */
[----:B------:R-:W-:Y:S02]  /*27d0*/  FMUL.FTZ R4, R4, c[0x0][0x2b4] ;  /* 0x0000ad0004047a20 */ /* 0x000fe40000410000 */
[----:B------:R-:W-:Y:S02]  /*27e0*/  FMUL.FTZ R5, R5, c[0x0][0x2b4] ;  /* 0x0000ad0005057a20 */ /* 0x000fe40000410000 */
[----:B------:R1:W2:Y:S01]  /*27f0*/  MUFU.TANH R203, R4 ;  /* 0x0000000400cb7308 */ /* 0x0002a20000002400 */
[----:B------:R-:W-:Y:S03]  /*2800*/  FMUL.FTZ R6, R6, c[0x0][0x2b4] ;  /* 0x0000ad0006067a20 */ /* 0x000fe60000410000 */
[----:B------:R-:W-:Y:S02]  /*2810*/  FMUL.FTZ R7, R7, c[0x0][0x2b4] ;  /* 0x0000ad0007077a20 */ /* 0x000fe40000410000 */
[----:B------:R-:W-:Y:S02]  /*2820*/  FMUL.FTZ R8, R8, c[0x0][0x2b4] ;  /* 0x0000ad0008087a20 */ /* 0x000fe40000410000 */
[----:B------:R-:W-:Y:S02]  /*2830*/  FMUL.FTZ R9, R9, c[0x0][0x2b4] ;  /* 0x0000ad0009097a20 */ /* 0x000fe40000410000 */
[----:B------:R5:W4:Y:S01]  /*2840*/  MUFU.TANH R201, R5 ;  /* 0x0000000500c97308 */ /* 0x000b220000002400 */
[----:B------:R-:W-:Y:S02]  /*2850*/  FMUL.FTZ R10, R10, c[0x0][0x2b4] ;  /* 0x0000ad000a0a7a20 */ /* 0x000fe40000410000 */
[----:B------:R-:W-:Y:S02]  /*2860*/  FMUL.FTZ R11, R11, c[0x0][0x2b4] ;  /* 0x0000ad000b0b7a20 */ /* 0x000fe40000410000 */
[----:B------:R-:W-:Y:S02]  /*2870*/  FMUL.FTZ R12, R12, c[0x0][0x2b4] ;  /* 0x0000ad000c0c7a20 */ /* 0x000fe40000410000 */
[----:B------:R-:W-:Y:S02]  /*2880*/  FMUL.FTZ R13, R13, c[0x0][0x2b4] ;  /* 0x0000ad000d0d7a20 */ /* 0x000fe40000410000 */
[----:B------:R-:W-:Y:S01]  /*2890*/  FMUL.FTZ R14, R14, c[0x0][0x2b4] ;  /* 0x0000ad000e0e7a20 */ /* 0x000fe20000410000 */
[----:B------:R5:W2:Y:S01]  /*28a0*/  MUFU.TANH R205, R6 ;  /* 0x0000000600cd7308 */ /* 0x000aa20000002400 */
[----:B------:R-:W-:Y:S02]  /*28b0*/  FMUL.FTZ R15, R15, c[0x0][0x2b4] ;  /* 0x0000ad000f0f7a20 */ /* 0x000fe40000410000 */
[----:B------:R-:W-:Y:S01]  /*28c0*/  FMUL.FTZ R16, R16, c[0x0][0x2b4] ;  /* 0x0000ad0010107a20 */ /* 0x000fe20000410000 */
[----:B-1----:R-:W-:Y:S01]  /*28d0*/  MOV R4, UR15 ;  /* 0x0000000f00047c02 */ /* 0x002fe20008000f00 */
[----:B------:R-:W-:Y:S02]  /*28e0*/  FMUL.FTZ R17, R17, c[0x0][0x2b4] ;  /* 0x0000ad0011117a20 */ /* 0x000fe40000410000 */
[----:B------:R-:W-:Y:S01]  /*28f0*/  FMUL.FTZ R18, R18, c[0x0][0x2b4] ;  /* 0x0000ad0012127a20 */ /* 0x000fe20000410000 */
[----:B------:R-:W-:Y:S01]  /*2900*/  LEA R4, R4, R229, 0x6 ;  /* 0x000000e504047211 */ /* 0x000fe200078e30ff */
[----:B------:R-:W-:Y:S01]  /*2910*/  FMUL.FTZ R19, R19, c[0x0][0x2b4] ;  /* 0x0000ad0013137a20 */ /* 0x000fe20000410000 */
[----:B------:R5:W1:Y:S02]  /*2920*/  MUFU.TANH R208, R7 ;  /* 0x0000000700d07308 */ /* 0x000a640000002400 */
[C---:B------:R-:W-:Y:S02]  /*2930*/  IADD3 R137, R4.reuse, R232, RZ ;  /* 0x000000e804897210 */ /* 0x040fe40007ffe0ff */
[----:B------:R-:W-:Y:S02]  /*2940*/  IADD3 R136, R4, R234, RZ ;  /* 0x000000ea04887210 */ /* 0x000fe40007ffe0ff */
[----:B------:R-:W-:Y:S04]  /*2950*/  IMNMX R137, R235, R137, PT ;  /* 0x00000089eb897217 */ /* 0x000fe80003800200 */
[----:B------:R5:W1:Y:S10]  /*2960*/  MUFU.TANH R211, R8 ;  /* 0x0000000800d37308 */ /* 0x000a740000002400 */
        /* <DEDUP_REMOVED lines=10> */
[----:B------:R5:W1:Y:S01]  /*2a10*/  MUFU.TANH R200, R19 ;  /* 0x0000001300c87308 */ /* 0x000a620000002400 */
[----:B------:R-:W-:-:S05]  /*2a20*/  @P0 BRA `(.L_x_154) ;  /* 0x000001a000000947 */ /* 0x000fca0003800000 */
[----:B--2345:R-:W-:Y:S01]  /*2a30*/  IMAD.MOV.U32 R5, RZ, RZ, c[0x0][0x168] ;  /* 0x00005a00ff057624 */ /* 0x03cfe200078e00ff */
[----:B------:R-:W-:Y:S04]  /*2a40*/  BSSY B0, `(.L_x_155) ;  /* 0x0000012000007945 */ /* 0x000fe80003800000 */
[----:B------:R-:W-:Y:S04]  /*2a50*/  IADD3 R5, R4, c[0x0][0x198], -R5 ;  /* 0x0000660004057a10 */ /* 0x000fe80007ffe805 */
[----:B------:R-:W-:Y:S11]  /*2a60*/  ISETP.GT.AND P0, PT, R5, -0x1, PT ;  /* 0xffffffff0500780c */ /* 0x000ff60003f04270 */
[----:B------:R-:W-:Y:S02]  /*2a70*/  @!UPT UIADD3 URZ, URZ, URZ, URZ ;  /* 0x0000003f3f3ff290 */ /* 0x000fe4000fffe03f */
[----:B------:R-:W-:-:S05]  /*2a80*/  @P0 BRA `(.L_x_156) ;  /* 0x0000008000000947 */ /* 0x000fca0003800000 */
[----:B------:R-:W-:Y:S01]  /*2a90*/  LOP3.LUT R5, RZ, R5, RZ, 0x33, !PT ;  /* 0x00000005ff057212 */ /* 0x000fe200078e33ff */
[----:B------:R-:W-:Y:S05]  /*2aa0*/  IMAD.MOV.U32 R6, RZ, RZ, 0x1 ;  /* 0x00000001ff067424 */ /* 0x000fea00078e00ff */
[----:B------:R-:W-:Y:S11]  /*2ab0*/  ISETP.NE.AND P0, PT, R6, c[0x0][0x2a8], PT ;  /* 0x0000aa0006007a0c */ /* 0x000ff60003f05270 */
[----:B------:R-:W-:Y:S02]  /*2ac0*/  @!UPT UIADD3 URZ, URZ, URZ, URZ ;  /* 0x0000003f3f3ff290 */ /* 0x000fe4000fffe03f */
[----:B------:R-:W-:Y:S05]  /*2ad0*/  @P0 IMAD.HI.U32 R6, R5, c[0x0][0x2ac], RZ ;  /* 0x0000ab0005060a27 */ /* 0x000fea00078e00ff */
[----:B------:R-:W-:Y:S04]  /*2ae0*/  @P0 SHF.R.U32.HI R5, RZ, c[0x0][0x2b0], R6 ;  /* 0x0000ac00ff050a19 */ /* 0x000fe80000011606 */
[----:B------:R-:W-:Y:S01]  /*2af0*/  LOP3.LUT R5, RZ, R5, RZ, 0x33, !PT ;  /* 0x00000005ff057212 */ /* 0x000fe200078e33ff */
[----:B------:R-:W-:-:S05]  /*2b00*/  BRA `(.L_x_157) ;  /* 0x0000005000007947 */ /* 0x000fca0003800000 */
.L_x_156:
[----:B------:R-:W-:Y:S04]  /*2b10*/  MOV R6, 0x1 ;  /* 0x0000000100067802 */ /* 0x000fe80000000f00 */
[----:B------:R-:W-:Y:S11]  /*2b20*/  ISETP.NE.AND P0, PT, R6, c[0x0][0x2a8], PT ;  /* 0x0000aa0006007a0c */ /* 0x000ff60003f05270 */
[----:B------:R-:W-:Y:S02]  /*2b30*/  @!UPT UIADD3 URZ, URZ, URZ, URZ ;  /* 0x0000003f3f3ff290 */ /* 0x000fe4000fffe03f */
[----:B------:R-:W-:Y:S05]  /*2b40*/  @P0 IMAD.HI.U32 R6, R5, c[0x0][0x2ac], RZ ;  /* 0x0000ab0005060a27 */ /* 0x000fea00078e00ff */
[----:B------:R-:W-:Y:S02]  /*2b50*/  @P0 SHF.R.U32.HI R5, RZ, c[0x0][0x2b0], R6 ;  /* 0x0000ac00ff050a19 */ /* 0x000fe40000011606 */
.L_x_157:
[----:B------:R-:W-:Y:S05]  /*2b60*/  BSYNC B0 ;  /* 0x0000000000007941 */ /* 0x000fea0003800000 */
.L_x_155:
[----:B------:R-:W-:Y:S04]  /*2b70*/  IMAD.MOV.U32 R6, RZ, RZ, c[0x0][0x2a8] ;  /* 0x0000aa00ff067624 */ /* 0x000fe800078e00ff */
[----:B------:R-:W-:Y:S04]  /*2b80*/  IMAD R5, R5, R6, -UR16 ;  /* 0x8000001005057e24 */ /* 0x000fe8000f8e0206 */
[----:B------:R-:W-:Y:S05]  /*2b90*/  IMAD.IADD R5, R5, 0x1, -R233 ;  /* 0x0000000105057824 */ /* 0x000fea00078e0ae9 */
[----:B------:R-:W-:Y:S02]  /*2ba0*/  IADD3 R6, R5, c[0x0][0x2a8], RZ ;  /* 0x0000aa0005067a10 */ /* 0x000fe40007ffe0ff */
[----:B------:R-:W-:Y:S02]  /*2bb0*/  IMNMX R136, R136, R5, !PT ;  /* 0x0000000588887217 */ /* 0x000fe40007800200 */
[----:B------:R-:W-:Y:S02]  /*2bc0*/  IMNMX R137, R137, R6, PT ;  /* 0x0000000689897217 */ /* 0x000fe40003800200 */
.L_x_154:
[----:B--234-:R-:W-:Y:S02]  /*2bd0*/  PLOP3.LUT P0, PT, PT, PT, UP1, 0x40, 0x0 ;  /* 0x000000000000781c */ /* 0x01cfe40003f0e818 */
[----:B-----5:R-:W-:Y:S05]  /*2be0*/  IADD3 R5, R4, 0x8, RZ ;  /* 0x0000000804057810 */ /* 0x020fea0007ffe0ff */
[--C-:B------:R-:W-:Y:S02]  /*2bf0*/  IMAD.IADD R139, R232, 0x1, R5.reuse ;  /* 0x00000001e88b7824 */ /* 0x100fe400078e0205 */
[----:B------:R-:W-:Y:S03]  /*2c00*/  IMAD.IADD R138, R234, 0x1, R5 ;  /* 0x00000001ea8a7824 */ /* 0x000fe600078e0205 */
[----:B------:R-:W-:Y:S01]  /*2c10*/  IMNMX R139, R235, R139, PT ;  /* 0x0000008beb8b7217 */ /* 0x000fe20003800200 */
[----:B------:R-:W-:-:S05]  /*2c20*/  @P0 BRA `(.L_x_158) ;  /* 0x000001a000000947 */ /* 0x000fca0003800000 */
[----:B------:R-:W-:Y:S01]  /*2c30*/  IMAD.MOV.U32 R6, RZ, RZ, c[0x0][0x168] ;  /* 0x00005a00ff067624 */ /* 0x000fe200078e00ff */
        /* <DEDUP_REMOVED lines=13> */
.L_x_160:
[----:B------:R-:W-:Y:S04]  /*2d10*/  MOV R6, 0x1 ;  /* 0x0000000100067802 */ /* 0x000fe80000000f00 */
[----:B------:R-:W-:Y:S11]  /*2d20*/  ISETP.NE.AND P0, PT, R6, c[0x0][0x2a8], PT ;  /* 0x0000aa0006007a0c */ /* 0x000ff60003f05270 */
[----:B------:R-:W-:Y:S02]  /*2d30*/  @!UPT UIADD3 URZ, URZ, URZ, URZ ;  /* 0x0000003f3f3ff290 */ /* 0x000fe4000fffe03f */
[----:B------:R-:W-:Y:S05]  /*2d40*/  @P0 IMAD.HI.U32 R6, R5, c[0x0][0x2ac], RZ ;  /* 0x0000ab0005060a27 */ /* 0x000fea00078e00ff */
[----:B------:R-:W-:Y:S02]  /*2d50*/  @P0 SHF.R.U32.HI R5, RZ, c[0x0][0x2b0], R6 ;  /* 0x0000ac00ff050a19 */ /* 0x000fe40000011606 */
.L_x_161:
[----:B------:R-:W-:Y:S05]  /*2d60*/  BSYNC B0 ;  /* 0x0000000000007941 */ /* 0x000fea0003800000 */
.L_x_159:
[----:B------:R-:W-:Y:S04]  /*2d70*/  IMAD.MOV.U32 R6, RZ, RZ, c[0x0][0x2a8] ;  /* 0x0000aa00ff067624 */ /* 0x000fe800078e00ff */
[----:B------:R-:W-:Y:S04]  /*2d80*/  IMAD R5, R5, R6, -UR16 ;  /* 0x8000001005057e24 */ /* 0x000fe8000f8e0206 */
[----:B------:R-:W-:Y:S05]  /*2d90*/  IMAD.IADD R5, R5, 0x1, -R233 ;  /* 0x0000000105057824 */ /* 0x000fea00078e0ae9 */
[----:B------:R-:W-:Y:S02]  /*2da0*/  IADD3 R6, R5, c[0x0][0x2a8], RZ ;  /* 0x0000aa0005067a10 */ /* 0x000fe40007ffe0ff */
[----:B------:R-:W-:Y:S02]  /*2db0*/  IMNMX R138, R138, R5, !PT ;  /* 0x000000058a8a7217 */ /* 0x000fe40007800200 */
[----:B------:R-:W-:Y:S02]  /*2dc0*/  IMNMX R139, R139, R6, PT ;  /* 0x000000068b8b7217 */ /* 0x000fe40003800200 */
.L_x_158:
[----:B------:R-:W-:Y:S02]  /*2dd0*/  PLOP3.LUT P0, PT, PT, PT, UP1, 0x40, 0x0 ;  /* 0x000000000000781c */ /* 0x000fe40003f0e818 */
[----:B------:R-:W-:Y:S05]  /*2de0*/  IADD3 R5, R4, 0x20, RZ ;  /* 0x0000002004057810 */ /* 0x000fea0007ffe0ff */
        /* <DEDUP_REMOVED lines=18> */
.L_x_164:
[----:B------:R-:W-:Y:S04]  /*2f10*/  MOV R6, 0x1 ;  /* 0x0000000100067802 */ /* 0x000fe80000000f00 */
[----:B------:R-:W-:Y:S11]  /*2f20*/  ISETP.NE.AND P0, PT, R6, c[0x0][0x2a8], PT ;  /* 0x0000aa0006007a0c */ /* 0x000ff60003f05270 */
[----:B------:R-:W-:Y:S02]  /*2f30*/  @!UPT UIADD3 URZ, URZ, URZ, URZ ;  /* 0x0000003f3f3ff290 */ /* 0x000fe4000fffe03f */
[----:B------:R-:W-:Y:S05]  /*2f40*/  @P0 IMAD.HI.U32 R6, R5, c[0x0][0x2ac], RZ ;  /* 0x0000ab0005060a27 */ /* 0x000fea00078e00ff */
[----:B------:R-:W-:Y:S02]  /*2f50*/  @P0 SHF.R.U32.HI R5, RZ, c[0x0][0x2b0], R6 ;  /* 0x0000ac00ff050a19 */ /* 0x000fe40000011606 */
.L_x_165:
[----:B------:R-:W-:Y:S05]  /*2f60*/  BSYNC B0 ;  /* 0x0000000000007941 */ /* 0x000fea0003800000 */
.L_x_163:
[----:B------:R-:W-:Y:S04]  /*2f70*/  IMAD.MOV.U32 R6, RZ, RZ, c[0x0][0x2a8] ;  /* 0x0000aa00ff067624 */ /* 0x000fe800078e00ff */
[----:B------:R-:W-:Y:S04]  /*2f80*/  IMAD R5, R5, R6, -UR16 ;  /* 0x8000001005057e24 */ /* 0x000fe8000f8e0206 */
[----:B------:R-:W-:Y:S05]  /*2f90*/  IMAD.IADD R5, R5, 0x1, -R233 ;  /* 0x0000000105057824 */ /* 0x000fea00078e0ae9 */
[----:B------:R-:W-:Y:S02]  /*2fa0*/  IADD3 R6, R5, c[0x0][0x2a8], RZ ;  /* 0x0000aa0005067a10 */ /* 0x000fe40007ffe0ff */
[----:B------:R-:W-:Y:S02]  /*2fb0*/  IMNMX R140, R140, R5, !PT ;  /* 0x000000058c8c7217 */ /* 0x000fe40007800200 */
[----:B------:R-:W-:Y:S02]  /*2fc0*/  IMNMX R143, R143, R6, PT ;  /* 0x000000068f8f7217 */ /* 0x000fe40003800200 */
.L_x_162:
        /* <DEDUP_REMOVED lines=20> */
.L_x_168:
[----:B------:R-:W-:Y:S04]  /*3110*/  MOV R5, 0x1 ;  /* 0x0000000100057802 */ /* 0x000fe80000000f00 */
[----:B------:R-:W-:Y:S11]  /*3120*/  ISETP.NE.AND P0, PT, R5, c[0x0][0x2a8], PT ;  /* 0x0000aa0005007a0c */ /* 0x000ff60003f05270 */
[----:B------:R-:W-:Y:S02]  /*3130*/  @!UPT UIADD3 URZ, URZ, URZ, URZ ;  /* 0x0000003f3f3ff290 */ /* 0x000fe4000fffe03f */
[----:B------:R-:W-:Y:S05]  /*3140*/  @P0 IMAD.HI.U32 R5, R4, c[0x0][0x2ac], RZ ;  /* 0x0000ab0004050a27 */ /* 0x000fea00078e00ff */
[----:B------:R-:W-:Y:S02]  /*3150*/  @P0 SHF.R.U32.HI R4, RZ, c[0x0][0x2b0], R5 ;  /* 0x0000ac00ff040a19 */ /* 0x000fe40000011605 */
.L_x_169:
[----:B------:R-:W-:Y:S05]  /*3160*/  BSYNC B0 ;  /* 0x0000000000007941 */ /* 0x000fea0003800000 */
.L_x_167:
[----:B------:R-:W-:Y:S04]  /*3170*/  IMAD.MOV.U32 R5, RZ, RZ, c[0x0][0x2a8] ;  /* 0x0000aa00ff057624 */ /* 0x000fe800078e00ff */
[----:B------:R-:W-:Y:S04]  /*3180*/  IMAD R4, R4, R5, -UR16 ;  /* 0x8000001004047e24 */ /* 0x000fe8000f8e0205 */
[----:B------:R-:W-:Y:S05]  /*3190*/  IMAD.IADD R4, R4, 0x1, -R233 ;  /* 0x0000000104047824 */ /* 0x000fea00078e0ae9 */
[----:B------:R-:W-:Y:S02]  /*31a0*/  IADD3 R5, R4, c[0x0][0x2a8], RZ ;  /* 0x0000aa0004057a10 */ /* 0x000fe40007ffe0ff */
[----:B------:R-:W-:Y:S02]  /*31b0*/  IMNMX R141, R141, R4, !PT ;  /* 0x000000048d8d7217 */ /* 0x000fe40007800200 */
[----:B------:R-:W-:Y:S02]  /*31c0*/  IMNMX R142, R142, R5, PT ;  /* 0x000000058e8e7217 */ /* 0x000fe40003800200 */
.L_x_166:
[----:B------:R-:W-:Y:S04]  /*31d0*/  DEPBAR.LE SB0, 0x0 ;  /* 0x000080000000791a */ /* 0x000fe80000000000 */
[----:B------:R-:W-:Y:S01]  /*31e0*/  BAR.SYNC.DEFER_BLOCKING 0x0 ;  /* 0x0000000000007b1d */ /* 0x000fe20000010000 */
[----:B------:R-:W-:Y:S01]  /*31f0*/  PLOP3.LUT P0, PT, PT, PT, UP2, 0x80, 0x0 ;  /* 0x000000000000781c */ /* 0x000fe20003f0f028 */
[----:B------:R-:W-:Y:S03]  /*3200*/  UIADD3 UR15, UR15, 0x1, URZ ;  /* 0x000000010f0f7890 */ /* 0x000fe6000fffe03f */
[----:B------:R-:W-:Y:S01]  /*3210*/  ISETP.GT.AND P4, PT, R138, 0x1, P0 ;  /* 0x000000018a00780c */ /* 0x000fe20000784270 */
[----:B------:R-:W-:Y:S01]  /*3220*/  UISETP.GE.AND UP0, UPT, UR15, UR17, UPT ;  /* 0x000000110f00728c */ /* 0x000fe2000bf06270 */
[----:B------:R-:W-:Y:S02]  /*3230*/  ISETP.GT.AND P6, PT, R140, RZ, P0 ;  /* 0x000000ff8c00720c */ /* 0x000fe400007c4270 */
[----:B------:R-:W-:Y:S02]  /*3240*/  ISETP.LT.OR P4, PT, R139, 0x2, P4 ;  /* 0x000000028b00780c */ /* 0x000fe40002781670 */
[----:B------:R-:W-:Y:S02]  /*3250*/  ISETP.LT.OR P6, PT, R143, 0x1, P6 ;  /* 0x000000018f00780c */ /* 0x000fe400037c1670 */
[C---:B------:R-:W-:Y:S02]  /*3260*/  ISETP.GT.AND P1, PT, R136.reuse, RZ, P0 ;  /* 0x000000ff8800720c */ /* 0x040fe40000724270 */
[----:B------:R-:W-:Y:S02]  /*3270*/  ISETP.GT.AND P2, PT, R136, 0x20, P0 ;  /* 0x000000208800780c */ /* 0x000fe40000744270 */
[C---:B------:R-:W-:Y:S02]  /*3280*/  ISETP.LT.OR P1, PT, R137.reuse, 0x1, P1 ;  /* 0x000000018900780c */ /* 0x040fe40000f21670 */
[----:B------:R-:W-:Y:S01]  /*3290*/  ISETP.LT.OR P2, PT, R137, 0x21, P2 ;  /* 0x000000218900780c */ /* 0x000fe20001741670 */
[----:B------:R-:W2:Y:S05]  /*32a0*/  LDSM.16.M88.4 R16, [R221+0xc080] ;  /* 0x00c08000dd10783b */ /* 0x000eaa0000000200 */
[----:B------:R-:W3:Y:S05]  /*32b0*/  LDSM.16.M88.4 R12, [R221+0xd080] ;  /* 0x00d08000dd0c783b */ /* 0x000eea0000000200 */
[----:B------:R-:W4:Y:S05]  /*32c0*/  LDSM.16.M88.4 R116, [R2+0xc080] ;  /* 0x00c080000274783b */ /* 0x000f2a0000000200 */
[----:B------:R-:W5:Y:S05]  /*32d0*/  LDSM.16.M88.4 R120, [R2+0xd080] ;  /* 0x00d080000278783b */ /* 0x000f6a0000000200 */
[----:B------:R-:W1:Y:S05]  /*32e0*/  LDSM.16.M88.4 R124, [R220+0xc080] ;  /* 0x00c08000dc7c783b */ /* 0x000e6a0000000200 */
[----:B------:R-:W1:Y:S05]  /*32f0*/  LDSM.16.M88.4 R128, [R220+0xd080] ;  /* 0x00d08000dc80783b */ /* 0x000e6a0000000200 */
[----:B------:R-:W-:Y:S01]  /*3300*/  LDSM.16.M88.4 R132, [R3+0xd080] ;  /* 0x00d080000384783b */ /* 0x000fe20000000200 */
[-C--:B--2---:R-:W-:Y:S08]  /*3310*/  HMMA.16816.F32.BF16 R4, R16, R148.reuse, RZ ;  /* 0x000000941004723c */ /* 0x084ff000000418ff */
[C---:B---3--:R-:W-:Y:S08]  /*3320*/  HMMA.16816.F32.BF16 R8, R12.reuse, R148, RZ ;  /* 0x000000940c08723c */ /* 0x048ff000000418ff */
[-C--:B------:R-:W-:Y:S08]  /*3330*/  HMMA.16816.F32.BF16 R12, R12, R150.reuse, RZ ;  /* 0x000000960c0c723c */ /* 0x080ff000000418ff */
[----:B------:R-:W-:Y:S08]  /*3340*/  HMMA.16816.F32.BF16 R16, R16, R150, RZ ;  /* 0x000000961010723c */ /* 0x000ff000000418ff */
[-C--:B----4-:R-:W-:Y:S08]  /*3350*/  HMMA.16816.F32.BF16 R4, R116, R152.reuse, R4 ;  /* 0x000000987404723c */ /* 0x090ff00000041804 */
[C---:B-----5:R-:W-:Y:S08]  /*3360*/  HMMA.16816.F32.BF16 R8, R120.reuse, R152, R8 ;  /* 0x000000987808723c */ /* 0x060ff00000041808 */
[-C--:B------:R-:W-:Y:S01]  /*3370*/  HMMA.16816.F32.BF16 R12, R120, R154.reuse, R12 ;  /* 0x0000009a780c723c */ /* 0x080fe2000004180c */
[----:B------:R-:W2:Y:S07]  /*3380*/  LDSM.16.M88.4 R120, [R3+0xc080] ;  /* 0x00c080000378783b */ /* 0x000eae0000000200 */
[----:B------:R-:W-:Y:S01]  /*3390*/  HMMA.16816.F32.BF16 R16, R116, R154, R16 ;  /* 0x0000009a7410723c */ /* 0x000fe20000041810 */
[----:B------:R-:W3:Y:S07]  /*33a0*/  LDSM.16.M88.4 R116, [R221+0xe080] ;  /* 0x00e08000dd74783b */ /* 0x000eee0000000200 */
[-C--:B-1----:R-:W-:Y:S08]  /*33b0*/  HMMA.16816.F32.BF16 R4, R124, R156.reuse, R4 ;  /* 0x0000009c7c04723c */ /* 0x082ff00000041804 */
[C---:B------:R-:W-:Y:S08]  /*33c0*/  HMMA.16816.F32.BF16 R8, R128.reuse, R156, R8 ;  /* 0x0000009c8008723c */ /* 0x040ff00000041808 */
[-C--:B------:R-:W-:Y:S01]  /*33d0*/  HMMA.16816.F32.BF16 R12, R128, R158.reuse, R12 ;  /* 0x0000009e800c723c */ /* 0x080fe2000004180c */
[----:B------:R-:W1:Y:S07]  /*33e0*/  LDSM.16.M88.4 R128, [R221+0xf080] ;  /* 0x00f08000dd80783b */ /* 0x000e6e0000000200 */
[----:B------:R-:W-:Y:S01]  /*33f0*/  HMMA.16816.F32.BF16 R16, R124, R158, R16 ;  /* 0x0000009e7c10723c */ /* 0x000fe20000041810 */
[----:B------:R-:W4:Y:S07]  /*3400*/  LDSM.16.M88.4 R124, [R2+0xe080] ;  /* 0x00e08000027c783b */ /* 0x000f2e0000000200 */
[-C--:B--2---:R-:W-:Y:S08]  /*3410*/  HMMA.16816.F32.BF16 R4, R120, R160.reuse, R4 ;  /* 0x000000a07804723c */ /* 0x084ff00000041804 */
[C---:B------:R-:W-:Y:S08]  /*3420*/  HMMA.16816.F32.BF16 R8, R132.reuse, R160, R8 ;  /* 0x000000a08408723c */ /* 0x040ff00000041808 */
        /* <DEDUP_REMOVED lines=13> */
[----:B------:R-:W2:Y:S07]  /*3500*/  LDSM.16.M88.4 R132, [R3+0xf080] ;  /* 0x00f080000384783b */ /* 0x000eae0000000200 */
[----:B------:R-:W-:Y:S01]  /*3510*/  HMMA.16816.F32.BF16 R16, R124, R170, R16 ;  /* 0x000000aa7c10723c */ /* 0x000fe20000041810 */
[----:B------:R-:W4:Y:S07]  /*3520*/  LDSM.16.M88.4 R124, [R221+0x10080] ;  /* 0x01008000dd7c783b */ /* 0x000f2e0000000200 */
[-C--:B-----5:R-:W-:Y:S08]  /*3530*/  HMMA.16816.F32.BF16 R4, R120, R172.reuse, R4 ;  /* 0x000000ac7804723c */ /* 0x0a0ff00000041804 */
[C---:B-1----:R-:W-:Y:S08]  /*3540*/  HMMA.16816.F32.BF16 R8, R128.reuse, R172, R8 ;  /* 0x000000ac8008723c */ /* 0x042ff00000041808 */
[-C--:B------:R-:W-:Y:S01]  /*3550*/  HMMA.16816.F32.BF16 R12, R128, R174.reuse, R12 ;  /* 0x000000ae800c723c */ /* 0x080fe2000004180c */
[----:B------:R-:W1:Y:S07]  /*3560*/  LDSM.16.M88.4 R128, [R221+0x11080] ;  /* 0x01108000dd80783b */ /* 0x000e6e0000000200 */
[----:B------:R-:W-:Y:S01]  /*3570*/  HMMA.16816.F32.BF16 R16, R120, R174, R16 ;  /* 0x000000ae7810723c */ /* 0x000fe20000041810 */
[----:B------:R-:W5:Y:S07]  /*3580*/  LDSM.16.M88.4 R120, [R2+0x10080] ;  /* 0x010080000278783b */ /* 0x000f6e0000000200 */
[-C--:B---3--:R-:W-:Y:S08]  /*3590*/  HMMA.16816.F32.BF16 R4, R116, R176.reuse, R4 ;  /* 0x000000b07404723c */ /* 0x088ff00000041804 */
[C---:B--2---:R-:W-:Y:S08]  /*35a0*/  HMMA.16816.F32.BF16 R8, R132.reuse, R176, R8 ;  /* 0x000000b08408723c */ /* 0x044ff00000041808 */
[-C--:B------:R-:W-:Y:S01]  /*35b0*/  HMMA.16816.F32.BF16 R12, R132, R178.reuse, R12 ;  /* 0x000000b2840c723c */ /* 0x080fe2000004180c */
[----:B------:R-:W2:Y:S07]  /*35c0*/  LDSM.16.M88.4 R132, [R2+0x11080] ;  /* 0x011080000284783b */ /* 0x000eae0000000200 */
[----:B------:R-:W-:Y:S01]  /*35d0*/  HMMA.16816.F32.BF16 R16, R116, R178, R16 ;  /* 0x000000b27410723c */ /* 0x000fe20000041810 */
[----:B------:R-:W3:Y:S07]  /*35e0*/  LDSM.16.M88.4 R116, [R220+0x10080] ;  /* 0x01008000dc74783b */ /* 0x000eee0000000200 */
[-C--:B----4-:R-:W-:Y:S08]  /*35f0*/  HMMA.16816.F32.BF16 R4, R124, R180.reuse, R4 ;  /* 0x000000b47c04723c */ /* 0x090ff00000041804 */
[C---:B-1----:R-:W-:Y:S08]  /*3600*/  HMMA.16816.F32.BF16 R8, R128.reuse, R180, R8 ;  /* 0x000000b48008723c */ /* 0x042ff00000041808 */
[-C--:B------:R-:W-:Y:S07]  /*3610*/  HMMA.16816.F32.BF16 R12, R128, R182.reuse, R12 ;  /* 0x000000b6800c723c */ /* 0x080fee000004180c */
[----:B------:R-:W-:Y:S01]  /*3620*/  FSEL R128, R203, -INF , !P1 ;  /* 0xff800000cb807808 */ /* 0x000fe20004800000 */
[----:B------:R-:W-:Y:S01]  /*3630*/  HMMA.16816.F32.BF16 R16, R124, R182, R16 ;  /* 0x000000b67c10723c */ /* 0x000fe20000041810 */
[----:B------:R-:W1:Y:S03]  /*3640*/  LDSM.16.M88.4 R124, [R220+0x11080] ;  /* 0x01108000dc7c783b */ /* 0x000e660000000200 */
[--C-:B------:R-:W-:Y:S01]  /*3650*/  FFMA.FTZ R128, R128, c[0x0][0x29c], -R144.reuse ;  /* 0x0000a70080807a23 */ /* 0x100fe20000010890 */
[C---:B------:R-:W-:Y:S03]  /*3660*/  ISETP.GT.AND P1, PT, R136.reuse, 0x1, P0 ;  /* 0x000000018800780c */ /* 0x040fe60000724270 */
[-C--:B-----5:R-:W-:Y:S01]  /*3670*/  HMMA.16816.F32.BF16 R4, R120, R184.reuse, R4 ;  /* 0x000000b87804723c */ /* 0x0a0fe20000041804 */
[----:B------:R4:W5:Y:S04]  /*3680*/  MUFU.EX2 R204, R128 ;  /* 0x0000008000cc7308 */ /* 0x0009680000000800 */
[----:B------:R-:W-:Y:S03]  /*3690*/  ISETP.LT.OR P1, PT, R137, 0x2, P1 ;  /* 0x000000028900780c */ /* 0x000fe60000f21670 */
[C---:B--2---:R-:W-:Y:S08]  /*36a0*/  HMMA.16816.F32.BF16 R8, R132.reuse, R184, R8 ;  /* 0x000000b88408723c */ /* 0x044ff00000041808 */
[-C--:B------:R-:W-:Y:S08]  /*36b0*/  HMMA.16816.F32.BF16 R12, R132, R186.reuse, R12 ;  /* 0x000000ba840c723c */ /* 0x080ff0000004180c */
[----:B------:R-:W-:Y:S01]  /*36c0*/  HMMA.16816.F32.BF16 R16, R120, R186, R16 ;  /* 0x000000ba7810723c */ /* 0x000fe20000041810 */
[----:B------:R-:W2:Y:S03]  /*36d0*/  LDSM.16.M88.4 R120, [R3+0x10080] ;  /* 0x010080000378783b */ /* 0x000ea60000000200 */
[----:B----4-:R-:W-:Y:S02]  /*36e0*/  FSEL R128, R201, -INF , !P1 ;  /* 0xff800000c9807808 */ /* 0x010fe40004800000 */
[----:B------:R-:W-:Y:S02]  /*36f0*/  ISETP.GT.AND P1, PT, R136, 0x21, P0 ;  /* 0x000000218800780c */ /* 0x000fe40000724270 */
[-C--:B---3--:R-:W-:Y:S05]  /*3700*/  HMMA.16816.F32.BF16 R4, R116, R188.reuse, R4 ;  /* 0x000000bc7404723c */ /* 0x088fea0000041804 */
[--C-:B------:R-:W-:Y:S01]  /*3710*/  FFMA.FTZ R128, R128, c[0x0][0x29c], -R144.reuse ;  /* 0x0000a70080807a23 */ /* 0x100fe20000010890 */
[----:B------:R-:W-:Y:S02]  /*3720*/  ISETP.LT.OR P1, PT, R137, 0x22, P1 ;  /* 0x000000228900780c */ /* 0x000fe40000f21670 */
[C---:B-1----:R-:W-:Y:S01]  /*3730*/  HMMA.16816.F32.BF16 R8, R124.reuse, R188, R8 ;  /* 0x000000bc7c08723c */ /* 0x042fe20000041808 */
[----:B------:R1:W3:Y:S03]  /*3740*/  MUFU.EX2 R197, R128 ;  /* 0x0000008000c57308 */ /* 0x0002e60000000800 */
[----:B------:R-:W-:Y:S02]  /*3750*/  FSEL R132, R199, -INF , !P1 ;  /* 0xff800000c7847808 */ /* 0x000fe40004800000 */
[----:B------:R-:W-:Y:S02]  /*3760*/  ISETP.GT.AND P1, PT, R138, RZ, P0 ;  /* 0x000000ff8a00720c */ /* 0x000fe40000724270 */
[-C--:B------:R-:W-:Y:S03]  /*3770*/  HMMA.16816.F32.BF16 R12, R124, R190.reuse, R12 ;  /* 0x000000be7c0c723c */ /* 0x080fe6000004180c */
[C---:B------:R-:W-:Y:S05]  /*3780*/  ISETP.LT.OR P1, PT, R139.reuse, 0x1, P1 ;  /* 0x000000018b00780c */ /* 0x040fea0000f21670 */
[----:B------:R-:W-:Y:S01]  /*3790*/  HMMA.16816.F32.BF16 R16, R116, R190, R16 ;  /* 0x000000be7410723c */ /* 0x000fe20000041810 */
[----:B------:R-:W4:Y:S07]  /*37a0*/  LDS R118, [R229.X4+0x12180] ;  /* 0x01218000e5767984 */ /* 0x000f2e0000004800 */
[-C--:B--2---:R-:W-:Y:S05]  /*37b0*/  HMMA.16816.F32.BF16 R4, R120, R192.reuse, R4 ;  /* 0x000000c07804723c */ /* 0x084fea0000041804 */
[----:B-1----:R-:W-:Y:S02]  /*37c0*/  FSEL R128, R198, -INF , !P2 ;  /* 0xff800000c6807808 */ /* 0x002fe40005000000 */
[----:B------:R-:W-:Y:S04]  /*37d0*/  ISETP.GT.AND P2, PT, R138, 0x20, P0 ;  /* 0x000000208a00780c */ /* 0x000fe80000744270 */
[----:B------:R-:W-:Y:S01]  /*37e0*/  ISETP.LT.OR P2, PT, R139, 0x21, P2 ;  /* 0x000000218b00780c */ /* 0x000fe20001741670 */
[--C-:B------:R-:W-:Y:S02]  /*37f0*/  FFMA.FTZ R128, R128, c[0x0][0x29c], -R144.reuse ;  /* 0x0000a70080807a23 */ /* 0x100fe40000010890 */
[----:B------:R-:W-:Y:S01]  /*3800*/  FFMA.FTZ R144, R132, c[0x0][0x29c], -R144 ;  /* 0x0000a70084907a23 */ /* 0x000fe20000010890 */
[----:B------:R-:W-:Y:S01]  /*3810*/  FSEL R132, R205, -INF , !P1 ;  /* 0xff800000cd847808 */ /* 0x000fe20004800000 */
[----:B------:R1:W-:Y:S01]  /*3820*/  MUFU.EX2 R196, R128 ;  /* 0x0000008000c47308 */ /* 0x0003e20000000800 */
[----:B------:R-:W-:Y:S02]  /*3830*/  ISETP.GT.AND P1, PT, R138, 0x21, P0 ;  /* 0x000000218a00780c */ /* 0x000fe40000724270 */
[----:B------:R-:W-:Y:S01]  /*3840*/  FSEL R119, R202, -INF , !P2 ;  /* 0xff800000ca777808 */ /* 0x000fe20005000000 */
[--C-:B------:R-:W-:Y:S01]  /*3850*/  FFMA.FTZ R124, R132, c[0x0][0x29c], -R145.reuse ;  /* 0x0000a700847c7a23 */ /* 0x100fe20000010891 */
[----:B------:R-:W-:Y:S02]  /*3860*/  ISETP.LT.OR P1, PT, R139, 0x22, P1 ;  /* 0x000000228b00780c */ /* 0x000fe40000f21670 */
[----:B------:R-:W-:Y:S02]  /*3870*/  ISETP.GT.AND P2, PT, R140, 0x20, P0 ;  /* 0x000000208c00780c */ /* 0x000fe40000744270 */
[----:B------:R-:W-:Y:S01]  /*3880*/  FSEL R117, R200, -INF , !P1 ;  /* 0xff800000c8757808 */ /* 0x000fe20004800000 */
[----:B------:R2:W2:Y:S01]  /*3890*/  MUFU.EX2 R137, R124 ;  /* 0x0000007c00897308 */ /* 0x0004a20000000800 */
[----:B------:R-:W-:Y:S02]  /*38a0*/  ISETP.LT.OR P2, PT, R143, 0x21, P2 ;  /* 0x000000218f00780c */ /* 0x000fe40001741670 */
[----:B------:R-:W-:Y:S01]  /*38b0*/  ISETP.GT.AND P1, PT, R140, 0x21, P0 ;  /* 0x000000218c00780c */ /* 0x000fe20000724270 */
[--C-:B------:R-:W-:Y:S01]  /*38c0*/  FFMA.FTZ R117, R117, c[0x0][0x29c], -R145.reuse ;  /* 0x0000a70075757a23 */ /* 0x100fe20000010891 */
[----:B------:R-:W-:Y:S01]  /*38d0*/  FSEL R126, R207, -INF , !P2 ;  /* 0xff800000cf7e7808 */ /* 0x000fe20005000000 */
[--C-:B----4-:R-:W-:Y:S01]  /*38e0*/  FADD.FTZ R4, R4, -R118.reuse ;  /* 0x8000007604047221 */ /* 0x110fe20000010000 */
[----:B------:R-:W-:Y:S01]  /*38f0*/  ISETP.LT.OR P1, PT, R143, 0x22, P1 ;  /* 0x000000228f00780c */ /* 0x000fe20000f21670 */
[----:B------:R-:W-:Y:S01]  /*3900*/  FADD.FTZ R5, R5, -R118 ;  /* 0x8000007605057221 */ /* 0x000fe20000010000 */
[----:B------:R-:W-:Y:S01]  /*3910*/  ISETP.GT.AND P2, PT, R141, 0x20, P0 ;  /* 0x000000208d00780c */ /* 0x000fe20000744270 */
[----:B------:R4:W-:Y:S01]  /*3920*/  MUFU.EX2 R134, R117 ;  /* 0x0000007500867308 */ /* 0x0009e20000000800 */
[--C-:B------:R-:W-:Y:S02]  /*3930*/  FFMA.FTZ R126, R126, c[0x0][0x29c], -R146.reuse ;  /* 0x0000a7007e7e7a23 */ /* 0x100fe40000010892 */
[----:B-----5:R-:W-:Y:S01]  /*3940*/  FMUL.FTZ R4, R204, R4 ;  /* 0x00000004cc047220 */ /* 0x020fe20000410000 */
[----:B-1----:R-:W1:Y:S01]  /*3950*/  LDSM.16.M88.4 R128, [R3+0x11080] ;  /* 0x011080000380783b */ /* 0x002e620000000200 */
[----:B------:R-:W-:Y:S01]  /*3960*/  ISETP.LT.OR P2, PT, R142, 0x21, P2 ;  /* 0x000000218e00780c */ /* 0x000fe20001741670 */
[----:B---3--:R-:W-:Y:S04]  /*3970*/  FMUL.FTZ R5, R197, R5 ;  /* 0x00000005c5057220 */ /* 0x008fe80000410000 */
[----:B------:R-:W-:Y:S01]  /*3980*/  MUFU.EX2 R144, R144 ;  /* 0x0000009000907308 */ /* 0x000fe20000000800 */
[----:B--2---:R-:W-:Y:S02]  /*3990*/  FSEL R124, R208, -INF , !P4 ;  /* 0xff800000d07c7808 */ /* 0x004fe40006000000 */
[----:B------:R-:W-:Y:S03]  /*39a0*/  ISETP.GT.AND P4, PT, R140, 0x1, P0 ;  /* 0x000000018c00780c */ /* 0x000fe60000784270 */
[----:B------:R-:W-:Y:S01]  /*39b0*/  FFMA.FTZ R116, R124, c[0x0][0x29c], -R145 ;  /* 0x0000a7007c747a23 */ /* 0x000fe20000010891 */
[----:B------:R-:W-:Y:S02]  /*39c0*/  ISETP.LT.OR P4, PT, R143, 0x2, P4 ;  /* 0x000000028f00780c */ /* 0x000fe40002781670 */
[----:B------:R-:W-:Y:S01]  /*39d0*/  FSEL R124, R211, -INF , !P6 ;  /* 0xff800000d37c7808 */ /* 0x000fe20007000000 */
[----:B------:R2:W3:Y:S01]  /*39e0*/  MUFU.EX2 R136, R116 ;  /* 0x0000007400887308 */ /* 0x0004e20000000800 */
[----:B----4-:R-:W4:Y:S01]  /*39f0*/  LDS R117, [R229.X4+0x121a0] ;  /* 0x0121a000e5757984 */ /* 0x010f220000004800 */
[----:B------:R-:W-:Y:S02]  /*3a00*/  ISETP.GT.AND P6, PT, R141, RZ, P0 ;  /* 0x000000ff8d00720c */ /* 0x000fe400007c4270 */
[--C-:B------:R-:W-:Y:S02]  /*3a10*/  FFMA.FTZ R124, R124, c[0x0][0x29c], -R146.reuse ;  /* 0x0000a7007c7c7a23 */ /* 0x100fe40000010892 */
[----:B------:R-:W-:Y:S04]  /*3a20*/  ISETP.LT.OR P6, PT, R142, 0x1, P6 ;  /* 0x000000018e00780c */ /* 0x000fe800037c1670 */
[----:B------:R5:W-:Y:S01]  /*3a30*/  MUFU.EX2 R133, R124 ;  /* 0x0000007c00857308 */ /* 0x000be20000000800 */
[----:B------:R-:W-:Y:S05]  /*3a40*/  FSEL R125, R214, -INF , !P6 ;  /* 0xff800000d67d7808 */ /* 0x000fea0007000000 */
[----:B------:R-:W-:Y:S01]  /*3a50*/  FFMA.FTZ R125, R125, c[0x0][0x29c], -R147 ;  /* 0x0000a7007d7d7a23 */ /* 0x000fe20000010893 */
[C---:B-1----:R-:W-:Y:S04]  /*3a60*/  HMMA.16816.F32.BF16 R8, R128.reuse, R192, R8 ;  /* 0x000000c08008723c */ /* 0x042fe80000041808 */
[----:B--2---:R-:W-:Y:S01]  /*3a70*/  FFMA.FTZ R116, R119, c[0x0][0x29c], -R145 ;  /* 0x0000a70077747a23 */ /* 0x004fe20000010891 */
[----:B------:R-:W-:Y:S02]  /*3a80*/  FSEL R119, R209, -INF , !P4 ;  /* 0xff800000d1777808 */ /* 0x000fe40006000000 */
[----:B------:R-:W-:Y:S01]  /*3a90*/  ISETP.GT.AND P4, PT, R141, 0x1, P0 ;  /* 0x000000018d00780c */ /* 0x000fe20000784270 */
[-C--:B------:R-:W-:Y:S01]  /*3aa0*/  HMMA.16816.F32.BF16 R12, R128, R194.reuse, R12 ;  /* 0x000000c2800c723c */ /* 0x080fe2000004180c */
[----:B------:R1:W2:Y:S02]  /*3ab0*/  MUFU.EX2 R135, R116 ;  /* 0x0000007400877308 */ /* 0x0002a40000000800 */
[----:B------:R-:W-:Y:S01]  /*3ac0*/  ISETP.LT.OR P4, PT, R142, 0x2, P4 ;  /* 0x000000028e00780c */ /* 0x000fe20002781670 */
[--C-:B------:R-:W-:Y:S01]  /*3ad0*/  FFMA.FTZ R119, R119, c[0x0][0x29c], -R146.reuse ;  /* 0x0000a70077777a23 */ /* 0x100fe20000010892 */
[----:B------:R-:W-:Y:S02]  /*3ae0*/  ISETP.GT.AND P0, PT, R141, 0x21, P0 ;  /* 0x000000218d00780c */ /* 0x000fe40000704270 */
[----:B-----5:R-:W-:Y:S01]  /*3af0*/  FSEL R124, R213, -INF , !P4 ;  /* 0xff800000d57c7808 */ /* 0x020fe20006000000 */
[----:B------:R-:W-:Y:S03]  /*3b00*/  HMMA.16816.F32.BF16 R16, R120, R194, R16 ;  /* 0x000000c27810723c */ /* 0x000fe60000041810 */
[----:B------:R5:W-:Y:S01]  /*3b10*/  MUFU.EX2 R130, R126 ;  /* 0x0000007e00827308 */ /* 0x000be20000000800 */
[----:B----4-:R-:W-:Y:S01]  /*3b20*/  FADD.FTZ R6, R6, -R117 ;  /* 0x8000007506067221 */ /* 0x010fe20000010000 */
[----:B------:R-:W-:Y:S01]  /*3b30*/  ISETP.LT.OR P0, PT, R142, 0x22, P0 ;  /* 0x000000228e00780c */ /* 0x000fe20000701670 */
[--C-:B------:R-:W-:Y:S01]  /*3b40*/  FFMA.FTZ R124, R124, c[0x0][0x29c], -R147.reuse ;  /* 0x0000a7007c7c7a23 */ /* 0x100fe20000010893 */
[----:B------:R-:W-:Y:S01]  /*3b50*/  FSEL R123, R212, -INF , !P2 ;  /* 0xff800000d47b7808 */ /* 0x000fe20005000000 */
[----:B------:R-:W-:Y:S01]  /*3b60*/  FFMA.FTZ R121, -R203, R203, 1 ;  /* 0x3f800000cb797423 */ /* 0x000fe200000101cb */
[----:B------:R-:W-:Y:S02]  /*3b70*/  FSEL R122, R210, -INF , !P0 ;  /* 0xff800000d27a7808 */ /* 0x000fe40004000000 */
[----:B------:R-:W-:Y:S01]  /*3b80*/  PLOP3.LUT P0, PT, PT, PT, UP0, 0x80, 0x0 ;  /* 0x000000000000781c */ /* 0x000fe20003f0f008 */
[----:B------:R-:W-:Y:S01]  /*3b90*/  FMUL.FTZ R121, R4, R121 ;  /* 0x0000007904797220 */ /* 0x000fe20000410000 */
[----:B------:R4:W2:Y:S01]  /*3ba0*/  MUFU.EX2 R132, R119 ;  /* 0x0000007700847308 */ /* 0x0008a20000000800 */
[----:B------:R-:W-:Y:S02]  /*3bb0*/  FFMA.FTZ R4, -R198, R198, 1 ;  /* 0x3f800000c6047423 */ /* 0x000fe400000101c6 */
[----:B------:R-:W-:Y:S01]  /*3bc0*/  FMUL.FTZ R6, R137, R6 ;  /* 0x0000000689067220 */ /* 0x000fe20000410000 */
[----:B-1----:R-:W-:Y:S01]  /*3bd0*/  FSEL R116, R206, -INF , !P1 ;  /* 0xff800000ce747808 */ /* 0x002fe20004800000 */
[----:B------:R-:W-:Y:S02]  /*3be0*/  FFMA.FTZ R120, -R201, R201, 1 ;  /* 0x3f800000c9787423 */ /* 0x000fe400000101c9 */
[--C-:B------:R-:W-:Y:S02]  /*3bf0*/  FFMA.FTZ R123, R123, c[0x0][0x29c], -R147.reuse ;  /* 0x0000a7007b7b7a23 */ /* 0x100fe40000010893 */
[----:B------:R-:W-:Y:S01]  /*3c00*/  FFMA.FTZ R127, R116, c[0x0][0x29c], -R146 ;  /* 0x0000a700747f7a23 */ /* 0x000fe20000010892 */
[----:B------:R-:W-:Y:S01]  /*3c10*/  MUFU.EX2 R131, R125 ;  /* 0x0000007d00837308 */ /* 0x000fe20000000800 */
[--C-:B------:R-:W-:Y:S01]  /*3c20*/  FADD.FTZ R16, R16, -R118.reuse ;  /* 0x8000007610107221 */ /* 0x100fe20000010000 */
[----:B------:R-:W1:Y:S01]  /*3c30*/  LDS R116, [R229.X4+0x12200] ;  /* 0x01220000e5747984 */ /* 0x000e620000004800 */
[----:B------:R-:W-:Y:S01]  /*3c40*/  FMUL.FTZ R120, R5, R120 ;  /* 0x0000007805787220 */ /* 0x000fe20000410000 */
[----:B------:R-:W-:Y:S01]  /*3c50*/  F2FP.BF16.PACK_AB R5, R197, R204 ;  /* 0x000000ccc505723e */ /* 0x000fe200000010ff */
[----:B------:R-:W-:Y:S02]  /*3c60*/  FMUL.FTZ R16, R196, R16 ;  /* 0x00000010c4107220 */ /* 0x000fe40000410000 */
[----:B------:R-:W-:Y:S01]  /*3c70*/  FFMA.FTZ R122, R122, c[0x0][0x29c], -R147 ;  /* 0x0000a7007a7a7a23 */ /* 0x000fe20000010893 */
[----:B------:R-:W-:Y:S01]  /*3c80*/  F2FP.BF16.PACK_AB R120, R120, R121 ;  /* 0x000000797878723e */ /* 0x000fe200000010ff */
[----:B------:R-:W-:Y:S01]  /*3c90*/  FMUL.FTZ R129, R16, R4 ;  /* 0x0000000410817220 */ /* 0x000fe20000410000 */
[----:B------:R2:W-:Y:S01]  /*3ca0*/  MUFU.EX2 R128, R127 ;  /* 0x0000007f00807308 */ /* 0x0005e20000000800 */
[----:B------:R-:W-:Y:S02]  /*3cb0*/  FFMA.FTZ R4, -R205, R205, 1 ;  /* 0x3f800000cd047423 */ /* 0x000fe400000101cd */
[----:B------:R-:W-:Y:S01]  /*3cc0*/  FADD.FTZ R17, R17, -R118 ;  /* 0x8000007611117221 */ /* 0x000fe20000010000 */
[----:B---3--:R-:W-:Y:S01]  /*3cd0*/  F2FP.BF16.PACK_AB R118, R136, R137 ;  /* 0x000000898876723e */ /* 0x008fe200000010ff */
[----:B-----5:R-:W-:Y:S01]  /*3ce0*/  FMUL.FTZ R126, R6, R4 ;  /* 0x00000004067e7220 */ /* 0x020fe20000410000 */
[C---:B----4-:R-:W-:Y:S01]  /*3cf0*/  F2FP.BF16.PACK_AB R119, R144.reuse, R196 ;  /* 0x000000c49077723e */ /* 0x050fe200000010ff */
[----:B------:R-:W3:Y:S01]  /*3d00*/  LDS R4, [R229.X4+0x12220] ;  /* 0x01222000e5047984 */ /* 0x000ee20000004800 */
[----:B------:R-:W-:Y:S02]  /*3d10*/  FMUL.FTZ R17, R144, R17 ;  /* 0x0000001190117220 */ /* 0x000fe40000410000 */
[----:B------:R-:W4:Y:S01]  /*3d20*/  MUFU.EX2 R124, R124 ;  /* 0x0000007c007c7308 */ /* 0x000f220000000800 */
[----:B------:R-:W-:Y:S01]  /*3d30*/  FFMA.FTZ R16, -R199, R199, 1 ;  /* 0x3f800000c7107423 */ /* 0x000fe200000101c7 */
[----:B------:R4:W-:Y:S01]  /*3d40*/  STS [R230], R5 ;  /* 0x00000005e6007388 */ /* 0x0009e20000000800 */
[--C-:B------:R-:W-:Y:S02]  /*3d50*/  FADD.FTZ R19, R19, -R117.reuse ;  /* 0x8000007513137221 */ /* 0x100fe40000010000 */
[----:B------:R-:W-:Y:S02]  /*3d60*/  FFMA.FTZ R6, -R200, R200, 1 ;  /* 0x3f800000c8067423 */ /* 0x000fe400000101c8 */
[----:B------:R-:W-:Y:S01]  /*3d70*/  STS [R230+0x400], R118 ;  /* 0x00040076e6007388 */ /* 0x000fe20000000800 */
[----:B------:R-:W-:Y:S02]  /*3d80*/  FMUL.FTZ R19, R134, R19 ;  /* 0x0000001386137220 */ /* 0x000fe40000410000 */
[----:B------:R-:W-:Y:S01]  /*3d90*/  MUFU.EX2 R123, R123 ;  /* 0x0000007b007b7308 */ /* 0x000fe20000000800 */
[--C-:B------:R-:W-:Y:S01]  /*3da0*/  FADD.FTZ R7, R7, -R117.reuse ;  /* 0x8000007507077221 */ /* 0x100fe20000010000 */
[----:B------:R-:W-:Y:S01]  /*3db0*/  STS [R231], R119 ;  /* 0x00000077e7007388 */ /* 0x000fe20000000800 */
[----:B------:R-:W-:Y:S02]  /*3dc0*/  FADD.FTZ R18, R18, -R117 ;  /* 0x8000007512127221 */ /* 0x000fe40000010000 */
[----:B--2---:R-:W-:Y:S01]  /*3dd0*/  FMUL.FTZ R127, R17, R16 ;  /* 0x00000010117f7220 */ /* 0x004fe20000410000 */
[----:B------:R-:W-:Y:S01]  /*3de0*/  F2FP.BF16.PACK_AB R17, R134, R135 ;  /* 0x000000878611723e */ /* 0x000fe200000010ff */
[----:B------:R-:W-:Y:S01]  /*3df0*/  FMUL.FTZ R117, R19, R6 ;  /* 0x0000000613757220 */ /* 0x000fe20000410000 */
[----:B------:R-:W-:Y:S01]  /*3e00*/  F2FP.BF16.PACK_AB R6, R132, R133 ;  /* 0x000000858406723e */ /* 0x000fe200000010ff */
[----:B------:R-:W-:Y:S01]  /*3e10*/  FMUL.FTZ R121, R136, R7 ;  /* 0x0000000788797220 */ /* 0x000fe20000410000 */
[----:B------:R-:W2:Y:S01]  /*3e20*/  MUFU.EX2 R122, R122 ;  /* 0x0000007a007a7308 */ /* 0x000ea20000000800 */
[----:B------:R5:W-:Y:S01]  /*3e30*/  STS [R231+0x400], R17 ;  /* 0x00040011e7007388 */ /* 0x000be20000000800 */
[----:B------:R-:W-:Y:S02]  /*3e40*/  FMUL.FTZ R18, R135, R18 ;  /* 0x0000001287127220 */ /* 0x000fe40000410000 */
[----:B------:R-:W-:Y:S02]  /*3e50*/  FFMA.FTZ R7, -R202, R202, 1 ;  /* 0x3f800000ca077423 */ /* 0x000fe400000101ca */
[----:B------:R-:W-:Y:S01]  /*3e60*/  FFMA.FTZ R16, -R208, R208, 1 ;  /* 0x3f800000d0107423 */ /* 0x000fe200000101d0 */
[----:B----4-:R-:W-:Y:S01]  /*3e70*/  F2FP.BF16.PACK_AB R5, R124, R131 ;  /* 0x000000837c05723e */ /* 0x010fe200000010ff */
[----:B------:R4:W-:Y:S01]  /*3e80*/  STS [R230+0x1000], R6 ;  /* 0x00100006e6007388 */ /* 0x0009e20000000800 */
[--C-:B-1----:R-:W-:Y:S02]  /*3e90*/  FADD.FTZ R8, R8, -R116.reuse ;  /* 0x8000007408087221 */ /* 0x102fe40000010000 */
[----:B------:R-:W-:Y:S02]  /*3ea0*/  FMUL.FTZ R125, R121, R16 ;  /* 0x00000010797d7220 */ /* 0x000fe40000410000 */
[----:B------:R1:W-:Y:S01]  /*3eb0*/  STS [R230+0x1400], R5 ;  /* 0x00140005e6007388 */ /* 0x0003e20000000800 */
[----:B------:R-:W-:Y:S01]  /*3ec0*/  FMUL.FTZ R121, R18, R7 ;  /* 0x0000000712797220 */ /* 0x000fe20000410000 */
[----:B------:R-:W-:Y:S01]  /*3ed0*/  F2FP.BF16.PACK_AB R7, R128, R130 ;  /* 0x000000828007723e */ /* 0x000fe200000010ff */
[----:B------:R-:W-:Y:S02]  /*3ee0*/  FADD.FTZ R9, R9, -R116 ;  /* 0x8000007409097221 */ /* 0x000fe40000010000 */
[--C-:B---3--:R-:W-:Y:S02]  /*3ef0*/  FADD.FTZ R10, R10, -R4.reuse ;  /* 0x800000040a0a7221 */ /* 0x108fe40000010000 */
[--C-:B------:R-:W-:Y:S01]  /*3f00*/  FADD.FTZ R11, R11, -R4.reuse ;  /* 0x800000040b0b7221 */ /* 0x100fe20000010000 */
[----:B------:R-:W-:Y:S01]  /*3f10*/  STS [R231+0x1000], R7 ;  /* 0x00100007e7007388 */ /* 0x000fe20000000800 */
[--C-:B------:R-:W-:Y:S02]  /*3f20*/  FADD.FTZ R14, R14, -R4.reuse ;  /* 0x800000040e0e7221 */ /* 0x100fe40000010000 */
[----:B------:R-:W-:Y:S01]  /*3f30*/  FADD.FTZ R15, R15, -R4 ;  /* 0x800000040f0f7221 */ /* 0x000fe20000010000 */
[----:B--2---:R-:W-:Y:S01]  /*3f40*/  F2FP.BF16.PACK_AB R4, R122, R123 ;  /* 0x0000007b7a04723e */ /* 0x004fe200000010ff */
[--C-:B------:R-:W-:Y:S02]  /*3f50*/  FADD.FTZ R12, R12, -R116.reuse ;  /* 0x800000740c0c7221 */ /* 0x100fe40000010000 */
[----:B------:R-:W-:Y:S02]  /*3f60*/  FADD.FTZ R13, R13, -R116 ;  /* 0x800000740d0d7221 */ /* 0x000fe40000010000 */
[----:B------:R2:W-:Y:S01]  /*3f70*/  STS [R231+0x1400], R4 ;  /* 0x00140004e7007388 */ /* 0x0005e20000000800 */
[----:B------:R-:W-:Y:S02]  /*3f80*/  FMUL.FTZ R19, R133, R8 ;  /* 0x0000000885137220 */ /* 0x000fe40000410000 */
[----:B------:R-:W-:Y:S02]  /*3f90*/  FFMA.FTZ R8, -R211, R211, 1 ;  /* 0x3f800000d3087423 */ /* 0x000fe400000101d3 */
[----:B------:R-:W-:Y:S01]  /*3fa0*/  BAR.SYNC.DEFER_BLOCKING 0x0 ;  /* 0x0000000000007b1d */ /* 0x000fe20000010000 */
[----:B------:R-:W-:Y:S02]  /*3fb0*/  FMUL.FTZ R16, R132, R9 ;  /* 0x0000000984107220 */ /* 0x000fe40000410000 */
[----:B------:R-:W-:Y:S02]  /*3fc0*/  FMUL.FTZ R18, R130, R12 ;  /* 0x0000000c82127220 */ /* 0x000fe40000410000 */
[----:B------:R-:W-:Y:S02]  /*3fd0*/  FMUL.FTZ R13, R128, R13 ;  /* 0x0000000d800d7220 */ /* 0x000fe40000410000 */
[----:B------:R-:W-:Y:S02]  /*3fe0*/  FMUL.FTZ R19, R19, R8 ;  /* 0x0000000813137220 */ /* 0x000fe40000410000 */
[----:B------:R-:W-:Y:S02]  /*3ff0*/  FFMA.FTZ R9, -R207, R207, 1 ;  /* 0x3f800000cf097423 */ /* 0x000fe400000101cf */
[----:B------:R-:W-:Y:S02]  /*4000*/  FFMA.FTZ R8, -R206, R206, 1 ;  /* 0x3f800000ce087423 */ /* 0x000fe400000101ce */
[----:B------:R-:W-:Y:S02]  /*4010*/  FMUL.FTZ R18, R18, R9 ;  /* 0x0000000912127220 */ /* 0x000fe40000410000 */
[----:B------:R-:W-:Y:S01]  /*4020*/  FMUL.FTZ R9, R13, R8 ;  /* 0x000000080d097220 */ /* 0x000fe20000410000 */
[----:B------:R-:W-:Y:S01]  /*4030*/  F2FP.BF16.PACK_AB R8, R125, R126 ;  /* 0x0000007e7d08723e */ /* 0x000fe200000010ff */
[----:B-----5:R-:W-:Y:S01]  /*4040*/  FMUL.FTZ R17, R131, R10 ;  /* 0x0000000a83117220 */ /* 0x020fe20000410000 */
[----:B------:R-:W-:Y:S01]  /*4050*/  F2FP.BF16.PACK_AB R13, R127, R129 ;  /* 0x000000817f0d723e */ /* 0x000fe200000010ff */
[----:B------:R-:W-:Y:S01]  /*4060*/  FMUL.FTZ R10, R124, R11 ;  /* 0x0000000b7c0a7220 */ /* 0x000fe20000410000 */
[----:B------:R-:W-:Y:S01]  /*4070*/  F2FP.BF16.PACK_AB R9, R9, R18 ;  /* 0x000000120909723e */ /* 0x000fe200000010ff */
[----:B------:R-:W-:Y:S02]  /*4080*/  FFMA.FTZ R12, -R209, R209, 1 ;  /* 0x3f800000d10c7423 */ /* 0x000fe400000101d1 */
[----:B----4-:R-:W-:Y:S01]  /*4090*/  FFMA.FTZ R6, -R214, R214, 1 ;  /* 0x3f800000d6067423 */ /* 0x010fe200000101d6 */
[----:B------:R-:W-:Y:S01]  /*40a0*/  STS [R230+0x2000], R120 ;  /* 0x00200078e6007388 */ /* 0x000fe20000000800 */
[----:B-1----:R-:W-:Y:S02]  /*40b0*/  FFMA.FTZ R5, -R213, R213, 1 ;  /* 0x3f800000d5057423 */ /* 0x002fe400000101d5 */
[----:B------:R-:W-:Y:S02]  /*40c0*/  FMUL.FTZ R11, R17, R6 ;  /* 0x00000006110b7220 */ /* 0x000fe40000410000 */
[----:B------:R-:W-:Y:S01]  /*40d0*/  STS [R230+0x2400], R8 ;  /* 0x00240008e6007388 */ /* 0x000fe20000000800 */
[----:B------:R-:W-:Y:S02]  /*40e0*/  FMUL.FTZ R10, R10, R5 ;  /* 0x000000050a0a7220 */ /* 0x000fe40000410000 */
[----:B------:R-:W-:Y:S01]  /*40f0*/  FMUL.FTZ R16, R16, R12 ;  /* 0x0000000c10107220 */ /* 0x000fe20000410000 */
[----:B------:R-:W-:Y:S01]  /*4100*/  F2FP.BF16.PACK_AB R12, R117, R121 ;  /* 0x00000079750c723e */ /* 0x000fe200000010ff */
[----:B------:R-:W-:Y:S01]  /*4110*/  FMUL.FTZ R14, R123, R14 ;  /* 0x0000000e7b0e7220 */ /* 0x000fe20000410000 */
[----:B------:R-:W-:Y:S01]  /*4120*/  STS [R231+0x2000], R13 ;  /* 0x0020000de7007388 */ /* 0x000fe20000000800 */
[----:B------:R-:W-:Y:S01]  /*4130*/  FMUL.FTZ R15, R122, R15 ;  /* 0x0000000f7a0f7220 */ /* 0x000fe20000410000 */
[----:B------:R-:W-:Y:S01]  /*4140*/  F2FP.BF16.PACK_AB R16, R16, R19 ;  /* 0x000000131010723e */ /* 0x000fe200000010ff */
[----:B------:R-:W-:Y:S02]  /*4150*/  FFMA.FTZ R6, -R212, R212, 1 ;  /* 0x3f800000d4067423 */ /* 0x000fe400000101d4 */
[----:B------:R-:W-:Y:S01]  /*4160*/  FFMA.FTZ R5, -R210, R210, 1 ;  /* 0x3f800000d2057423 */ /* 0x000fe200000101d2 */
[----:B------:R-:W-:Y:S01]  /*4170*/  STS [R231+0x2400], R12 ;  /* 0x0024000ce7007388 */ /* 0x000fe20000000800 */
[----:B------:R-:W-:Y:S02]  /*4180*/  FMUL.FTZ R6, R14, R6 ;  /* 0x000000060e067220 */ /* 0x000fe40000410000 */
[----:B--2---:R-:W-:Y:S01]  /*4190*/  FMUL.FTZ R4, R15, R5 ;  /* 0x000000050f047220 */ /* 0x004fe20000410000 */
[----:B------:R-:W-:Y:S01]  /*41a0*/  F2FP.BF16.PACK_AB R5, R10, R11 ;  /* 0x0000000b0a05723e */ /* 0x000fe200000010ff */
[----:B------:R-:W-:Y:S03]  /*41b0*/  STS [R230+0x3000], R16 ;  /* 0x00300010e6007388 */ /* 0x000fe60000000800 */
[----:B------:R-:W-:Y:S02]  /*41c0*/  F2FP.BF16.PACK_AB R4, R4, R6 ;  /* 0x000000060404723e */ /* 0x000fe400000010ff */
[----:B------:R-:W-:Y:S05]  /*41d0*/  STS [R230+0x3400], R5 ;  /* 0x00340005e6007388 */ /* 0x000fea0000000800 */
[----:B------:R-:W-:Y:S05]  /*41e0*/  STS [R231+0x3000], R9 ;  /* 0x00300009e7007388 */ /* 0x000fea0000000800 */
[----:B------:R-:W-:Y:S05]  /*41f0*/  STS [R231+0x3400], R4 ;  /* 0x00340004e7007388 */ /* 0x000fea0000000800 */
[----:B------:R-:W-:Y:S05]  /*4200*/  LDSM.16.MT88.4 R4, [R223+0x12280] ;  /* 0x01228000df04783b */ /* 0x000fea0000004200 */
[----:B------:R-:W1:Y:S05]  /*4210*/  LDSM.16.MT88.4 R8, [R0+0xc080] ;  /* 0x00c080000008783b */ /* 0x000e6a0000004200 */
[----:B------:R-:W2:Y:S05]  /*4220*/  LDSM.16.MT88.4 R12, [R222+0x12280] ;  /* 0x01228000de0c783b */ /* 0x000eaa0000004200 */
[----:B------:R-:W3:Y:S05]  /*4230*/  LDSM.16.MT88.4 R16, [R0+0xe080] ;  /* 0x00e080000010783b */ /* 0x000eea0000004200 */
[----:B------:R-:W4:Y:S05]  /*4240*/  LDSM.16.MT88.4 R116, [R0+0x10080] ;  /* 0x010080000074783b */ /* 0x000f2a0000004200 */
[----:B------:R-:W-:Y:S05]  /*4250*/  LDSM.16.MT88.4 R120, [R223+0x12a80] ;  /* 0x012a8000df78783b */ /* 0x000fea0000004200 */
[----:B------:R-:W5:Y:S05]  /*4260*/  LDSM.16.MT88.4 R124, [R0+0xc880] ;  /* 0x00c88000007c783b */ /* 0x000f6a0000004200 */
[----:B------:R-:W3:Y:S05]  /*4270*/  LDSM.16.MT88.4 R128, [R222+0x12a80] ;  /* 0x012a8000de80783b */ /* 0x000eea0000004200 */
[----:B------:R-:W4:Y:S01]  /*4280*/  LDSM.16.MT88.4 R132, [R0+0xe880] ;  /* 0x00e880000084783b */ /* 0x000f220000004200 */
[-C--:B-1----:R-:W-:Y:S04]  /*4290*/  HMMA.16816.F32.BF16 R20, R4, R8.reuse, R20 ;  /* 0x000000080414723c */ /* 0x082fe80000041814 */
[----:B------:R-:W-:Y:S05]  /*42a0*/  LDSM.16.MT88.4 R136, [R223+0x13a80] ;  /* 0x013a8000df88783b */ /* 0x000fea0000004200 */
[----:B------:R-:W-:Y:S01]  /*42b0*/  LDSM.16.MT88.4 R140, [R0+0xd880] ;  /* 0x00d88000008c783b */ /* 0x000fe20000004200 */
[C---:B--2---:R-:W-:Y:S08]  /*42c0*/  HMMA.16816.F32.BF16 R24, R12.reuse, R8, R24 ;  /* 0x000000080c18723c */ /* 0x044ff00000041818 */
[-C--:B------:R-:W-:Y:S08]  /*42d0*/  HMMA.16816.F32.BF16 R28, R12, R10.reuse, R28 ;  /* 0x0000000a0c1c723c */ /* 0x080ff0000004181c */
[C---:B------:R-:W-:Y:S01]  /*42e0*/  HMMA.16816.F32.BF16 R32, R4.reuse, R10, R32 ;  /* 0x0000000a0420723c */ /* 0x040fe20000041820 */
[----:B------:R-:W1:Y:S07]  /*42f0*/  LDSM.16.MT88.4 R8, [R0+0x10880] ;  /* 0x010880000008783b */ /* 0x000e6e0000004200 */
        /* <DEDUP_REMOVED lines=8> */
[----:B------:R-:W2:Y:S07]  /*4380*/  LDSM.16.MT88.4 R12, [R223+0x13280] ;  /* 0x01328000df0c783b */ /* 0x000eae0000004200 */
[----:B------:R-:W-:Y:S01]  /*4390*/  HMMA.16816.F32.BF16 R64, R4, R118, R64 ;  /* 0x000000760440723c */ /* 0x000fe20000041840 */
[----:B------:R-:W3:Y:S05]  /*43a0*/  LDSM.16.MT88.4 R4, [R222+0x13280] ;  /* 0x01328000de04783b */ /* 0x000eea0000004200 */
[----:B------:R-:W4:Y:S02]  /*43b0*/  LDSM.16.MT88.4 R116, [R0+0xf080] ;  /* 0x00f080000074783b */ /* 0x000f240000004200 */
[-C--:B-----5:R-:W-:Y:S08]  /*43c0*/  HMMA.16816.F32.BF16 R20, R120, R124.reuse, R20 ;  /* 0x0000007c7814723c */ /* 0x0a0ff00000041814 */
[C---:B------:R-:W-:Y:S08]  /*43d0*/  HMMA.16816.F32.BF16 R24, R128.reuse, R124, R24 ;  /* 0x0000007c8018723c */ /* 0x040ff00000041818 */
[-C--:B------:R-:W-:Y:S08]  /*43e0*/  HMMA.16816.F32.BF16 R28, R128, R126.reuse, R28 ;  /* 0x0000007e801c723c */ /* 0x080ff0000004181c */
[C---:B------:R-:W-:Y:S01]  /*43f0*/  HMMA.16816.F32.BF16 R32, R120.reuse, R126, R32 ;  /* 0x0000007e7820723c */ /* 0x040fe20000041820 */
[----:B------:R-:W5:Y:S07]  /*4400*/  LDSM.16.MT88.4 R124, [R0+0x11080] ;  /* 0x01108000007c783b */ /* 0x000f6e0000004200 */
[-C--:B------:R-:W-:Y:S08]  /*4410*/  HMMA.16816.F32.BF16 R36, R120, R132.reuse, R36 ;  /* 0x000000847824723c */ /* 0x080ff00000041824 */
[C---:B------:R-:W-:Y:S08]  /*4420*/  HMMA.16816.F32.BF16 R40, R128.reuse, R132, R40 ;  /* 0x000000848028723c */ /* 0x040ff00000041828 */
[-C--:B------:R-:W-:Y:S08]  /*4430*/  HMMA.16816.F32.BF16 R44, R128, R134.reuse, R44 ;  /* 0x00000086802c723c */ /* 0x080ff0000004182c */
[C---:B------:R-:W-:Y:S01]  /*4440*/  HMMA.16816.F32.BF16 R48, R120.reuse, R134, R48 ;  /* 0x000000867830723c */ /* 0x040fe20000041830 */
[----:B------:R-:W3:Y:S07]  /*4450*/  LDSM.16.MT88.4 R132, [R222+0x13a80] ;  /* 0x013a8000de84783b */ /* 0x000eee0000004200 */
[-C--:B-1----:R-:W-:Y:S08]  /*4460*/  HMMA.16816.F32.BF16 R52, R120, R8.reuse, R52 ;  /* 0x000000087834723c */ /* 0x082ff00000041834 */
[C---:B------:R-:W-:Y:S08]  /*4470*/  HMMA.16816.F32.BF16 R56, R128.reuse, R8, R56 ;  /* 0x000000088038723c */ /* 0x040ff00000041838 */
[-C--:B------:R-:W-:Y:S08]  /*4480*/  HMMA.16816.F32.BF16 R60, R128, R10.reuse, R60 ;  /* 0x0000000a803c723c */ /* 0x080ff0000004183c */
[----:B------:R-:W-:Y:S01]  /*4490*/  HMMA.16816.F32.BF16 R64, R120, R10, R64 ;  /* 0x0000000a7840723c */ /* 0x000fe20000041840 */
[----:B------:R-:W1:Y:S07]  /*44a0*/  LDSM.16.MT88.4 R8, [R0+0xf880] ;  /* 0x00f880000008783b */ /* 0x000e6e0000004200 */
[-C--:B--2---:R-:W-:Y:S08]  /*44b0*/  HMMA.16816.F32.BF16 R20, R12, R16.reuse, R20 ;  /* 0x000000100c14723c */ /* 0x084ff00000041814 */
[C---:B---3--:R-:W-:Y:S08]  /*44c0*/  HMMA.16816.F32.BF16 R24, R4.reuse, R16, R24 ;  /* 0x000000100418723c */ /* 0x048ff00000041818 */
[-C--:B------:R-:W-:Y:S08]  /*44d0*/  HMMA.16816.F32.BF16 R28, R4, R18.reuse, R28 ;  /* 0x00000012041c723c */ /* 0x080ff0000004181c */
[C---:B------:R-:W-:Y:S01]  /*44e0*/  HMMA.16816.F32.BF16 R32, R12.reuse, R18, R32 ;  /* 0x000000120c20723c */ /* 0x040fe20000041820 */
[----:B------:R-:W2:Y:S05]  /*44f0*/  LDSM.16.MT88.4 R16, [R0+0x11880] ;  /* 0x011880000010783b */ /* 0x000eaa0000004200 */
[----:B------:R-:W-:Y:S02]  /*4500*/  BAR.SYNC.DEFER_BLOCKING 0x0 ;  /* 0x0000000000007b1d */ /* 0x000fe40000010000 */
[-C--:B----4-:R-:W-:Y:S08]  /*4510*/  HMMA.16816.F32.BF16 R36, R12, R116.reuse, R36 ;  /* 0x000000740c24723c */ /* 0x090ff00000041824 */
[C---:B------:R-:W-:Y:S08]  /*4520*/  HMMA.16816.F32.BF16 R40, R4.reuse, R116, R40 ;  /* 0x000000740428723c */ /* 0x040ff00000041828 */
[-C--:B------:R-:W-:Y:S08]  /*4530*/  HMMA.16816.F32.BF16 R44, R4, R118.reuse, R44 ;  /* 0x00000076042c723c */ /* 0x080ff0000004182c */
[C---:B------:R-:W-:Y:S08]  /*4540*/  HMMA.16816.F32.BF16 R48, R12.reuse, R118, R48 ;  /* 0x000000760c30723c */ /* 0x040ff00000041830 */
[-C--:B-----5:R-:W-:Y:S08]  /*4550*/  HMMA.16816.F32.BF16 R52, R12, R124.reuse, R52 ;  /* 0x0000007c0c34723c */ /* 0x0a0ff00000041834 */
[C---:B------:R-:W-:Y:S01]  /*4560*/  HMMA.16816.F32.BF16 R56, R4.reuse, R124, R56 ;  /* 0x0000007c0438723c */ /* 0x040fe20000041838 */
[----:B------:R3:W4:Y:S05]  /*4570*/  LDSM.16.MT88.4 R116, [R222+0x14280] ;  /* 0x01428000de74783b */ /* 0x00072a0000004200 */
[----:B------:R3:W5:Y:S02]  /*4580*/  LDSM.16.MT88.4 R120, [R0+0x8080] ;  /* 0x008080000078783b */ /* 0x0007640000004200 */
[-C--:B------:R-:W-:Y:S03]  /*4590*/  HMMA.16816.F32.BF16 R60, R4, R126.reuse, R60 ;  /* 0x0000007e043c723c */ /* 0x080fe6000004183c */
[----:B------:R3:W1:Y:S05]  /*45a0*/  LDSM.16.MT88.4 R4, [R223+0x14280] ;  /* 0x01428000df04783b */ /* 0x00066a0000004200 */
[----:B------:R-:W-:Y:S01]  /*45b0*/  HMMA.16816.F32.BF16 R64, R12, R126, R64 ;  /* 0x0000007e0c40723c */ /* 0x000fe20000041840 */
[----:B------:R3:W2:Y:S05]  /*45c0*/  LDSM.16.MT88.4 R12, [R0+0x6080] ;  /* 0x00608000000c783b */ /* 0x0006aa0000004200 */
[----:B------:R3:W2:Y:S02]  /*45d0*/  LDSM.16.MT88.4 R124, [R0+0xa080] ;  /* 0x00a08000007c783b */ /* 0x0006a40000004200 */
[-C--:B------:R-:W-:Y:S03]  /*45e0*/  HMMA.16816.F32.BF16 R20, R136, R140.reuse, R20 ;  /* 0x0000008c8814723c */ /* 0x080fe60000041814 */
[----:B------:R3:W2:Y:S05]  /*45f0*/  LDSM.16.MT88.4 R128, [R223+0x14a80] ;  /* 0x014a8000df80783b */ /* 0x0006aa0000004200 */
[C---:B------:R-:W-:Y:S01]  /*4600*/  HMMA.16816.F32.BF16 R24, R132.reuse, R140, R24 ;  /* 0x0000008c8418723c */ /* 0x040fe20000041818 */
[----:B------:R3:W2:Y:S05]  /*4610*/  LDSM.16.MT88.4 R196, [R222+0x14a80] ;  /* 0x014a8000dec4783b */ /* 0x0006aa0000004200 */
[----:B------:R3:W2:Y:S02]  /*4620*/  LDSM.16.MT88.4 R144, [R0+0x6880] ;  /* 0x006880000090783b */ /* 0x0006a40000004200 */
[-C--:B------:R-:W-:Y:S03]  /*4630*/  HMMA.16816.F32.BF16 R28, R132, R142.reuse, R28 ;  /* 0x0000008e841c723c */ /* 0x080fe6000004181c */
[----:B------:R3:W2:Y:S05]  /*4640*/  LDSM.16.MT88.4 R200, [R0+0x8880] ;  /* 0x0088800000c8783b */ /* 0x0006aa0000004200 */
[C---:B------:R-:W-:Y:S01]  /*4650*/  HMMA.16816.F32.BF16 R32, R136.reuse, R142, R32 ;  /* 0x0000008e8820723c */ /* 0x040fe20000041820 */
[----:B------:R3:W3:Y:S07]  /*4660*/  LDSM.16.MT88.4 R204, [R0+0xa880] ;  /* 0x00a8800000cc783b */ /* 0x0006ee0000004200 */
[-C--:B-1----:R-:W-:Y:S08]  /*4670*/  HMMA.16816.F32.BF16 R36, R136, R8.reuse, R36 ;  /* 0x000000088824723c */ /* 0x082ff00000041824 */
[C---:B------:R-:W-:Y:S08]  /*4680*/  HMMA.16816.F32.BF16 R40, R132.reuse, R8, R40 ;  /* 0x000000088428723c */ /* 0x040ff00000041828 */
[-C--:B------:R-:W-:Y:S08]  /*4690*/  HMMA.16816.F32.BF16 R44, R132, R10.reuse, R44 ;  /* 0x0000000a842c723c */ /* 0x080ff0000004182c */
[C---:B------:R-:W-:Y:S08]  /*46a0*/  HMMA.16816.F32.BF16 R48, R136.reuse, R10, R48 ;  /* 0x0000000a8830723c */ /* 0x040ff00000041830 */
[-C--:B--2---:R-:W-:Y:S08]  /*46b0*/  HMMA.16816.F32.BF16 R52, R136, R16.reuse, R52 ;  /* 0x000000108834723c */ /* 0x084ff00000041834 */
[C---:B------:R-:W-:Y:S08]  /*46c0*/  HMMA.16816.F32.BF16 R56, R132.reuse, R16, R56 ;  /* 0x000000108438723c */ /* 0x040ff00000041838 */
[-C--:B------:R-:W-:Y:S08]  /*46d0*/  HMMA.16816.F32.BF16 R60, R132, R18.reuse, R60 ;  /* 0x00000012843c723c */ /* 0x080ff0000004183c */
[----:B------:R-:W-:Y:S01]  /*46e0*/  HMMA.16816.F32.BF16 R64, R136, R18, R64 ;  /* 0x000000128840723c */ /* 0x000fe20000041840 */
[----:B------:R-:W-:-:S07]  /*46f0*/  @P0 BRA `(.L_x_170) ;  /* 0x0000038000000947 */ /* 0x000fce0003800000 */
[----:B---345:R-:W-:Y:S01]  /*4700*/  LOP3.LUT P4, RZ, R238, 0x1, RZ, 0xc0, !PT ;  /* 0x00000001eeff7812 */ /* 0x038fe2000788c0ff */
[----:B------:R-:W1:Y:S01]  /*4710*/  S2R R11, SR_CTAID.Y ;  /* 0x00000000000b7919 */ /* 0x000e620000002600 */
[----:B------:R-:W-:Y:S01]  /*4720*/  ULDC.64 UR4, c[0x0][0x208] ;  /* 0x0000820000047ab9 */ /* 0x000fe20000000a00 */
[----:B------:R-:W-:Y:S01]  /*4730*/  IMAD.U32 R132, RZ, RZ, UR7 ;  /* 0x00000007ff847e24 */ /* 0x000fe2000f8e00ff */
[----:B------:R-:W-:Y:S01]  /*4740*/  USHF.L.U32 UR14, UR15, 0x6, URZ ;  /* 0x000000060f0e7899 */ /* 0x000fe2000800063f */
[----:B------:R-:W-:Y:S01]  /*4750*/  IMAD.MOV.U32 R8, RZ, RZ, R242 ;  /* 0x000000ffff087224 */ /* 0x000fe200078e00f2 */
[----:B------:R-:W-:Y:S01]  /*4760*/  UIMAD.WIDE.U32 UR24, UR15, UR4, URZ ;  /* 0x000000040f1872a5 */ /* 0x000fe2000f8e003f */
[----:B------:R-:W-:Y:S01]  /*4770*/  IMAD.MOV.U32 R9, RZ, RZ, R243 ;  /* 0x000000ffff097224 */ /* 0x000fe200078e00f3 */
[----:B------:R-:W-:Y:S02]  /*4780*/  USHF.R.S32.HI UR12, URZ, 0x1f, UR14 ;  /* 0x0000001f3f0c7899 */ /* 0x000fe4000801140e */
[----:B------:R-:W-:Y:S01]  /*4790*/  IMAD.U32 R19, RZ, RZ, UR14 ;  /* 0x0000000eff137e24 */ /* 0x000fe2000f8e00ff */
[----:B------:R-:W-:Y:S03]  /*47a0*/  USHF.R.S32.HI UR11, URZ, 0x1f, UR15 ;  /* 0x0000001f3f0b7899 */ /* 0x000fe6000801140f */
[----:B------:R-:W-:Y:S01]  /*47b0*/  IMAD.U32 R133, RZ, RZ, UR12 ;  /* 0x0000000cff857e24 */ /* 0x000fe2000f8e00ff */
[----:B------:R-:W-:Y:S02]  /*47c0*/  UIMAD UR11, UR11, UR4, URZ ;  /* 0x000000040b0b72a4 */ /* 0x000fe4000f8e023f */
[----:B------:R-:W-:Y:S02]  /*47d0*/  USHF.L.U32 UR4, UR24, 0x6, URZ ;  /* 0x0000000618047899 */ /* 0x000fe4000800063f */
[----:B------:R-:W-:Y:S04]  /*47e0*/  UIMAD UR11, UR15, UR5, UR11 ;  /* 0x000000050f0b72a4 */ /* 0x000fe8000f8e020b */
[----:B------:R-:W-:Y:S01]  /*47f0*/  UIADD3 UR11, UR25, UR11, URZ ;  /* 0x0000000b190b7290 */ /* 0x000fe2000fffe03f */
[----:B-1----:R-:W-:Y:S01]  /*4800*/  SHF.R.S32.HI R10, RZ, 0x1f, R11 ;  /* 0x0000001fff0a7819 */ /* 0x002fe2000001140b */
[----:B------:R-:W-:Y:S02]  /*4810*/  IMAD.WIDE.U32 R8, R11, c[0x0][0x288], R8 ;  /* 0x0000a2000b087a25 */ /* 0x000fe400078e0008 */
[----:B------:R-:W-:Y:S02]  /*4820*/  USHF.L.U64.HI UR11, UR24, 0x6, UR11 ;  /* 0x00000006180b7899 */ /* 0x000fe4000801020b */
[----:B------:R-:W-:Y:S01]  /*4830*/  IMAD R10, R10, c[0x0][0x288], RZ ;  /* 0x0000a2000a0a7a24 */ /* 0x000fe200078e02ff */
[----:B------:R-:W-:Y:S03]  /*4840*/  IADD3 R19, P1, P0, R19, UR18, R8 ;  /* 0x0000001213137c10 */ /* 0x000fe6000f83e008 */
[----:B------:R-:W-:Y:S02]  /*4850*/  IMAD R10, R11, c[0x0][0x28c], R10 ;  /* 0x0000a3000b0a7a24 */ /* 0x000fe400078e020a */
[----:B------:R-:W-:Y:S02]  /*4860*/  IMAD.U32 R11, RZ, RZ, UR6 ;  /* 0x00000006ff0b7e24 */ /* 0x000fe4000f8e00ff */
[----:B------:R-:W-:Y:S01]  /*4870*/  IMAD.IADD R8, R9, 0x1, R10 ;  /* 0x0000000109087824 */ /* 0x000fe200078e020a */
[C---:B------:R-:W-:Y:S04]  /*4880*/  IADD3 R9, P2, R244.reuse, UR4, RZ ;  /* 0x00000004f4097c10 */ /* 0x040fe8000ff5e0ff */
[----:B------:R-:W-:Y:S01]  /*4890*/  IADD3.X R133, R133, UR9, R8, P1, P0 ;  /* 0x0000000985857c10 */ /* 0x000fe20008fe0408 */
[----:B------:R-:W-:Y:S01]  /*48a0*/  IMAD.U32 R8, RZ, RZ, UR14 ;  /* 0x0000000eff087e24 */ /* 0x000fe2000f8e00ff */
[----:B------:R-:W-:Y:S02]  /*48b0*/  IADD3 R11, P1, P0, R244, UR4, R11 ;  /* 0x00000004f40b7c10 */ /* 0x000fe4000f83e00b */
[----:B------:R-:W-:Y:S02]  /*48c0*/  IADD3.X R17, R248, UR11, RZ, P2, !PT ;  /* 0x0000000bf8117c10 */ /* 0x000fe400097fe4ff */
[----:B------:R-:W-:Y:S02]  /*48d0*/  IADD3 R8, -R240, c[0x0][0x168], -R8 ;  /* 0x00005a00f0087a10 */ /* 0x000fe40007ffe908 */
[C---:B------:R-:W-:Y:S02]  /*48e0*/  LEA R16, P2, R9.reuse, c[0x0][0x1f0], 0x1 ;  /* 0x00007c0009107a11 */ /* 0x040fe400078408ff */
[----:B------:R-:W-:Y:S02]  /*48f0*/  ISETP.LT.OR P6, PT, R8, 0x1, !P4 ;  /* 0x000000010800780c */ /* 0x000fe400067c1670 */
[----:B------:R-:W-:Y:S02]  /*4900*/  LEA.HI.X R17, R9, c[0x0][0x1f4], R17, 0x1, P2 ;  /* 0x00007d0009117a11 */ /* 0x000fe400010f0c11 */
[----:B------:R-:W-:Y:S02]  /*4910*/  IADD3.X R132, R248, UR11, R132, P1, P0 ;  /* 0x0000000bf8847c10 */ /* 0x000fe40008fe0484 */
[----:B------:R-:W-:Y:S02]  /*4920*/  LEA R10, P1, R11, c[0x0][0x1f0], 0x1 ;  /* 0x00007c000b0a7a11 */ /* 0x000fe400078208ff */
[----:B------:R-:W-:Y:S02]  /*4930*/  LEA R18, P0, R19, c[0x0][0x280], 0x2 ;  /* 0x0000a00013127a11 */ /* 0x000fe400078010ff */
[----:B------:R-:W-:Y:S02]  /*4940*/  LOP3.LUT P2, RZ, R238, 0x2, RZ, 0xc0, !PT ;  /* 0x00000002eeff7812 */ /* 0x000fe4000784c0ff */
[----:B------:R-:W-:Y:S01]  /*4950*/  LEA.HI.X R11, R11, c[0x0][0x1f4], R132, 0x1, P1 ;  /* 0x00007d000b0b7a11 */ /* 0x000fe200008f0c84 */
[----:B------:R-:W-:Y:S01]  /*4960*/  @!PT LDS RZ, [RZ] ;  /* 0x00000000fffff984 */ /* 0x000fe20000000800 */
[----:B------:R-:W-:Y:S01]  /*4970*/  @!PT LDS RZ, [RZ] ;  /* 0x00000000fffff984 */ /* 0x000fe20000000800 */
[----:B------:R-:W-:Y:S01]  /*4980*/  @!PT LDS RZ, [RZ] ;  /* 0x00000000fffff984 */ /* 0x000fe20000000800 */
[----:B------:R1:W-:Y:S01]  /*4990*/  LDGSTS.E.BYPASS.LTC128B.128 [R228+0xc080], [R16.64], !P6 ;  /* 0x0c08000010e47fae */ /* 0x0003e2000f101d56 */
[----:B------:R-:W-:Y:S02]  /*49a0*/  LEA.HI.X R19, R19, c[0x0][0x284], R133, 0x2, P0 ;  /* 0x0000a10013137a11 */ /* 0x000fe400000f1485 */
[----:B------:R-:W-:Y:S02]  /*49b0*/  ISETP.LT.OR P1, PT, R8, 0x1, !P2 ;  /* 0x000000010800780c */ /* 0x000fe40005721670 */
[----:B------:R-:W-:Y:S02]  /*49c0*/  LOP3.LUT P0, RZ, R238, 0x4, RZ, 0xc0, !PT ;  /* 0x00000004eeff7812 */ /* 0x000fe4000780c0ff */
[C---:B------:R-:W-:Y:S02]  /*49d0*/  ISETP.LT.OR P4, PT, R8.reuse, 0x21, !P4 ;  /* 0x000000210800780c */ /* 0x040fe40006781670 */
[C---:B------:R-:W-:Y:S02]  /*49e0*/  ISETP.LT.OR P6, PT, R8.reuse, 0x1, !P0 ;  /* 0x000000010800780c */ /* 0x040fe400047c1670 */
[C---:B------:R-:W-:Y:S02]  /*49f0*/  ISETP.LT.OR P2, PT, R8.reuse, 0x21, !P2 ;  /* 0x000000210800780c */ /* 0x040fe40005741670 */
[----:B------:R-:W-:Y:S01]  /*4a00*/  ISETP.LT.OR P0, PT, R8, 0x21, !P0 ;  /* 0x000000210800780c */ /* 0x000fe20004701670 */
[----:B------:R-:W-:Y:S02]  /*4a10*/  @!P3 IMAD.SHL.U32 R8, R236, 0x10, RZ ;  /* 0x00000010ec08b824 */ /* 0x000fe400078e00ff */
[----:B------:R1:W-:Y:S06]  /*4a20*/  LDGSTS.E.BYPASS.LTC128B.128 [R228+0xe080], [R16.64+0x80], !P1 ;  /* 0x0e08008010e47fae */ /* 0x0003ec000c901d56 */
[----:B------:R1:W-:Y:S04]  /*4a30*/  LDGSTS.E.BYPASS.LTC128B.128 [R228+0x10080], [R16.64+0x100], !P6 ;  /* 0x1008010010e47fae */ /* 0x0003e8000f101d56 */
[----:B------:R1:W-:Y:S04]  /*4a40*/  LDGSTS.E.BYPASS.LTC128B.128 [R228+0xd080], [R10.64], !P4 ;  /* 0x0d0800000ae47fae */ /* 0x0003e8000e101d56 */
[----:B------:R1:W-:Y:S04]  /*4a50*/  LDGSTS.E.BYPASS.LTC128B.128 [R228+0xf080], [R10.64+0x80], !P2 ;  /* 0x0f0800800ae47fae */ /* 0x0003e8000d101d56 */
[----:B------:R1:W-:Y:S04]  /*4a60*/  LDGSTS.E.BYPASS.LTC128B.128 [R228+0x11080], [R10.64+0x100], !P0 ;  /* 0x110801000ae47fae */ /* 0x0003e8000c101d56 */
[----:B------:R1:W-:Y:S02]  /*4a70*/  @!P3 LDGSTS.E.BYPASS.LTC128B.128 [R8+0x12180], [R18.64] ;  /* 0x121800001208bfae */ /* 0x0003e4000b901d56 */
.L_x_170:
[-C--:B---345:R-:W-:Y:S01]  /*4a80*/  HMMA.16816.F32.BF16 R68, R4, R12.reuse, R68 ;  /* 0x0000000c0444723c */ /* 0x0b8fe20000041844 */
[----:B-1----:R-:W-:Y:S01]  /*4a90*/  LDSM.16.MT88.4 R8, [R223+0x15280] ;  /* 0x01528000df08783b */ /* 0x002fe20000004200 */
        /* <DEDUP_REMOVED lines=43> */
[----:B------:R2:W5:Y:S07]  /*4d50*/  LDSM.16.M88.4 R144, [R221+0x14280] ;  /* 0x01428000dd90783b */ /* 0x00056e0000000200 */
        /* <DEDUP_REMOVED lines=27> */
[----:B------:R-:W1:Y:S01]  /*4f10*/  S2R R7, SR_CTAID.Y ;  /* 0x0000000000077919 */ /* 0x000e620000002600 */
[----:B------:R-:W-:Y:S01]  /*4f20*/  ULDC.64 UR4, c[0x0][0x178] ;  /* 0x00005e0000047ab9 */ /* 0x000fe20000000a00 */
[----:B------:R-:W-:Y:S01]  /*4f30*/  IMAD.MOV.U32 R4, RZ, RZ, R242 ;  /* 0x000000ffff047224 */ /* 0x000fe200078e00f2 */
[----:B------:R-:W-:Y:S01]  /*4f40*/  USHF.L.U32 UR12, UR15, 0x6, URZ ;  /* 0x000000060f0c7899 */ /* 0x000fe2000800063f */
[----:B------:R-:W-:Y:S01]  /*4f50*/  IMAD.MOV.U32 R5, RZ, RZ, R243 ;  /* 0x000000ffff057224 */ /* 0x000fe200078e00f3 */
[----:B------:R-:W-:Y:S02]  /*4f60*/  UIMAD.WIDE.U32 UR26, UR15, UR4, URZ ;  /* 0x000000040f1a72a5 */ /* 0x000fe4000f8e003f */
[----:B------:R-:W-:Y:S02]  /*4f70*/  USHF.R.S32.HI UR11, URZ, 0x1f, UR12 ;  /* 0x0000001f3f0b7899 */ /* 0x000fe4000801140c */
[----:B------:R-:W-:Y:S01]  /*4f80*/  IMAD.U32 R11, RZ, RZ, UR12 ;  /* 0x0000000cff0b7e24 */ /* 0x000fe2000f8e00ff */
[----:B------:R-:W-:Y:S02]  /*4f90*/  USHF.L.U32 UR24, UR26, 0x6, URZ ;  /* 0x000000061a187899 */ /* 0x000fe4000800063f */
[----:B------:R-:W-:Y:S01]  /*4fa0*/  USHF.R.S32.HI UR14, URZ, 0x1f, UR15 ;  /* 0x0000001f3f0e7899 */ /* 0x000fe2000801140f */
[----:B------:R-:W-:Y:S03]  /*4fb0*/  IMAD.U32 R12, RZ, RZ, UR11 ;  /* 0x0000000bff0c7e24 */ /* 0x000fe6000f8e00ff */
[----:B------:R-:W-:Y:S04]  /*4fc0*/  UIMAD UR14, UR14, UR4, URZ ;  /* 0x000000040e0e72a4 */ /* 0x000fe8000f8e023f */
[----:B------:R-:W-:Y:S01]  /*4fd0*/  UIMAD UR14, UR15, UR5, UR14 ;  /* 0x000000050f0e72a4 */ /* 0x000fe2000f8e020e */
[----:B-1----:R-:W-:Y:S01]  /*4fe0*/  SHF.R.S32.HI R6, RZ, 0x1f, R7 ;  /* 0x0000001fff067819 */ /* 0x002fe20000011407 */
[----:B------:R-:W-:Y:S02]  /*4ff0*/  IMAD.WIDE.U32 R4, R7, c[0x0][0x270], R4 ;  /* 0x00009c0007047a25 */ /* 0x000fe400078e0004 */
[----:B------:R-:W-:Y:S02]  /*5000*/  UIADD3 UR14, UR27, UR14, URZ ;  /* 0x0000000e1b0e7290 */ /* 0x000fe4000fffe03f */
[----:B------:R-:W-:Y:S01]  /*5010*/  IMAD R6, R6, c[0x0][0x270], RZ ;  /* 0x00009c0006067a24 */ /* 0x000fe200078e02ff */
[----:B------:R-:W-:Y:S01]  /*5020*/  IADD3 R11, P2, P0, R11, UR20, R4 ;  /* 0x000000140b0b7c10 */ /* 0x000fe2000f85e004 */
[----:B------:R-:W-:Y:S02]  /*5030*/  USHF.L.U64.HI UR14, UR26, 0x6, UR14 ;  /* 0x000000061a0e7899 */ /* 0x000fe4000801020e */
[----:B------:R-:W-:Y:S04]  /*5040*/  IMAD R6, R7, c[0x0][0x274], R6 ;  /* 0x00009d0007067a24 */ /* 0x000fe800078e0206 */
[----:B------:R-:W-:Y:S01]  /*5050*/  IMAD.IADD R4, R5, 0x1, R6 ;  /* 0x0000000105047824 */ /* 0x000fe200078e0206 */
[----:B------:R-:W-:Y:S01]  /*5060*/  IADD3 R5, P1, R246, UR24, RZ ;  /* 0x00000018f6057c10 */ /* 0x000fe2000ff3e0ff */
[----:B------:R-:W-:Y:S03]  /*5070*/  ULEA UR24, UP0, UR4, UR24, 0x5 ;  /* 0x0000001804187291 */ /* 0x000fe6000f80283f */
[----:B------:R-:W-:Y:S01]  /*5080*/  IADD3.X R12, R12, UR8, R4, P2, P0 ;  /* 0x000000080c0c7c10 */ /* 0x000fe200097e0404 */
[----:B------:R-:W-:Y:S01]  /*5090*/  IMAD.U32 R4, RZ, RZ, UR12 ;  /* 0x0000000cff047e24 */ /* 0x000fe2000f8e00ff */
[----:B------:R-:W-:Y:S01]  /*50a0*/  LEA R8, P0, R5, c[0x0][0x160], 0x1 ;  /* 0x0000580005087a11 */ /* 0x000fe200078008ff */
[----:B------:R-:W-:Y:S01]  /*50b0*/  ULEA.HI.X UR4, UR4, UR14, UR5, 0x5, UP0 ;  /* 0x0000000e04047291 */ /* 0x000fe200080f2c05 */
[----:B------:R-:W-:Y:S02]  /*50c0*/  IADD3.X R6, R249, UR14, RZ, P1, !PT ;  /* 0x0000000ef9067c10 */ /* 0x000fe40008ffe4ff */
[----:B------:R-:W-:Y:S02]  /*50d0*/  IADD3 R4, -R240, c[0x0][0x168], -R4 ;  /* 0x00005a00f0047a10 */ /* 0x000fe40007ffe904 */
[----:B------:R-:W-:Y:S02]  /*50e0*/  IADD3 R7, P2, R246, UR24, RZ ;  /* 0x00000018f6077c10 */ /* 0x000fe4000ff5e0ff */
[----:B------:R-:W-:Y:S02]  /*50f0*/  LEA.HI.X R9, R5, c[0x0][0x164], R6, 0x1, P0 ;  /* 0x0000590005097a11 */ /* 0x000fe400000f0c06 */
[C---:B------:R-:W-:Y:S02]  /*5100*/  ISETP.LT.OR P6, PT, R4.reuse, 0x1, !P4 ;  /* 0x000000010400780c */ /* 0x040fe400067c1670 */
[----:B------:R-:W-:Y:S02]  /*5110*/  LEA R6, P1, R7, c[0x0][0x160], 0x1 ;  /* 0x0000580007067a11 */ /* 0x000fe400078208ff */
[----:B------:R-:W-:Y:S02]  /*5120*/  IADD3.X R5, R249, UR4, RZ, P2, !PT ;  /* 0x00000004f9057c10 */ /* 0x000fe400097fe4ff */
[----:B------:R-:W-:Y:S02]  /*5130*/  LOP3.LUT P2, RZ, R239, 0x2, RZ, 0xc0, !PT ;  /* 0x00000002efff7812 */ /* 0x000fe4000784c0ff */
[----:B------:R-:W-:Y:S02]  /*5140*/  LEA R10, P0, R11, c[0x0][0x258], 0x2 ;  /* 0x000096000b0a7a11 */ /* 0x000fe400078010ff */
[----:B------:R-:W-:Y:S02]  /*5150*/  LEA.HI.X R7, R7, c[0x0][0x164], R5, 0x1, P1 ;  /* 0x0000590007077a11 */ /* 0x000fe400008f0c05 */
[C---:B------:R-:W-:Y:S01]  /*5160*/  ISETP.LT.OR P1, PT, R4.reuse, 0x1, !P2 ;  /* 0x000000010400780c */ /* 0x040fe20005721670 */
[----:B------:R-:W-:Y:S01]  /*5170*/  @!PT LDS RZ, [RZ] ;  /* 0x00000000fffff984 */ /* 0x000fe20000000800 */
[----:B------:R-:W-:Y:S01]  /*5180*/  @!PT LDS RZ, [RZ] ;  /* 0x00000000fffff984 */ /* 0x000fe20000000800 */
[----:B------:R-:W-:Y:S01]  /*5190*/  @!PT LDS RZ, [RZ] ;  /* 0x00000000fffff984 */ /* 0x000fe20000000800 */
[----:B------:R1:W-:Y:S01]  /*51a0*/  LDGSTS.E.BYPASS.LTC128B.128 [R228+0x6080], [R8.64], !P6 ;  /* 0x0608000008e47fae */ /* 0x0003e2000f101d56 */
[----:B------:R-:W-:Y:S02]  /*51b0*/  LEA.HI.X R11, R11, c[0x0][0x25c], R12, 0x2, P0 ;  /* 0x000097000b0b7a11 */ /* 0x000fe400000f140c */
[C---:B------:R-:W-:Y:S02]  /*51c0*/  ISETP.LT.OR P0, PT, R4.reuse, 0x1, P5 ;  /* 0x000000010400780c */ /* 0x040fe40002f01670 */
[C---:B------:R-:W-:Y:S02]  /*51d0*/  ISETP.LT.OR P4, PT, R4.reuse, 0x21, !P4 ;  /* 0x000000210400780c */ /* 0x040fe40006781670 */
[C---:B------:R-:W-:Y:S02]  /*51e0*/  ISETP.LT.OR P2, PT, R4.reuse, 0x21, !P2 ;  /* 0x000000210400780c */ /* 0x040fe40005741670 */
[----:B------:R-:W-:Y:S01]  /*51f0*/  ISETP.LT.OR P6, PT, R4, 0x21, P5 ;  /* 0x000000210400780c */ /* 0x000fe20002fc1670 */
[----:B------:R-:W-:Y:S02]  /*5200*/  @!P3 IMAD.SHL.U32 R4, R236, 0x10, RZ ;  /* 0x00000010ec04b824 */ /* 0x000fe400078e00ff */
[----:B------:R1:W-:Y:S04]  /*5210*/  LDGSTS.E.BYPASS.LTC128B.128 [R228+0x8080], [R8.64+0x80], !P1 ;  /* 0x0808008008e47fae */ /* 0x0003e8000c901d56 */
[----:B------:R1:W-:Y:S04]  /*5220*/  LDGSTS.E.BYPASS.LTC128B.128 [R228+0xa080], [R8.64+0x100], !P0 ;  /* 0x0a08010008e47fae */ /* 0x0003e8000c101d56 */
[----:B------:R1:W-:Y:S04]  /*5230*/  LDGSTS.E.BYPASS.LTC128B.128 [R228+0x7080], [R6.64], !P4 ;  /* 0x0708000006e47fae */ /* 0x0003e8000e101d56 */
[----:B------:R1:W-:Y:S04]  /*5240*/  LDGSTS.E.BYPASS.LTC128B.128 [R228+0x9080], [R6.64+0x80], !P2 ;  /* 0x0908008006e47fae */ /* 0x0003e8000d101d56 */
[----:B------:R1:W-:Y:S04]  /*5250*/  LDGSTS.E.BYPASS.LTC128B.128 [R228+0xb080], [R6.64+0x100], !P6 ;  /* 0x0b08010006e47fae */ /* 0x0003e8000f101d56 */
[----:B------:R1:W-:Y:S02]  /*5260*/  @!P3 LDGSTS.E.BYPASS.LTC128B.128 [R4+0x12080], [R10.64] ;  /* 0x120800000a04bfae */ /* 0x0003e4000b901d56 */
.L_x_171:
[-C--:B-12345:R-:W-:Y:S01]  /*5270*/  HMMA.16816.F32.BF16 R4, R144, R16.reuse, RZ ;  /* 0x000000109004723c */ /* 0x0befe200000418ff */
[----:B------:R-:W0:Y:S01]  /*5280*/  LDGDEPBAR ;  /* 0x00000000000079af */ /* 0x000e220000000000 */
[----:B------:R-:W-:Y:S02]  /*5290*/  UIMAD UR10, UR10, 0x3000, URZ ;  /* 0x000030000a0a78a4 */ /* 0x000fe4000f8e023f */
[----:B------:R-:W-:Y:S04]  /*52a0*/  UISETP.GE.AND UP0, UPT, UR15, UR17, UPT ;  /* 0x000000110f00728c */ /* 0x000fe8000bf06270 */
        /* <DEDUP_REMOVED lines=40> */
[C---:B------:R-:W-:Y:S07]  /*5530*/  HMMA.16816.F32.BF16 R136, R208.reuse, R200, R136 ;  /* 0x000000c8d088723c */ /* 0x040fee0000041888 */
[----:B------:R-:W-:Y:S01]  /*5540*/  IADD3 R201, P0, R250, UR10, RZ ;  /* 0x0000000afac97c10 */ /* 0x000fe2000ff1e0ff */
[-C--:B------:R-:W-:Y:S01]  /*5550*/  HMMA.16816.F32.BF16 R140, R208, R202.reuse, R140 ;  /* 0x000000cad08c723c */ /* 0x080fe2000004188c */
[----:B------:R-:W2:Y:S07]  /*5560*/  LDSM.16.MT88.4 R208, [R0+0x3880] ;  /* 0x0038800000d0783b */ /* 0x000eae0000004200 */
[----:B------:R-:W-:Y:S01]  /*5570*/  HMMA.16816.F32.BF16 R144, R196, R202, R144 ;  /* 0x000000cac490723c */ /* 0x000fe20000041890 */
[----:B------:R-:W3:Y:S06]  /*5580*/  LDSM.16.MT88.4 R196, [R0+0x5880] ;  /* 0x0058800000c4783b */ /* 0x000eec0000004200 */
[----:B------:R-:W-:Y:S01]  /*5590*/  IMAD.U32 R202, RZ, RZ, UR10 ;  /* 0x0000000affca7e24 */ /* 0x000fe2000f8e00ff */
[-C--:B-1----:R-:W-:Y:S05]  /*55a0*/  HMMA.16816.F32.BF16 R4, R204, R212.reuse, R4 ;  /* 0x000000d4cc04723c */ /* 0x082fea0000041804 */
[----:B------:R-:W-:Y:S02]  /*55b0*/  LEA.HI.X.SX32 R202, R202, R252, 0x1, P0 ;  /* 0x000000fccaca7211 */ /* 0x000fe400000f0eff */
[C---:B------:R-:W-:Y:S01]  /*55c0*/  LEA R200, P0, R201.reuse, c[0x0][0x220], 0x2 ;  /* 0x00008800c9c87a11 */ /* 0x040fe200078010ff */
[C---:B------:R-:W-:Y:S04]  /*55d0*/  HMMA.16816.F32.BF16 R8, R216.reuse, R212, R8 ;  /* 0x000000d4d808723c */ /* 0x040fe80000041808 */
[----:B------:R-:W-:Y:S02]  /*55e0*/  LEA.HI.X R201, R201, c[0x0][0x224], R202, 0x2, P0 ;  /* 0x00008900c9c97a11 */ /* 0x000fe400000f14ca */
[----:B------:R-:W-:Y:S02]  /*55f0*/  PLOP3.LUT P0, PT, PT, PT, UP0, 0x80, 0x0 ;  /* 0x000000000000781c */ /* 0x000fe40003f0f008 */
        /* <DEDUP_REMOVED lines=81> */
[----:B-1----:R-:W-:Y:S02]  /*5b10*/  FMUL.FTZ R19, R89, c[0x0][0x298] ;  /* 0x0000a60059137a20 */ /* 0x002fe40000410000 */
        /* <DEDUP_REMOVED lines=26> */
.L_x_153:
[----:B------:R-:W-:Y:S05]  /*5cc0*/  @P1 BRA `(.L_x_173) ;  /* 0x00000ff000001947 */ /* 0x000fea0003800000 */
[----:B------:R-:W-:Y:S01]  /*5cd0*/  SHF.R.S32.HI R7, RZ, 0x1f, R236 ;  /* 0x0000001fff077819 */ /* 0x000fe200000114ec */
[----:B------:R-:W-:Y:S01]  /*5ce0*/  BAR.SYNC.DEFER_BLOCKING 0x1, 0x100 ;  /* 0x0044000000007b1d */ /* 0x000fe20000010000 */
[----:B------:R-:W-:Y:S02]  /*5cf0*/  F2FP.BF16.PACK_AB R31, R31, R30 ;  /* 0x0000001e1f1f723e */ /* 0x000fe400000010ff */
[----:B------:R-:W-:-:S02]  /*5d00*/  LEA.HI R3, R7, R236, RZ, 0x2 ;  /* 0x000000ec07037211 */ /* 0x000fc400078f10ff */
[----:B------:R-:W-:Y:S01]  /*5d10*/  LEA.HI R0, R7, R236, RZ, 0x5 ;  /* 0x000000ec07007211 */ /* 0x000fe200078f28ff */
[----:B------:R-:W-:Y:S01]  /*5d20*/  ULDC UR4, c[0x0][0x2f0] ;  /* 0x0000bc0000047ab9 */ /* 0x000fe20000000800 */
[--C-:B------:R-:W-:Y:S01]  /*5d30*/  SHF.R.S32.HI R5, RZ, 0x2, R3.reuse ;  /* 0x00000002ff057819 */ /* 0x100fe20000011403 */
[----:B------:R-:W-:Y:S01]  /*5d40*/  UIADD3 UR4, -UR16, UR4, URZ ;  /* 0x0000000410047290 */ /* 0x000fe2000fffe13f */
[----:B------:R-:W-:Y:S01]  /*5d50*/  SHF.R.S32.HI R2, RZ, 0x1f, R3 ;  /* 0x0000001fff027819 */ /* 0x000fe20000011403 */
[----:B------:R-:W-:Y:S01]  /*5d60*/  BSSY B0, `(.L_x_174) ;  /* 0x00000b3000007945 */ /* 0x000fe20003800000 */
[----:B------:R-:W-:Y:S01]  /*5d70*/  SHF.R.S32.HI R4, RZ, 0x5, R0 ;  /* 0x00000005ff047819 */ /* 0x000fe20000011400 */
[----:B------:R-:W-:Y:S01]  /*5d80*/  UISETP.LT.AND UP0, UPT, UR4, 0x40, UPT ;  /* 0x000000400400788c */ /* 0x000fe2000bf01270 */
[----:B------:R-:W-:Y:S02]  /*5d90*/  LEA.HI R2, R2, R5, RZ, 0x3 ;  /* 0x0000000502027211 */ /* 0x000fe400078f18ff */
[----:B------:R-:W-:Y:S01]  /*5da0*/  LEA.HI R0, R0, R4, RZ, 0x1 ;  /* 0x0000000400007211 */ /* 0x000fe200078f08ff */
[----:B------:R-:W-:Y:S01]  /*5db0*/  USEL UR4, UR4, 0x40, UP0 ;  /* 0x0000004004047887 */ /* 0x000fe20008000000 */
[----:B------:R-:W-:-:S02]  /*5dc0*/  LOP3.LUT R6, R2, 0xfffffff8, RZ, 0xc0, !PT ;  /* 0xfffffff802067812 */ /* 0x000fc400078ec0ff */
[----:B------:R-:W-:Y:S02]  /*5dd0*/  LOP3.LUT R2, R0, 0x1ffffe, RZ, 0xc0, !PT ;  /* 0x001ffffe00027812 */ /* 0x000fe400078ec0ff */
[-C--:B------:R-:W-:Y:S01]  /*5de0*/  LEA.HI R0, R7, R236.reuse, RZ, 0x6 ;  /* 0x000000ec07007211 */ /* 0x080fe200078f30ff */
[----:B------:R-:W-:Y:S01]  /*5df0*/  IMAD.IADD R6, R5, 0x1, -R6 ;  /* 0x0000000105067824 */ /* 0x000fe200078e0a06 */
[----:B------:R-:W-:Y:S01]  /*5e00*/  LOP3.LUT R3, R3, 0x3ffffffc, RZ, 0xc0, !PT ;  /* 0x3ffffffc03037812 */ /* 0x000fe200078ec0ff */
[----:B------:R-:W-:Y:S01]  /*5e10*/  IMAD.IADD R5, R4, 0x1, -R2 ;  /* 0x0000000104057824 */ /* 0x000fe200078e0a02 */
[----:B------:R-:W-:Y:S01]  /*5e20*/  SHF.R.S32.HI R10, RZ, 0x6, R0 ;  /* 0x00000006ff0a7819 */ /* 0x000fe20000011400 */
[----:B------:R-:W-:Y:S01]  /*5e30*/  IMAD.SHL.U32 R2, R6, 0x40, RZ ;  /* 0x0000004006027824 */ /* 0x000fe200078e00ff */
[----:B------:R-:W-:Y:S01]  /*5e40*/  LEA.HI R0, R7, R236, RZ, 0x3 ;  /* 0x000000ec07007211 */ /* 0x000fe200078f18ff */
[----:B------:R-:W-:Y:S01]  /*5e50*/  IMAD.IADD R3, R236, 0x1, -R3 ;  /* 0x00000001ec037824 */ /* 0x000fe200078e0a03 */
[----:B------:R-:W-:Y:S01]  /*5e60*/  LOP3.LUT P0, RZ, R6, 0x4, RZ, 0xc0, !PT ;  /* 0x0000000406ff7812 */ /* 0x000fe2000780c0ff */
[----:B------:R-:W-:Y:S01]  /*5e70*/  IMAD.SHL.U32 R4, R10, 0x8, RZ ;  /* 0x000000080a047824 */ /* 0x000fe200078e00ff */
[----:B------:R-:W-:Y:S01]  /*5e80*/  LOP3.LUT R2, R2, 0x1c0, RZ, 0xc0, !PT ;  /* 0x000001c002027812 */ /* 0x000fe200078ec0ff */
[----:B------:R-:W-:Y:S01]  /*5e90*/  IMAD R3, R5, 0x200, R3 ;  /* 0x0000020005037824 */ /* 0x000fe200078e0203 */
[----:B------:R-:W-:-:S02]  /*5ea0*/  LOP3.LUT R8, R0, 0x1ffffff8, RZ, 0xc0, !PT ;  /* 0x1ffffff800087812 */ /* 0x000fc400078ec0ff */
[----:B------:R-:W-:Y:S02]  /*5eb0*/  SHF.R.S32.HI R14, RZ, 0x3, R0 ;  /* 0x00000003ff0e7819 */ /* 0x000fe40000011400 */
[----:B------:R-:W-:Y:S01]  /*5ec0*/  LOP3.LUT R4, R2, 0x18, R4, 0xf8, !PT ;  /* 0x0000001802047812 */ /* 0x000fe200078ef804 */
[----:B------:R-:W-:Y:S01]  /*5ed0*/  IMAD.IADD R8, R236, 0x1, -R8 ;  /* 0x00000001ec087824 */ /* 0x000fe200078e0a08 */
[----:B------:R-:W-:Y:S01]  /*5ee0*/  SHF.R.U32.HI R0, RZ, 0x3, R2 ;  /* 0x00000003ff007819 */ /* 0x000fe20000011602 */
[----:B------:R-:W-:Y:S01]  /*5ef0*/  IMAD.SHL.U32 R2, R14, 0x40, RZ ;  /* 0x000000400e027824 */ /* 0x000fe200078e00ff */
[----:B------:R-:W-:Y:S01]  /*5f00*/  F2FP.BF16.PACK_AB R95, R21, R20 ;  /* 0x00000014155f723e */ /* 0x000fe200000010ff */
[----:B------:R-:W-:Y:S01]  /*5f10*/  IMAD.SHL.U32 R8, R8, 0x8, RZ ;  /* 0x0000000808087824 */ /* 0x000fe200078e00ff */
[----:B------:R-:W-:Y:S02]  /*5f20*/  LOP3.LUT R0, R4, R0, RZ, 0x3c, !PT ;  /* 0x0000000004007212 */ /* 0x000fe400078e3cff */
[----:B------:R-:W-:-:S02]  /*5f30*/  LOP3.LUT R2, R2, 0x1c0, RZ, 0xc0, !PT ;  /* 0x000001c002027812 */ /* 0x000fc400078ec0ff */
[----:B------:R-:W-:Y:S01]  /*5f40*/  F2FP.BF16.PACK_AB R93, R23, R22 ;  /* 0x00000016175d723e */ /* 0x000fe200000010ff */
[----:B------:R-:W-:Y:S01]  /*5f50*/  IMAD.U32 R0, R3, 0x2, R0 ;  /* 0x0000000203007824 */ /* 0x000fe200078e0000 */
[----:B------:R-:W-:Y:S02]  /*5f60*/  LOP3.LUT R5, R2, 0x38, R8, 0xf8, !PT ;  /* 0x0000003802057812 */ /* 0x000fe400078ef808 */
[----:B------:R-:W-:Y:S01]  /*5f70*/  SHF.R.U32.HI R30, RZ, 0x3, R2 ;  /* 0x00000003ff1e7819 */ /* 0x000fe20000011602 */
[----:B------:R-:W-:Y:S01]  /*5f80*/  IMAD.SHL.U32 R0, R0, 0x2, RZ ;  /* 0x0000000200007824 */ /* 0x000fe200078e00ff */
[----:B------:R-:W-:Y:S02]  /*5f90*/  F2FP.BF16.PACK_AB R33, R33, R32 ;  /* 0x000000202121723e */ /* 0x000fe400000010ff */
[----:B------:R-:W-:Y:S02]  /*5fa0*/  F2FP.BF16.PACK_AB R34, R35, R34 ;  /* 0x000000222322723e */ /* 0x000fe400000010ff */
[C---:B------:R-:W-:Y:S01]  /*5fb0*/  IADD3 R2, R0.reuse, 0x40, RZ ;  /* 0x0000004000027810 */ /* 0x040fe20007ffe0ff */
[----:B------:R-:W-:Y:S01]  /*5fc0*/  STS [R0+0x6080], R95 ;  /* 0x0060805f00007388 */ /* 0x000fe20000000800 */
[----:B------:R-:W-:-:S02]  /*5fd0*/  @P0 IADD3 R2, R0, -0x40, RZ ;  /* 0xffffffc000020810 */ /* 0x000fc40007ffe0ff */
        /* <DEDUP_REMOVED lines=62> */
[----:B------:R-:W-:-:S02]  /*63c0*/  LOP3.LUT R30, R5, R30, RZ, 0x3c, !PT ;  /* 0x0000001e051e7212 */ /* 0x000fc400078e3cff */
[----:B------:R-:W-:Y:S01]  /*63d0*/  F2FP.BF16.PACK_AB R6, R109, R108 ;  /* 0x0000006c6d06723e */ /* 0x000fe200000010ff */
[----:B------:R-:W-:Y:S01]  /*63e0*/  STS [R2+0xb080], R60 ;  /* 0x00b0803c02007388 */ /* 0x000fe20000000800 */
[----:B------:R-:W-:Y:S01]  /*63f0*/  F2FP.BF16.PACK_AB R5, R111, R110 ;  /* 0x0000006e6f05723e */ /* 0x000fe200000010ff */
[----:B------:R-:W-:Y:S01]  /*6400*/  IMAD R10, R10, 0x200, R30 ;  /* 0x000002000a0a7824 */ /* 0x000fe200078e021e */
[----:B------:R-:W-:Y:S01]  /*6410*/  ISETP.GE.AND P5, PT, R14, UR4, PT ;  /* 0x000000040e007c0c */ /* 0x000fe2000bfa6270 */
[----:B------:R-:W-:Y:S04]  /*6420*/  STS [R2+0xb480], R62 ;  /* 0x00b4803e02007388 */ /* 0x000fe80000000800 */
[----:B------:R-:W-:Y:S04]  /*6430*/  STS [R0+0x80], R29 ;  /* 0x0000801d00007388 */ /* 0x000fe80000000800 */
[----:B------:R1:W-:Y:S04]  /*6440*/  STS [R0+0x480], R28 ;  /* 0x0004801c00007388 */ /* 0x0003e80000000800 */
[----:B------:R-:W-:Y:S04]  /*6450*/  STS [R2+0x80], R25 ;  /* 0x0000801902007388 */ /* 0x000fe80000000800 */
[----:B------:R-:W-:Y:S04]  /*6460*/  STS [R2+0x480], R24 ;  /* 0x0004801802007388 */ /* 0x000fe80000000800 */
[----:B------:R-:W-:Y:S04]  /*6470*/  STS [R0+0x1080], R27 ;  /* 0x0010801b00007388 */ /* 0x000fe80000000800 */
[----:B------:R-:W-:Y:S04]  /*6480*/  STS [R0+0x1480], R26 ;  /* 0x0014801a00007388 */ /* 0x000fe80000000800 */
[----:B------:R-:W-:Y:S04]  /*6490*/  STS [R2+0x1080], R23 ;  /* 0x0010801702007388 */ /* 0x000fe80000000800 */
[----:B------:R-:W-:Y:S01]  /*64a0*/  STS [R2+0x1480], R22 ;  /* 0x0014801602007388 */ /* 0x000fe20000000800 */
[----:B-1----:R-:W-:-:S03]  /*64b0*/  IADD3 R28, R8, 0x40, RZ ;  /* 0x00000040081c7810 */ /* 0x002fc60007ffe0ff */
        /* <DEDUP_REMOVED lines=12> */
[----:B------:R2:W-:Y:S01]  /*6580*/  STS [R0+0x5080], R9 ;  /* 0x0050800900007388 */ /* 0x0005e20000000800 */
[----:B-1----:R-:W-:-:S03]  /*6590*/  SHF.R.S32.HI R15, RZ, 0x1f, R14 ;  /* 0x0000001fff0f7819 */ /* 0x002fc6000001140e */
[----:B------:R1:W-:Y:S04]  /*65a0*/  STS [R0+0x5480], R7 ;  /* 0x0054800700007388 */ /* 0x0003e80000000800 */
[----:B------:R3:W-:Y:S04]  /*65b0*/  STS [R2+0x5080], R6 ;  /* 0x0050800602007388 */ /* 0x0007e80000000800 */
[----:B------:R4:W-:Y:S04]  /*65c0*/  STS [R2+0x5480], R5 ;  /* 0x0054800502007388 */ /* 0x0009e80000000800 */
[----:B------:R-:W5:Y:S04]  /*65d0*/  S2R R30, SR_CTAID.Y ;  /* 0x00000000001e7919 */ /* 0x000f680000002600 */
[----:B------:R-:W4:Y:S01]  /*65e0*/  S2R R29, SR_CTAID.Z ;  /* 0x00000000001d7919 */ /* 0x000f220000002700 */
[----:B--2---:R-:W-:Y:S01]  /*65f0*/  SHF.R.S32.HI R9, RZ, 0x1f, R8 ;  /* 0x0000001fff097819 */ /* 0x004fe20000011408 */
[----:B-1----:R-:W-:-:S02]  /*6600*/  IMAD.SHL.U32 R0, R10, 0x2, RZ ;  /* 0x000000020a007824 */ /* 0x002fc400078e00ff */
[----:B------:R-:W-:Y:S01]  /*6610*/  BAR.SYNC.DEFER_BLOCKING 0x1, 0x100 ;  /* 0x0044000000007b1d */ /* 0x000fe20000010000 */
[----:B---3--:R-:W-:-:S04]  /*6620*/  IMAD.U32 R6, RZ, RZ, UR13 ;  /* 0x0000000dff067e24 */ /* 0x008fc8000f8e00ff */
[----:B------:R-:W-:Y:S01]  /*6630*/  IMAD.WIDE R6, R6, 0x40, R14 ;  /* 0x0000004006067825 */ /* 0x000fe200078e020e */
[----:B-----5:R-:W-:-:S03]  /*6640*/  SHF.R.S32.HI R31, RZ, 0x1f, R30 ;  /* 0x0000001fff1f7819 */ /* 0x020fc6000001141e */
[----:B----4-:R-:W-:Y:S01]  /*6650*/  IMAD.WIDE.U32 R2, R30, c[0x0][0x338], R8 ;  /* 0x0000ce001e027a25 */ /* 0x010fe200078e0008 */
[----:B------:R-:W-:-:S03]  /*6660*/  SHF.R.S32.HI R68, RZ, 0x1f, R29 ;  /* 0x0000001fff447819 */ /* 0x000fc6000001141d */
[----:B------:R-:W-:-:S04]  /*6670*/  IMAD R4, R31, c[0x0][0x338], RZ ;  /* 0x0000ce001f047a24 */ /* 0x000fc800078e02ff */
[----:B------:R-:W-:-:S04]  /*6680*/  IMAD R4, R30, c[0x0][0x33c], R4 ;  /* 0x0000cf001e047a24 */ /* 0x000fc800078e0204 */
[----:B------:R-:W-:Y:S01]  /*6690*/  IMAD.IADD R3, R3, 0x1, R4 ;  /* 0x0000000103037824 */ /* 0x000fe200078e0204 */
[----:B------:R1:W2:Y:S01]  /*66a0*/  LDS.128 R40, [R0+0x7080] ;  /* 0x0070800000287984 */ /* 0x0002a20000000c00 */
[----:B------:R-:W-:Y:S02]  /*66b0*/  IMAD R4, R68, c[0x0][0x340], RZ ;  /* 0x0000d00044047a24 */ /* 0x000fe400078e02ff */
[C---:B------:R-:W-:Y:S01]  /*66c0*/  IMAD.WIDE.U32 R12, R29.reuse, c[0x0][0x340], R2 ;  /* 0x0000d0001d0c7a25 */ /* 0x040fe200078e0002 */
[----:B------:R1:W3:Y:S03]  /*66d0*/  LDS.128 R36, [R0+0x9080] ;  /* 0x0090800000247984 */ /* 0x0002e60000000c00 */
[----:B------:R-:W-:Y:S01]  /*66e0*/  IMAD R4, R29, c[0x0][0x344], R4 ;  /* 0x0000d1001d047a24 */ /* 0x000fe200078e0204 */
[----:B------:R1:W4:Y:S03]  /*66f0*/  LDS.128 R32, [R0+0xb080] ;  /* 0x00b0800000207984 */ /* 0x0003260000000c00 */
[----:B------:R-:W-:Y:S01]  /*6700*/  IMAD.IADD R5, R13, 0x1, R4 ;  /* 0x000000010d057824 */ /* 0x000fe200078e0204 */
[----:B------:R1:W5:Y:S04]  /*6710*/  LDS.128 R52, [R0+0x80] ;  /* 0x0000800000347984 */ /* 0x0003680000000c00 */
        /* <DEDUP_REMOVED lines=23> */
.L_x_175:
[----:B------:R-:W-:Y:S05]  /*6890*/  BSYNC B0 ;  /* 0x0000000000007941 */ /* 0x000fea0003800000 */
.L_x_174:
[----:B-1----:R-:W-:Y:S01]  /*68a0*/  IADD3 R0, R14, 0x20, RZ ;  /* 0x000000200e007810 */ /* 0x002fe20007ffe0ff */
[----:B------:R-:W-:Y:S03]  /*68b0*/  BSSY B0, `(.L_x_176) ;  /* 0x0000014000007945 */ /* 0x000fe60003800000 */
[----:B------:R-:W-:-:S13]  /*68c0*/  ISETP.GE.AND P4, PT, R0, UR4, PT ;  /* 0x0000000400007c0c */ /* 0x000fda000bf86270 */
[----:B------:R-:W-:Y:S05]  /*68d0*/  @P4 BRA `(.L_x_177) ;  /* 0x0000011000004947 */ /* 0x000fea0003800000 */
[----:B------:R-:W-:Y:S01]  /*68e0*/  IADD3 R0, P0, R6, 0x20, RZ ;  /* 0x0000002006007810 */ /* 0x000fe20007f1e0ff */
        /* <DEDUP_REMOVED lines=16> */
.L_x_177:
[----:B------:R-:W-:Y:S05]  /*69f0*/  BSYNC B0 ;  /* 0x0000000000007941 */ /* 0x000fea0003800000 */
.L_x_176:
        /* <DEDUP_REMOVED lines=21> */
[----:B-----5:R1:W-:Y:S04]  /*6b50*/  @!P3 STG.E.128 [R4.64], R52 ;  /* 0x000000340400b986 */ /* 0x0203e8000c101d16 */
[----:B------:R1:W-:Y:S04]  /*6b60*/  @!P2 STG.E.128 [R4.64+0x80], R48 ;  /* 0x000080300400a986 */ /* 0x0003e8000c101d16 */
[----:B------:R1:W-:Y:S02]  /*6b70*/  @!P1 STG.E.128 [R4.64+0x100], R44 ;  /* 0x0001002c04009986 */ /* 0x0003e4000c101d16 */
.L_x_179:
[----:B------:R-:W-:Y:S05]  /*6b80*/  BSYNC B0 ;  /* 0x0000000000007941 */ /* 0x000fea0003800000 */
.L_x_178:
        /* <DEDUP_REMOVED lines=11> */
[----:B------:R-:W-:Y:S02]  /*6c40*/  LEA.HI.X R3, R4, c[0x0][0x2ec], R0, 0x1, P2 ;  /* 0x0000bb0004037a11 */ /* 0x000fe400010f0c00 */
[----:B------:R-:W-:-:S03]  /*6c50*/  IADD3 R0, R8, 0x80, RZ ;  /* 0x0000008008007810 */ /* 0x000fc60007ffe0ff */
[----:B------:R1:W-:Y:S01]  /*6c60*/  @!P0 STG.E.128 [R2.64+0x80], R56 ;  /* 0x0000803802008986 */ /* 0x0003e2000c101d16 */
[----:B------:R-:W-:-:S03]  /*6c70*/  ISETP.GE.AND P0, PT, R0, c[0x0][0x2f4], PT ;  /* 0x0000bd0000007a0c */ /* 0x000fc60003f06270 */
[----:B------:R1:W-:Y:S10]  /*6c80*/  @!P1 STG.E.128 [R2.64], R60 ;  /* 0x0000003c02009986 */ /* 0x0003f4000c101d16 */
[----:B------:R-:W-:Y:S05]  /*6c90*/  @P0 EXIT ;  /* 0x000000000000094d */ /* 0x000fea0003800000 */
[----:B------:R-:W-:Y:S01]  /*6ca0*/  STG.E.128 [R2.64+0x100], R64 ;  /* 0x0001004002007986 */ /* 0x000fe2000c101d16 */
[----:B------:R-:W-:Y:S05]  /*6cb0*/  EXIT ;  /* 0x000000000000794d */ /* 0x000fea0003800000 */
.L_x_173:
[----:B------:R-:W1:Y:S01]  /*6cc0*/  S2R R18, SR_CTAID.Y ;  /* 0x0000000000127919 */ /* 0x000e620000002600 */
[----:B------:R-:W-:Y:S01]  /*6cd0*/  SHF.R.S32.HI R0, RZ, 0x1f, R236 ;  /* 0x0000001fff007819 */ /* 0x000fe200000114ec */
[----:B------:R-:W-:Y:S01]  /*6ce0*/  ULDC UR4, c[0x0][0x2f0] ;  /* 0x0000bc0000047ab9 */ /* 0x000fe20000000800 */
[----:B------:R-:W-:Y:S01]  /*6cf0*/  IMAD.U32 R6, RZ, RZ, UR13 ;  /* 0x0000000dff067e24 */ /* 0x000fe2000f8e00ff */
[----:B------:R-:W2:Y:S01]  /*6d00*/  S2R R19, SR_CTAID.Z ;  /* 0x0000000000137919 */ /* 0x000ea20000002700 */
[----:B------:R-:W-:Y:S01]  /*6d10*/  LEA.HI R8, R0, R236, RZ, 0x3 ;  /* 0x000000ec00087211 */ /* 0x000fe200078f18ff */
[----:B------:R-:W-:Y:S01]  /*6d20*/  UIADD3 UR4, -UR16, UR4, URZ ;  /* 0x0000000410047290 */ /* 0x000fe2000fffe13f */
[----:B------:R-:W-:Y:S02]  /*6d30*/  BSSY B0, `(.L_x_180) ;  /* 0x0000023000007945 */ /* 0x000fe40003800000 */
[----:B------:R-:W-:-:S02]  /*6d40*/  LOP3.LUT R0, R8, 0x1ffffff8, RZ, 0xc0, !PT ;  /* 0x1ffffff808007812 */ /* 0x000fc400078ec0ff */
[----:B------:R-:W-:-:S03]  /*6d50*/  SHF.R.S32.HI R8, RZ, 0x3, R8 ;  /* 0x00000003ff087819 */ /* 0x000fc60000011408 */
[----:B------:R-:W-:Y:S01]  /*6d60*/  IMAD.IADD R0, R236, 0x1, -R0 ;  /* 0x00000001ec007824 */ /* 0x000fe200078e0a00 */
[----:B------:R-:W-:Y:S02]  /*6d70*/  ISETP.GE.AND P5, PT, R8, UR4, PT ;  /* 0x0000000408007c0c */ /* 0x000fe4000bfa6270 */
[----:B------:R-:W-:Y:S01]  /*6d80*/  SHF.R.S32.HI R9, RZ, 0x1f, R8 ;  /* 0x0000001fff097819 */ /* 0x000fe20000011408 */
[----:B------:R-:W-:-:S04]  /*6d90*/  IMAD.SHL.U32 R12, R0, 0x8, RZ ;  /* 0x00000008000c7824 */ /* 0x000fc800078e00ff */
[----:B------:R-:W-:Y:S01]  /*6da0*/  IMAD.WIDE R6, R6, 0x40, R8 ;  /* 0x0000004006067825 */ /* 0x000fe200078e0208 */
[----:B------:R-:W-:Y:S02]  /*6db0*/  SHF.R.S32.HI R13, RZ, 0x1f, R12 ;  /* 0x0000001fff0d7819 */ /* 0x000fe4000001140c */
[----:B-1----:R-:W-:Y:S02]  /*6dc0*/  SHF.R.S32.HI R20, RZ, 0x1f, R18 ;  /* 0x0000001fff147819 */ /* 0x002fe40000011412 */
[----:B------:R-:W-:Y:S01]  /*6dd0*/  IADD3 R16, R12, 0x40, RZ ;  /* 0x000000400c107810 */ /* 0x000fe20007ffe0ff */
[----:B------:R-:W-:Y:S01]  /*6de0*/  IMAD.WIDE.U32 R2, R18, c[0x0][0x308], R12 ;  /* 0x0000c20012027a25 */ /* 0x000fe200078e000c */
[----:B--2---:R-:W-:Y:S02]  /*6df0*/  SHF.R.S32.HI R21, RZ, 0x1f, R19 ;  /* 0x0000001fff157819 */ /* 0x004fe40000011413 */
[----:B------:R-:W-:Y:S01]  /*6e00*/  IADD3 R17, R12, 0x80, RZ ;  /* 0x000000800c117810 */ /* 0x000fe20007ffe0ff */
[----:B------:R-:W-:-:S04]  /*6e10*/  IMAD R0, R20, c[0x0][0x308], RZ ;  /* 0x0000c20014007a24 */ /* 0x000fc800078e02ff */
[----:B------:R-:W-:-:S05]  /*6e20*/  IMAD R0, R18, c[0x0][0x30c], R0 ;  /* 0x0000c30012007a24 */ /* 0x000fca00078e0200 */
[----:B------:R-:W-:Y:S01]  /*6e30*/  IADD3 R3, R3, R0, RZ ;  /* 0x0000000003037210 */ /* 0x000fe20007ffe0ff */
[----:B------:R-:W-:-:S04]  /*6e40*/  IMAD R0, R21, c[0x0][0x310], RZ ;  /* 0x0000c40015007a24 */ /* 0x000fc800078e02ff */
[C---:B------:R-:W-:Y:S02]  /*6e50*/  IMAD R0, R19.reuse, c[0x0][0x314], R0 ;  /* 0x0000c50013007a24 */ /* 0x040fe400078e0200 */
[----:B------:R-:W-:-:S05]  /*6e60*/  IMAD.WIDE.U32 R14, R19, c[0x0][0x310], R2 ;  /* 0x0000c400130e7a25 */ /* 0x000fca00078e0002 */
[----:B------:R-:W-:Y:S01]  /*6e70*/  IADD3 R3, R15, R0, RZ ;  /* 0x000000000f037210 */ /* 0x000fe20007ffe0ff */
[----:B------:R-:W-:Y:S05]  /*6e80*/  @P5 BRA `(.L_x_181) ;  /* 0x000000d000005947 */ /* 0x000fea0003800000 */
[----:B------:R-:W-:Y:S01]  /*6e90*/  IMAD R0, R7, c[0x0][0x300], RZ ;  /* 0x0000c00007007a24 */ /* 0x000fe200078e02ff */
[----:B------:R-:W-:Y:S01]  /*6ea0*/  ISETP.GE.AND P3, PT, R12, c[0x0][0x2f4], PT ;  /* 0x0000bd000c007a0c */ /* 0x000fe20003f66270 */
[----:B------:R-:W-:Y:S01]  /*6eb0*/  IMAD.MOV.U32 R2, RZ, RZ, R14 ;  /* 0x000000ffff027224 */ /* 0x000fe200078e000e */
[----:B------:R-:W-:Y:S01]  /*6ec0*/  ISETP.GE.AND P1, PT, R16, c[0x0][0x2f4], PT ;  /* 0x0000bd0010007a0c */ /* 0x000fe20003f26270 */
[C---:B------:R-:W-:Y:S01]  /*6ed0*/  IMAD R0, R6.reuse, c[0x0][0x304], R0 ;  /* 0x0000c10006007a24 */ /* 0x040fe200078e0200 */
        /* <DEDUP_REMOVED lines=8> */
.L_x_181:
[----:B------:R-:W-:Y:S05]  /*6f60*/  BSYNC B0 ;  /* 0x0000000000007941 */ /* 0x000fea0003800000 */
.L_x_180:
        /* <DEDUP_REMOVED lines=19> */
.L_x_183:
[----:B------:R-:W-:Y:S05]  /*70a0*/  BSYNC B0 ;  /* 0x0000000000007941 */ /* 0x000fea0003800000 */
.L_x_182:
        /* <DEDUP_REMOVED lines=23> */
.L_x_185:
[----:B------:R-:W-:Y:S05]  /*7220*/  BSYNC B0 ;  /* 0x0000000000007941 */ /* 0x000fea0003800000 */
.L_x_184:
        /* <DEDUP_REMOVED lines=18> */
.L_x_186:
        /* <DEDUP_REMOVED lines=11> */
.L_x_1381:


//--------------------- .text._ZN7cutlass13device_kernelIN5flash19enable_sm80_to_sm89INS1_16FlashAttnBwdSm80INS1_25CollectiveMainloopBwdSm80ILi1ELi1EN4cute5tupleIJNS5_1CILi64EEES8_NS7_ILi192EEEEEENS_10bfloat16_tEfNS_4arch4Sm80ELb0ELb1ELb1ELb0ELb1ELb0ELb0ELb0ELi2ELi2ELi2ELi2ELb1EEENS1_21CollectiveEpilogueBwdISA_SB_SD_Li256ELb0ELb0ELi4EEENS1_19SingleTileSchedulerILb0ELb0ELb0ELi64EEEEEEEEEvNT_6ParamsE --------------------------
	.section	.text._ZN7cutlass13device_kernelIN5flash19enable_sm80_to_sm89INS1_16FlashAttnBwdSm80INS1_25CollectiveMainloopBwdSm80ILi1ELi1EN4cute5tupleIJNS5_1CILi64EEES8_NS7_ILi192EEEEEENS_10bfloat16_tEfNS_4arch4Sm80ELb0ELb1ELb1ELb0ELb1ELb0ELb0ELb0ELi2ELi2ELi2ELi2ELb1EEENS1_21CollectiveEpilogueBwdISA_SB_SD_Li256ELb0ELb0ELi4EEENS1_19SingleTileSchedulerILb0ELb0ELb0ELi64EEEEEEEEEvNT_6ParamsE,"ax",@progbits
	.sectioninfo	@"SHI_REGISTERS=255"
	.align	128
.text._ZN7cutlass13device_kernelIN5flash19enable_sm80_to_sm89INS1_16FlashAttnBwdSm80INS1_25CollectiveMainloopBwdSm80ILi1ELi1EN4cute5tupleIJNS5_1CILi64EEES8_NS7_ILi192EEEEEENS_10bfloat16_tEfNS_4arch4Sm80ELb0ELb1ELb1ELb0ELb1ELb0ELb0ELb0ELi2ELi2ELi2ELi2ELb1EEENS1_21CollectiveEpilogueBwdISA_SB_SD_Li256ELb0ELb0ELi4EEENS1_19SingleTileSchedulerILb0ELb0ELb0ELi64EEEEEEEEEvNT_6ParamsE:
        .type           _ZN7cutlass13device_kernelIN5flash19enable_sm80_to_sm89INS1_16FlashAttnBwdSm80INS1_25CollectiveMainloopBwdSm80ILi1ELi1EN4cute5tupleIJNS5_1CILi64EEES8_NS7_ILi192EEEEEENS_10bfloat16_tEfNS_4arch4Sm80ELb0ELb1ELb1ELb0ELb1ELb0ELb0ELb0ELi2ELi2ELi2ELi2ELb1EEENS1_21CollectiveEpilogueBwdISA_SB_SD_Li256ELb0ELb0ELi4EEENS1_19SingleTileSchedulerILb0ELb0ELb0ELi64EEEEEEEEEvNT_6ParamsE,@function
        .size           _ZN7cutlass13device_kernelIN5flash19enable_sm80_to_sm89INS1_16FlashAttnBwdSm80INS1_25CollectiveMainloopBwdSm80ILi1ELi1EN4cute5tupleIJNS5_1CILi64EEES8_NS7_ILi192EEEEEENS_10bfloat16_tEfNS_4arch4Sm80ELb0ELb1ELb1ELb0ELb1ELb0ELb0ELb0ELi2ELi2ELi2ELi2ELb1EEENS1_21CollectiveEpilogueBwdISA_SB_SD_Li256ELb0ELb0ELi4EEENS1_19SingleTileSchedulerILb0ELb0ELb0ELi64EEEEEEEEEvNT_6ParamsE,(.L_x_1382 - _ZN7cutlass13device_kernelIN5flash19enable_sm80_to_sm89INS1_16FlashAttnBwdSm80INS1_25CollectiveMainloopBwdSm80ILi1ELi1EN4cute5tupleIJNS5_1CILi64EEES8_NS7_ILi192EEEEEENS_10bfloat16_tEfNS_4arch4Sm80ELb0ELb1ELb1ELb0ELb1ELb0ELb0ELb0ELi2ELi2ELi2ELi2ELb1EEENS1_21CollectiveEpilogueBwdISA_SB_SD_Li256ELb0ELb0ELi4EEENS1_19SingleTileSchedulerILb0ELb0ELb0ELi64EEEEEEEEEvNT_6ParamsE)
        .other          _ZN7cutlass13device_kernelIN5flash19enable_sm80_to_sm89INS1_16FlashAttnBwdSm80INS1_25CollectiveMainloopBwdSm80ILi1ELi1EN4cute5tupleIJNS5_1CILi64EEES8_NS7_ILi192EEEEEENS_10bfloat16_tEfNS_4arch4Sm80ELb0ELb1ELb1ELb0ELb1ELb0ELb0ELb0ELi2ELi2ELi2ELi2ELb1EEENS1_21CollectiveEpilogueBwdISA_SB_SD_Li256ELb0ELb0ELi4EEENS1_19SingleTileSchedulerILb0ELb0ELb0ELi64EEEEEEEEEvNT_6ParamsE,@"STO_CUDA_ENTRY STV_DEFAULT"
_ZN7cutlass13device_kernelIN5flash19enable_sm80_to_sm89INS1_16FlashAttnBwdSm80INS1_25CollectiveMainloopBwdSm80ILi1ELi1EN4cute5tupleIJNS5_1CILi64EEES8_NS7_ILi192EEEEEENS_10bfloat16_tEfNS_4arch4Sm80ELb0ELb1ELb1ELb0ELb1ELb0ELb0ELb0ELi2ELi2ELi2ELi2ELb1EEENS1_21CollectiveEpilogueBwdISA_SB_SD_Li256ELb0ELb0ELi4EEENS1_19SingleTileSchedulerILb0ELb0ELb0ELi64EEEEEEEEEvNT_6ParamsE:
        /* <DEDUP_REMOVED lines=26> */
.L_x_187:
        /* <DEDUP_REMOVED lines=519> */
.L_x_207:
        /* <DEDUP_REMOVED lines=144> */
.L_x_191:
[----:B------:R-:W-:Y:S04]  /*2b10*/  MOV R6, 0x1 ;  /* 0x0000000100067802 */ /* 0x000fe80000000f00 */
[----:B------:R-:W-:Y:S11]  /*2b20*/  ISETP.NE.AND P0, PT, R6, c[0x0][0x2a8], PT ;  /* 0x0000aa0006007a0c */ /* 0x000ff60003f05270 */
[----:B------:R-:W-:Y:S02]  /*2b30*/  @!UPT UIADD3 URZ, URZ, URZ, URZ ;  /* 0x0000003f3f3ff290 */ /* 0x000fe4000fffe03f */
[----:B------:R-:W-:Y:S05]  /*2b40*/  @P0 IMAD.HI.U32 R6, R5, c[0x0][0x2ac], RZ ;  /* 0x0000ab0005060a27 */ /* 0x000fea00078e00ff */
[----:B------:R-:W-:Y:S02]  /*2b50*/  @P0 SHF.R.U32.HI R5, RZ, c[0x0][0x2b0], R6 ;  /* 0x0000ac00ff050a19 */ /* 0x000fe40000011606 */
.L_x_192:
[----:B------:R-:W-:Y:S05]  /*2b60*/  BSYNC B0 ;  /* 0x0000000000007941 */ /* 0x000fea0003800000 */
.L_x_190:
[----:B------:R-:W-:Y:S04]  /*2b70*/  IMAD.MOV.U32 R6, RZ, RZ, c[0x0][0x2a8] ;  /* 0x0000aa00ff067624 */ /* 0x000fe800078e00ff */
[----:B------:R-:W-:Y:S04]  /*2b80*/  IMAD R5, R5, R6, -UR16 ;  /* 0x8000001005057e24 */ /* 0x000fe8000f8e0206 */
[----:B------:R-:W-:Y:S05]  /*2b90*/  IMAD.IADD R5, R5, 0x1, -R233 ;  /* 0x0000000105057824 */ /* 0x000fea00078e0ae9 */
[----:B------:R-:W-:Y:S02]  /*2ba0*/  IADD3 R6, R5, c[0x0][0x2a8], RZ ;  /* 0x0000aa0005067a10 */ /* 0x000fe40007ffe0ff */
[----:B------:R-:W-:Y:S02]  /*2bb0*/  IMNMX R136, R136, R5, !PT ;  /* 0x0000000588887217 */ /* 0x000fe40007800200 */
[----:B------:R-:W-:Y:S02]  /*2bc0*/  IMNMX R137, R137, R6, PT ;  /* 0x0000000689897217 */ /* 0x000fe40003800200 */
.L_x_189:
        /* <DEDUP_REMOVED lines=20> */
.L_x_195:
[----:B------:R-:W-:Y:S04]  /*2d10*/  MOV R6, 0x1 ;  /* 0x0000000100067802 */ /* 0x000fe80000000f00 */
[----:B------:R-:W-:Y:S11]  /*2d20*/  ISETP.NE.AND P0, PT, R6, c[0x0][0x2a8], PT ;  /* 0x0000aa0006007a0c */ /* 0x000ff60003f05270 */
[----:B------:R-:W-:Y:S02]  /*2d30*/  @!UPT UIADD3 URZ, URZ, URZ, URZ ;  /* 0x0000003f3f3ff290 */ /* 0x000fe4000fffe03f */
[----:B------:R-:W-:Y:S05]  /*2d40*/  @P0 IMAD.HI.U32 R6, R5, c[0x0][0x2ac], RZ ;  /* 0x0000ab0005060a27 */ /* 0x000fea00078e00ff */
[----:B------:R-:W-:Y:S02]  /*2d50*/  @P0 SHF.R.U32.HI R5, RZ, c[0x0][0x2b0], R6 ;  /* 0x0000ac00ff050a19 */ /* 0x000fe40000011606 */
.L_x_196:
[----:B------:R-:W-:Y:S05]  /*2d60*/  BSYNC B0 ;  /* 0x0000000000007941 */ /* 0x000fea0003800000 */
.L_x_194:
[----:B------:R-:W-:Y:S04]  /*2d70*/  IMAD.MOV.U32 R6, RZ, RZ, c[0x0][0x2a8] ;  /* 0x0000aa00ff067624 */ /* 0x000fe800078e00ff */
[----:B------:R-:W-:Y:S04]  /*2d80*/  IMAD R5, R5, R6, -UR16 ;  /* 0x8000001005057e24 */ /* 0x000fe8000f8e0206 */
[----:B------:R-:W-:Y:S05]  /*2d90*/  IMAD.IADD R5, R5, 0x1, -R233 ;  /* 0x0000000105057824 */ /* 0x000fea00078e0ae9 */
[----:B------:R-:W-:Y:S02]  /*2da0*/  IADD3 R6, R5, c[0x0][0x2a8], RZ ;  /* 0x0000aa0005067a10 */ /* 0x000fe40007ffe0ff */
[----:B------:R-:W-:Y:S02]  /*2db0*/  IMNMX R138, R138, R5, !PT ;  /* 0x000000058a8a7217 */ /* 0x000fe40007800200 */
[----:B------:R-:W-:Y:S02]  /*2dc0*/  IMNMX R139, R139, R6, PT ;  /* 0x000000068b8b7217 */ /* 0x000fe40003800200 */
.L_x_193:
        /* <DEDUP_REMOVED lines=20> */
.L_x_199:
[----:B------:R-:W-:Y:S04]  /*2f10*/  MOV R6, 0x1 ;  /* 0x0000000100067802 */ /* 0x000fe80000000f00 */
[----:B------:R-:W-:Y:S11]  /*2f20*/  ISETP.NE.AND P0, PT, R6, c[0x0][0x2a8], PT ;  /* 0x0000aa0006007a0c */ /* 0x000ff60003f05270 */
[----:B------:R-:W-:Y:S02]  /*2f30*/  @!UPT UIADD3 URZ, URZ, URZ, URZ ;  /* 0x0000003f3f3ff290 */ /* 0x000fe4000fffe03f */
[----:B------:R-:W-:Y:S05]  /*2f40*/  @P0 IMAD.HI.U32 R6, R5, c[0x0][0x2ac], RZ ;  /* 0x0000ab0005060a27 */ /* 0x000fea00078e00ff */
[----:B------:R-:W-:Y:S02]  /*2f50*/  @P0 SHF.R.U32.HI R5, RZ, c[0x0][0x2b0], R6 ;  /* 0x0000ac00ff050a19 */ /* 0x000fe40000011606 */
.L_x_200:
[----:B------:R-:W-:Y:S05]  /*2f60*/  BSYNC B0 ;  /* 0x0000000000007941 */ /* 0x000fea0003800000 */
.L_x_198:
[----:B------:R-:W-:Y:S04]  /*2f70*/  IMAD.MOV.U32 R6, RZ, RZ, c[0x0][0x2a8] ;  /* 0x0000aa00ff067624 */ /* 0x000fe800078e00ff */
[----:B------:R-:W-:Y:S04]  /*2f80*/  IMAD R5, R5, R6, -UR16 ;  /* 0x8000001005057e24 */ /* 0x000fe8000f8e0206 */
[----:B------:R-:W-:Y:S05]  /*2f90*/  IMAD.IADD R5, R5, 0x1, -R233 ;  /* 0x0000000105057824 */ /* 0x000fea00078e0ae9 */
[----:B------:R-:W-:Y:S02]  /*2fa0*/  IADD3 R6, R5, c[0x0][0x2a8], RZ ;  /* 0x0000aa0005067a10 */ /* 0x000fe40007ffe0ff */
[----:B------:R-:W-:Y:S02]  /*2fb0*/  IMNMX R140, R140, R5, !PT ;  /* 0x000000058c8c7217 */ /* 0x000fe40007800200 */
[----:B------:R-:W-:Y:S02]  /*2fc0*/  IMNMX R143, R143, R6, PT ;  /* 0x000000068f8f7217 */ /* 0x000fe40003800200 */
.L_x_197:
        /* <DEDUP_REMOVED lines=20> */
.L_x_203:
[----:B------:R-:W-:Y:S04]  /*3110*/  MOV R5, 0x1 ;  /* 0x0000000100057802 */ /* 0x000fe80000000f00 */
[----:B------:R-:W-:Y:S11]  /*3120*/  ISETP.NE.AND P0, PT, R5, c[0x0][0x2a8], PT ;  /* 0x0000aa0005007a0c */ /* 0x000ff60003f05270 */
[----:B------:R-:W-:Y:S02]  /*3130*/  @!UPT UIADD3 URZ, URZ, URZ, URZ ;  /* 0x0000003f3f3ff290 */ /* 0x000fe4000fffe03f */
[----:B------:R-:W-:Y:S05]  /*3140*/  @P0 IMAD.HI.U32 R5, R4, c[0x0][0x2ac], RZ ;  /* 0x0000ab0004050a27 */ /* 0x000fea00078e00ff */
[----:B------:R-:W-:Y:S02]  /*3150*/  @P0 SHF.R.U32.HI R4, RZ, c[0x0][0x2b0], R5 ;  /* 0x0000ac00ff040a19 */ /* 0x000fe40000011605 */
.L_x_204:
[----:B------:R-:W-:Y:S05]  /*3160*/  BSYNC B0 ;  /* 0x0000000000007941 */ /* 0x000fea0003800000 */
.L_x_202:
[----:B------:R-:W-:Y:S04]  /*3170*/  IMAD.MOV.U32 R5, RZ, RZ, c[0x0][0x2a8] ;  /* 0x0000aa00ff057624 */ /* 0x000fe800078e00ff */
[----:B------:R-:W-:Y:S04]  /*3180*/  IMAD R4, R4, R5, -UR16 ;  /* 0x8000001004047e24 */ /* 0x000fe8000f8e0205 */
[----:B------:R-:W-:Y:S05]  /*3190*/  IMAD.IADD R4, R4, 0x1, -R233 ;  /* 0x0000000104047824 */ /* 0x000fea00078e0ae9 */
[----:B------:R-:W-:Y:S02]  /*31a0*/  IADD3 R5, R4, c[0x0][0x2a8], RZ ;  /* 0x0000aa0004057a10 */ /* 0x000fe40007ffe0ff */
[----:B------:R-:W-:Y:S02]  /*31b0*/  IMNMX R141, R141, R4, !PT ;  /* 0x000000048d8d7217 */ /* 0x000fe40007800200 */
[----:B------:R-:W-:Y:S02]  /*31c0*/  IMNMX R142, R142, R5, PT ;  /* 0x000000058e8e7217 */ /* 0x000fe40003800200 */
.L_x_201:
        /* <DEDUP_REMOVED lines=395> */
.L_x_205:
        /* <DEDUP_REMOVED lines=127> */
.L_x_206:
        /* <DEDUP_REMOVED lines=165> */
.L_x_188:
        /* <DEDUP_REMOVED lines=189> */
.L_x_210:
[----:B------:R-:W-:Y:S05]  /*6890*/  BSYNC B0 ;  /* 0x0000000000007941 */ /* 0x000fea0003800000 */
.L_x_209:
        /* <DEDUP_REMOVED lines=21> */
.L_x_212:
[----:B------:R-:W-:Y:S05]  /*69f0*/  BSYNC B0 ;  /* 0x0000000000007941 */ /* 0x000fea0003800000 */
.L_x_211:
        /* <DEDUP_REMOVED lines=24> */
.L_x_214:
[----:B------:R-:W-:Y:S05]  /*6b80*/  BSYNC B0 ;  /* 0x0000000000007941 */ /* 0x000fea0003800000 */
.L_x_213:
        /* <DEDUP_REMOVED lines=19> */
.L_x_208:
        /* <DEDUP_REMOVED lines=42> */
.L_x_216:
[----:B------:R-:W-:Y:S05]  /*6f60*/  BSYNC B0 ;  /* 0x0000000000007941 */ /* 0x000fea0003800000 */
.L_x_215:
        /* <DEDUP_REMOVED lines=19> */
.L_x_218:
[----:B------:R-:W-:Y:S05]  /*70a0*/  BSYNC B0 ;  /* 0x0000000000007941 */ /* 0x000fea0003800000 */
.L_x_217:
        /* <DEDUP_REMOVED lines=23> */
.L_x_220:
[----:B------:R-:W-:Y:S05]  /*7220*/  BSYNC B0 ;  /* 0x0000000000007941 */ /* 0x000fea0003800000 */
.L_x_219:
        /* <DEDUP_REMOVED lines=18> */
.L_x_221:
        /* <DEDUP_REMOVED lines=11> */
.L_x_1382:


//--------------------- .text._ZN7cutlass13device_kernelIN5flash19enable_sm80_to_sm89INS1_16FlashAttnBwdSm80INS1_25CollectiveMainloopBwdSm80ILi1ELi1EN4cute5tupleIJNS5_1CILi64EEES8_NS7_ILi192EEEEEENS_10bfloat16_tEfNS_4arch4Sm80ELb0ELb1ELb1ELb0ELb0ELb0ELb0ELb0ELi2ELi2ELi2ELi2ELb1EEENS1_24CollectiveEpilogueBwdGQAISA_fSD_Li256ELb0ELb0EEENS1_19SingleTileSchedulerILb0ELb0ELb0ELi64EEEEEEEEEvNT_6ParamsE --------------------------
	.section	.text._ZN7cutlass13device_kernelIN5flash19enable_sm80_to_sm89INS1_16FlashAttnBwdSm80INS1_25CollectiveMainloopBwdSm80ILi1ELi1EN4cute5tupleIJNS5_1CILi64EEES8_NS7_ILi192EEEEEENS_10bfloat16_tEfNS_4arch4Sm80ELb0ELb1ELb1ELb0ELb0ELb0ELb0ELb0ELi2ELi2ELi2ELi2ELb1EEENS1_24CollectiveEpilogueBwdGQAISA_fSD_Li256ELb0ELb0EEENS1_19SingleTileSchedulerILb0ELb0ELb0ELi64EEEEEEEEEvNT_6ParamsE,"ax",@progbits
	.sectioninfo	@"SHI_REGISTERS=255"
	.align	128
.text._ZN7cutlass13device_kernelIN5flash19enable_sm80_to_sm89INS1_16FlashAttnBwdSm80INS1_25CollectiveMainloopBwdSm80ILi1ELi1EN4cute5tupleIJNS5_1CILi64EEES8_NS7_ILi192EEEEEENS_10bfloat16_tEfNS_4arch4Sm80ELb0ELb1ELb1ELb0ELb0ELb0ELb0ELb0ELi2ELi2ELi2ELi2ELb1EEENS1_24CollectiveEpilogueBwdGQAISA_fSD_Li256ELb0ELb0EEENS1_19SingleTileSchedulerILb0ELb0ELb0ELi64EEEEEEEEEvNT_6ParamsE:
        .type           _ZN7cutlass13device_kernelIN5flash19enable_sm80_to_sm89INS1_16FlashAttnBwdSm80INS1_25CollectiveMainloopBwdSm80ILi1ELi1EN4cute5tupleIJNS5_1CILi64EEES8_NS7_ILi192EEEEEENS_10bfloat16_tEfNS_4arch4Sm80ELb0ELb1ELb1ELb0ELb0ELb0ELb0ELb0ELi2ELi2ELi2ELi2ELb1EEENS1_24CollectiveEpilogueBwdGQAISA_fSD_Li256ELb0ELb0EEENS1_19SingleTileSchedulerILb0ELb0ELb0ELi64EEEEEEEEEvNT_6ParamsE,@function
        .size           _ZN7cutlass13device_kernelIN5flash19enable_sm80_to_sm89INS1_16FlashAttnBwdSm80INS1_25CollectiveMainloopBwdSm80ILi1ELi1EN4cute5tupleIJNS5_1CILi64EEES8_NS7_ILi192EEEEEENS_10bfloat16_tEfNS_4arch4Sm80ELb0ELb1ELb1ELb0ELb0ELb0ELb0ELb0ELi2ELi2ELi2ELi2ELb1EEENS1_24CollectiveEpilogueBwdGQAISA_fSD_Li256ELb0ELb0EEENS1_19SingleTileSchedulerILb0ELb0ELb0ELi64EEEEEEEEEvNT_6ParamsE,(.L_x_1383 - _ZN7cutlass13device_kernelIN5flash19enable_sm80_to_sm89INS1_16FlashAttnBwdSm80INS1_25CollectiveMainloopBwdSm80ILi1ELi1EN4cute5tupleIJNS5_1CILi64EEES8_NS7_ILi192EEEEEENS_10bfloat16_tEfNS_4arch4Sm80ELb0ELb1ELb1ELb0ELb0ELb0ELb0ELb0ELi2ELi2ELi2ELi2ELb1EEENS1_24CollectiveEpilogueBwdGQAISA_fSD_Li256ELb0ELb0EEENS1_19SingleTileSchedulerILb0ELb0ELb0ELi64EEEEEEEEEvNT_6ParamsE)
        .other          _ZN7cutlass13device_kernelIN5flash19enable_sm80_to_sm89INS1_16FlashAttnBwdSm80INS1_25CollectiveMainloopBwdSm80ILi1ELi1EN4cute5tupleIJNS5_1CILi64EEES8_NS7_ILi192EEEEEENS_10bfloat16_tEfNS_4arch4Sm80ELb0ELb1ELb1ELb0ELb0ELb0ELb0ELb0ELi2ELi2ELi2ELi2ELb1EEENS1_24CollectiveEpilogueBwdGQAISA_fSD_Li256ELb0ELb0EEENS1_19SingleTileSchedulerILb0ELb0ELb0ELi64EEEEEEEEEvNT_6ParamsE,@"STO_CUDA_ENTRY STV_DEFAULT"
_ZN7cutlass13device_kernelIN5flash19enable_sm80_to_sm89INS1_16FlashAttnBwdSm80INS1_25CollectiveMainloopBwdSm80ILi1ELi1EN4cute5tupleIJNS5_1CILi64EEES8_NS7_ILi192EEEEEENS_10bfloat16_tEfNS_4arch4Sm80ELb0ELb1ELb1ELb0ELb0ELb0ELb0ELb0ELi2ELi2ELi2ELi2ELb1EEENS1_24CollectiveEpilogueBwdGQAISA_fSD_Li256ELb0ELb0EEENS1_19SingleTileSchedulerILb0ELb0ELb0ELi64EEEEEEEEEvNT_6ParamsE:
        /* <DEDUP_REMOVED lines=26> */
.L_x_222:
        /* <DEDUP_REMOVED lines=13> */
[----:B------:R-:W-:Y:S01]  /*0270*/  CS2R R104, SRZ ;  /* 0x0000000000687805 */ /* 0x000fe2000001ff00 */
[----:B------:R-:W-:Y:S01]  /*0280*/  ULDC.64 UR22, c[0x0][0x118] ;  /* 0x0000460000167ab9 */ /* 0x000fe20000000a00 */
[----:B------:R-:W-:Y:S01]  /*0290*/  CS2R R102, SRZ ;  /* 0x0000000000667805 */ /* 0x000fe2000001ff00 */
[----:B------:R-:W-:Y:S01]  /*02a0*/  USHF.R.S32.HI UR4, URZ, 0x1f, UR5 ;  /* 0x0000001f3f047899 */ /* 0x000fe20008011405 */
[----:B------:R-:W-:Y:S01]  /*02b0*/  CS2R R100, SRZ ;  /* 0x0000000000647805 */ /* 0x000fe2000001ff00 */
[----:B------:R-:W-:Y:S01]  /*02c0*/  CS2R R94, SRZ ;  /* 0x00000000005e7805 */ /* 0x000fe2000001ff00 */
[----:B------:R-:W-:Y:S01]  /*02d0*/  CS2R R92, SRZ ;  /* 0x00000000005c7805 */ /* 0x000fe2000001ff00 */
[----:B------:R-:W-:Y:S01]  /*02e0*/  ULEA.HI UR4, UR4, UR5, URZ, 0x6 ;  /* 0x0000000504047291 */ /* 0x000fe2000f8f303f */
[----:B------:R-:W-:Y:S01]  /*02f0*/  CS2R R98, SRZ ;  /* 0x0000000000627805 */ /* 0x000fe2000001ff00 */
[----:B------:R-:W-:Y:S01]  /*0300*/  CS2R R96, SRZ ;  /* 0x0000000000607805 */ /* 0x000fe2000001ff00 */
[----:B------:R-:W-:Y:S01]  /*0310*/  CS2R R90, SRZ ;  /* 0x00000000005a7805 */ /* 0x000fe2000001ff00 */
[----:B------:R-:W-:Y:S01]  /*0320*/  USHF.R.S32.HI UR15, URZ, 0x6, UR4 ;  /* 0x000000063f0f7899 */ /* 0x000fe20008011404 */
[----:B------:R-:W-:Y:S01]  /*0330*/  CS2R R88, SRZ ;  /* 0x0000000000587805 */ /* 0x000fe2000001ff00 */
[----:B------:R-:W-:Y:S01]  /*0340*/  CS2R R86, SRZ ;  /* 0x0000000000567805 */ /* 0x000fe2000001ff00 */
[----:B------:R-:W-:Y:S01]  /*0350*/  CS2R R84, SRZ ;  /* 0x0000000000547805 */ /* 0x000fe2000001ff00 */
[----:B------:R-:W-:Y:S01]  /*0360*/  UISETP.LT.AND UP0, UPT, URZ, UR15, UPT ;  /* 0x0000000f3f00728c */ /* 0x000fe2000bf01270 */
[----:B------:R-:W-:Y:S01]  /*0370*/  CS2R R78, SRZ ;  /* 0x00000000004e7805 */ /* 0x000fe2000001ff00 */
[----:B------:R-:W-:Y:S01]  /*0380*/  CS2R R76, SRZ ;  /* 0x00000000004c7805 */ /* 0x000fe2000001ff00 */
[----:B------:R-:W-:Y:S01]  /*0390*/  CS2R R82, SRZ ;  /* 0x0000000000527805 */ /* 0x000fe2000001ff00 */
[----:B------:R-:W-:Y:S01]  /*03a0*/  USEL UR15, URZ, UR15, !UP0 ;  /* 0x0000000f3f0f7287 */ /* 0x000fe2000c000000 */
[----:B------:R-:W-:Y:S01]  /*03b0*/  CS2R R80, SRZ ;  /* 0x0000000000507805 */ /* 0x000fe2000001ff00 */
        /* <DEDUP_REMOVED lines=44> */
[C---:B------:R-:W-:Y:S01]  /*0680*/  IMAD.WIDE.U32 R2, R116.reuse, c[0x0][0x270], R242 ;  /* 0x00009c0074027a25 */ /* 0x040fe200078e00f2 */
[----:B------:R-:W-:Y:S01]  /*0690*/  ULDC.64 UR8, c[0x0][0x290] ;  /* 0x0000a40000087ab9 */ /* 0x000fe20000000a00 */
[----:B------:R-:W1:Y:S01]  /*06a0*/  S2R R250, SR_CTAID.Z ;  /* 0x0000000000fa7919 */ /* 0x000e620000002700 */
[-C--:B------:R-:W-:Y:S01]  /*06b0*/  LEA.HI R22, R21, R238.reuse, RZ, 0x3 ;  /* 0x000000ee15167211 */ /* 0x080fe200078f18ff */
[----:B------:R-:W-:Y:S01]  /*06c0*/  UIMAD.WIDE.U32 UR18, UR14, UR8, URZ ;  /* 0x000000080e1272a5 */ /* 0x000fe2000f8e003f */
[C---:B------:R-:W-:Y:S01]  /*06d0*/  @P0 IMAD.HI.U32 R0, R116.reuse, c[0x0][0x24c], RZ ;  /* 0x0000930074000a27 */ /* 0x040fe200078e00ff */
        /* <DEDUP_REMOVED lines=9> */
[C---:B------:R-:W-:Y:S01]  /*0770*/  IMAD R0, R116.reuse, c[0x0][0x274], R0 ;  /* 0x00009d0074007a24 */ /* 0x040fe200078e0200 */
        /* <DEDUP_REMOVED lines=99> */
[----:B------:R-:W-:Y:S01]  /*0db0*/  ISETP.LT.OR P0, PT, R0, 0x1, P4 ;  /* 0x000000010000780c */ /* 0x000fe20002701670 */
[----:B------:R-:W-:Y:S01]  /*0dc0*/  IMAD R2, R116, c[0x0][0x184], R2 ;  /* 0x0000610074027a24 */ /* 0x000fe200078e0202 */
        /* <DEDUP_REMOVED lines=119> */
[----:B------:R-:W-:Y:S01]  /*1540*/  IMAD.WIDE.U32 R4, R116, c[0x0][0x210], R4 ;  /* 0x0000840074047a25 */ /* 0x000fe200078e0004 */
        /* <DEDUP_REMOVED lines=30> */
[----:B------:R-:W-:Y:S01]  /*1730*/  UMOV UR12, 0x1 ;  /* 0x00000001000c7882 */ /* 0x000fe20000000000 */
[----:B------:R-:W-:Y:S01]  /*1740*/  CS2R R32, SRZ ;  /* 0x0000000000207805 */ /* 0x000fe2000001ff00 */
[----:B------:R1:W1:Y:S01]  /*1750*/  LDSM.16.M88.4 R172, [R227+0x8080] ;  /* 0x00808000e3ac783b */ /* 0x0002620000000200 */
[----:B------:R-:W-:-:S02]  /*1760*/  ULDC UR11, c[0x0][0x198] ;  /* 0x00006600000b7ab9 */ /* 0x000fc40000000800 */
[----:B------:R-:W-:Y:S01]  /*1770*/  UIADD3 UR11, -UR16, UR11, UR12 ;  /* 0x0000000b100b7290 */ /* 0x000fe2000fffe10c */
[----:B------:R1:W1:Y:S01]  /*1780*/  LDSM.16.M88.4 R180, [R224+0xa080] ;  /* 0x00a08000e0b4783b */ /* 0x0002620000000200 */
[----:B------:R-:W-:Y:S02]  /*1790*/  UIMAD UR14, UR14, UR5, UR4 ;  /* 0x000000050e0e72a4 */ /* 0x000fe4000f8e0204 */
[----:B------:R-:W-:Y:S01]  /*17a0*/  UISETP.GT.AND UP2, UPT, UR13, -0x1, UPT ;  /* 0xffffffff0d00788c */ /* 0x000fe2000bf44270 */
[----:B------:R1:W1:Y:S01]  /*17b0*/  LDSM.16.M88.4 R184, [R225+0xa080] ;  /* 0x00a08000e1b8783b */ /* 0x0002620000000200 */
[----:B------:R-:W-:Y:S01]  /*17c0*/  IMAD.U32 R234, RZ, RZ, UR11 ;  /* 0x0000000bffea7e24 */ /* 0x000fe2000f8e00ff */
[----:B------:R-:W-:Y:S02]  /*17d0*/  ULDC UR5, c[0x0][0x2a0] ;  /* 0x0000a80000057ab9 */ /* 0x000fe40000000800 */
[----:B------:R1:W1:Y:S01]  /*17e0*/  LDSM.16.M88.4 R188, [R227+0xa080] ;  /* 0x00a08000e3bc783b */ /* 0x0002620000000200 */
[----:B------:R-:W-:-:S02]  /*17f0*/  ULOP3.LUT UR5, URZ, UR5, URZ, 0x33, !UPT ;  /* 0x000000053f057292 */ /* 0x000fc4000f8e333f */
        /* <DEDUP_REMOVED lines=15> */
[----:B------:R-:W-:-:S03]  /*18f0*/  ISETP.LT.OR P2, PT, R3, 0x21, !P2 ;  /* 0x000000210300780c */ /* 0x000fc60005741670 */
        /* <DEDUP_REMOVED lines=139> */
.L_x_242:
        /* <DEDUP_REMOVED lines=144> */
.L_x_226:
[----:B------:R-:W-:Y:S04]  /*2ab0*/  MOV R6, 0x1 ;  /* 0x0000000100067802 */ /* 0x000fe80000000f00 */
[----:B------:R-:W-:Y:S11]  /*2ac0*/  ISETP.NE.AND P0, PT, R6, c[0x0][0x2a8], PT ;  /* 0x0000aa0006007a0c */ /* 0x000ff60003f05270 */
[----:B------:R-:W-:Y:S02]  /*2ad0*/  @!UPT UIADD3 URZ, URZ, URZ, URZ ;  /* 0x0000003f3f3ff290 */ /* 0x000fe4000fffe03f */
[----:B------:R-:W-:Y:S05]  /*2ae0*/  @P0 IMAD.HI.U32 R6, R5, c[0x0][0x2ac], RZ ;  /* 0x0000ab0005060a27 */ /* 0x000fea00078e00ff */
[----:B------:R-:W-:Y:S02]  /*2af0*/  @P0 SHF.R.U32.HI R5, RZ, c[0x0][0x2b0], R6 ;  /* 0x0000ac00ff050a19 */ /* 0x000fe40000011606 */
.L_x_227:
[----:B------:R-:W-:Y:S05]  /*2b00*/  BSYNC B0 ;  /* 0x0000000000007941 */ /* 0x000fea0003800000 */
.L_x_225:
[----:B------:R-:W-:Y:S04]  /*2b10*/  IMAD.MOV.U32 R6, RZ, RZ, c[0x0][0x2a8] ;  /* 0x0000aa00ff067624 */ /* 0x000fe800078e00ff */
[----:B------:R-:W-:Y:S04]  /*2b20*/  IMAD R5, R5, R6, -UR16 ;  /* 0x8000001005057e24 */ /* 0x000fe8000f8e0206 */
[----:B------:R-:W-:Y:S05]  /*2b30*/  IMAD.IADD R5, R5, 0x1, -R233 ;  /* 0x0000000105057824 */ /* 0x000fea00078e0ae9 */
[----:B------:R-:W-:Y:S02]  /*2b40*/  IADD3 R6, R5, c[0x0][0x2a8], RZ ;  /* 0x0000aa0005067a10 */ /* 0x000fe40007ffe0ff */
[----:B------:R-:W-:Y:S02]  /*2b50*/  IMNMX R136, R136, R5, !PT ;  /* 0x0000000588887217 */ /* 0x000fe40007800200 */
[----:B------:R-:W-:Y:S02]  /*2b60*/  IMNMX R137, R137, R6, PT ;  /* 0x0000000689897217 */ /* 0x000fe40003800200 */
.L_x_224:
        /* <DEDUP_REMOVED lines=20> */
.L_x_230:
[----:B------:R-:W-:Y:S04]  /*2cb0*/  MOV R6, 0x1 ;  /* 0x0000000100067802 */ /* 0x000fe80000000f00 */
[----:B------:R-:W-:Y:S11]  /*2cc0*/  ISETP.NE.AND P0, PT, R6, c[0x0][0x2a8], PT ;  /* 0x0000aa0006007a0c */ /* 0x000ff60003f05270 */
[----:B------:R-:W-:Y:S02]  /*2cd0*/  @!UPT UIADD3 URZ, URZ, URZ, URZ ;  /* 0x0000003f3f3ff290 */ /* 0x000fe4000fffe03f */
[----:B------:R-:W-:Y:S05]  /*2ce0*/  @P0 IMAD.HI.U32 R6, R5, c[0x0][0x2ac], RZ ;  /* 0x0000ab0005060a27 */ /* 0x000fea00078e00ff */
[----:B------:R-:W-:Y:S02]  /*2cf0*/  @P0 SHF.R.U32.HI R5, RZ, c[0x0][0x2b0], R6 ;  /* 0x0000ac00ff050a19 */ /* 0x000fe40000011606 */
.L_x_231:
[----:B------:R-:W-:Y:S05]  /*2d00*/  BSYNC B0 ;  /* 0x0000000000007941 */ /* 0x000fea0003800000 */
.L_x_229:
[----:B------:R-:W-:Y:S04]  /*2d10*/  IMAD.MOV.U32 R6, RZ, RZ, c[0x0][0x2a8] ;  /* 0x0000aa00ff067624 */ /* 0x000fe800078e00ff */
[----:B------:R-:W-:Y:S04]  /*2d20*/  IMAD R5, R5, R6, -UR16 ;  /* 0x8000001005057e24 */ /* 0x000fe8000f8e0206 */
[----:B------:R-:W-:Y:S05]  /*2d30*/  IMAD.IADD R5, R5, 0x1, -R233 ;  /* 0x0000000105057824 */ /* 0x000fea00078e0ae9 */
[----:B------:R-:W-:Y:S02]  /*2d40*/  IADD3 R6, R5, c[0x0][0x2a8], RZ ;  /* 0x0000aa0005067a10 */ /* 0x000fe40007ffe0ff */
[----:B------:R-:W-:Y:S02]  /*2d50*/  IMNMX R138, R138, R5, !PT ;  /* 0x000000058a8a7217 */ /* 0x000fe40007800200 */
[----:B------:R-:W-:Y:S02]  /*2d60*/  IMNMX R139, R139, R6, PT ;  /* 0x000000068b8b7217 */ /* 0x000fe40003800200 */
.L_x_228:
        /* <DEDUP_REMOVED lines=20> */
.L_x_234:
[----:B------:R-:W-:Y:S04]  /*2eb0*/  MOV R6, 0x1 ;  /* 0x0000000100067802 */ /* 0x000fe80000000f00 */
[----:B------:R-:W-:Y:S11]  /*2ec0*/  ISETP.NE.AND P0, PT, R6, c[0x0][0x2a8], PT ;  /* 0x0000aa0006007a0c */ /* 0x000ff60003f05270 */
[----:B------:R-:W-:Y:S02]  /*2ed0*/  @!UPT UIADD3 URZ, URZ, URZ, URZ ;  /* 0x0000003f3f3ff290 */ /* 0x000fe4000fffe03f */
[----:B------:R-:W-:Y:S05]  /*2ee0*/  @P0 IMAD.HI.U32 R6, R5, c[0x0][0x2ac], RZ ;  /* 0x0000ab0005060a27 */ /* 0x000fea00078e00ff */
[----:B------:R-:W-:Y:S02]  /*2ef0*/  @P0 SHF.R.U32.HI R5, RZ, c[0x0][0x2b0], R6 ;  /* 0x0000ac00ff050a19 */ /* 0x000fe40000011606 */
.L_x_235:
[----:B------:R-:W-:Y:S05]  /*2f00*/  BSYNC B0 ;  /* 0x0000000000007941 */ /* 0x000fea0003800000 */
.L_x_233:
[----:B------:R-:W-:Y:S04]  /*2f10*/  IMAD.MOV.U32 R6, RZ, RZ, c[0x0][0x2a8] ;  /* 0x0000aa00ff067624 */ /* 0x000fe800078e00ff */
[----:B------:R-:W-:Y:S04]  /*2f20*/  IMAD R5, R5, R6, -UR16 ;  /* 0x8000001005057e24 */ /* 0x000fe8000f8e0206 */
[----:B------:R-:W-:Y:S05]  /*2f30*/  IMAD.IADD R5, R5, 0x1, -R233 ;  /* 0x0000000105057824 */ /* 0x000fea00078e0ae9 */
[----:B------:R-:W-:Y:S02]  /*2f40*/  IADD3 R6, R5, c[0x0][0x2a8], RZ ;  /* 0x0000aa0005067a10 */ /* 0x000fe40007ffe0ff */
[----:B------:R-:W-:Y:S02]  /*2f50*/  IMNMX R140, R140, R5, !PT ;  /* 0x000000058c8c7217 */ /* 0x000fe40007800200 */
[----:B------:R-:W-:Y:S02]  /*2f60*/  IMNMX R143, R143, R6, PT ;  /* 0x000000068f8f7217 */ /* 0x000fe40003800200 */
.L_x_232:
        /* <DEDUP_REMOVED lines=20> */
.L_x_238:
[----:B------:R-:W-:Y:S04]  /*30b0*/  MOV R5, 0x1 ;  /* 0x0000000100057802 */ /* 0x000fe80000000f00 */
[----:B------:R-:W-:Y:S11]  /*30c0*/  ISETP.NE.AND P0, PT, R5, c[0x0][0x2a8], PT ;  /* 0x0000aa0005007a0c */ /* 0x000ff60003f05270 */
[----:B------:R-:W-:Y:S02]  /*30d0*/  @!UPT UIADD3 URZ, URZ, URZ, URZ ;  /* 0x0000003f3f3ff290 */ /* 0x000fe4000fffe03f */
[----:B------:R-:W-:Y:S05]  /*30e0*/  @P0 IMAD.HI.U32 R5, R4, c[0x0][0x2ac], RZ ;  /* 0x0000ab0004050a27 */ /* 0x000fea00078e00ff */
[----:B------:R-:W-:Y:S02]  /*30f0*/  @P0 SHF.R.U32.HI R4, RZ, c[0x0][0x2b0], R5 ;  /* 0x0000ac00ff040a19 */ /* 0x000fe40000011605 */
.L_x_239:
[----:B------:R-:W-:Y:S05]  /*3100*/  BSYNC B0 ;  /* 0x0000000000007941 */ /* 0x000fea0003800000 */
.L_x_237:
[----:B------:R-:W-:Y:S04]  /*3110*/  IMAD.MOV.U32 R5, RZ, RZ, c[0x0][0x2a8] ;  /* 0x0000aa00ff057624 */ /* 0x000fe800078e00ff */
[----:B------:R-:W-:Y:S04]  /*3120*/  IMAD R4, R4, R5, -UR16 ;  /* 0x8000001004047e24 */ /* 0x000fe8000f8e0205 */
[----:B------:R-:W-:Y:S05]  /*3130*/  IMAD.IADD R4, R4, 0x1, -R233 ;  /* 0x0000000104047824 */ /* 0x000fea00078e0ae9 */
[----:B------:R-:W-:Y:S02]  /*3140*/  IADD3 R5, R4, c[0x0][0x2a8], RZ ;  /* 0x0000aa0004057a10 */ /* 0x000fe40007ffe0ff */
[----:B------:R-:W-:Y:S02]  /*3150*/  IMNMX R141, R141, R4, !PT ;  /* 0x000000048d8d7217 */ /* 0x000fe40007800200 */
[----:B------:R-:W-:Y:S02]  /*3160*/  IMNMX R142, R142, R5, PT ;  /* 0x000000058e8e7217 */ /* 0x000fe40003800200 */
.L_x_236:
        /* <DEDUP_REMOVED lines=395> */
.L_x_240:
        /* <DEDUP_REMOVED lines=127> */
.L_x_241:
        /* <DEDUP_REMOVED lines=165> */
.L_x_223:
[----:B------:R-:W-:Y:S05]  /*5c60*/  @P1 EXIT ;  /* 0x000000000000194d */ /* 0x000fea0003800000 */
[----:B------:R-:W2:Y:S01]  /*5c70*/  S2R R0, SR_CTAID.Y ;  /* 0x0000000000007919 */ /* 0x000ea20000002600 */
[----:B------:R-:W-:Y:S01]  /*5c80*/  MOV R2, 0x1 ;  /* 0x0000000100027802 */ /* 0x000fe20000000f00 */
[----:B------:R-:W-:Y:S02]  /*5c90*/  UIMAD UR5, UR13, 0x3000, URZ ;  /* 0x000030000d0578a4 */ /* 0x000fe4000f8e023f */
[----:B-1----:R-:W1:Y:S04]  /*5ca0*/  S2R R11, SR_CTAID.Z ;  /* 0x00000000000b7919 */ /* 0x002e680000002700 */
[----:B------:R-:W-:Y:S01]  /*5cb0*/  BAR.SYNC.DEFER_BLOCKING 0x1, 0x100 ;  /* 0x0044000000007b1d */ /* 0x000fe20000010000 */
[----:B------:R-:W-:Y:S01]  /*5cc0*/  ISETP.NE.AND P1, PT, R2, c[0x0][0x338], PT ;  /* 0x0000ce0002007a0c */ /* 0x000fe20003f25270 */
[----:B------:R-:W-:Y:S01]  /*5cd0*/  USHF.R.S32.HI UR4, URZ, 0x1f, UR5 ;  /* 0x0000001f3f047899 */ /* 0x000fe20008011405 */
[----:B------:R-:W-:-:S11]  /*5ce0*/  IADD3 R2, P0, R238, UR5, RZ ;  /* 0x00000005ee027c10 */ /* 0x000fd6000ff1e0ff */
[----:B--2---:R-:W-:-:S05]  /*5cf0*/  @P1 IMAD.HI.U32 R3, R0, c[0x0][0x33c], RZ ;  /* 0x0000cf0000031a27 */ /* 0x004fca00078e00ff */
[----:B------:R-:W-:Y:S02]  /*5d00*/  @P1 SHF.R.U32.HI R0, RZ, c[0x0][0x340], R3 ;  /* 0x0000d000ff001a19 */ /* 0x000fe40000011603 */
[----:B------:R-:W-:Y:S02]  /*5d10*/  LEA.HI.X.SX32 R3, R238, UR4, 0x1, P0 ;  /* 0x00000004ee037c11 */ /* 0x000fe400080f0eff */
[----:B------:R-:W-:-:S05]  /*5d20*/  SHF.R.S32.HI R4, RZ, 0x1f, R0 ;  /* 0x0000001fff047819 */ /* 0x000fca0000011400 */
[C---:B------:R-:W-:Y:S02]  /*5d30*/  IMAD R6, R4.reuse, c[0x0][0x328], RZ ;  /* 0x0000ca0004067a24 */ /* 0x040fe400078e02ff */
[----:B------:R-:W-:Y:S02]  /*5d40*/  IMAD R7, R4, c[0x0][0x300], RZ ;  /* 0x0000c00004077a24 */ /* 0x000fe400078e02ff */
[----:B------:R-:W-:-:S04]  /*5d50*/  IMAD.WIDE.U32 R4, R0, c[0x0][0x328], R2 ;  /* 0x0000ca0000047a25 */ /* 0x000fc800078e0002 */
[----:B------:R-:W-:-:S04]  /*5d60*/  IMAD.WIDE.U32 R2, R0, c[0x0][0x300], R2 ;  /* 0x0000c00000027a25 */ /* 0x000fc800078e0002 */
[C---:B------:R-:W-:Y:S02]  /*5d70*/  IMAD R6, R0.reuse, c[0x0][0x32c], R6 ;  /* 0x0000cb0000067a24 */ /* 0x040fe400078e0206 */
[----:B------:R-:W-:Y:S01]  /*5d80*/  IMAD R0, R0, c[0x0][0x304], R7 ;  /* 0x0000c10000007a24 */ /* 0x000fe200078e0207 */
[----:B-1----:R-:W-:Y:S02]  /*5d90*/  SHF.R.S32.HI R7, RZ, 0x1f, R11 ;  /* 0x0000001fff077819 */ /* 0x002fe4000001140b */
[----:B------:R-:W-:Y:S02]  /*5da0*/  IADD3 R5, R5, R6, RZ ;  /* 0x0000000605057210 */ /* 0x000fe40007ffe0ff */
[----:B------:R-:W-:Y:S01]  /*5db0*/  IADD3 R3, R3, R0, RZ ;  /* 0x0000000003037210 */ /* 0x000fe20007ffe0ff */
[----:B------:R-:W-:Y:S02]  /*5dc0*/  IMAD R10, R7, c[0x0][0x330], RZ ;  /* 0x0000cc00070a7a24 */ /* 0x000fe400078e02ff */
[----:B------:R-:W-:-:S04]  /*5dd0*/  IMAD.WIDE.U32 R8, R11, c[0x0][0x330], R4 ;  /* 0x0000cc000b087a25 */ /* 0x000fc800078e0004 */
[----:B------:R-:W-:Y:S01]  /*5de0*/  IMAD R10, R11, c[0x0][0x334], R10 ;  /* 0x0000cd000b0a7a24 */ /* 0x000fe200078e020a */
[----:B------:R-:W-:Y:S01]  /*5df0*/  LEA R4, P1, R8, c[0x0][0x310], 0x2 ;  /* 0x0000c40008047a11 */ /* 0x000fe200078210ff */
[----:B------:R-:W-:Y:S02]  /*5e00*/  IMAD R0, R7, c[0x0][0x308], RZ ;  /* 0x0000c20007007a24 */ /* 0x000fe400078e02ff */
[----:B------:R-:W-:Y:S01]  /*5e10*/  IMAD.WIDE.U32 R6, R11, c[0x0][0x308], R2 ;  /* 0x0000c2000b067a25 */ /* 0x000fe200078e0002 */
[----:B------:R-:W-:-:S03]  /*5e20*/  IADD3 R10, R9, R10, RZ ;  /* 0x0000000a090a7210 */ /* 0x000fc60007ffe0ff */
[----:B------:R-:W-:Y:S01]  /*5e30*/  IMAD R0, R11, c[0x0][0x30c], R0 ;  /* 0x0000c3000b007a24 */ /* 0x000fe200078e0200 */
[----:B------:R-:W-:Y:S02]  /*5e40*/  LEA.HI.X R5, R8, c[0x0][0x314], R10, 0x2, P1 ;  /* 0x0000c50008057a11 */ /* 0x000fe400008f140a */
[C---:B------:R-:W-:Y:S02]  /*5e50*/  LEA R2, P0, R6.reuse, c[0x0][0x2e8], 0x2 ;  /* 0x0000ba0006027a11 */ /* 0x040fe400078010ff */
[----:B------:R-:W-:Y:S01]  /*5e60*/  IADD3 R0, R7, R0, RZ ;  /* 0x0000000007007210 */ /* 0x000fe20007ffe0ff */
[----:B------:R-:W-:Y:S03]  /*5e70*/  RED.E.ADD.F32.FTZ.RN.STRONG.GPU [R4.64], R20 ;  /* 0x000000140400798e */ /* 0x000fe6000c10e796 */
[----:B------:R-:W-:Y:S01]  /*5e80*/  LEA.HI.X R3, R6, c[0x0][0x2ec], R0, 0x2, P0 ;  /* 0x0000bb0006037a11 */ /* 0x000fe200000f1400 */
        /* <DEDUP_REMOVED lines=96> */
.L_x_243:
        /* <DEDUP_REMOVED lines=15> */
.L_x_1383:


//--------------------- .text._ZN7cutlass13device_kernelIN5flash19enable_sm80_to_sm89INS1_16FlashAttnBwdSm80INS1_25CollectiveMainloopBwdSm80ILi1ELi1EN4cute5tupleIJNS5_1CILi64EEES8_NS7_ILi192EEEEEENS_10bfloat16_tEfNS_4arch4Sm80ELb0ELb1ELb1ELb0ELb1ELb0ELb0ELb0ELi2ELi2ELi2ELi2ELb1EEENS1_24CollectiveEpilogueBwdGQAISA_fSD_Li256ELb0ELb1EEENS1_19SingleTileSchedulerILb0ELb0ELb0ELi64EEEEEEEEEvNT_6ParamsE --------------------------
	.section	.text._ZN7cutlass13device_kernelIN5flash19enable_sm80_to_sm89INS1_16FlashAttnBwdSm80INS1_25CollectiveMainloopBwdSm80ILi1ELi1EN4cute5tupleIJNS5_1CILi64EEES8_NS7_ILi192EEEEEENS_10bfloat16_tEfNS_4arch4Sm80ELb0ELb1ELb1ELb0ELb1ELb0ELb0ELb0ELi2ELi2ELi2ELi2ELb1EEENS1_24CollectiveEpilogueBwdGQAISA_fSD_Li256ELb0ELb1EEENS1_19SingleTileSchedulerILb0ELb0ELb0ELi64EEEEEEEEEvNT_6ParamsE,"ax",@progbits
	.sectioninfo	@"SHI_REGISTERS=255"
	.align	128
.text._ZN7cutlass13device_kernelIN5flash19enable_sm80_to_sm89INS1_16FlashAttnBwdSm80INS1_25CollectiveMainloopBwdSm80ILi1ELi1EN4cute5tupleIJNS5_1CILi64EEES8_NS7_ILi192EEEEEENS_10bfloat16_tEfNS_4arch4Sm80ELb0ELb1ELb1ELb0ELb1ELb0ELb0ELb0ELi2ELi2ELi2ELi2ELb1EEENS1_24CollectiveEpilogueBwdGQAISA_fSD_Li256ELb0ELb1EEENS1_19SingleTileSchedulerILb0ELb0ELb0ELi64EEEEEEEEEvNT_6ParamsE:
        .type           _ZN7cutlass13device_kernelIN5flash19enable_sm80_to_sm89INS1_16FlashAttnBwdSm80INS1_25CollectiveMainloopBwdSm80ILi1ELi1EN4cute5tupleIJNS5_1CILi64EEES8_NS7_ILi192EEEEEENS_10bfloat16_tEfNS_4arch4Sm80ELb0ELb1ELb1ELb0ELb1ELb0ELb0ELb0ELi2ELi2ELi2ELi2ELb1EEENS1_24CollectiveEpilogueBwdGQAISA_fSD_Li256ELb0ELb1EEENS1_19SingleTileSchedulerILb0ELb0ELb0ELi64EEEEEEEEEvNT_6ParamsE,@function
        .size           _ZN7cutlass13device_kernelIN5flash19enable_sm80_to_sm89INS1_16FlashAttnBwdSm80INS1_25CollectiveMainloopBwdSm80ILi1ELi1EN4cute5tupleIJNS5_1CILi64EEES8_NS7_ILi192EEEEEENS_10bfloat16_tEfNS_4arch4Sm80ELb0ELb1ELb1ELb0ELb1ELb0ELb0ELb0ELi2ELi2ELi2ELi2ELb1EEENS1_24CollectiveEpilogueBwdGQAISA_fSD_Li256ELb0ELb1EEENS1_19SingleTileSchedulerILb0ELb0ELb0ELi64EEEEEEEEEvNT_6ParamsE,(.L_x_1384 - _ZN7cutlass13device_kernelIN5flash19enable_sm80_to_sm89INS1_16FlashAttnBwdSm80INS1_25CollectiveMainloopBwdSm80ILi1ELi1EN4cute5tupleIJNS5_1CILi64EEES8_NS7_ILi192EEEEEENS_10bfloat16_tEfNS_4arch4Sm80ELb0ELb1ELb1ELb0ELb1ELb0ELb0ELb0ELi2ELi2ELi2ELi2ELb1EEENS1_24CollectiveEpilogueBwdGQAISA_fSD_Li256ELb0ELb1EEENS1_19SingleTileSchedulerILb0ELb0ELb0ELi64EEEEEEEEEvNT_6ParamsE)
        .other          _ZN7cutlass13device_kernelIN5flash19enable_sm80_to_sm89INS1_16FlashAttnBwdSm80INS1_25CollectiveMainloopBwdSm80ILi1ELi1EN4cute5tupleIJNS5_1CILi64EEES8_NS7_ILi192EEEEEENS_10bfloat16_tEfNS_4arch4Sm80ELb0ELb1ELb1ELb0ELb1ELb0ELb0ELb0ELi2ELi2ELi2ELi2ELb1EEENS1_24CollectiveEpilogueBwdGQAISA_fSD_Li256ELb0ELb1EEENS1_19SingleTileSchedulerILb0ELb0ELb0ELi64EEEEEEEEEvNT_6ParamsE,@"STO_CUDA_ENTRY STV_DEFAULT"
_ZN7cutlass13device_kernelIN5flash19enable_sm80_to_sm89INS1_16FlashAttnBwdSm80INS1_25CollectiveMainloopBwdSm80ILi1ELi1EN4cute5tupleIJNS5_1CILi64EEES8_NS7_ILi192EEEEEENS_10bfloat16_tEfNS_4arch4Sm80ELb0ELb1ELb1ELb0ELb1ELb0ELb0ELb0ELi2ELi2ELi2ELi2ELb1EEENS1_24CollectiveEpilogueBwdGQAISA_fSD_Li256ELb0ELb1EEENS1_19SingleTileSchedulerILb0ELb0ELb0ELi64EEEEEEEEEvNT_6ParamsE:
        /* <DEDUP_REMOVED lines=26> */
.L_x_244:
        /* <DEDUP_REMOVED lines=339> */
[----:B------:R1:W1:Y:S01]  /*16d0*/  LDSM.16.M88.4 R164, [R224+0x8080] ;  /* 0x00808000e0a4783b */ /* 0x0002620000000200 */
        /* <DEDUP_REMOVED lines=57> */
[CC--:B-----5:R-:W-:Y:S02]  /*1a70*/  LEA.HI R8, R21.reuse, R238.reuse, RZ, 0x5 ;  /* 0x000000ee15087211 */ /* 0x0e0fe400078f28ff */
[----:B------:R-:W-:Y:S02]  /*1a80*/  LEA.HI R9, R21, R238, RZ, 0x2 ;  /* 0x000000ee15097211 */ /* 0x000fe400078f10ff */
[----:B------:R-:W-:-:S02]  /*1a90*/  ISETP.GE.AND P2, PT, R26, c[0x0][0x1fc], PT ;  /* 0x00007f001a007a0c */ /* 0x000fc40003f46270 */
[--C-:B------:R-:W-:Y:S02]  /*1aa0*/  SHF.R.S32.HI R12, RZ, 0x1f, R9.reuse ;  /* 0x0000001fff0c7819 */ /* 0x100fe40000011409 */
[----:B------:R-:W-:Y:S01]  /*1ab0*/  ISETP.LT.OR P6, PT, R0, 0x21, P6 ;  /* 0x000000210000780c */ /* 0x000fe200037c1670 */
[----:B-1----:R-:W-:Y:S01]  /*1ac0*/  @!P3 IMAD.SHL.U32 R10, R238, 0x10, RZ ;  /* 0x00000010ee0ab824 */ /* 0x002fe200078e00ff */
        /* <DEDUP_REMOVED lines=52> */
[----:B-----5:R-:W-:Y:S01]  /*1e10*/  IMAD.IADD R3, R238, 0x1, -R7 ;  /* 0x00000001ee037824 */ /* 0x020fe200078e0a07 */
        /* <DEDUP_REMOVED lines=56> */
[----:B--234-:R-:W-:Y:S02]  /*21a0*/  IMAD.IADD R3, R3, 0x1, R2 ;  /* 0x0000000103037824 */ /* 0x01cfe400078e0202 */
.L_x_264:
        /* <DEDUP_REMOVED lines=99> */
[----:B------:R4:W2:Y:S01]  /*27e0*/  MUFU.TANH R201, R5 ;  /* 0x0000000500c97308 */ /* 0x0008a20000002400 */
        /* <DEDUP_REMOVED lines=30> */
[----:B--234-:R-:W-:Y:S01]  /*29d0*/  IMAD.MOV.U32 R5, RZ, RZ, c[0x0][0x168] ;  /* 0x00005a00ff057624 */ /* 0x01cfe200078e00ff */
        /* <DEDUP_REMOVED lines=13> */
.L_x_248:
[----:B------:R-:W-:Y:S04]  /*2ab0*/  MOV R6, 0x1 ;  /* 0x0000000100067802 */ /* 0x000fe80000000f00 */
[----:B------:R-:W-:Y:S11]  /*2ac0*/  ISETP.NE.AND P0, PT, R6, c[0x0][0x2a8], PT ;  /* 0x0000aa0006007a0c */ /* 0x000ff60003f05270 */
[----:B------:R-:W-:Y:S02]  /*2ad0*/  @!UPT UIADD3 URZ, URZ, URZ, URZ ;  /* 0x0000003f3f3ff290 */ /* 0x000fe4000fffe03f */
[----:B------:R-:W-:Y:S05]  /*2ae0*/  @P0 IMAD.HI.U32 R6, R5, c[0x0][0x2ac], RZ ;  /* 0x0000ab0005060a27 */ /* 0x000fea00078e00ff */
[----:B------:R-:W-:Y:S02]  /*2af0*/  @P0 SHF.R.U32.HI R5, RZ, c[0x0][0x2b0], R6 ;  /* 0x0000ac00ff050a19 */ /* 0x000fe40000011606 */
.L_x_249:
[----:B------:R-:W-:Y:S05]  /*2b00*/  BSYNC B0 ;  /* 0x0000000000007941 */ /* 0x000fea0003800000 */
.L_x_247:
[----:B------:R-:W-:Y:S04]  /*2b10*/  IMAD.MOV.U32 R6, RZ, RZ, c[0x0][0x2a8] ;  /* 0x0000aa00ff067624 */ /* 0x000fe800078e00ff */
[----:B------:R-:W-:Y:S04]  /*2b20*/  IMAD R5, R5, R6, -UR16 ;  /* 0x8000001005057e24 */ /* 0x000fe8000f8e0206 */
[----:B------:R-:W-:Y:S05]  /*2b30*/  IMAD.IADD R5, R5, 0x1, -R233 ;  /* 0x0000000105057824 */ /* 0x000fea00078e0ae9 */
[----:B------:R-:W-:Y:S02]  /*2b40*/  IADD3 R6, R5, c[0x0][0x2a8], RZ ;  /* 0x0000aa0005067a10 */ /* 0x000fe40007ffe0ff */
[----:B------:R-:W-:Y:S02]  /*2b50*/  IMNMX R136, R136, R5, !PT ;  /* 0x0000000588887217 */ /* 0x000fe40007800200 */
[----:B------:R-:W-:Y:S02]  /*2b60*/  IMNMX R137, R137, R6, PT ;  /* 0x0000000689897217 */ /* 0x000fe40003800200 */
.L_x_246:
[----:B--23--:R-:W-:Y:S02]  /*2b70*/  PLOP3.LUT P0, PT, PT, PT, UP1, 0x40, 0x0 ;  /* 0x000000000000781c */ /* 0x00cfe40003f0e818 */
[----:B----4-:R-:W-:Y:S05]  /*2b80*/  IADD3 R5, R4, 0x8, RZ ;  /* 0x0000000804057810 */ /* 0x010fea0007ffe0ff */
        /* <DEDUP_REMOVED lines=18> */
.L_x_252:
[----:B------:R-:W-:Y:S04]  /*2cb0*/  MOV R6, 0x1 ;  /* 0x0000000100067802 */ /* 0x000fe80000000f00 */
[----:B------:R-:W-:Y:S11]  /*2cc0*/  ISETP.NE.AND P0, PT, R6, c[0x0][0x2a8], PT ;  /* 0x0000aa0006007a0c */ /* 0x000ff60003f05270 */
[----:B------:R-:W-:Y:S02]  /*2cd0*/  @!UPT UIADD3 URZ, URZ, URZ, URZ ;  /* 0x0000003f3f3ff290 */ /* 0x000fe4000fffe03f */
[----:B------:R-:W-:Y:S05]  /*2ce0*/  @P0 IMAD.HI.U32 R6, R5, c[0x0][0x2ac], RZ ;  /* 0x0000ab0005060a27 */ /* 0x000fea00078e00ff */
[----:B------:R-:W-:Y:S02]  /*2cf0*/  @P0 SHF.R.U32.HI R5, RZ, c[0x0][0x2b0], R6 ;  /* 0x0000ac00ff050a19 */ /* 0x000fe40000011606 */
.L_x_253:
[----:B------:R-:W-:Y:S05]  /*2d00*/  BSYNC B0 ;  /* 0x0000000000007941 */ /* 0x000fea0003800000 */
.L_x_251:
[----:B------:R-:W-:Y:S04]  /*2d10*/  IMAD.MOV.U32 R6, RZ, RZ, c[0x0][0x2a8] ;  /* 0x0000aa00ff067624 */ /* 0x000fe800078e00ff */
[----:B------:R-:W-:Y:S04]  /*2d20*/  IMAD R5, R5, R6, -UR16 ;  /* 0x8000001005057e24 */ /* 0x000fe8000f8e0206 */
[----:B------:R-:W-:Y:S05]  /*2d30*/  IMAD.IADD R5, R5, 0x1, -R233 ;  /* 0x0000000105057824 */ /* 0x000fea00078e0ae9 */
[----:B------:R-:W-:Y:S02]  /*2d40*/  IADD3 R6, R5, c[0x0][0x2a8], RZ ;  /* 0x0000aa0005067a10 */ /* 0x000fe40007ffe0ff */
[----:B------:R-:W-:Y:S02]  /*2d50*/  IMNMX R138, R138, R5, !PT ;  /* 0x000000058a8a7217 */ /* 0x000fe40007800200 */
[----:B------:R-:W-:Y:S02]  /*2d60*/  IMNMX R139, R139, R6, PT ;  /* 0x000000068b8b7217 */ /* 0x000fe40003800200 */
.L_x_250:
        /* <DEDUP_REMOVED lines=20> */
.L_x_256:
[----:B------:R-:W-:Y:S04]  /*2eb0*/  MOV R6, 0x1 ;  /* 0x0000000100067802 */ /* 0x000fe80000000f00 */
[----:B------:R-:W-:Y:S11]  /*2ec0*/  ISETP.NE.AND P0, PT, R6, c[0x0][0x2a8], PT ;  /* 0x0000aa0006007a0c */ /* 0x000ff60003f05270 */
[----:B------:R-:W-:Y:S02]  /*2ed0*/  @!UPT UIADD3 URZ, URZ, URZ, URZ ;  /* 0x0000003f3f3ff290 */ /* 0x000fe4000fffe03f */
[----:B------:R-:W-:Y:S05]  /*2ee0*/  @P0 IMAD.HI.U32 R6, R5, c[0x0][0x2ac], RZ ;  /* 0x0000ab0005060a27 */ /* 0x000fea00078e00ff */
[----:B------:R-:W-:Y:S02]  /*2ef0*/  @P0 SHF.R.U32.HI R5, RZ, c[0x0][0x2b0], R6 ;  /* 0x0000ac00ff050a19 */ /* 0x000fe40000011606 */
.L_x_257:
[----:B------:R-:W-:Y:S05]  /*2f00*/  BSYNC B0 ;  /* 0x0000000000007941 */ /* 0x000fea0003800000 */
.L_x_255:
[----:B------:R-:W-:Y:S04]  /*2f10*/  IMAD.MOV.U32 R6, RZ, RZ, c[0x0][0x2a8] ;  /* 0x0000aa00ff067624 */ /* 0x000fe800078e00ff */
[----:B------:R-:W-:Y:S04]  /*2f20*/  IMAD R5, R5, R6, -UR16 ;  /* 0x8000001005057e24 */ /* 0x000fe8000f8e0206 */
[----:B------:R-:W-:Y:S05]  /*2f30*/  IMAD.IADD R5, R5, 0x1, -R233 ;  /* 0x0000000105057824 */ /* 0x000fea00078e0ae9 */
[----:B------:R-:W-:Y:S02]  /*2f40*/  IADD3 R6, R5, c[0x0][0x2a8], RZ ;  /* 0x0000aa0005067a10 */ /* 0x000fe40007ffe0ff */
[----:B------:R-:W-:Y:S02]  /*2f50*/  IMNMX R140, R140, R5, !PT ;  /* 0x000000058c8c7217 */ /* 0x000fe40007800200 */
[----:B------:R-:W-:Y:S02]  /*2f60*/  IMNMX R143, R143, R6, PT ;  /* 0x000000068f8f7217 */ /* 0x000fe40003800200 */
.L_x_254:
        /* <DEDUP_REMOVED lines=20> */
.L_x_260:
[----:B------:R-:W-:Y:S04]  /*30b0*/  MOV R5, 0x1 ;  /* 0x0000000100057802 */ /* 0x000fe80000000f00 */
[----:B------:R-:W-:Y:S11]  /*30c0*/  ISETP.NE.AND P0, PT, R5, c[0x0][0x2a8], PT ;  /* 0x0000aa0005007a0c */ /* 0x000ff60003f05270 */
[----:B------:R-:W-:Y:S02]  /*30d0*/  @!UPT UIADD3 URZ, URZ, URZ, URZ ;  /* 0x0000003f3f3ff290 */ /* 0x000fe4000fffe03f */
[----:B------:R-:W-:Y:S05]  /*30e0*/  @P0 IMAD.HI.U32 R5, R4, c[0x0][0x2ac], RZ ;  /* 0x0000ab0004050a27 */ /* 0x000fea00078e00ff */
[----:B------:R-:W-:Y:S02]  /*30f0*/  @P0 SHF.R.U32.HI R4, RZ, c[0x0][0x2b0], R5 ;  /* 0x0000ac00ff040a19 */ /* 0x000fe40000011605 */
.L_x_261:
[----:B------:R-:W-:Y:S05]  /*3100*/  BSYNC B0 ;  /* 0x0000000000007941 */ /* 0x000fea0003800000 */
.L_x_259:
[----:B------:R-:W-:Y:S04]  /*3110*/  IMAD.MOV.U32 R5, RZ, RZ, c[0x0][0x2a8] ;  /* 0x0000aa00ff057624 */ /* 0x000fe800078e00ff */
[----:B------:R-:W-:Y:S04]  /*3120*/  IMAD R4, R4, R5, -UR16 ;  /* 0x8000001004047e24 */ /* 0x000fe8000f8e0205 */
[----:B------:R-:W-:Y:S05]  /*3130*/  IMAD.IADD R4, R4, 0x1, -R233 ;  /* 0x0000000104047824 */ /* 0x000fea00078e0ae9 */
[----:B------:R-:W-:Y:S02]  /*3140*/  IADD3 R5, R4, c[0x0][0x2a8], RZ ;  /* 0x0000aa0004057a10 */ /* 0x000fe40007ffe0ff */
[----:B------:R-:W-:Y:S02]  /*3150*/  IMNMX R141, R141, R4, !PT ;  /* 0x000000048d8d7217 */ /* 0x000fe40007800200 */
[----:B------:R-:W-:Y:S02]  /*3160*/  IMNMX R142, R142, R5, PT ;  /* 0x000000058e8e7217 */ /* 0x000fe40003800200 */
.L_x_258:
        /* <DEDUP_REMOVED lines=315> */
[----:B------:R3:W1:Y:S02]  /*4520*/  LDSM.16.MT88.4 R120, [R0+0x8080] ;  /* 0x008080000078783b */ /* 0x0006640000004200 */
        /* <DEDUP_REMOVED lines=23> */
[----:B---34-:R-:W-:Y:S01]  /*46a0*/  LOP3.LUT P4, RZ, R236, 0x1, RZ, 0xc0, !PT ;  /* 0x00000001ecff7812 */ /* 0x018fe2000788c0ff */
        /* <DEDUP_REMOVED lines=55> */
.L_x_262:
[-C--:B---34-:R-:W-:Y:S01]  /*4a20*/  HMMA.16816.F32.BF16 R68, R4, R12.reuse, R68 ;  /* 0x0000000c0444723c */ /* 0x098fe20000041844 */
        /* <DEDUP_REMOVED lines=126> */
.L_x_263:
[-C--:B-1234-:R-:W-:Y:S01]  /*5210*/  HMMA.16816.F32.BF16 R4, R144, R16.reuse, RZ ;  /* 0x000000109004723c */ /* 0x09efe200000418ff */
        /* <DEDUP_REMOVED lines=164> */
.L_x_245:
[----:B------:R-:W-:Y:S05]  /*5c60*/  @P1 EXIT ;  /* 0x000000000000194d */ /* 0x000fea0003800000 */
[----:B------:R-:W2:Y:S01]  /*5c70*/  S2R R2, SR_CTAID.Y ;  /* 0x0000000000027919 */ /* 0x000ea20000002600 */
[----:B------:R-:W-:Y:S01]  /*5c80*/  IMAD.MOV.U32 R0, RZ, RZ, 0x1 ;  /* 0x00000001ff007424 */ /* 0x000fe200078e00ff */
[----:B------:R-:W-:Y:S01]  /*5c90*/  ULDC UR5, c[0x0][0x358] ;  /* 0x0000d60000057ab9 */ /* 0x000fe20000000800 */
[----:B------:R-:W-:Y:S01]  /*5ca0*/  BSSY B0, `(.L_x_265) ;  /* 0x000001e000007945 */ /* 0x000fe20003800000 */
[----:B-1----:R-:W1:Y:S01]  /*5cb0*/  S2R R15, SR_CTAID.Z ;  /* 0x00000000000f7919 */ /* 0x002e620000002700 */
[----:B------:R-:W-:-:S03]  /*5cc0*/  UIMAD UR5, UR13, UR5, URZ ;  /* 0x000000050d0572a4 */ /* 0x000fc6000f8e023f */
[----:B------:R-:W-:Y:S01]  /*5cd0*/  BAR.SYNC.DEFER_BLOCKING 0x1, 0x100 ;  /* 0x0044000000007b1d */ /* 0x000fe20000010000 */
[----:B------:R-:W-:-:S05]  /*5ce0*/  ISETP.NE.AND P0, PT, R0, c[0x0][0x338], PT ;  /* 0x0000ce0000007a0c */ /* 0x000fca0003f05270 */
[----:B------:R-:W-:Y:S02]  /*5cf0*/  ULDC UR4, c[0x0][0x2f4] ;  /* 0x0000bd0000047ab9 */ /* 0x000fe40000000800 */
[----:B------:R-:W-:-:S04]  /*5d00*/  UIMAD UR5, UR5, UR4, URZ ;  /* 0x00000004050572a4 */ /* 0x000fc8000f8e023f */
[----:B------:R-:W-:Y:S02]  /*5d10*/  USHF.R.S32.HI UR4, URZ, 0x1f, UR5 ;  /* 0x0000001f3f047899 */ /* 0x000fe40008011405 */
[----:B--2---:R-:W-:-:S04]  /*5d20*/  @P0 IMAD.HI.U32 R0, R2, c[0x0][0x33c], RZ ;  /* 0x0000cf0002000a27 */ /* 0x004fc800078e00ff */
[----:B------:R-:W-:Y:S01]  /*5d30*/  IMAD.MOV.U32 R7, RZ, RZ, R2 ;  /* 0x000000ffff077224 */ /* 0x000fe200078e0002 */
[----:B------:R-:W-:Y:S01]  /*5d40*/  @P0 SHF.R.U32.HI R7, RZ, c[0x0][0x340], R0 ;  /* 0x0000d000ff070a19 */ /* 0x000fe20000011600 */
[----:B-1----:R-:W-:Y:S01]  /*5d50*/  IMAD R3, R15, c[0x0][0x2f4], RZ ;  /* 0x0000bd000f037a24 */ /* 0x002fe200078e02ff */
[----:B------:R-:W-:Y:S02]  /*5d60*/  SHF.R.S32.HI R16, RZ, 0x1f, R15 ;  /* 0x0000001fff107819 */ /* 0x000fe4000001140f */
[--C-:B------:R-:W-:Y:S01]  /*5d70*/  SHF.R.S32.HI R10, RZ, 0x1f, R7.reuse ;  /* 0x0000001fff0a7819 */ /* 0x100fe20000011407 */
[----:B------:R-:W-:Y:S01]  /*5d80*/  IMAD.MOV R6, RZ, RZ, -R7 ;  /* 0x000000ffff067224 */ /* 0x000fe200078e0a07 */
[----:B------:R-:W-:Y:S02]  /*5d90*/  SHF.R.S32.HI R14, RZ, 0x1f, R3 ;  /* 0x0000001fff0e7819 */ /* 0x000fe40000011403 */
[----:B------:R-:W-:Y:S01]  /*5da0*/  IADD3 R0, P1, P0, R3, UR5, R7 ;  /* 0x0000000503007c10 */ /* 0x000fe2000f83e007 */
[----:B------:R-:W-:-:S03]  /*5db0*/  IMAD R6, R6, c[0x0][0x338], R2 ;  /* 0x0000ce0006067a24 */ /* 0x000fc600078e0202 */
[----:B------:R-:W-:Y:S01]  /*5dc0*/  IADD3.X R14, R14, UR4, R10, P1, P0 ;  /* 0x000000040e0e7c10 */ /* 0x000fe20008fe040a */
[----:B------:R-:W-:Y:S01]  /*5dd0*/  IMAD.SHL.U32 R11, R0, 0x4, RZ ;  /* 0x00000004000b7824 */ /* 0x000fe200078e00ff */
[----:B------:R-:W-:Y:S02]  /*5de0*/  ISETP.NE.AND P1, PT, R238, RZ, PT ;  /* 0x000000ffee00720c */ /* 0x000fe40003f25270 */
[----:B------:R-:W-:Y:S02]  /*5df0*/  SHF.L.U64.HI R14, R0, 0x2, R14 ;  /* 0x00000002000e7819 */ /* 0x000fe4000001020e */
[----:B------:R-:W-:-:S04]  /*5e00*/  IADD3 R4, P0, R11, c[0x0][0x350], RZ ;  /* 0x0000d4000b047a10 */ /* 0x000fc80007f1e0ff */
[----:B------:R-:W-:-:S05]  /*5e10*/  IADD3.X R5, R14, c[0x0][0x354], RZ, P0, !PT ;  /* 0x0000d5000e057a10 */ /* 0x000fca00007fe4ff */
[----:B------:R-:W-:Y:S05]  /*5e20*/  @P1 BRA `(.L_x_266) ;  /* 0x0000005000001947 */ /* 0x000fea0003800000 */
.L_x_267:
[----:B------:R-:W2:Y:S01]  /*5e30*/  LDG.E.STRONG.GPU R0, [R4.64] ;  /* 0x0000001604007981 */ /* 0x000ea2000c1ef900 */
[----:B------:R-:W-:Y:S01]  /*5e40*/  YIELD ;  /* 0x0000000000007946 */ /* 0x000fe20003800000 */
[----:B--2---:R-:W-:Y:S01]  /*5e50*/  ISETP.NE.AND P0, PT, R0, R6, PT ;  /* 0x000000060000720c */ /* 0x004fe20003f05270 */
[----:B------:R-:W-:-:S12]  /*5e60*/  CCTL.IVALL ;  /* 0x00000000ff00798f */ /* 0x000fd80002000000 */
[----:B------:R-:W-:Y:S05]  /*5e70*/  @P0 BRA `(.L_x_267) ;  /* 0xffffffb000000947 */ /* 0x000fea000383ffff */
.L_x_266:
[----:B------:R-:W-:Y:S05]  /*5e80*/  BSYNC B0 ;  /* 0x0000000000007941 */ /* 0x000fea0003800000 */
.L_x_265:
[----:B------:R-:W-:Y:S01]  /*5e90*/  MOV R17, 0xffffffff ;  /* 0xffffffff00117802 */ /* 0x000fe20000000f00 */
[----:B------:R-:W-:Y:S05]  /*5ea0*/  BRA.CONV ~URZ, `(.L_x_268) ;  /* 0x000000237f007947 */ /* 0x000fea000b800000 */
[----:B------:R-:W-:Y:S02]  /*5eb0*/  MOV R2, 0x5ed0 ;  /* 0x00005ed000027802 */ /* 0x000fe40000000f00 */
[----:B------:R-:W-:Y:S05]  /*5ec0*/  CALL.REL.NOINC `($__internal_2_$__cuda_sm70_warpsync) ;  /* 0x00000a8000007944 */ /* 0x000fea0003c00000 */
.L_x_268:
[----:B------:R-:W-:Y:S01]  /*5ed0*/  UIMAD UR5, UR13, 0x3000, URZ ;  /* 0x000030000d0578a4 */ /* 0x000fe2000f8e023f */
[----:B------:R-:W-:Y:S01]  /*5ee0*/  IMAD R0, R10, c[0x0][0x328], RZ ;  /* 0x0000ca000a007a24 */ /* 0x000fe200078e02ff */
[----:B------:R-:W-:-:S06]  /*5ef0*/  NOP ;  /* 0x0000000000007918 */ /* 0x000fcc0000000000 */
[----:B------:R-:W-:Y:S01]  /*5f00*/  USHF.R.S32.HI UR4, URZ, 0x1f, UR5 ;  /* 0x0000001f3f047899 */ /* 0x000fe20008011405 */
[----:B------:R-:W-:Y:S01]  /*5f10*/  IADD3 R8, P0, R238, UR5, RZ ;  /* 0x00000005ee087c10 */ /* 0x000fe2000ff1e0ff */
[----:B------:R-:W-:Y:S02]  /*5f20*/  IMAD R0, R7, c[0x0][0x32c], R0 ;  /* 0x0000cb0007007a24 */ /* 0x000fe400078e0200 */
[----:B------:R-:W-:Y:S02]  /*5f30*/  IMAD R12, R16, c[0x0][0x330], RZ ;  /* 0x0000cc00100c7a24 */ /* 0x000fe400078e02ff */
[----:B------:R-:W-:-:S05]  /*5f40*/  LEA.HI.X.SX32 R9, R238, UR4, 0x1, P0 ;  /* 0x00000004ee097c11 */ /* 0x000fca00080f0eff */
        /* <DEDUP_REMOVED lines=56> */
[----:B-1----:R-:W-:Y:S02]  /*62d0*/  MOV R2, 0x62f0 ;  /* 0x000062f000027802 */ /* 0x002fe40000000f00 */
[----:B------:R-:W-:Y:S05]  /*62e0*/  CALL.REL.NOINC `($__internal_2_$__cuda_sm70_warpsync) ;  /* 0x0000066000007944 */ /* 0x000fea0003c00000 */
.L_x_269:
        /* <DEDUP_REMOVED lines=12> */
.L_x_271:
[----:B------:R-:W-:Y:S05]  /*63b0*/  BSYNC B0 ;  /* 0x0000000000007941 */ /* 0x000fea0003800000 */
.L_x_270:
[----:B--2---:R-:W-:Y:S01]  /*63c0*/  IADD3 R4, P0, R11, c[0x0][0x348], RZ ;  /* 0x0000d2000b047a10 */ /* 0x004fe20007f1e0ff */
[----:B------:R-:W-:Y:S03]  /*63d0*/  BSSY B0, `(.L_x_272) ;  /* 0x0000008000007945 */ /* 0x000fe60003800000 */
[----:B------:R-:W-:Y:S01]  /*63e0*/  IADD3.X R5, R14, c[0x0][0x34c], RZ, P0, !PT ;  /* 0x0000d3000e057a10 */ /* 0x000fe200007fe4ff */
[----:B------:R-:W-:Y:S05]  /*63f0*/  @P1 BRA `(.L_x_273) ;  /* 0x0000005000001947 */ /* 0x000fea0003800000 */
.L_x_274:
[----:B------:R-:W2:Y:S01]  /*6400*/  LDG.E.STRONG.GPU R0, [R4.64] ;  /* 0x0000001604007981 */ /* 0x000ea2000c1ef900 */
[----:B------:R-:W-:Y:S01]  /*6410*/  YIELD ;  /* 0x0000000000007946 */ /* 0x000fe20003800000 */
[----:B--2---:R-:W-:Y:S01]  /*6420*/  ISETP.NE.AND P0, PT, R0, R6, PT ;  /* 0x000000060000720c */ /* 0x004fe20003f05270 */
[----:B------:R-:W-:-:S12]  /*6430*/  CCTL.IVALL ;  /* 0x00000000ff00798f */ /* 0x000fd80002000000 */
[----:B------:R-:W-:Y:S05]  /*6440*/  @P0 BRA `(.L_x_274) ;  /* 0xffffffb000000947 */ /* 0x000fea000383ffff */
.L_x_273:
[----:B------:R-:W-:Y:S05]  /*6450*/  BSYNC B0 ;  /* 0x0000000000007941 */ /* 0x000fea0003800000 */
.L_x_272:
[----:B------:R-:W-:Y:S05]  /*6460*/  BRA.CONV ~URZ, `(.L_x_275) ;  /* 0x000000237f007947 */ /* 0x000fea000b800000 */
[----:B-1----:R-:W-:Y:S02]  /*6470*/  MOV R2, 0x6490 ;  /* 0x0000649000027802 */ /* 0x002fe40000000f00 */
[----:B------:R-:W-:Y:S05]  /*6480*/  CALL.REL.NOINC `($__internal_2_$__cuda_sm70_warpsync) ;  /* 0x000004c000007944 */ /* 0x000fea0003c00000 */
.L_x_275:
        /* <DEDUP_REMOVED lines=64> */
.L_x_276:
        /* <DEDUP_REMOVED lines=12> */
        .weak           $__internal_2_$__cuda_sm70_warpsync
        .type           $__internal_2_$__cuda_sm70_warpsync,@function
        .size           $__internal_2_$__cuda_sm70_warpsync,(.L_x_1384 - $__internal_2_$__cuda_sm70_warpsync)
$__internal_2_$__cuda_sm70_warpsync:
[----:B------:R-:W-:Y:S01]  /*6950*/  MOV R3, 0x0 ;  /* 0x0000000000037802 */ /* 0x000fe20000000f00 */
[----:B------:R-:W-:Y:S04]  /*6960*/  WARPSYNC R17 ;  /* 0x0000001100007348 */ /* 0x000fe80003800000 */
[----:B------:R-:W-:Y:S05]  /*6970*/  RET.REL.NODEC R2 `(_ZN7cutlass13device_kernelIN5flash19enable_sm80_to_sm89INS1_16FlashAttnBwdSm80INS1_25CollectiveMainloopBwdSm80ILi1ELi1EN4cute5tupleIJNS5_1CILi64EEES8_NS7_ILi192EEEEEENS_10bfloat16_tEfNS_4arch4Sm80ELb0ELb1ELb1ELb0ELb1ELb0ELb0ELb0ELi2ELi2ELi2ELi2ELb1EEENS1_24CollectiveEpilogueBwdGQAISA_fSD_Li256ELb0ELb1EEENS1_19SingleTileSchedulerILb0ELb0ELb0ELi64EEEEEEEEEvNT_6ParamsE) ;  /* 0xffff968002007950 */ /* 0x000fea0003c3ffff */
.L_x_277:
        /* <DEDUP_REMOVED lines=16> */
.L_x_1384:


//--------------------- .text._ZN7cutlass13device_kernelIN5flash19enable_sm80_to_sm89INS1_16FlashAttnBwdSm80INS1_25CollectiveMainloopBwdSm80ILi1ELi1EN4cute5tupleIJNS5_1CILi64EEES8_NS7_ILi192EEEEEENS_10bfloat16_tEfNS_4arch4Sm80ELb0ELb1ELb1ELb1ELb0ELb0ELb0ELb0ELi2ELi2ELi2ELi2ELb1EEENS1_21CollectiveEpilogueBwdISA_SB_SD_Li256ELb1ELb0ELi4EEENS1_19SingleTileSchedulerILb1ELb0ELb0ELi64EEEEEEEEEvNT_6ParamsE --------------------------
	.section	.text._ZN7cutlass13device_kernelIN5flash19enable_sm80_to_sm89INS1_16FlashAttnBwdSm80INS1_25CollectiveMainloopBwdSm80ILi1ELi1EN4cute5tupleIJNS5_1CILi64EEES8_NS7_ILi192EEEEEENS_10bfloat16_tEfNS_4arch4Sm80ELb0ELb1ELb1ELb1ELb0ELb0ELb0ELb0ELi2ELi2ELi2ELi2ELb1EEENS1_21CollectiveEpilogueBwdISA_SB_SD_Li256ELb1ELb0ELi4EEENS1_19SingleTileSchedulerILb1ELb0ELb0ELi64EEEEEEEEEvNT_6ParamsE,"ax",@progbits
	.sectioninfo	@"SHI_REGISTERS=255"
	.align	128
.text._ZN7cutlass13device_kernelIN5flash19enable_sm80_to_sm89INS1_16FlashAttnBwdSm80INS1_25CollectiveMainloopBwdSm80ILi1ELi1EN4cute5tupleIJNS5_1CILi64EEES8_NS7_ILi192EEEEEENS_10bfloat16_tEfNS_4arch4Sm80ELb0ELb1ELb1ELb1ELb0ELb0ELb0ELb0ELi2ELi2ELi2ELi2ELb1EEENS1_21CollectiveEpilogueBwdISA_SB_SD_Li256ELb1ELb0ELi4EEENS1_19SingleTileSchedulerILb1ELb0ELb0ELi64EEEEEEEEEvNT_6ParamsE:
        .type           _ZN7cutlass13device_kernelIN5flash19enable_sm80_to_sm89INS1_16FlashAttnBwdSm80INS1_25CollectiveMainloopBwdSm80ILi1ELi1EN4cute5tupleIJNS5_1CILi64EEES8_NS7_ILi192EEEEEENS_10bfloat16_tEfNS_4arch4Sm80ELb0ELb1ELb1ELb1ELb0ELb0ELb0ELb0ELi2ELi2ELi2ELi2ELb1EEENS1_21CollectiveEpilogueBwdISA_SB_SD_Li256ELb1ELb0ELi4EEENS1_19SingleTileSchedulerILb1ELb0ELb0ELi64EEEEEEEEEvNT_6ParamsE,@function
        .size           _ZN7cutlass13device_kernelIN5flash19enable_sm80_to_sm89INS1_16FlashAttnBwdSm80INS1_25CollectiveMainloopBwdSm80ILi1ELi1EN4cute5tupleIJNS5_1CILi64EEES8_NS7_ILi192EEEEEENS_10bfloat16_tEfNS_4arch4Sm80ELb0ELb1ELb1ELb1ELb0ELb0ELb0ELb0ELi2ELi2ELi2ELi2ELb1EEENS1_21CollectiveEpilogueBwdISA_SB_SD_Li256ELb1ELb0ELi4EEENS1_19SingleTileSchedulerILb1ELb0ELb0ELi64EEEEEEEEEvNT_6ParamsE,(.L_x_1386 - _ZN7cutlass13device_kernelIN5flash19enable_sm80_to_sm89INS1_16FlashAttnBwdSm80INS1_25CollectiveMainloopBwdSm80ILi1ELi1EN4cute5tupleIJNS5_1CILi64EEES8_NS7_ILi192EEEEEENS_10bfloat16_tEfNS_4arch4Sm80ELb0ELb1ELb1ELb1ELb0ELb0ELb0ELb0ELi2ELi2ELi2ELi2ELb1EEENS1_21CollectiveEpilogueBwdISA_SB_SD_Li256ELb1ELb0ELi4EEENS1_19SingleTileSchedulerILb1ELb0ELb0ELi64EEEEEEEEEvNT_6ParamsE)
        .other          _ZN7cutlass13device_kernelIN5flash19enable_sm80_to_sm89INS1_16FlashAttnBwdSm80INS1_25CollectiveMainloopBwdSm80ILi1ELi1EN4cute5tupleIJNS5_1CILi64EEES8_NS7_ILi192EEEEEENS_10bfloat16_tEfNS_4arch4Sm80ELb0ELb1ELb1ELb1ELb0ELb0ELb0ELb0ELi2ELi2ELi2ELi2ELb1EEENS1_21CollectiveEpilogueBwdISA_SB_SD_Li256ELb1ELb0ELi4EEENS1_19SingleTileSchedulerILb1ELb0ELb0ELi64EEEEEEEEEvNT_6ParamsE,@"STO_CUDA_ENTRY STV_DEFAULT"
_ZN7cutlass13device_kernelIN5flash19enable_sm80_to_sm89INS1_16FlashAttnBwdSm80INS1_25CollectiveMainloopBwdSm80ILi1ELi1EN4cute5tupleIJNS5_1CILi64EEES8_NS7_ILi192EEEEEENS_10bfloat16_tEfNS_4arch4Sm80ELb0ELb1ELb1ELb1ELb0ELb0ELb0ELb0ELi2ELi2ELi2ELi2ELb1EEENS1_21CollectiveEpilogueBwdISA_SB_SD_Li256ELb1ELb0ELi4EEENS1_19SingleTileSchedulerILb1ELb0ELb0ELi64EEEEEEEEEvNT_6ParamsE:
[----:B------:R-:W-:Y:S02]  /*0000*/  MOV R1, c[0x0][0x28] ;  /* 0x00000a0000017a02 */ /* 0x000fe40000000f00 */
[----:B------:R-:W1:Y:S01]  /*0010*/  S2R R233, SR_TID.X ;  /* 0x0000000000e97919 */ /* 0x000e620000002100 */
[----:B------:R-:W-:Y:S01]  /*0020*/  IMAD.MOV.U32 R7, RZ, RZ, 0x4 ;  /* 0x00000004ff077424 */ /* 0x000fe200078e00ff */
[----:B------:R-:W2:Y:S01]  /*0030*/  S2UR UR10, SR_CTAID.X ;  /* 0x00000000000a79c3 */ /* 0x000ea20000002500 */
[----:B------:R-:W-:Y:S01]  /*0040*/  ULDC.64 UR16, c[0x0][0x118] ;  /* 0x0000460000107ab9 */ /* 0x000fe20000000a00 */
[----:B------:R-:W3:Y:S01]  /*0050*/  S2R R238, SR_CTAID.Z ;  /* 0x0000000000ee7919 */ /* 0x000ee20000002700 */
[----:B------:R-:W-:-:S03]  /*0060*/  IADD3 R1, R1, -0x20, RZ ;  /* 0xffffffe001017810 */ /* 0x000fc60007ffe0ff */
[----:B------:R-:W4:Y:S01]  /*0070*/  S2R R3, SR_CTAID.Y ;  /* 0x0000000000037919 */ /* 0x000f220000002600 */
[----:B-1----:R-:W-:Y:S01]  /*0080*/  SHF.R.U32.HI R0, RZ, 0x5, R233 ;  /* 0x00000005ff007819 */ /* 0x002fe200000116e9 */
[----:B---3--:R-:W-:-:S05]  /*0090*/  IMAD.WIDE R4, R238, R7, c[0x0][0x3c0] ;  /* 0x0000f000ee047625 */ /* 0x008fca00078e0207 */
[----:B------:R-:W1:Y:S02]  /*00a0*/  SHFL.IDX PT, R0, R0, RZ, 0x1f ;  /* 0x00001fff00007589 */ /* 0x000e6400000e0000 */
[----:B-1----:R-:W-:-:S13]  /*00b0*/  ISETP.NE.AND P0, PT, R0, RZ, PT ;  /* 0x000000ff0000720c */ /* 0x002fda0003f05270 */
[----:B------:R-:W-:Y:S05]  /*00c0*/  @!P0 BRA `(.L_x_278) ;  /* 0x0000012000008947 */ /* 0x000fea0003800000 */
[----:B--2-4-:R-:W-:-:S04]  /*00d0*/  ISETP.NE.U32.AND P0, PT, RZ, c[0x0][0x3c0], PT ;  /* 0x0000f000ff007a0c */ /* 0x014fc80003f05070 */
[----:B------:R-:W-:-:S13]  /*00e0*/  ISETP.NE.AND.EX P0, PT, RZ, c[0x0][0x3c4], PT, P0 ;  /* 0x0000f100ff007a0c */ /* 0x000fda0003f05300 */
[----:B------:R-:W-:Y:S05]  /*00f0*/  @!P0 BRA `(.L_x_279) ;  /* 0x0000002000008947 */ /* 0x000fea0003800000 */
[----:B------:R1:W5:Y:S01]  /*0100*/  LDG.E R0, [R4.64] ;  /* 0x0000001004007981 */ /* 0x000362000c1e1900 */
[----:B------:R-:W-:Y:S05]  /*0110*/  BRA `(.L_x_280) ;  /* 0x0000009000007947 */ /* 0x000fea0003800000 */
.L_x_279:
        /* <DEDUP_REMOVED lines=8> */
.L_x_281:
[----:B------:R-:W-:Y:S02]  /*01a0*/  MOV R0, c[0x0][0x3a4] ;  /* 0x0000e90000007a02 */ /* 0x000fe40000000f00 */
.L_x_280:
[----:B------:R-:W-:-:S06]  /*01b0*/  USHF.L.U32 UR14, UR10, 0x6, URZ ;  /* 0x000000060a0e7899 */ /* 0x000fcc000800063f */
[----:B-----5:R-:W-:-:S04]  /*01c0*/  ISETP.LE.AND P0, PT, R0, UR14, PT ;  /* 0x0000000e00007c0c */ /* 0x020fc8000bf03270 */
[----:B------:R-:W-:Y:S01]  /*01d0*/  SEL R238, R238, 0xffffffff, !P0 ;  /* 0xffffffffeeee7807 */ /* 0x000fe20004000000 */
[----:B------:R-:W-:Y:S05]  /*01e0*/  BRA `(.L_x_282) ;  /* 0x0000011000007947 */ /* 0x000fea0003800000 */
.L_x_278:
[----:B--2-4-:R-:W-:-:S04]  /*01f0*/  ISETP.NE.U32.AND P0, PT, RZ, c[0x0][0x3c0], PT ;  /* 0x0000f000ff007a0c */ /* 0x014fc80003f05070 */
[----:B------:R-:W-:-:S13]  /*0200*/  ISETP.NE.AND.EX P0, PT, RZ, c[0x0][0x3c4], PT, P0 ;  /* 0x0000f100ff007a0c */ /* 0x000fda0003f05300 */
[----:B------:R-:W-:Y:S05]  /*0210*/  @!P0 BRA `(.L_x_283) ;  /* 0x0000002000008947 */ /* 0x000fea0003800000 */
[----:B------:R1:W5:Y:S01]  /*0220*/  LDG.E R0, [R4.64] ;  /* 0x0000001004007981 */ /* 0x000362000c1e1900 */
[----:B------:R-:W-:Y:S05]  /*0230*/  BRA `(.L_x_284) ;  /* 0x0000009000007947 */ /* 0x000fea0003800000 */
.L_x_283:
        /* <DEDUP_REMOVED lines=8> */
.L_x_285:
[----:B------:R-:W-:Y:S02]  /*02c0*/  MOV R0, c[0x0][0x3a4] ;  /* 0x0000e90000007a02 */ /* 0x000fe40000000f00 */
.L_x_284:
[----:B------:R-:W-:-:S06]  /*02d0*/  USHF.L.U32 UR14, UR10, 0x6, URZ ;  /* 0x000000060a0e7899 */ /* 0x000fcc000800063f */
[----:B-----5:R-:W-:-:S04]  /*02e0*/  ISETP.LE.AND P0, PT, R0, UR14, PT ;  /* 0x0000000e00007c0c */ /* 0x020fc8000bf03270 */
[----:B------:R-:W-:-:S04]  /*02f0*/  SEL R238, R238, 0xffffffff, !P0 ;  /* 0xffffffffeeee7807 */ /* 0x000fc80004000000 */
.L_x_282:
        /* <DEDUP_REMOVED lines=9> */
[----:B-1----:R-:W2:Y:S02]  /*0390*/  @P1 LDG.E R5, [R10.64] ;  /* 0x000000100a051981 */ /* 0x002ea4000c1e1900 */
[----:B------:R-:W-:-:S04]  /*03a0*/  @P0 IMAD.WIDE R12, R238, R7, c[0x0][0x2d8] ;  /* 0x0000b600ee0c0625 */ /* 0x000fc800078e0207 */
[----:B------:R-:W-:Y:S01]  /*03b0*/  IMAD.MOV.U32 R0, RZ, RZ, RZ ;  /* 0x000000ffff007224 */ /* 0x000fe200078e00ff */
[----:B------:R-:W3:Y:S01]  /*03c0*/  @P0 LDG.E R6, [R12.64] ;  /* 0x000000100c060981 */ /* 0x000ee2000c1e1900 */
[----:B------:R-:W-:Y:S02]  /*03d0*/  IMAD.MOV.U32 R2, RZ, RZ, RZ ;  /* 0x000000ffff027224 */ /* 0x000fe400078e00ff */
[----:B------:R-:W-:Y:S02]  /*03e0*/  IMAD.WIDE R8, R238, R7, c[0x0][0x2d0] ;  /* 0x0000b400ee087625 */ /* 0x000fe400078e0207 */
[----:B------:R1:W5:Y:S04]  /*03f0*/  @P1 LDG.E R0, [R10.64] ;  /* 0x000000100a001981 */ /* 0x000368000c1e1900 */
[----:B------:R1:W5:Y:S01]  /*0400*/  @P4 LDG.E R2, [R8.64] ;  /* 0x0000001008024981 */ /* 0x000362000c1e1900 */
[----:B------:R-:W-:-:S02]  /*0410*/  ULDC UR13, c[0x0][0x168] ;  /* 0x00005a00000d7ab9 */ /* 0x000fc40000000800 */
[----:B------:R-:W-:Y:S01]  /*0420*/  ULDC UR7, c[0x0][0x198] ;  /* 0x0000660000077ab9 */ /* 0x000fe20000000800 */
[----:B--2---:R-:W-:-:S05]  /*0430*/  @P1 IMAD R4, R238, 0x40, R5 ;  /* 0x00000040ee041824 */ /* 0x004fca00078e0205 */
[----:B------:R-:W-:Y:S01]  /*0440*/  @P1 SHF.R.S32.HI R5, RZ, 0x1f, R4 ;  /* 0x0000001fff051819 */ /* 0x000fe20000011404 */
[----:B---3--:R1:W2:Y:S03]  /*0450*/  @P0 R2UR UR13, R6 ;  /* 0x00000000060d03c2 */ /* 0x0082a600000e0000 */
[----:B------:R-:W-:Y:S01]  /*0460*/  @P1 LEA.HI R5, R5, R4, RZ, 0x6 ;  /* 0x0000000405051211 */ /* 0x000fe200078f30ff */
[----:B------:R-:W-:-:S03]  /*0470*/  IMAD.MOV.U32 R4, RZ, RZ, RZ ;  /* 0x000000ffff047224 */ /* 0x000fc600078e00ff */
[----:B------:R-:W-:Y:S01]  /*0480*/  @P1 LOP3.LUT R4, R5, 0xffffffc0, RZ, 0xc0, !PT ;  /* 0xffffffc005041812 */ /* 0x000fe200078ec0ff */
[----:B------:R-:W-:Y:S05]  /*0490*/  @P0 BRA `(.L_x_286) ;  /* 0x0000006000000947 */ /* 0x000fea0003800000 */
[----:B------:R-:W-:Y:S05]  /*04a0*/  @!P1 BRA `(.L_x_286) ;  /* 0x0000005000009947 */ /* 0x000fea0003800000 */
[----:B------:R-:W3:Y:S04]  /*04b0*/  LDG.E R5, [R10.64] ;  /* 0x000000100a057981 */ /* 0x000ee8000c1e1900 */
[----:B-1----:R-:W4:Y:S01]  /*04c0*/  LDG.E R6, [R10.64+0x4] ;  /* 0x000004100a067981 */ /* 0x002f22000c1e1900 */
[----:B--23--:R-:W1:Y:S08]  /*04d0*/  R2UR UR13, R5 ;  /* 0x00000000050d73c2 */ /* 0x00ce7000000e0000 */
[----:B----4-:R-:W1:Y:S02]  /*04e0*/  R2UR UR4, R6 ;  /* 0x00000000060473c2 */ /* 0x010e6400000e0000 */
[----:B-1----:R-:W-:-:S06]  /*04f0*/  UIADD3 UR13, -UR13, UR4, URZ ;  /* 0x000000040d0d7290 */ /* 0x002fcc000fffe13f */
.L_x_286:
[----:B------:R-:W-:-:S04]  /*0500*/  ISETP.NE.U32.AND P0, PT, RZ, c[0x0][0x2e0], PT ;  /* 0x0000b800ff007a0c */ /* 0x000fc80003f05070 */
[----:B------:R-:W-:-:S13]  /*0510*/  ISETP.NE.AND.EX P0, PT, RZ, c[0x0][0x2e4], PT, P0 ;  /* 0x0000b900ff007a0c */ /* 0x000fda0003f05300 */
[----:B------:R-:W-:Y:S05]  /*0520*/  @!P0 BRA `(.L_x_287) ;  /* 0x0000004000008947 */ /* 0x000fea0003800000 */
[----:B-1----:R-:W-:-:S05]  /*0530*/  IMAD.WIDE R6, R238, R7, c[0x0][0x2e0] ;  /* 0x0000b800ee067625 */ /* 0x002fca00078e0207 */
[----:B------:R-:W3:Y:S02]  /*0540*/  LDG.E R5, [R6.64] ;  /* 0x0000001006057981 */ /* 0x000ee4000c1e1900 */
[----:B---3--:R1:W3:Y:S02]  /*0550*/  R2UR UR7, R5 ;  /* 0x00000000050773c2 */ /* 0x0082e400000e0000 */
[----:B-1-3--:R-:W-:Y:S05]  /*0560*/  BRA `(.L_x_288) ;  /* 0x0000006000007947 */ /* 0x00afea0003800000 */
.L_x_287:
[----:B------:R-:W-:Y:S05]  /*0570*/  @!P4 BRA `(.L_x_288) ;  /* 0x000000500000c947 */ /* 0x000fea0003800000 */
[----:B------:R-:W3:Y:S04]  /*0580*/  LDG.E R5, [R8.64] ;  /* 0x0000001008057981 */ /* 0x000ee8000c1e1900 */
[----:B-1----:R-:W4:Y:S01]  /*0590*/  LDG.E R6, [R8.64+0x4] ;  /* 0x0000041008067981 */ /* 0x002f22000c1e1900 */
[----:B---3--:R-:W1:Y:S08]  /*05a0*/  R2UR UR7, R5 ;  /* 0x00000000050773c2 */ /* 0x008e7000000e0000 */
[----:B----4-:R-:W1:Y:S02]  /*05b0*/  R2UR UR4, R6 ;  /* 0x00000000060473c2 */ /* 0x010e6400000e0000 */
[----:B-1----:R-:W-:-:S06]  /*05c0*/  UIADD3 UR7, -UR7, UR4, URZ ;  /* 0x0000000407077290 */ /* 0x002fcc000fffe13f */
.L_x_288:
[----:B--2---:R-:W-:Y:S01]  /*05d0*/  UIADD3 UR5, UR13, 0x3f, URZ ;  /* 0x0000003f0d057890 */ /* 0x004fe2000fffe03f */
[----:B------:R-:W-:-:S03]  /*05e0*/  ISETP.LE.AND P0, PT, RZ, UR10, PT ;  /* 0x0000000aff007c0c */ /* 0x000fc6000bf03270 */
[----:B------:R-:W-:-:S04]  /*05f0*/  USHF.R.S32.HI UR4, URZ, 0x1f, UR5 ;  /* 0x0000001f3f047899 */ /* 0x000fc80008011405 */
[----:B------:R-:W-:-:S04]  /*0600*/  ULEA.HI UR4, UR4, UR5, URZ, 0x6 ;  /* 0x0000000504047291 */ /* 0x000fc8000f8f303f */
[----:B------:R-:W-:Y:S02]  /*0610*/  USHF.R.S32.HI UR12, URZ, 0x6, UR4 ;  /* 0x000000063f0c7899 */ /* 0x000fe40008011404 */
[----:B------:R-:W-:Y:S05]  /*0620*/  @!P0 BRA `(.L_x_289) ;  /* 0x0000009000008947 */ /* 0x000fea0003800000 */
[----:B------:R-:W-:Y:S02]  /*0630*/  UIADD3 UR4, -UR7, 0x7f, UR13 ;  /* 0x0000007f07047890 */ /* 0x000fe4000fffe10d */
[----:B------:R-:W-:Y:S02]  /*0640*/  ULDC UR5, c[0x0][0x2a0] ;  /* 0x0000a80000057ab9 */ /* 0x000fe40000000800 */
[----:B------:R-:W-:-:S04]  /*0650*/  ULEA UR4, UR10, UR4, 0x6 ;  /* 0x000000040a047291 */ /* 0x000fc8000f8e303f */
[----:B------:R-:W-:-:S04]  /*0660*/  UIADD3 UR5, UR4, UR5, URZ ;  /* 0x0000000504057290 */ /* 0x000fc8000fffe03f */
[----:B------:R-:W-:-:S04]  /*0670*/  USHF.R.S32.HI UR4, URZ, 0x1f, UR5 ;  /* 0x0000001f3f047899 */ /* 0x000fc80008011405 */
[----:B------:R-:W-:-:S04]  /*0680*/  ULEA.HI UR4, UR4, UR5, URZ, 0x6 ;  /* 0x0000000504047291 */ /* 0x000fc8000f8f303f */
[----:B------:R-:W-:-:S04]  /*0690*/  USHF.R.S32.HI UR4, URZ, 0x6, UR4 ;  /* 0x000000063f047899 */ /* 0x000fc80008011404 */
[----:B------:R-:W-:-:S04]  /*06a0*/  UISETP.LT.AND UP0, UPT, UR12, UR4, UPT ;  /* 0x000000040c00728c */ /* 0x000fc8000bf01270 */
[----:B------:R-:W-:Y:S02]  /*06b0*/  USEL UR12, UR12, UR4, UP0 ;  /* 0x000000040c0c7287 */ /* 0x000fe40008000000 */
.L_x_289:
[----:B------:R-:W-:Y:S01]  /*06c0*/  UIADD3 UR4, UR14, UR13, -UR7 ;  /* 0x0000000d0e047290 */ /* 0x000fe2000fffe807 */
[----:B------:R-:W-:Y:S01]  /*06d0*/  PLOP3.LUT P2, PT, PT, PT, PT, 0x80, 0x0 ;  /* 0x000000000000781c */ /* 0x000fe20003f4f070 */
[----:B------:R-:W-:Y:S01]  /*06e0*/  ULDC UR5, c[0x0][0x2a4] ;  /* 0x0000a90000057ab9 */ /* 0x000fe20000000800 */
[----:B------:R-:W-:Y:S01]  /*06f0*/  CS2R R110, SRZ ;  /* 0x00000000006e7805 */ /* 0x000fe2000001ff00 */
[----:B------:R-:W-:Y:S01]  /*0700*/  UIADD3 UR5, UR4, -UR5, URZ ;  /* 0x8000000504057290 */ /* 0x000fe2000fffe03f */
[----:B------:R-:W-:Y:S01]  /*0710*/  CS2R R108, SRZ ;  /* 0x00000000006c7805 */ /* 0x000fe2000001ff00 */
[----:B------:R-:W-:Y:S01]  /*0720*/  CS2R R114, SRZ ;  /* 0x0000000000727805 */ /* 0x000fe2000001ff00 */
        /* <DEDUP_REMOVED lines=59> */
[----:B------:R-:W-:Y:S01]  /*0ae0*/  IMAD.U32 R24, RZ, RZ, UR10 ;  /* 0x0000000aff187e24 */ /* 0x000fe2000f8e00ff */
[-C--:B------:R-:W-:Y:S01]  /*0af0*/  LEA.HI R6, R18, R233.reuse, RZ, 0x3 ;  /* 0x000000e912067211 */ /* 0x080fe200078f18ff */
[----:B------:R-:W-:Y:S01]  /*0b00*/  UIADD3 UR11, -UR14, UR7, URZ ;  /* 0x000000070e0b7290 */ /* 0x000fe2000fffe13f */
[C---:B------:R-:W-:Y:S01]  /*0b10*/  IADD3 R28, P2, R9.reuse, R4, RZ ;  /* 0x00000004091c7210 */ /* 0x040fe20007f5e0ff */
[----:B------:R-:W-:Y:S01]  /*0b20*/  USHF.R.S32.HI UR8, URZ, 0x1f, UR6 ;  /* 0x0000001f3f087899 */ /* 0x000fe20008011406 */
[----:B------:R-:W-:Y:S01]  /*0b30*/  SHF.R.S32.HI R5, RZ, 0x1f, R233 ;  /* 0x0000001fff057819 */ /* 0x000fe200000114e9 */
[----:B------:R-:W-:Y:S01]  /*0b40*/  ULDC.64 UR4, c[0x0][0x178] ;  /* 0x00005e0000047ab9 */ /* 0x000fe20000000a00 */
[C---:B------:R-:W-:Y:S01]  /*0b50*/  IADD3 R26, P0, R8.reuse, R233, RZ ;  /* 0x000000e9081a7210 */ /* 0x040fe20007f1e0ff */
[----:B------:R-:W-:Y:S01]  /*0b60*/  UIMAD.WIDE.U32 UR18, UR6, UR4, URZ ;  /* 0x00000004061272a5 */ /* 0x000fe2000f8e003f */
[----:B------:R-:W-:Y:S01]  /*0b70*/  SHF.R.S32.HI R237, RZ, 0x3, R6 ;  /* 0x00000003ffed7819 */ /* 0x000fe20000011406 */
[----:B------:R-:W-:Y:S01]  /*0b80*/  UIMAD UR4, UR8, UR4, URZ ;  /* 0x00000004080472a4 */ /* 0x000fe2000f8e023f */
[----:B------:R-:W-:Y:S01]  /*0b90*/  LEA.HI.X.SX32 R29, R9, R7, 0x1, P2 ;  /* 0x00000007091d7211 */ /* 0x000fe200010f0eff */
[----:B------:R-:W-:Y:S01]  /*0ba0*/  @P3 IMAD.HI.U32 R4, R3, c[0x0][0x24c], RZ ;  /* 0x0000930003043a27 */ /* 0x000fe200078e00ff */
[----:B------:R-:W-:Y:S01]  /*0bb0*/  LEA.HI.X.SX32 R27, R8, R5, 0x1, P0 ;  /* 0x00000005081b7211 */ /* 0x000fe200000f0eff */
[----:B------:R-:W-:Y:S01]  /*0bc0*/  UIMAD UR4, UR6, UR5, UR4 ;  /* 0x00000005060472a4 */ /* 0x000fe2000f8e0204 */
[----:B------:R-:W-:Y:S01]  /*0bd0*/  SHF.R.S32.HI R5, RZ, 0x1f, R237 ;  /* 0x0000001fff057819 */ /* 0x000fe200000114ed */
[----:B------:R-:W-:Y:S01]  /*0be0*/  IMAD.MOV.U32 R7, RZ, RZ, R3 ;  /* 0x000000ffff077224 */ /* 0x000fe200078e0003 */
[----:B------:R-:W-:Y:S01]  /*0bf0*/  @P3 SHF.R.U32.HI R7, RZ, c[0x0][0x250], R4 ;  /* 0x00009400ff073a19 */ /* 0x000fe20000011604 */
[----:B------:R-:W-:Y:S01]  /*0c00*/  UIADD3 UR4, UR19, UR4, URZ ;  /* 0x0000000413047290 */ /* 0x000fe2000fffe03f */
[C---:B-----5:R-:W-:Y:S01]  /*0c10*/  IADD3 R23, P2, R237.reuse, R0, RZ ;  /* 0x00000000ed177210 */ /* 0x060fe20007f5e0ff */
[----:B------:R-:W-:Y:S01]  /*0c20*/  USHF.L.U32 UR15, UR6, 0x6, URZ ;  /* 0x00000006060f7899 */ /* 0x000fe2000800063f */
[----:B------:R-:W-:Y:S01]  /*0c30*/  LOP3.LUT R4, R6, 0xfffffff8, RZ, 0xc0, !PT ;  /* 0xfffffff806047812 */ /* 0x000fe200078ec0ff */
[----:B------:R-:W-:Y:S01]  /*0c40*/  UMOV UR9, 0x6 ;  /* 0x0000000600097882 */ /* 0x000fe20000000000 */
[----:B------:R-:W-:Y:S01]  /*0c50*/  IADD3 R14, P0, R237, R2, RZ ;  /* 0x00000002ed0e7210 */ /* 0x000fe20007f1e0ff */
[----:B------:R-:W-:Y:S01]  /*0c60*/  IMAD.WIDE.U32 R26, R3, c[0x0][0x238], R26 ;  /* 0x00008e00031a7a25 */ /* 0x000fe200078e001a */
[----:B------:R-:W-:Y:S01]  /*0c70*/  LEA.HI.X.SX32 R32, R0, R5, 0x1, P2 ;  /* 0x0000000500207211 */ /* 0x000fe200010f0eff */
[----:B------:R-:W-:Y:S01]  /*0c80*/  CS2R R114, SRZ ;  /* 0x0000000000727805 */ /* 0x000fe2000001ff00 */
[----:B------:R-:W-:Y:S01]  /*0c90*/  LEA.HI R0, R18, R233, RZ, 0x2 ;  /* 0x000000e912007211 */ /* 0x000fe200078f10ff */
[----:B------:R-:W-:Y:S01]  /*0ca0*/  IMAD.IADD R9, R233, 0x1, -R4 ;  /* 0x00000001e9097824 */ /* 0x000fe200078e0a04 */
[----:B------:R-:W-:Y:S01]  /*0cb0*/  LEA.HI.X.SX32 R15, R2, R5, 0x1, P0 ;  /* 0x00000005020f7211 */ /* 0x000fe200000f0eff */
[----:B------:R-:W-:Y:S01]  /*0cc0*/  IMAD R38, R32, c[0x0][0x178], RZ ;  /* 0x00005e0020267a24 */ /* 0x000fe200078e02ff */
[--C-:B------:R-:W-:Y:S01]  /*0cd0*/  SHF.R.S32.HI R5, RZ, 0x2, R0.reuse ;  /* 0x00000002ff057819 */ /* 0x100fe20000011400 */
[----:B------:R-:W-:Y:S01]  /*0ce0*/  IMAD.SHL.U32 R30, R9, 0x8, RZ ;  /* 0x00000008091e7824 */ /* 0x000fe200078e00ff */
[----:B------:R-:W-:Y:S01]  /*0cf0*/  SHF.R.S32.HI R236, RZ, 0x1f, R0 ;  /* 0x0000001fffec7819 */ /* 0x000fe20000011400 */
[----:B------:R-:W-:Y:S01]  /*0d00*/  IMAD.WIDE R24, R24, 0x40, R14 ;  /* 0x0000004018187825 */ /* 0x000fe200078e020e */
[----:B------:R-:W-:Y:S01]  /*0d10*/  SHF.R.S32.HI R42, RZ, 0x1f, R7 ;  /* 0x0000001fff2a7819 */ /* 0x000fe20000011407 */
[----:B------:R-:W-:Y:S01]  /*0d20*/  CS2R R112, SRZ ;  /* 0x0000000000707805 */ /* 0x000fe2000001ff00 */
[----:B------:R-:W-:Y:S01]  /*0d30*/  LEA.HI R236, R236, R5, RZ, 0x3 ;  /* 0x00000005ecec7211 */ /* 0x000fe200078f18ff */
[----:B------:R-:W-:Y:S01]  /*0d40*/  IMAD R32, R32, c[0x0][0x208], RZ ;  /* 0x0000820020207a24 */ /* 0x000fe200078e02ff */
[-C--:B------:R-:W-:Y:S01]  /*0d50*/  LEA.HI R17, R18, R233.reuse, RZ, 0x4 ;  /* 0x000000e912117211 */ /* 0x080fe200078f20ff */
[C---:B------:R-:W-:Y:S01]  /*0d60*/  IMAD R36, R42.reuse, c[0x0][0x1e0], RZ ;  /* 0x000078002a247a24 */ /* 0x040fe200078e02ff */
[----:B------:R-:W-:Y:S01]  /*0d70*/  SHF.R.S32.HI R31, RZ, 0x1f, R30 ;  /* 0x0000001fff1f7819 */ /* 0x000fe2000001141e */
[----:B------:R-:W-:Y:S01]  /*0d80*/  IMAD R42, R42, c[0x0][0x1b0], RZ ;  /* 0x00006c002a2a7a24 */ /* 0x000fe200078e02ff */
[----:B------:R-:W-:Y:S01]  /*0d90*/  SHF.R.S32.HI R13, RZ, 0x1f, R238 ;  /* 0x0000001fff0d7819 */ /* 0x000fe200000114ee */
[C---:B------:R-:W-:Y:S01]  /*0da0*/  IMAD R36, R7.reuse, c[0x0][0x1e4], R36 ;  /* 0x0000790007247a24 */ /* 0x040fe200078e0224 */
[-C--:B------:R-:W-:Y:S01]  /*0db0*/  LEA.HI R11, R18, R233.reuse, RZ, 0x5 ;  /* 0x000000e9120b7211 */ /* 0x080fe200078f28ff */
[C---:B------:R-:W-:Y:S01]  /*0dc0*/  IMAD R42, R7.reuse, c[0x0][0x1b4], R42 ;  /* 0x00006d00072a7a24 */ /* 0x040fe200078e022a */
[----:B------:R-:W-:Y:S01]  /*0dd0*/  LOP3.LUT R236, R236, 0xfffffff8, RZ, 0xc0, !PT ;  /* 0xfffffff8ecec7812 */ /* 0x000fe200078ec0ff */
[C---:B------:R-:W-:Y:S01]  /*0de0*/  IMAD.WIDE.U32 R34, R7.reuse, c[0x0][0x1e0], R30 ;  /* 0x0000780007227a25 */ /* 0x040fe200078e001e */
[----:B------:R-:W-:Y:S01]  /*0df0*/  SHF.R.S32.HI R2, RZ, 0x4, R17 ;  /* 0x00000004ff027819 */ /* 0x000fe20000011411 */
[----:B------:R-:W-:Y:S01]  /*0e00*/  CS2R R110, SRZ ;  /* 0x00000000006e7805 */ /* 0x000fe2000001ff00 */
[----:B------:R-:W-:Y:S01]  /*0e10*/  SHF.R.S32.HI R8, RZ, 0x5, R11 ;  /* 0x00000005ff087819 */ /* 0x000fe2000001140b */
[----:B------:R-:W-:Y:S01]  /*0e20*/  IMAD.WIDE.U32 R20, R7, c[0x0][0x1b0], R30 ;  /* 0x00006c0007147a25 */ /* 0x000fe200078e001e */
[----:B------:R-:W-:Y:S01]  /*0e30*/  SEL R7, R13, RZ, !P4 ;  /* 0x000000ff0d077207 */ /* 0x000fe20006000000 */
[----:B------:R-:W-:Y:S01]  /*0e40*/  CS2R R108, SRZ ;  /* 0x00000000006c7805 */ /* 0x000fe2000001ff00 */
[----:B------:R-:W-:Y:S01]  /*0e50*/  LEA.HI R4, R17, R2, RZ, 0x1 ;  /* 0x0000000211047211 */ /* 0x000fe200078f08ff */
[----:B------:R-:W-:Y:S01]  /*0e60*/  IMAD.IADD R236, R5, 0x1, -R236 ;  /* 0x0000000105ec7824 */ /* 0x000fe200078e0aec */
[----:B------:R-:W-:Y:S01]  /*0e70*/  LEA.HI R18, R18, R233, RZ, 0x6 ;  /* 0x000000e912127211 */ /* 0x000fe200078f30ff */
[----:B------:R-:W-:Y:S01]  /*0e80*/  IMAD.IADD R37, R35, 0x1, R36 ;  /* 0x0000000123257824 */ /* 0x000fe200078e0224 */
[----:B------:R-:W-:Y:S01]  /*0e90*/  LEA.HI R12, R11, R8, RZ, 0x1 ;  /* 0x000000080b0c7211 */ /* 0x000fe200078f08ff */
[----:B------:R-:W-:Y:S01]  /*0ea0*/  IMAD.SHL.U32 R5, R237, 0x40, RZ ;  /* 0x00000040ed057824 */ /* 0x000fe200078e00ff */
[----:B------:R-:W-:Y:S01]  /*0eb0*/  LOP3.LUT R4, R4, 0xfffffffe, RZ, 0xc0, !PT ;  /* 0xfffffffe04047812 */ /* 0x000fe200078ec0ff */
[----:B------:R-:W-:Y:S01]  /*0ec0*/  IMAD.MOV.U32 R36, RZ, RZ, R34 ;  /* 0x000000ffff247224 */ /* 0x000fe200078e0022 */
[----:B------:R-:W-:Y:S01]  /*0ed0*/  SEL R34, R238, RZ, !P4 ;  /* 0x000000ffee227207 */ /* 0x000fe20006000000 */
[C---:B------:R-:W-:Y:S01]  /*0ee0*/  IMAD R15, R7.reuse, c[0x0][0x1e8], RZ ;  /* 0x00007a00070f7a24 */ /* 0x040fe200078e02ff */
[----:B------:R-:W-:Y:S01]  /*0ef0*/  SHF.R.S32.HI R18, RZ, 0x6, R18 ;  /* 0x00000006ff127819 */ /* 0x000fe20000011412 */
[----:B------:R-:W-:Y:S01]  /*0f00*/  IMAD R7, R7, c[0x0][0x1b8], RZ ;  /* 0x00006e0007077a24 */ /* 0x000fe200078e02ff */
[----:B------:R-:W-:Y:S01]  /*0f10*/  LOP3.LUT R5, R5, 0x1c0, RZ, 0xc0, !PT ;  /* 0x000001c005057812 */ /* 0x000fe200078ec0ff */
[----:B------:R-:W-:Y:S01]  /*0f20*/  IMAD.IADD R43, R21, 0x1, R42 ;  /* 0x00000001152b7824 */ /* 0x000fe200078e022a */
[----:B------:R-:W-:Y:S01]  /*0f30*/  LOP3.LUT R12, R12, 0xfffffffe, RZ, 0xc0, !PT ;  /* 0xfffffffe0c0c7812 */ /* 0x000fe200078ec0ff */
[----:B------:R-:W-:Y:S01]  /*0f40*/  IMAD.MOV.U32 R42, RZ, RZ, R20 ;  /* 0x000000ffff2a7224 */ /* 0x000fe200078e0014 */
[----:B------:R-:W-:Y:S01]  /*0f50*/  LOP3.LUT P0, RZ, R236, 0x4, RZ, 0xc0, !PT ;  /* 0x00000004ecff7812 */ /* 0x000fe2000780c0ff */
[----:B------:R-:W-:Y:S01]  /*0f60*/  IMAD R14, R34, c[0x0][0x1bc], R7 ;  /* 0x00006f00220e7a24 */ /* 0x000fe200078e0207 */
[----:B------:R-:W-:Y:S01]  /*0f70*/  LOP3.LUT R235, R5, 0x38, R30, 0xf8, !PT ;  /* 0x0000003805eb7812 */ /* 0x000fe200078ef81e */
[----:B------:R-:W-:Y:S01]  /*0f80*/  IMAD.IADD R4, R2, 0x1, -R4 ;  /* 0x0000000102047824 */ /* 0x000fe200078e0a04 */
[----:B------:R-:W-:Y:S01]  /*0f90*/  SHF.R.U32.HI R2, RZ, 0x3, R5 ;  /* 0x00000003ff027819 */ /* 0x000fe20000011605 */
[----:B------:R-:W-:Y:S01]  /*0fa0*/  IMAD R20, R34, c[0x0][0x1ec], R15 ;  /* 0x00007b0022147a24 */ /* 0x000fe200078e020f */
[----:B------:R-:W-:Y:S01]  /*0fb0*/  LOP3.LUT R0, R0, 0x3ffffffc, RZ, 0xc0, !PT ;  /* 0x3ffffffc00007812 */ /* 0x000fe200078ec0ff */
[----:B------:R-:W-:Y:S01]  /*0fc0*/  IMAD.SHL.U32 R7, R18, 0x200, RZ ;  /* 0x0000020012077824 */ /* 0x000fe200078e00ff */
[----:B------:R-:W-:Y:S01]  /*0fd0*/  ISETP.GE.AND P4, PT, R30, c[0x0][0x1cc], PT ;  /* 0x000073001e007a0c */ /* 0x000fe20003f86270 */
[----:B------:R-:W-:Y:S01]  /*0fe0*/  IMAD.WIDE.U32 R36, R34, c[0x0][0x1e8], R36 ;  /* 0x00007a0022247a25 */ /* 0x000fe200078e0024 */
[----:B------:R-:W-:Y:S01]  /*0ff0*/  IADD3 R16, R30, 0x40, RZ ;  /* 0x000000401e107810 */ /* 0x000fe20007ffe0ff */
[----:B------:R-:W-:Y:S01]  /*1000*/  CS2R R106, SRZ ;  /* 0x00000000006a7805 */ /* 0x000fe2000001ff00 */
[----:B------:R-:W-:Y:S01]  /*1010*/  LOP3.LUT R235, R7, R235, R2, 0xf6, !PT ;  /* 0x000000eb07eb7212 */ /* 0x000fe200078ef602 */
[----:B------:R-:W-:Y:S01]  /*1020*/  IMAD.SHL.U32 R236, R236, 0x40, RZ ;  /* 0x00000040ecec7824 */ /* 0x000fe200078e00ff */
[----:B------:R-:W-:Y:S01]  /*1030*/  SEL R13, R13, RZ, !P1 ;  /* 0x000000ff0d0d7207 */ /* 0x000fe20004800000 */
[----:B------:R-:W-:Y:S01]  /*1040*/  IMAD.WIDE.U32 R34, R34, c[0x0][0x1b8], R42 ;  /* 0x00006e0022227a25 */ /* 0x000fe200078e002a */
[----:B------:R-:W-:Y:S01]  /*1050*/  SEL R10, R238, RZ, !P1 ;  /* 0x000000ffee0a7207 */ /* 0x000fe20004800000 */
[----:B------:R-:W-:Y:S01]  /*1060*/  CS2R R104, SRZ ;  /* 0x0000000000687805 */ /* 0x000fe2000001ff00 */
[----:B------:R-:W-:Y:S01]  /*1070*/  LOP3.LUT R236, R236, 0x1c0, RZ, 0xc0, !PT ;  /* 0x000001c0ecec7812 */ /* 0x000fe200078ec0ff */
[----:B------:R-:W-:Y:S01]  /*1080*/  IMAD.IADD R12, R8, 0x1, -R12 ;  /* 0x00000001080c7824 */ /* 0x000fe200078e0a0c */
[----:B------:R-:W-:Y:S01]  /*1090*/  ISETP.GE.AND P1, PT, R30, c[0x0][0x19c], PT ;  /* 0x000067001e007a0c */ /* 0x000fe20003f26270 */
[----:B------:R-:W-:Y:S01]  /*10a0*/  IMAD.SHL.U32 R8, R18, 0x8, RZ ;  /* 0x0000000812087824 */ /* 0x000fe200078e00ff */
[----:B------:R-:W-:Y:S01]  /*10b0*/  SHF.R.U32.HI R19, RZ, 0x3, R236 ;  /* 0x00000003ff137819 */ /* 0x000fe200000116ec */
[----:B------:R-:W-:Y:S01]  /*10c0*/  IMAD.IADD R15, R35, 0x1, R14 ;  /* 0x00000001230f7824 */ /* 0x000fe200078e020e */
[----:B------:R-:W-:Y:S01]  /*10d0*/  CS2R R102, SRZ ;  /* 0x0000000000667805 */ /* 0x000fe2000001ff00 */
[----:B------:R-:W-:Y:S01]  /*10e0*/  IMAD.MOV.U32 R14, RZ, RZ, R34 ;  /* 0x000000ffff0e7224 */ /* 0x000fe200078e0022 */
[----:B------:R-:W-:Y:S01]  /*10f0*/  LOP3.LUT R8, R8, 0x18, RZ, 0xc0, !PT ;  /* 0x0000001808087812 */ /* 0x000fe200078ec0ff */
[----:B------:R-:W-:Y:S01]  /*1100*/  IMAD R2, R25, c[0x0][0x1a8], RZ ;  /* 0x00006a0019027a24 */ /* 0x000fe200078e02ff */
[----:B------:R-:W-:Y:S01]  /*1110*/  CS2R R100, SRZ ;  /* 0x0000000000647805 */ /* 0x000fe2000001ff00 */
[----:B------:R-:W-:Y:S01]  /*1120*/  IMAD.IADD R21, R37, 0x1, R20 ;  /* 0x0000000125157824 */ /* 0x000fe200078e0214 */
[----:B------:R-:W-:Y:S01]  /*1130*/  LOP3.LUT R236, R19, R236, R8, 0x1e, !PT ;  /* 0x000000ec13ec7212 */ /* 0x000fe200078e1e08 */
[----:B------:R-:W-:Y:S01]  /*1140*/  IMAD.IADD R5, R233, 0x1, -R0 ;  /* 0x00000001e9057824 */ /* 0x000fe200078e0a00 */
[----:B------:R-:W-:Y:S01]  /*1150*/  IADD3 R19, -R237, UR11, RZ ;  /* 0x0000000bed137c10 */ /* 0x000fe2000fffe1ff */
[----:B------:R-:W-:Y:S01]  /*1160*/  IMAD.MOV.U32 R20, RZ, RZ, R36 ;  /* 0x000000ffff147224 */ /* 0x000fe200078e0024 */
[----:B------:R-:W-:Y:S01]  /*1170*/  CS2R R98, SRZ ;  /* 0x0000000000627805 */ /* 0x000fe2000001ff00 */
[----:B------:R-:W-:Y:S01]  /*1180*/  IMAD R0, R25, c[0x0][0x1d8], RZ ;  /* 0x0000760019007a24 */ /* 0x000fe200078e02ff */
[C---:B------:R-:W-:Y:S01]  /*1190*/  ISETP.LT.OR P5, PT, R19.reuse, 0x1, P4 ;  /* 0x000000011300780c */ /* 0x040fe200027a1670 */
[----:B------:R-:W-:Y:S01]  /*11a0*/  IMAD.SHL.U32 R230, R12, 0x400, RZ ;  /* 0x000004000ce67824 */ /* 0x000fe200078e00ff */
[----:B------:R-:W-:Y:S01]  /*11b0*/  ISETP.LT.OR P4, PT, R19, 0x21, P4 ;  /* 0x000000211300780c */ /* 0x000fe20002781670 */
[C---:B------:R-:W-:Y:S01]  /*11c0*/  IMAD R2, R24.reuse, c[0x0][0x1ac], R2 ;  /* 0x00006b0018027a24 */ /* 0x040fe200078e0202 */
[----:B------:R-:W-:Y:S01]  /*11d0*/  CS2R R96, SRZ ;  /* 0x0000000000607805 */ /* 0x000fe2000001ff00 */
[C---:B------:R-:W-:Y:S01]  /*11e0*/  IMAD.WIDE.U32 R14, R24.reuse, c[0x0][0x1a8], R14 ;  /* 0x00006a00180e7a25 */ /* 0x040fe200078e000e */
[----:B------:R-:W-:Y:S01]  /*11f0*/  CS2R R94, SRZ ;  /* 0x00000000005e7805 */ /* 0x000fe2000001ff00 */
[----:B------:R-:W-:Y:S01]  /*1200*/  CS2R R92, SRZ ;  /* 0x00000000005c7805 */ /* 0x000fe2000001ff00 */
[----:B------:R-:W-:Y:S01]  /*1210*/  CS2R R90, SRZ ;  /* 0x00000000005a7805 */ /* 0x000fe2000001ff00 */
[----:B------:R-:W-:Y:S01]  /*1220*/  IMAD R0, R24, c[0x0][0x1dc], R0 ;  /* 0x0000770018007a24 */ /* 0x000fe200078e0200 */
[----:B------:R-:W-:Y:S01]  /*1230*/  LEA R34, P2, R14, c[0x0][0x190], 0x1 ;  /* 0x000064000e227a11 */ /* 0x000fe200078408ff */
[----:B------:R-:W-:Y:S01]  /*1240*/  IMAD.WIDE.U32 R20, R24, c[0x0][0x1d8], R20 ;  /* 0x0000760018147a25 */ /* 0x000fe200078e0014 */
[----:B------:R-:W-:Y:S01]  /*1250*/  CS2R R88, SRZ ;  /* 0x0000000000587805 */ /* 0x000fe2000001ff00 */
[----:B------:R-:W-:Y:S01]  /*1260*/  CS2R R86, SRZ ;  /* 0x0000000000567805 */ /* 0x000fe2000001ff00 */
[----:B------:R-:W-:Y:S01]  /*1270*/  CS2R R84, SRZ ;  /* 0x0000000000547805 */ /* 0x000fe2000001ff00 */
[----:B------:R-:W-:Y:S01]  /*1280*/  IMAD R5, R5, 0x2, R230 ;  /* 0x0000000205057824 */ /* 0x000fe200078e02e6 */
[----:B------:R-:W-:Y:S01]  /*1290*/  LEA R36, P3, R20, c[0x0][0x1c0], 0x1 ;  /* 0x0000700014247a11 */ /* 0x000fe200078608ff */
[----:B------:R-:W-:Y:S01]  /*12a0*/  IMAD.IADD R2, R15, 0x1, R2 ;  /* 0x000000010f027824 */ /* 0x000fe200078e0202 */
[----:B------:R-:W-:Y:S01]  /*12b0*/  CS2R R82, SRZ ;  /* 0x0000000000527805 */ /* 0x000fe2000001ff00 */
[----:B------:R-:W-:Y:S01]  /*12c0*/  IMAD.MOV.U32 R15, RZ, RZ, c[0x0][0x1a8] ;  /* 0x00006a00ff0f7624 */ /* 0x000fe200078e00ff */
[----:B------:R-:W-:Y:S01]  /*12d0*/  CS2R R80, SRZ ;  /* 0x0000000000507805 */ /* 0x000fe2000001ff00 */
[----:B------:R-:W-:Y:S01]  /*12e0*/  IMAD.IADD R0, R21, 0x1, R0 ;  /* 0x0000000115007824 */ /* 0x000fe200078e0200 */
[----:B------:R-:W-:Y:S01]  /*12f0*/  LEA.HI.X R35, R14, c[0x0][0x194], R2, 0x1, P2 ;  /* 0x000065000e237a11 */ /* 0x000fe200010f0c02 */
[----:B------:R-:W-:Y:S01]  /*1300*/  IMAD.IADD R236, R5, 0x1, R236 ;  /* 0x0000000105ec7824 */ /* 0x000fe200078e02ec */
[----:B------:R-:W-:Y:S01]  /*1310*/  LEA R24, P2, R15, R34, 0x6 ;  /* 0x000000220f187211 */ /* 0x000fe200078430ff */
[----:B------:R-:W-:Y:S01]  /*1320*/  IMAD.MOV.U32 R21, RZ, RZ, c[0x0][0x1d8] ;  /* 0x00007600ff157624 */ /* 0x000fe200078e00ff */
[----:B------:R-:W-:Y:S01]  /*1330*/  LEA.HI.X R37, R20, c[0x0][0x1c4], R0, 0x1, P3 ;  /* 0x0000710014257a11 */ /* 0x000fe200018f0c00 */
[----:B------:R-:W-:Y:S01]  /*1340*/  IMAD.MOV.U32 R5, RZ, RZ, c[0x0][0x1ac] ;  /* 0x00006b00ff057624 */ /* 0x000fe200078e00ff */
[----:B------:R-:W-:Y:S01]  /*1350*/  CS2R R78, SRZ ;  /* 0x00000000004e7805 */ /* 0x000fe2000001ff00 */
[----:B------:R-:W-:Y:S01]  /*1360*/  IMAD.MOV.U32 R0, RZ, RZ, c[0x0][0x1dc] ;  /* 0x00007700ff007624 */ /* 0x000fe200078e00ff */
[----:B------:R-:W-:Y:S01]  /*1370*/  LEA R20, P3, R21, R36, 0x6 ;  /* 0x0000002415147211 */ /* 0x000fe200078630ff */
[----:B------:R-:W-:Y:S01]  /*1380*/  IMAD R38, R23, c[0x0][0x17c], R38 ;  /* 0x00005f0017267a24 */ /* 0x000fe200078e0226 */
[----:B------:R-:W-:Y:S01]  /*1390*/  LEA.HI.X R25, R15, R35, R5, 0x6, P2 ;  /* 0x000000230f197211 */ /* 0x000fe200010f3405 */
[----:B------:R-:W-:Y:S01]  /*13a0*/  IMAD.WIDE.U32 R40, R23, c[0x0][0x178], R30 ;  /* 0x00005e0017287a25 */ /* 0x000fe200078e001e */
[----:B------:R-:W-:Y:S01]  /*13b0*/  IADD3 R15, R30, 0x80, RZ ;  /* 0x000000801e0f7810 */ /* 0x000fe20007ffe0ff */
[----:B------:R-:W-:Y:S01]  /*13c0*/  CS2R R76, SRZ ;  /* 0x00000000004c7805 */ /* 0x000fe2000001ff00 */
[----:B------:R-:W-:Y:S01]  /*13d0*/  LEA.HI.X R21, R21, R37, R0, 0x6, P3 ;  /* 0x0000002515157211 */ /* 0x000fe200018f3400 */
[C---:B------:R-:W-:Y:S01]  /*13e0*/  IMAD R32, R23.reuse, c[0x0][0x20c], R32 ;  /* 0x0000830017207a24 */ /* 0x040fe200078e0220 */
[----:B------:R-:W-:Y:S01]  /*13f0*/  ISETP.GE.AND P3, PT, R16, c[0x0][0x1cc], PT ;  /* 0x0000730010007a0c */ /* 0x000fe20003f66270 */
[----:B------:R-:W-:Y:S01]  /*1400*/  IMAD.WIDE.U32 R22, R23, c[0x0][0x208], R30 ;  /* 0x0000820017167a25 */ /* 0x000fe200078e001e */
[----:B------:R-:W-:Y:S01]  /*1410*/  ISETP.GE.AND P2, PT, R15, c[0x0][0x1cc], PT ;  /* 0x000073000f007a0c */ /* 0x000fe20003f46270 */
[----:B------:R-:W-:Y:S01]  /*1420*/  CS2R R74, SRZ ;  /* 0x00000000004a7805 */ /* 0x000fe2000001ff00 */
[----:B------:R-:W-:Y:S01]  /*1430*/  ISETP.LT.OR P6, PT, R19, 0x1, P3 ;  /* 0x000000011300780c */ /* 0x000fe20001fc1670 */
[----:B------:R-:W-:Y:S01]  /*1440*/  IMAD.SHL.U32 R235, R235, 0x2, RZ ;  /* 0x00000002ebeb7824 */ /* 0x000fe200078e00ff */
[----:B------:R-:W-:Y:S01]  /*1450*/  ISETP.LT.OR P3, PT, R19, 0x21, P3 ;  /* 0x000000211300780c */ /* 0x000fe20001f61670 */
[----:B------:R-:W-:Y:S01]  /*1460*/  IMAD.IADD R33, R23, 0x1, R32 ;  /* 0x0000000117217824 */ /* 0x000fe200078e0220 */
[----:B------:R-:W-:Y:S01]  /*1470*/  CS2R R72, SRZ ;  /* 0x0000000000487805 */ /* 0x000fe2000001ff00 */
[----:B------:R-:W-:Y:S01]  /*1480*/  IMAD.MOV.U32 R32, RZ, RZ, R22 ;  /* 0x000000ffff207224 */ /* 0x000fe200078e0016 */
[----:B------:R-:W-:Y:S01]  /*1490*/  SHF.R.S32.HI R22, RZ, 0x1f, R3 ;  /* 0x0000001fff167819 */ /* 0x000fe20000011403 */
[----:B------:R-:W-:Y:S01]  /*14a0*/  @!PT LDS RZ, [RZ] ;  /* 0x00000000fffff984 */ /* 0x000fe20000000800 */
[----:B------:R-:W-:Y:S01]  /*14b0*/  @!PT LDS RZ, [RZ] ;  /* 0x00000000fffff984 */ /* 0x000fe20000000800 */
[----:B------:R-:W-:Y:S01]  /*14c0*/  @!PT LDS RZ, [RZ] ;  /* 0x00000000fffff984 */ /* 0x000fe20000000800 */
[----:B------:R1:W-:Y:S01]  /*14d0*/  LDGSTS.E.BYPASS.LTC128B.128 [R235+0x6080], [R36.64], !P5 ;  /* 0x0608000024eb7fae */ /* 0x0003e2000e901d50 */
[----:B------:R-:W-:Y:S01]  /*14e0*/  ISETP.LT.OR P5, PT, R19, 0x1, P2 ;  /* 0x000000011300780c */ /* 0x000fe200017a1670 */
[----:B------:R-:W-:Y:S01]  /*14f0*/  IMAD.IADD R39, R41, 0x1, R38 ;  /* 0x0000000129277824 */ /* 0x000fe200078e0226 */
[----:B------:R-:W-:Y:S01]  /*1500*/  ISETP.LT.OR P2, PT, R19, 0x21, P2 ;  /* 0x000000211300780c */ /* 0x000fe20001741670 */
[----:B------:R-:W-:Y:S01]  /*1510*/  IMAD.MOV.U32 R38, RZ, RZ, R40 ;  /* 0x000000ffff267224 */ /* 0x000fe200078e0028 */
[----:B------:R-:W-:Y:S01]  /*1520*/  CS2R R70, SRZ ;  /* 0x0000000000467805 */ /* 0x000fe2000001ff00 */
[----:B------:R-:W-:Y:S01]  /*1530*/  IMAD R2, R22, c[0x0][0x180], RZ ;  /* 0x0000600016027a24 */ /* 0x000fe200078e02ff */
[----:B------:R1:W-:Y:S01]  /*1540*/  LDGSTS.E.BYPASS.LTC128B.128 [R235+0x8080], [R36.64+0x80], !P6 ;  /* 0x0808008024eb7fae */ /* 0x0003e2000f101d50 */
[C---:B------:R-:W-:Y:S01]  /*1550*/  IMAD.WIDE.U32 R244, R3.reuse, c[0x0][0x180], R38 ;  /* 0x0000600003f47a25 */ /* 0x040fe200078e0026 */
[----:B------:R-:W-:Y:S01]  /*1560*/  CS2R R68, SRZ ;  /* 0x0000000000447805 */ /* 0x000fe2000001ff00 */
[----:B------:R-:W-:Y:S01]  /*1570*/  CS2R R66, SRZ ;  /* 0x0000000000427805 */ /* 0x000fe2000001ff00 */
[----:B------:R-:W-:Y:S01]  /*1580*/  CS2R R64, SRZ ;  /* 0x0000000000407805 */ /* 0x000fe2000001ff00 */
[----:B------:R-:W-:Y:S01]  /*1590*/  IMAD R0, R3, c[0x0][0x184], R2 ;  /* 0x0000610003007a24 */ /* 0x000fe200078e0202 */
[----:B------:R-:W-:Y:S01]  /*15a0*/  CS2R R62, SRZ ;  /* 0x00000000003e7805 */ /* 0x000fe2000001ff00 */
[----:B------:R-:W-:Y:S01]  /*15b0*/  IMAD.SHL.U32 R236, R236, 0x2, RZ ;  /* 0x00000002ecec7824 */ /* 0x000fe200078e00ff */
[----:B------:R1:W-:Y:S01]  /*15c0*/  LDGSTS.E.BYPASS.LTC128B.128 [R235+0xa080], [R36.64+0x100], !P5 ;  /* 0x0a08010024eb7fae */ /* 0x0003e2000e901d50 */
[----:B------:R-:W-:Y:S01]  /*15d0*/  IMAD.IADD R245, R245, 0x1, R0 ;  /* 0x00000001f5f57824 */ /* 0x000fe200078e0200 */
[----:B------:R-:W-:Y:S01]  /*15e0*/  ISETP.GE.AND P5, PT, R16, c[0x0][0x19c], PT ;  /* 0x0000670010007a0c */ /* 0x000fe20003fa6270 */
[----:B------:R-:W-:Y:S01]  /*15f0*/  IMAD R5, R13, c[0x0][0x188], RZ ;  /* 0x000062000d057a24 */ /* 0x000fe200078e02ff */
[----:B------:R-:W-:Y:S01]  /*1600*/  IADD3 R0, R236, 0x12280, RZ ;  /* 0x00012280ec007810 */ /* 0x000fe20007ffe0ff */
[----:B------:R2:W-:Y:S01]  /*1610*/  LDGSTS.E.BYPASS.LTC128B.128 [R235+0x7080], [R20.64], !P4 ;  /* 0x0708000014eb7fae */ /* 0x0005e2000e101d50 */
[----:B------:R-:W-:Y:S01]  /*1620*/  ISETP.GE.AND P4, PT, R15, c[0x0][0x19c], PT ;  /* 0x000067000f007a0c */ /* 0x000fe20003f86270 */
[----:B------:R-:W-:Y:S01]  /*1630*/  IMAD R5, R10, c[0x0][0x18c], R5 ;  /* 0x000063000a057a24 */ /* 0x000fe200078e0205 */
[----:B------:R-:W-:Y:S01]  /*1640*/  IADD3 R234, R236, 0x122c0, RZ ;  /* 0x000122c0ecea7810 */ /* 0x000fe20007ffe0ff */
[----:B------:R2:W-:Y:S01]  /*1650*/  LDGSTS.E.BYPASS.LTC128B.128 [R235+0x9080], [R20.64+0x80], !P3 ;  /* 0x0908008014eb7fae */ /* 0x0005e2000d901d50 */
[----:B------:R-:W-:Y:S01]  /*1660*/  @P0 IADD3 R234, R0, -0x40, RZ ;  /* 0xffffffc000ea0810 */ /* 0x000fe20007ffe0ff */
[----:B------:R-:W-:Y:S01]  /*1670*/  IMAD.WIDE.U32 R244, R10, c[0x0][0x188], R244 ;  /* 0x000062000af47a25 */ /* 0x000fe200078e00f4 */
[C---:B------:R-:W-:Y:S01]  /*1680*/  ISETP.LT.OR P0, PT, R19.reuse, 0x1, P5 ;  /* 0x000000011300780c */ /* 0x040fe20002f01670 */
[----:B------:R2:W-:Y:S01]  /*1690*/  LDGSTS.E.BYPASS.LTC128B.128 [R235+0xb080], [R20.64+0x100], !P2 ;  /* 0x0b08010014eb7fae */ /* 0x0005e2000d101d50 */
[----:B------:R-:W-:Y:S01]  /*16a0*/  ISETP.LT.OR P2, PT, R19, 0x1, P1 ;  /* 0x000000011300780c */ /* 0x000fe20000f41670 */
[----:B------:R-:W-:Y:S01]  /*16b0*/  IMAD.IADD R232, R245, 0x1, R5 ;  /* 0x00000001f5e87824 */ /* 0x000fe200078e0205 */
[C---:B------:R-:W-:Y:S01]  /*16c0*/  ISETP.LT.OR P6, PT, R19.reuse, 0x1, P4 ;  /* 0x000000011300780c */ /* 0x040fe200027c1670 */
[----:B------:R-:W0:Y:S01]  /*16d0*/  LDGDEPBAR ;  /* 0x00000000000079af */ /* 0x000e220000000000 */
[C---:B------:R-:W-:Y:S01]  /*16e0*/  ISETP.LT.OR P1, PT, R19.reuse, 0x21, P1 ;  /* 0x000000211300780c */ /* 0x040fe20000f21670 */
[----:B------:R-:W-:Y:S01]  /*16f0*/  IMAD R240, R22, c[0x0][0x210], RZ ;  /* 0x0000840016f07a24 */ /* 0x000fe200078e02ff */
[----:B------:R-:W-:Y:S01]  /*1700*/  ISETP.LT.OR P5, PT, R19, 0x21, P5 ;  /* 0x000000211300780c */ /* 0x000fe20002fa1670 */
[----:B------:R-:W-:Y:S01]  /*1710*/  IMAD.WIDE.U32 R32, R3, c[0x0][0x210], R32 ;  /* 0x0000840003207a25 */ /* 0x000fe200078e0020 */
[----:B------:R-:W-:Y:S01]  /*1720*/  ISETP.LT.OR P4, PT, R19, 0x21, P4 ;  /* 0x000000211300780c */ /* 0x000fe20002781670 */
[----:B------:R-:W-:Y:S01]  /*1730*/  CS2R R60, SRZ ;  /* 0x00000000003c7805 */ /* 0x000fe2000001ff00 */
[----:B------:R-:W-:Y:S01]  /*1740*/  LOP3.LUT P3, RZ, R9, 0x4, RZ, 0xc0, !PT ;  /* 0x0000000409ff7812 */ /* 0x000fe2000786c0ff */
[----:B------:R-:W-:Y:S01]  /*1750*/  IMAD R240, R3, c[0x0][0x214], R240 ;  /* 0x0000850003f07a24 */ /* 0x000fe200078e02f0 */
[----:B------:R-:W-:Y:S01]  /*1760*/  CS2R R58, SRZ ;  /* 0x00000000003a7805 */ /* 0x000fe2000001ff00 */
[----:B------:R3:W-:Y:S01]  /*1770*/  LDGSTS.E.BYPASS.LTC128B.128 [R235+0x80], [R34.64], !P2 ;  /* 0x0008000022eb7fae */ /* 0x0007e2000d101d50 */
[----:B------:R-:W-:Y:S01]  /*1780*/  IMAD.MOV.U32 R19, RZ, RZ, c[0x0][0x17c] ;  /* 0x00005f00ff137624 */ /* 0x000fe200078e00ff */
[----:B------:R-:W-:Y:S01]  /*1790*/  CS2R R56, SRZ ;  /* 0x0000000000387805 */ /* 0x000fe2000001ff00 */
[----:B------:R-:W-:Y:S01]  /*17a0*/  IMAD.IADD R241, R33, 0x1, R240 ;  /* 0x0000000121f17824 */ /* 0x000fe200078e02f0 */
[----:B------:R3:W-:Y:S01]  /*17b0*/  LDGSTS.E.BYPASS.LTC128B.128 [R235+0x2080], [R34.64+0x80], !P0 ;  /* 0x0208008022eb7fae */ /* 0x0007e2000c101d50 */
[C---:B------:R-:W-:Y:S01]  /*17c0*/  LOP3.LUT P0, RZ, R9.reuse, 0x2, RZ, 0xc0, !PT ;  /* 0x0000000209ff7812 */ /* 0x040fe2000780c0ff */
[----:B------:R-:W-:Y:S01]  /*17d0*/  IMAD.SHL.U32 R9, R9, 0x40, RZ ;  /* 0x0000004009097824 */ /* 0x000fe200078e00ff */
[----:B------:R-:W-:Y:S01]  /*17e0*/  CS2R R54, SRZ ;  /* 0x0000000000367805 */ /* 0x000fe2000001ff00 */
[----:B------:R3:W-:Y:S01]  /*17f0*/  LDGSTS.E.BYPASS.LTC128B.128 [R235+0x4080], [R34.64+0x100], !P6 ;  /* 0x0408010022eb7fae */ /* 0x0007e2000f101d50 */
[----:B------:R-:W-:Y:S01]  /*1800*/  ISETP.GE.AND P6, PT, R15, c[0x0][0x16c], PT ;  /* 0x00005b000f007a0c */ /* 0x000fe20003fc6270 */
[----:B------:R-:W-:Y:S01]  /*1810*/  IMAD.MOV.U32 R240, RZ, RZ, R32 ;  /* 0x000000fffff07224 */ /* 0x000fe200078e0020 */
[----:B------:R-:W-:Y:S01]  /*1820*/  LOP3.LUT R9, R9, 0x1c0, RZ, 0xc0, !PT ;  /* 0x000001c009097812 */ /* 0x000fe200078ec0ff */
[----:B------:R4:W-:Y:S01]  /*1830*/  LDGSTS.E.BYPASS.LTC128B.128 [R235+0x1080], [R24.64], !P1 ;  /* 0x0108000018eb7fae */ /* 0x0009e2000c901d50 */
[----:B--2---:R-:W-:Y:S01]  /*1840*/  IMAD.U32 R20, RZ, RZ, UR18 ;  /* 0x00000012ff147e24 */ /* 0x004fe2000f8e00ff */
[----:B------:R-:W-:Y:S01]  /*1850*/  ISETP.GE.AND P1, PT, R16, c[0x0][0x16c], PT ;  /* 0x00005b0010007a0c */ /* 0x000fe20003f26270 */
[----:B------:R-:W-:Y:S01]  /*1860*/  IMAD.U32 R21, RZ, RZ, UR19 ;  /* 0x00000013ff157e24 */ /* 0x000fe2000f8e00ff */
[----:B------:R4:W-:Y:S01]  /*1870*/  LDGSTS.E.BYPASS.LTC128B.128 [R235+0x3080], [R24.64+0x80], !P5 ;  /* 0x0308008018eb7fae */ /* 0x0009e2000e901d50 */
[----:B------:R-:W-:Y:S01]  /*1880*/  IMAD.U32 R21, RZ, RZ, UR4 ;  /* 0x00000004ff157e24 */ /* 0x000fe2000f8e00ff */
[----:B------:R-:W-:Y:S01]  /*1890*/  LEA R5, P2, R20, R244, 0x6 ;  /* 0x000000f414057211 */ /* 0x000fe200078430ff */
[----:B------:R-:W-:Y:S01]  /*18a0*/  IMAD.WIDE.U32 R240, R10, c[0x0][0x218], R240 ;  /* 0x000086000af07a25 */ /* 0x000fe200078e00f0 */
[----:B------:R4:W-:Y:S01]  /*18b0*/  LDGSTS.E.BYPASS.LTC128B.128 [R235+0x5080], [R24.64+0x100], !P4 ;  /* 0x0508010018eb7fae */ /* 0x0009e2000e101d50 */
[----:B------:R-:W-:Y:S01]  /*18c0*/  LOP3.LUT R0, R9, 0x8, R6, 0xf8, !PT ;  /* 0x0000000809007812 */ /* 0x000fe200078ef806 */
[----:B------:R-:W-:Y:S01]  /*18d0*/  ULDC.64 UR4, c[0x0][0x208] ;  /* 0x0000820000047ab9 */ /* 0x000fe20000000a00 */
[----:B------:R-:W-:Y:S01]  /*18e0*/  LEA.HI.X R2, R20, R232, R21, 0x6, P2 ;  /* 0x000000e814027211 */ /* 0x000fe200010f3415 */
[----:B------:R-:W0:Y:S01]  /*18f0*/  LDGDEPBAR ;  /* 0x00000000000079af */ /* 0x000e220000000000 */
[----:B------:R-:W-:Y:S01]  /*1900*/  ISETP.GE.AND P2, PT, R30, c[0x0][0x16c], PT ;  /* 0x00005b001e007a0c */ /* 0x000fe20003f46270 */
[----:B------:R-:W-:Y:S01]  /*1910*/  IMAD R20, R4, 0x800, R7 ;  /* 0x0000080004147824 */ /* 0x000fe200078e0207 */
[----:B------:R-:W-:Y:S01]  /*1920*/  SHF.R.U32.HI R7, RZ, 0x3, R9 ;  /* 0x00000003ff077819 */ /* 0x000fe20000011609 */
[----:B------:R-:W-:Y:S01]  /*1930*/  IMAD.MOV.U32 R21, RZ, RZ, c[0x0][0x178] ;  /* 0x00005e00ff157624 */ /* 0x000fe200078e00ff */
[----:B------:R-:W-:Y:S01]  /*1940*/  SEL R249, RZ, 0x1, P2 ;  /* 0x00000001fff97807 */ /* 0x000fe20001000000 */
[----:B------:R-:W-:Y:S01]  /*1950*/  USHF.L.U32 UR18, UR4, 0x6, URZ ;  /* 0x0000000604127899 */ /* 0x000fe2000800063f */
[C---:B------:R-:W-:Y:S01]  /*1960*/  LEA R38, P2, R5.reuse, c[0x0][0x160], 0x1 ;  /* 0x0000580005267a11 */ /* 0x040fe200078408ff */
[----:B------:R-:W-:Y:S01]  /*1970*/  USHF.L.U64.HI UR9, UR4, UR9, UR5 ;  /* 0x0000000904097299 */ /* 0x000fe20008010205 */
[----:B------:R-:W-:Y:S01]  /*1980*/  LOP3.LUT R231, R0, R7, RZ, 0x3c, !PT ;  /* 0x0000000700e77212 */ /* 0x000fe200078e3cff */
[----:B------:R-:W-:Y:S01]  /*1990*/  IMAD.MOV.U32 R44, RZ, RZ, R240 ;  /* 0x000000ffff2c7224 */ /* 0x000fe200078e00f0 */
[----:B------:R-:W-:Y:S01]  /*19a0*/  LEA.HI.X R39, R5, c[0x0][0x164], R2, 0x1, P2 ;  /* 0x0000590005277a11 */ /* 0x000fe200010f0c02 */
[----:B------:R-:W-:Y:S01]  /*19b0*/  IMAD R5, R13, c[0x0][0x218], RZ ;  /* 0x000086000d057a24 */ /* 0x000fe200078e02ff */
[----:B------:R-:W-:Y:S01]  /*19c0*/  SEL R14, RZ, 0x2, P1 ;  /* 0x00000002ff0e7807 */ /* 0x000fe20000800000 */
[----:B------:R-:W-:Y:S01]  /*19d0*/  IMAD R2, R22, c[0x0][0x270], RZ ;  /* 0x00009c0016027a24 */ /* 0x000fe200078e02ff */
[----:B------:R-:W-:Y:S01]  /*19e0*/  SEL R0, RZ, 0x4, P6 ;  /* 0x00000004ff007807 */ /* 0x000fe20003000000 */
[----:B------:R-:W-:Y:S01]  /*19f0*/  IMAD R5, R10, c[0x0][0x21c], R5 ;  /* 0x000087000a057a24 */ /* 0x000fe200078e0205 */
[----:B------:R-:W-:Y:S01]  /*1a00*/  LEA R32, P2, R21, R38, 0x6 ;  /* 0x0000002615207211 */ /* 0x000fe200078430ff */
[----:B------:R-:W-:Y:S01]  /*1a10*/  IMAD.IADD R231, R20, 0x1, R231 ;  /* 0x0000000114e77824 */ /* 0x000fe200078e02e7 */
[----:B------:R-:W-:Y:S01]  /*1a20*/  IADD3 R0, R0, R14, R249 ;  /* 0x0000000e00007210 */ /* 0x000fe20007ffe0f9 */
[----:B------:R-:W-:Y:S01]  /*1a30*/  IMAD.IADD R45, R241, 0x1, R5 ;  /* 0x00000001f12d7824 */ /* 0x000fe200078e0205 */
[----:B------:R-:W-:Y:S01]  /*1a40*/  LEA.HI.X R33, R21, R39, R19, 0x6, P2 ;  /* 0x0000002715217211 */ /* 0x000fe200010f3413 */
[----:B------:R-:W-:Y:S01]  /*1a50*/  IMAD.MOV.U32 R5, RZ, RZ, 0x20 ;  /* 0x00000020ff057424 */ /* 0x000fe200078e00ff */
[----:B------:R-:W-:Y:S01]  /*1a60*/  LOP3.LUT P5, RZ, R0, 0x1, RZ, 0xc0, !PT ;  /* 0x0000000100ff7812 */ /* 0x000fe200078ac0ff */
[----:B------:R-:W-:-:S04]  /*1a70*/  DEPBAR.LE SB0, 0x1 ;  /* 0x000080400000791a */ /* 0x000fc80000000000 */
[C---:B------:R-:W-:Y:S01]  /*1a80*/  LOP3.LUT P4, RZ, R0.reuse, 0x2, RZ, 0xc0, !PT ;  /* 0x0000000200ff7812 */ /* 0x040fe2000788c0ff */
[----:B------:R-:W-:Y:S01]  /*1a90*/  IMAD R23, R3, c[0x0][0x274], R2 ;  /* 0x00009d0003177a24 */ /* 0x000fe200078e0202 */
[----:B------:R-:W-:Y:S01]  /*1aa0*/  LOP3.LUT P2, RZ, R0, 0x4, RZ, 0xc0, !PT ;  /* 0x0000000400ff7812 */ /* 0x000fe2000784c0ff */
[----:B------:R-:W-:Y:S01]  /*1ab0*/  IMAD.MOV.U32 R0, RZ, RZ, 0x40 ;  /* 0x00000040ff007424 */ /* 0x000fe200078e00ff */
[----:B------:R-:W-:Y:S01]  /*1ac0*/  SEL R2, R5, 0xffffffe0, !P0 ;  /* 0xffffffe005027807 */ /* 0x000fe20004000000 */
[----:B------:R-:W-:Y:S01]  /*1ad0*/  IMAD.SHL.U32 R231, R231, 0x2, RZ ;  /* 0x00000002e7e77824 */ /* 0x000fe200078e00ff */
[----:B------:R-:W-:Y:S01]  /*1ae0*/  BAR.SYNC.DEFER_BLOCKING 0x0 ;  /* 0x0000000000007b1d */ /* 0x000fe20000010000 */
[----:B------:R-:W-:Y:S01]  /*1af0*/  IMAD.U32 R14, RZ, RZ, UR15 ;  /* 0x0000000fff0e7e24 */ /* 0x000fe2000f8e00ff */
[----:B------:R-:W-:Y:S01]  /*1b00*/  SEL R0, R0, 0xffffffc0, !P3 ;  /* 0xffffffc000007807 */ /* 0x000fe20005800000 */
[----:B------:R-:W-:Y:S01]  /*1b10*/  IMAD.IADD R227, R231, 0x1, R2 ;  /* 0x00000001e7e37824 */ /* 0x000fe200078e0202 */
[----:B------:R-:W-:Y:S01]  /*1b20*/  UIMAD UR9, UR9, UR6, URZ ;  /* 0x00000006090972a4 */ /* 0x000fe2000f8e023f */
[----:B------:R-:W-:Y:S01]  /*1b30*/  IMAD.U32 R20, RZ, RZ, UR18 ;  /* 0x00000012ff147e24 */ /* 0x000fe2000f8e00ff */
[----:B------:R-:W-:Y:S01]  /*1b40*/  IADD3 R19, -R237, UR13, -R14 ;  /* 0x0000000ded137c10 */ /* 0x000fe2000fffe90e */
[----:B------:R-:W-:Y:S01]  /*1b50*/  IMAD.IADD R226, R231, 0x1, R0 ;  /* 0x00000001e7e27824 */ /* 0x000fe200078e0200 */
[----:B------:R-:W-:Y:S01]  /*1b60*/  UIMAD UR9, UR8, UR18, UR9 ;  /* 0x00000012080972a4 */ /* 0x000fe2000f8e0209 */
[----:B------:R-:W-:Y:S01]  /*1b70*/  IMAD.IADD R225, R0, 0x1, R227 ;  /* 0x0000000100e17824 */ /* 0x000fe200078e02e3 */
[C---:B------:R-:W-:Y:S01]  /*1b80*/  ISETP.LT.OR P3, PT, R19.reuse, 0x1, !P5 ;  /* 0x000000011300780c */ /* 0x040fe20006f61670 */
[----:B------:R-:W-:Y:S01]  /*1b90*/  IMAD.WIDE.U32 R20, R20, UR6, R44 ;  /* 0x0000000614147c25 */ /* 0x000fe2000f8e002c */
[C---:B------:R-:W-:Y:S01]  /*1ba0*/  ISETP.LT.OR P0, PT, R19.reuse, 0x1, !P4 ;  /* 0x000000011300780c */ /* 0x040fe20006701670 */
[----:B------:R-:W-:Y:S01]  /*1bb0*/  UMOV UR8, 0x5 ;  /* 0x0000000500087882 */ /* 0x000fe20000000000 */
[----:B------:R-:W-:Y:S01]  /*1bc0*/  ISETP.LT.OR P5, PT, R19, 0x21, !P5 ;  /* 0x000000211300780c */ /* 0x000fe20006fa1670 */
[----:B-1----:R-:W-:Y:S01]  /*1bd0*/  IMAD.WIDE.U32 R36, R3, c[0x0][0x270], R28 ;  /* 0x00009c0003247a25 */ /* 0x002fe200078e001c */
[----:B------:R-:W-:Y:S01]  /*1be0*/  IADD3 R2, R21, UR9, RZ ;  /* 0x0000000915027c10 */ /* 0x000fe2000fffe0ff */
[----:B------:R-:W-:Y:S01]  /*1bf0*/  USHF.L.U32 UR9, UR4, 0x5, URZ ;  /* 0x0000000504097899 */ /* 0x000fe2000800063f */
[----:B------:R-:W-:Y:S01]  /*1c00*/  ISETP.LT.OR P4, PT, R19, 0x21, !P4 ;  /* 0x000000211300780c */ /* 0x000fe20006781670 */
[----:B------:R-:W-:Y:S01]  /*1c10*/  USHF.L.U64.HI UR8, UR4, UR8, UR5 ;  /* 0x0000000804087299 */ /* 0x000fe20008010205 */
[----:B------:R-:W-:Y:S01]  /*1c20*/  IMAD.IADD R37, R37, 0x1, R23 ;  /* 0x0000000125257824 */ /* 0x000fe200078e0217 */
[----:B------:R-:W-:Y:S01]  /*1c30*/  USHF.R.S32.HI UR4, URZ, 0x1f, UR15 ;  /* 0x0000001f3f047899 */ /* 0x000fe2000801140f */
[----:B------:R-:W-:Y:S01]  /*1c40*/  IMAD R21, R13, c[0x0][0x278], RZ ;  /* 0x00009e000d157a24 */ /* 0x000fe200078e02ff */
[----:B------:R-:W-:Y:S01]  /*1c50*/  IADD3 R14, -R14, UR13, -R237 ;  /* 0x0000000d0e0e7c10 */ /* 0x000fe2000fffe9ed */
[----:B------:R-:W1:Y:S01]  /*1c60*/  LDSM.16.M88.4 R148, [R231+0x6080] ;  /* 0x00608000e794783b */ /* 0x000e620000000200 */
[----:B------:R-:W-:Y:S01]  /*1c70*/  IMAD.U32 R23, RZ, RZ, UR9 ;  /* 0x00000009ff177e24 */ /* 0x000fe2000f8e00ff */
[----:B------:R-:W-:Y:S01]  /*1c80*/  UIADD3 UR5, UR7, 0x1, -UR14 ;  /* 0x0000000107057890 */ /* 0x000fe2000fffe80e */
[C---:B------:R-:W-:Y:S01]  /*1c90*/  IMAD R246, R10.reuse, c[0x0][0x27c], R21 ;  /* 0x00009f000af67a24 */ /* 0x040fe200078e0215 */
[----:B------:R-:W2:Y:S01]  /*1ca0*/  LDSM.16.M88.4 R152, [R227+0x6080] ;  /* 0x00608000e398783b */ /* 0x000ea20000000200 */
[----:B------:R-:W-:Y:S01]  /*1cb0*/  IMAD.WIDE.U32 R40, R10, c[0x0][0x278], R36 ;  /* 0x00009e000a287a25 */ /* 0x000fe200078e0024 */
[----:B------:R-:W-:Y:S01]  /*1cc0*/  CS2R R52, SRZ ;  /* 0x0000000000347805 */ /* 0x000fe2000001ff00 */
[----:B------:R-:W-:Y:S01]  /*1cd0*/  CS2R R50, SRZ ;  /* 0x0000000000327805 */ /* 0x000fe2000001ff00 */
[----:B------:R-:W1:Y:S01]  /*1ce0*/  LDSM.16.M88.4 R156, [R226+0x6080] ;  /* 0x00608000e29c783b */ /* 0x000e620000000200 */
[C---:B----4-:R-:W-:Y:S01]  /*1cf0*/  IMAD R24, R22.reuse, c[0x0][0x288], RZ ;  /* 0x0000a20016187a24 */ /* 0x050fe200078e02ff */
[----:B------:R-:W-:Y:S01]  /*1d00*/  CS2R R48, SRZ ;  /* 0x0000000000307805 */ /* 0x000fe2000001ff00 */
[----:B------:R-:W-:Y:S01]  /*1d10*/  IMAD R22, R22, c[0x0][0x238], RZ ;  /* 0x00008e0016167a24 */ /* 0x000fe200078e02ff */
[----:B------:R-:W4:Y:S01]  /*1d20*/  LDSM.16.M88.4 R164, [R231+0x8080] ;  /* 0x00808000e7a4783b */ /* 0x000f220000000200 */
[----:B------:R-:W-:Y:S01]  /*1d30*/  IMAD.IADD R246, R41, 0x1, R246 ;  /* 0x0000000129f67824 */ /* 0x000fe200078e02f6 */
[----:B------:R-:W-:Y:S01]  /*1d40*/  CS2R R46, SRZ ;  /* 0x00000000002e7805 */ /* 0x000fe2000001ff00 */
[C---:B------:R-:W-:Y:S01]  /*1d50*/  IMAD R24, R3.reuse, c[0x0][0x28c], R24 ;  /* 0x0000a30003187a24 */ /* 0x040fe200078e0218 */
[----:B------:R-:W1:Y:S01]  /*1d60*/  LDSM.16.M88.4 R168, [R227+0x8080] ;  /* 0x00808000e3a8783b */ /* 0x000e620000000200 */
[C---:B------:R-:W-:Y:S01]  /*1d70*/  IMAD R22, R3.reuse, c[0x0][0x23c], R22 ;  /* 0x00008f0003167a24 */ /* 0x040fe200078e0216 */
[----:B------:R-:W-:Y:S01]  /*1d80*/  CS2R R42, SRZ ;  /* 0x00000000002a7805 */ /* 0x000fe2000001ff00 */
[----:B------:R-:W-:Y:S01]  /*1d90*/  IMAD.WIDE.U32 R28, R3, c[0x0][0x288], R28 ;  /* 0x0000a200031c7a25 */ /* 0x000fe200078e001c */
[----:B------:R-:W1:Y:S01]  /*1da0*/  LDSM.16.M88.4 R172, [R226+0x8080] ;  /* 0x00808000e2ac783b */ /* 0x000e620000000200 */
[----:B------:R-:W-:-:S02]  /*1db0*/  UIADD3 UR7, UR7, -UR13, URZ ;  /* 0x8000000d07077290 */ /* 0x000fc4000fffe03f */
[----:B------:R-:W-:Y:S01]  /*1dc0*/  IMAD.IADD R27, R27, 0x1, R22 ;  /* 0x000000011b1b7824 */ /* 0x000fe200078e0216 */
[----:B------:R-:W1:Y:S01]  /*1dd0*/  LDSM.16.M88.4 R180, [R231+0xa080] ;  /* 0x00a08000e7b4783b */ /* 0x000e620000000200 */
[----:B------:R-:W-:Y:S01]  /*1de0*/  LOP3.LUT R22, R17, 0xfffffff0, RZ, 0xc0, !PT ;  /* 0xfffffff011167812 */ /* 0x000fe200078ec0ff */
[----:B------:R-:W-:Y:S01]  /*1df0*/  IMAD R243, R13, c[0x0][0x290], RZ ;  /* 0x0000a4000df37a24 */ /* 0x000fe200078e02ff */
[----:B------:R-:W-:Y:S01]  /*1e00*/  UISETP.GT.AND UP1, UPT, UR10, -0x1, UPT ;  /* 0xffffffff0a00788c */ /* 0x000fe2000bf24270 */
[----:B------:R-:W1:Y:S01]  /*1e10*/  LDSM.16.M88.4 R184, [R227+0xa080] ;  /* 0x00a08000e3b8783b */ /* 0x000e620000000200 */
[----:B------:R-:W-:Y:S02]  /*1e20*/  IMAD.SHL.U32 R12, R12, 0x10, RZ ;  /* 0x000000100c0c7824 */ /* 0x000fe400078e00ff */
[C---:B------:R-:W-:Y:S01]  /*1e30*/  IMAD R243, R10.reuse, c[0x0][0x294], R243 ;  /* 0x0000a5000af37a24 */ /* 0x040fe200078e02f3 */
[----:B------:R-:W1:Y:S01]  /*1e40*/  LDSM.16.M88.4 R188, [R226+0xa080] ;  /* 0x00a08000e2bc783b */ /* 0x000e620000000200 */
[----:B------:R-:W-:Y:S01]  /*1e50*/  IMAD.WIDE.U32 R116, R10, c[0x0][0x240], R26 ;  /* 0x000090000a747a25 */ /* 0x000fe200078e001a */
[----:B------:R-:W-:Y:S01]  /*1e60*/  LOP3.LUT R9, R9, 0x10, R12, 0xf8, !PT ;  /* 0x0000001009097812 */ /* 0x000fe200078ef80c */
[----:B------:R-:W-:Y:S01]  /*1e70*/  CS2R R26, SRZ ;  /* 0x00000000001a7805 */ /* 0x000fe2000001ff00 */
[----:B------:R-:W1:Y:S01]  /*1e80*/  LDSM.16.M88.4 R160, [R225+0x6080] ;  /* 0x00608000e1a0783b */ /* 0x000e620000000200 */
[----:B------:R-:W-:Y:S01]  /*1e90*/  IMAD.U32 R252, RZ, RZ, UR5 ;  /* 0x00000005fffc7e24 */ /* 0x000fe2000f8e00ff */
[----:B------:R-:W-:-:S02]  /*1ea0*/  LOP3.LUT R6, R9, 0x8, R6, 0xf8, !PT ;  /* 0x0000000809067812 */ /* 0x000fc400078ef806 */
[----:B------:R-:W1:Y:S02]  /*1eb0*/  LDSM.16.M88.4 R176, [R225+0x8080] ;  /* 0x00808000e1b0783b */ /* 0x000e640000000200 */
[----:B------:R-:W-:Y:S01]  /*1ec0*/  LOP3.LUT R229, R6, R7, RZ, 0x3c, !PT ;  /* 0x0000000706e57212 */ /* 0x000fe200078e3cff */
[C---:B------:R-:W-:Y:S01]  /*1ed0*/  IMAD.SHL.U32 R6, R4.reuse, 0x8, RZ ;  /* 0x0000000804067824 */ /* 0x040fe200078e00ff */
[----:B------:R-:W1:Y:S03]  /*1ee0*/  LDSM.16.M88.4 R192, [R225+0xa080] ;  /* 0x00a08000e1c0783b */ /* 0x000e660000000200 */
[----:B------:R-:W-:Y:S01]  /*1ef0*/  IMAD R229, R4, 0x200, R229 ;  /* 0x0000020004e57824 */ /* 0x000fe200078e02e5 */
[----:B------:R-:W-:Y:S03]  /*1f00*/  BAR.SYNC.DEFER_BLOCKING 0x0 ;  /* 0x0000000000007b1d */ /* 0x000fe60000010000 */
[----:B------:R-:W-:-:S02]  /*1f10*/  IMAD R0, R229, 0x2, R0 ;  /* 0x00000002e5007824 */ /* 0x000fc400078e0200 */
[----:B------:R-:W-:Y:S01]  /*1f20*/  IMAD.SHL.U32 R229, R229, 0x2, RZ ;  /* 0x00000002e5e57824 */ /* 0x000fe200078e00ff */
[----:B------:R1:W-:Y:S04]  /*1f30*/  STL.64 [R1], R44 ;  /* 0x0000002c01007387 */ /* 0x0003e80000100a00 */
[----:B------:R2:W-:Y:S04]  /*1f40*/  STL.64 [R1+0x18], R40 ;  /* 0x0000182801007387 */ /* 0x0005e80000100a00 */
[----:B------:R-:W-:Y:S01]  /*1f50*/  @!PT LDS RZ, [RZ] ;  /* 0x00000000fffff984 */ /* 0x000fe20000000800 */
[----:B------:R-:W-:Y:S01]  /*1f60*/  @!PT LDS RZ, [RZ] ;  /* 0x00000000fffff984 */ /* 0x000fe20000000800 */
[----:B------:R-:W-:Y:S01]  /*1f70*/  @!PT LDS RZ, [RZ] ;  /* 0x00000000fffff984 */ /* 0x000fe20000000800 */
[----:B------:R2:W-:Y:S01]  /*1f80*/  LDGSTS.E.BYPASS.LTC128B.128 [R235+0x6080], [R38.64], !P3 ;  /* 0x0608000026eb7fae */ /* 0x0005e2000d901d50 */
[----:B------:R-:W-:-:S02]  /*1f90*/  ISETP.LT.OR P3, PT, R19, 0x1, !P2 ;  /* 0x000000011300780c */ /* 0x000fc40005761670 */
[----:B------:R-:W-:Y:S01]  /*1fa0*/  ISETP.LT.OR P2, PT, R19, 0x21, !P2 ;  /* 0x000000211300780c */ /* 0x000fe20005741670 */
[----:B------:R2:W-:Y:S01]  /*1fb0*/  LDGSTS.E.BYPASS.LTC128B.128 [R235+0x8080], [R38.64+0x80], !P0 ;  /* 0x0808008026eb7fae */ /* 0x0005e2000c101d50 */
[----:B---3--:R-:W-:Y:S01]  /*1fc0*/  LEA R34, P0, R20, c[0x0][0x1f0], 0x1 ;  /* 0x00007c0014227a11 */ /* 0x008fe200078008ff */
[----:B------:R-:W-:-:S03]  /*1fd0*/  IMAD.U32 R19, RZ, RZ, UR9 ;  /* 0x00000009ff137e24 */ /* 0x000fc6000f8e00ff */
[----:B------:R-:W-:Y:S01]  /*1fe0*/  LEA.HI.X R35, R20, c[0x0][0x1f4], R2, 0x1, P0 ;  /* 0x00007d0014237a11 */ /* 0x000fe200000f0c02 */
[----:B------:R-:W-:Y:S01]  /*1ff0*/  IMAD.U32 R2, RZ, RZ, UR8 ;  /* 0x00000008ff027e24 */ /* 0x000fe2000f8e00ff */
[----:B------:R-:W-:Y:S01]  /*2000*/  LEA R20, P0, R23, R34, 0x1 ;  /* 0x0000002217147211 */ /* 0x000fe200078008ff */
[----:B-1----:R-:W-:Y:S01]  /*2010*/  CS2R R44, SRZ ;  /* 0x00000000002c7805 */ /* 0x002fe2000001ff00 */
[----:B------:R-:W-:Y:S01]  /*2020*/  SHF.R.S32.HI R23, RZ, 0x1f, R18 ;  /* 0x0000001fff177819 */ /* 0x000fe20000011412 */
[----:B------:R1:W-:Y:S01]  /*2030*/  LDGSTS.E.BYPASS.LTC128B.128 [R235+0xa080], [R38.64+0x100], !P3 ;  /* 0x0a08010026eb7fae */ /* 0x0003e2000d901d50 */
[----:B------:R-:W-:Y:S02]  /*2040*/  ISETP.GT.AND P3, PT, R233, 0xf, PT ;  /* 0x0000000fe900780c */ /* 0x000fe40003f64270 */
[----:B------:R-:W-:Y:S01]  /*2050*/  LEA.HI.X R21, R19, R35, R2, 0x1, P0 ;  /* 0x0000002313157211 */ /* 0x000fe200000f0c02 */
[----:B------:R3:W-:Y:S01]  /*2060*/  LDGSTS.E.BYPASS.LTC128B.128 [R235+0x7080], [R32.64], !P5 ;  /* 0x0708000020eb7fae */ /* 0x0007e2000e901d50 */
[C---:B------:R-:W-:Y:S01]  /*2070*/  ISETP.GE.AND P5, PT, R30.reuse, c[0x0][0x1fc], PT ;  /* 0x00007f001e007a0c */ /* 0x040fe20003fa6270 */
[----:B------:R-:W-:Y:S01]  /*2080*/  IMAD.MOV.U32 R19, RZ, RZ, c[0x0][0x2a8] ;  /* 0x0000aa00ff137624 */ /* 0x000fe200078e00ff */
[----:B------:R-:W-:Y:S01]  /*2090*/  LEA.HI R23, R23, R18, RZ, 0x2 ;  /* 0x0000001217177211 */ /* 0x000fe200078f10ff */
[----:B------:R3:W-:Y:S01]  /*20a0*/  LDGSTS.E.BYPASS.LTC128B.128 [R235+0x9080], [R32.64+0x80], !P4 ;  /* 0x0908008020eb7fae */ /* 0x0007e2000e101d50 */
[----:B------:R-:W-:-:S02]  /*20b0*/  ISETP.GE.AND P4, PT, R30, c[0x0][0x1fc], PT ;  /* 0x00007f001e007a0c */ /* 0x000fc40003f86270 */
[----:B------:R-:W-:Y:S01]  /*20c0*/  LOP3.LUT R23, R23, 0x1ffffffc, RZ, 0xc0, !PT ;  /* 0x1ffffffc17177812 */ /* 0x000fe200078ec0ff */
[----:B------:R3:W-:Y:S01]  /*20d0*/  LDGSTS.E.BYPASS.LTC128B.128 [R235+0xb080], [R32.64+0x100], !P2 ;  /* 0x0b08010020eb7fae */ /* 0x0007e2000d101d50 */
[----:B------:R-:W-:Y:S01]  /*20e0*/  ISETP.GE.AND P2, PT, R16, c[0x0][0x1fc], PT ;  /* 0x00007f0010007a0c */ /* 0x000fe20003f46270 */
[----:B------:R-:W-:Y:S01]  /*20f0*/  @!P3 IMAD.SHL.U32 R25, R233, 0x10, RZ ;  /* 0x00000010e919b824 */ /* 0x000fe200078e00ff */
[----:B------:R-:W-:Y:S01]  /*2100*/  @!P3 IADD3 R2, P0, R40, UR15, RZ ;  /* 0x0000000f2802bc10 */ /* 0x000fe2000ff1e0ff */
[----:B------:R-:W-:Y:S01]  /*2110*/  IMAD.IADD R247, R18, 0x1, -R23 ;  /* 0x0000000112f77824 */ /* 0x000fe200078e0a17 */
[----:B------:R-:W-:Y:S01]  /*2120*/  LOP3.LUT R18, R11, 0xffffffe0, RZ, 0xc0, !PT ;  /* 0xffffffe00b127812 */ /* 0x000fe200078ec0ff */
[----:B--2---:R-:W-:Y:S01]  /*2130*/  CS2R R40, SRZ ;  /* 0x0000000000287805 */ /* 0x004fe2000001ff00 */
[----:B------:R-:W-:Y:S01]  /*2140*/  @!P3 IADD3.X R3, R246, UR4, RZ, P0, !PT ;  /* 0x00000004f603bc10 */ /* 0x000fe200087fe4ff */
[----:B------:R-:W-:Y:S01]  /*2150*/  CS2R R30, SRZ ;  /* 0x00000000001e7805 */ /* 0x000fe2000001ff00 */
[----:B------:R-:W-:Y:S01]  /*2160*/  @!P3 LEA R36, P0, R2, c[0x0][0x258], 0x2 ;  /* 0x000096000224ba11 */ /* 0x000fe200078010ff */
[----:B------:R-:W-:-:S03]  /*2170*/  IMAD.IADD R11, R233, 0x1, -R18 ;  /* 0x00000001e90b7824 */ /* 0x000fc600078e0a12 */
[----:B------:R-:W-:Y:S02]  /*2180*/  @!P3 LEA.HI.X R37, R2, c[0x0][0x25c], R3, 0x2, P0 ;  /* 0x000097000225ba11 */ /* 0x000fe400000f1403 */
[----:B------:R-:W-:Y:S02]  /*2190*/  ISETP.LT.OR P0, PT, R14, 0x1, P4 ;  /* 0x000000010e00780c */ /* 0x000fe40002701670 */
[----:B------:R-:W-:Y:S01]  /*21a0*/  SEL R3, RZ, 0xffffffff, P1 ;  /* 0xffffffffff037807 */ /* 0x000fe20000800000 */
[----:B------:R2:W-:Y:S01]  /*21b0*/  @!P3 LDGSTS.E.BYPASS.LTC128B.128 [R25+0x12080], [R36.64] ;  /* 0x120800002419bfae */ /* 0x0005e2000b901d50 */
[----:B------:R-:W-:Y:S02]  /*21c0*/  ISETP.GE.AND P1, PT, R16, c[0x0][0x1fc], PT ;  /* 0x00007f0010007a0c */ /* 0x000fe40003f26270 */
[----:B------:R-:W-:Y:S01]  /*21d0*/  SEL R2, RZ, 0x1, P5 ;  /* 0x00000001ff027807 */ /* 0x000fe20002800000 */
[----:B------:R-:W0:Y:S01]  /*21e0*/  LDGDEPBAR ;  /* 0x00000000000079af */ /* 0x000e220000000000 */
[----:B------:R-:W-:-:S02]  /*21f0*/  SEL R16, RZ, 0xffffffff, P1 ;  /* 0xffffffffff107807 */ /* 0x000fc40000800000 */
[----:B------:R-:W-:Y:S02]  /*2200*/  ISETP.GE.AND P1, PT, R15, c[0x0][0x1fc], PT ;  /* 0x00007f000f007a0c */ /* 0x000fe40003f26270 */
[C---:B------:R-:W-:Y:S01]  /*2210*/  ISETP.LT.OR P5, PT, R14.reuse, 0x1, P2 ;  /* 0x000000010e00780c */ /* 0x040fe200017a1670 */
[----:B------:R1:W-:Y:S01]  /*2220*/  LDGSTS.E.BYPASS.LTC128B.128 [R235+0xc080], [R34.64], !P0 ;  /* 0x0c08000022eb7fae */ /* 0x0003e2000c101d50 */
[C---:B------:R-:W-:Y:S01]  /*2230*/  ISETP.LT.OR P0, PT, R14.reuse, 0x1, P1 ;  /* 0x000000010e00780c */ /* 0x040fe20000f01670 */
[----:B---3--:R-:W-:Y:S01]  /*2240*/  CS2R R32, SRZ ;  /* 0x0000000000207805 */ /* 0x008fe2000001ff00 */
[----:B------:R-:W-:Y:S02]  /*2250*/  SHF.R.S32.HI R250, RZ, 0x1f, R11 ;  /* 0x0000001ffffa7819 */ /* 0x000fe4000001140b */
[----:B------:R-:W-:Y:S02]  /*2260*/  ISETP.LT.OR P4, PT, R14, 0x21, P4 ;  /* 0x000000210e00780c */ /* 0x000fe40002781670 */
[----:B------:R-:W-:-:S02]  /*2270*/  LEA.HI R250, R250, R11, RZ, 0x2 ;  /* 0x0000000bfafa7211 */ /* 0x000fc400078f10ff */
[C---:B------:R-:W-:Y:S02]  /*2280*/  ISETP.LT.OR P2, PT, R14.reuse, 0x21, P2 ;  /* 0x000000210e00780c */ /* 0x040fe40001741670 */
[----:B------:R-:W-:Y:S01]  /*2290*/  ISETP.LT.OR P1, PT, R14, 0x21, P1 ;  /* 0x000000210e00780c */ /* 0x000fe20000f21670 */
[----:B------:R3:W-:Y:S01]  /*22a0*/  LDGSTS.E.BYPASS.LTC128B.128 [R235+0xe080], [R34.64+0x80], !P5 ;  /* 0x0e08008022eb7fae */ /* 0x0007e2000e901d50 */
[----:B------:R-:W-:-:S03]  /*22b0*/  ISETP.GE.AND P5, PT, R19, 0x1, PT ;  /* 0x000000011300780c */ /* 0x000fc60003fa6270 */
[----:B------:R3:W-:Y:S01]  /*22c0*/  LDGSTS.E.BYPASS.LTC128B.128 [R235+0x10080], [R34.64+0x100], !P0 ;  /* 0x1008010022eb7fae */ /* 0x0007e2000c101d50 */
[----:B------:R-:W-:Y:S01]  /*22d0*/  ISETP.GE.AND P0, PT, R15, c[0x0][0x1fc], PT ;  /* 0x00007f000f007a0c */ /* 0x000fe20003f06270 */
[----:B------:R-:W-:Y:S01]  /*22e0*/  IMAD R15, R13, c[0x0][0x240], RZ ;  /* 0x000090000d0f7a24 */ /* 0x000fe200078e02ff */
[----:B--2---:R-:W-:Y:S01]  /*22f0*/  CS2R R36, SRZ ;  /* 0x0000000000247805 */ /* 0x004fe2000001ff00 */
[----:B------:R-:W-:Y:S01]  /*2300*/  IMAD.IADD R13, R233, 0x1, -R22 ;  /* 0x00000001e90d7824 */ /* 0x000fe200078e0a16 */
[----:B------:R2:W-:Y:S01]  /*2310*/  LDGSTS.E.BYPASS.LTC128B.128 [R235+0xd080], [R20.64], !P4 ;  /* 0x0d08000014eb7fae */ /* 0x0005e2000e101d50 */
[----:B------:R-:W-:Y:S01]  /*2320*/  IMAD.IADD R25, R29, 0x1, R24 ;  /* 0x000000011d197824 */ /* 0x000fe200078e0218 */
[----:B------:R-:W-:Y:S01]  /*2330*/  CS2R R22, SRZ ;  /* 0x0000000000167805 */ /* 0x000fe2000001ff00 */
[----:B------:R-:W-:Y:S01]  /*2340*/  IMAD.MOV.U32 R24, RZ, RZ, R28 ;  /* 0x000000ffff187224 */ /* 0x000fe200078e001c */
[----:B------:R-:W-:Y:S01]  /*2350*/  SHF.R.S32.HI R18, RZ, 0x1f, R13 ;  /* 0x0000001fff127819 */ /* 0x000fe2000001140d */
[C---:B------:R-:W-:Y:S01]  /*2360*/  IMAD R242, R10.reuse, c[0x0][0x244], R15 ;  /* 0x000091000af27a24 */ /* 0x040fe200078e020f */
[----:B------:R2:W-:Y:S01]  /*2370*/  LDGSTS.E.BYPASS.LTC128B.128 [R235+0xf080], [R20.64+0x80], !P2 ;  /* 0x0f08008014eb7fae */ /* 0x0005e2000d101d50 */
[----:B-1----:R-:W-:Y:S01]  /*2380*/  IMAD.WIDE.U32 R38, R10, c[0x0][0x290], R24 ;  /* 0x0000a4000a267a25 */ /* 0x002fe200078e0018 */
[----:B------:R-:W-:Y:S01]  /*2390*/  LEA.HI R18, R18, R13, RZ, 0x3 ;  /* 0x0000000d12127211 */ /* 0x000fe200078f18ff */
[----:B------:R-:W-:Y:S01]  /*23a0*/  CS2R R28, SRZ ;  /* 0x00000000001c7805 */ /* 0x000fe2000001ff00 */
[C---:B------:R-:W-:Y:S01]  /*23b0*/  LOP3.LUT R10, R250.reuse, 0x7ffffffc, RZ, 0xc0, !PT ;  /* 0x7ffffffcfa0a7812 */ /* 0x040fe200078ec0ff */
[----:B------:R2:W-:Y:S01]  /*23c0*/  LDGSTS.E.BYPASS.LTC128B.128 [R235+0x11080], [R20.64+0x100], !P1 ;  /* 0x1108010014eb7fae */ /* 0x0005e2000c901d50 */
[----:B------:R-:W-:Y:S01]  /*23d0*/  LEA.HI.SX32 R250, R250, R12, 0x1e ;  /* 0x0000000cfafa7211 */ /* 0x000fe200078ff2ff */
[----:B------:R-:W-:Y:S01]  /*23e0*/  IMAD.IADD R243, R39, 0x1, R243 ;  /* 0x0000000127f37824 */ /* 0x000fe200078e02f3 */
[----:B------:R-:W-:Y:S01]  /*23f0*/  LOP3.LUT R12, R18, 0xfffffff8, RZ, 0xc0, !PT ;  /* 0xfffffff8120c7812 */ /* 0x000fe200078ec0ff */
[----:B------:R-:W-:Y:S01]  /*2400*/  IMAD.IADD R10, R11, 0x1, -R10 ;  /* 0x000000010b0a7824 */ /* 0x000fe200078e0a0a */
[----:B------:R-:W-:Y:S01]  /*2410*/  ISETP.GE.AND P1, PT, R233, 0x10, PT ;  /* 0x00000010e900780c */ /* 0x000fe20003f26270 */
[----:B------:R-:W-:Y:S01]  /*2420*/  IMAD.SHL.U32 R11, R4, 0x20, RZ ;  /* 0x00000020040b7824 */ /* 0x000fe200078e00ff */
[----:B------:R1:W-:Y:S01]  /*2430*/  STL.64 [R1+0x10], R38 ;  /* 0x0000102601007387 */ /* 0x0003e20000100a00 */
[----:B------:R-:W-:Y:S01]  /*2440*/  IMAD.IADD R13, R13, 0x1, -R12 ;  /* 0x000000010d0d7824 */ /* 0x000fe200078e0a0c */
[----:B------:R-:W-:Y:S01]  /*2450*/  CS2R R24, SRZ ;  /* 0x0000000000187805 */ /* 0x000fe2000001ff00 */
[----:B------:R-:W-:Y:S01]  /*2460*/  IMAD.SHL.U32 R12, R3, 0x2, RZ ;  /* 0x00000002030c7824 */ /* 0x000fe200078e00ff */
[----:B------:R-:W-:Y:S01]  /*2470*/  LOP3.LUT R8, R8, 0x20, R11, 0xf8, !PT ;  /* 0x0000002008087812 */ /* 0x000fe200078ef80b */
[----:B------:R-:W-:Y:S01]  /*2480*/  IMAD.SHL.U32 R3, R16, 0x2, RZ ;  /* 0x0000000210037824 */ /* 0x000fe200078e00ff */
[C---:B------:R-:W-:Y:S01]  /*2490*/  LOP3.LUT P4, RZ, R13.reuse, 0x4, RZ, 0xc0, !PT ;  /* 0x000000040dff7812 */ /* 0x040fe2000788c0ff */
[C---:B------:R-:W-:Y:S01]  /*24a0*/  IMAD.SHL.U32 R7, R13.reuse, 0x40, RZ ;  /* 0x000000400d077824 */ /* 0x040fe200078e00ff */
[----:B------:R-:W-:Y:S01]  /*24b0*/  LOP3.LUT P2, RZ, R13, 0x2, RZ, 0xc0, !PT ;  /* 0x000000020dff7812 */ /* 0x000fe2000784c0ff */
[----:B------:R-:W-:Y:S01]  /*24c0*/  IMAD R247, R247, 0x4, R10 ;  /* 0x00000004f7f77824 */ /* 0x000fe200078e020a */
[----:B------:R-:W-:Y:S01]  /*24d0*/  LOP3.LUT R2, R3, 0x2, R2, 0xe2, !PT ;  /* 0x0000000203027812 */ /* 0x000fe200078ee202 */
[----:B------:R-:W-:Y:S01]  /*24e0*/  IMAD.SHL.U32 R9, R18, 0x40, RZ ;  /* 0x0000004012097824 */ /* 0x000fe200078e00ff */
[----:B------:R-:W-:Y:S01]  /*24f0*/  SEL R3, RZ, 0x4, P0 ;  /* 0x00000004ff037807 */ /* 0x000fe20000000000 */
[----:B------:R4:W-:Y:S01]  /*2500*/  STL.64 [R1+0x8], R116 ;  /* 0x0000087401007387 */ /* 0x0009e20000100a00 */
[----:B------:R-:W-:Y:S01]  /*2510*/  LOP3.LUT R7, R7, 0x1c0, RZ, 0xc0, !PT ;  /* 0x000001c007077812 */ /* 0x000fe200078ec0ff */
[----:B------:R-:W-:Y:S01]  /*2520*/  IMAD.SHL.U32 R247, R247, 0x2, RZ ;  /* 0x00000002f7f77824 */ /* 0x000fe200078e00ff */
[----:B------:R-:W-:Y:S01]  /*2530*/  IADD3 R4, P0, R38, UR15, RZ ;  /* 0x0000000f26047c10 */ /* 0x000fe2000ff1e0ff */
[----:B---3--:R-:W-:Y:S01]  /*2540*/  CS2R R34, SRZ ;  /* 0x0000000000227805 */ /* 0x008fe2000001ff00 */
[----:B------:R-:W-:Y:S01]  /*2550*/  LOP3.LUT R249, R12, 0x2, R249, 0xe2, !PT ;  /* 0x000000020cf97812 */ /* 0x000fe200078ee2f9 */
[----:B------:R-:W-:Y:S01]  /*2560*/  IMAD.IADD R242, R117, 0x1, R242 ;  /* 0x0000000175f27824 */ /* 0x000fe200078e02f2 */
[----:B------:R-:W-:Y:S01]  /*2570*/  LOP3.LUT R13, R7, 0x8, R6, 0xf8, !PT ;  /* 0x00000008070d7812 */ /* 0x000fe200078ef806 */
[----:B--2---:R-:W-:Y:S01]  /*2580*/  CS2R R20, SRZ ;  /* 0x0000000000147805 */ /* 0x004fe2000001ff00 */
[----:B------:R-:W-:-:S02]  /*2590*/  SHF.R.U32.HI R10, RZ, 0x3, R7 ;  /* 0x00000003ff0a7819 */ /* 0x000fc40000011607 */
[----:B------:R-:W-:Y:S01]  /*25a0*/  IADD3.X R11, R243, UR4, RZ, P0, !PT ;  /* 0x00000004f30b7c10 */ /* 0x000fe200087fe4ff */
[----:B------:R-:W-:Y:S01]  /*25b0*/  ULDC UR4, c[0x0][0x2a0] ;  /* 0x0000a80000047ab9 */ /* 0x000fe20000000800 */
[----:B------:R-:W-:Y:S01]  /*25c0*/  LEA R12, P0, R4, c[0x0][0x280], 0x2 ;  /* 0x0000a000040c7a11 */ /* 0x000fe200078010ff */
[----:B------:R-:W-:Y:S01]  /*25d0*/  ULOP3.LUT UR4, URZ, UR4, URZ, 0x33, !UPT ;  /* 0x000000043f047292 */ /* 0x000fe2000f8e333f */
[----:B------:R-:W-:Y:S01]  /*25e0*/  LOP3.LUT R6, R13, R10, RZ, 0x3c, !PT ;  /* 0x0000000a0d067212 */ /* 0x000fe200078e3cff */
[----:B-1----:R-:W-:Y:S01]  /*25f0*/  CS2R R38, SRZ ;  /* 0x0000000000267805 */ /* 0x002fe2000001ff00 */
[----:B------:R-:W-:Y:S01]  /*2600*/  LOP3.LUT R8, R10, R8, R7, 0x1e, !PT ;  /* 0x000000080a087212 */ /* 0x000fe200078e1e07 */
[----:B------:R-:W-:Y:S01]  /*2610*/  @!P1 IMAD.SHL.U32 R7, R233, 0x10, RZ ;  /* 0x00000010e9079824 */ /* 0x000fe200078e00ff */
[----:B------:R-:W-:Y:S02]  /*2620*/  LEA.HI.X R13, R4, c[0x0][0x284], R11, 0x2, P0 ;  /* 0x0000a100040d7a11 */ /* 0x000fe400000f140b */
[----:B------:R-:W-:-:S02]  /*2630*/  LOP3.LUT R9, R9, 0xfffffe00, RZ, 0xc0, !PT ;  /* 0xfffffe0009097812 */ /* 0x000fc400078ec0ff */
[----:B------:R-:W-:Y:S01]  /*2640*/  LOP3.LUT R248, R2, R3, RZ, 0xfc, !PT ;  /* 0x0000000302f87212 */ /* 0x000fe200078efcff */
[----:B------:R1:W-:Y:S01]  /*2650*/  @!P1 LDGSTS.E.BYPASS.LTC128B.128 [R7+0x12180], [R12.64] ;  /* 0x121800000c079fae */ /* 0x0003e2000b901d50 */
[----:B------:R-:W-:Y:S01]  /*2660*/  IMAD.MOV.U32 R3, RZ, RZ, 0x10 ;  /* 0x00000010ff037424 */ /* 0x000fe200078e00ff */
[-C--:B------:R-:W-:Y:S02]  /*2670*/  IADD3 R230, R6, R9.reuse, R230 ;  /* 0x0000000906e67210 */ /* 0x080fe40007ffe0e6 */
[----:B------:R-:W0:Y:S01]  /*2680*/  LDGDEPBAR ;  /* 0x00000000000079af */ /* 0x000e220000000000 */
[----:B------:R-:W-:Y:S02]  /*2690*/  LOP3.LUT R228, R8, R9, RZ, 0xfc, !PT ;  /* 0x0000000908e47212 */ /* 0x000fe400078efcff */
[----:B------:R-:W-:Y:S01]  /*26a0*/  SEL R3, R3, 0xfffffff0, !P2 ;  /* 0xfffffff003037807 */ /* 0x000fe20005000000 */
[----:B------:R-:W-:Y:S01]  /*26b0*/  IMAD.SHL.U32 R230, R230, 0x2, RZ ;  /* 0x00000002e6e67824 */ /* 0x000fe200078e00ff */
[----:B------:R-:W-:Y:S01]  /*26c0*/  SEL R5, R5, 0xffffffe0, !P4 ;  /* 0xffffffe005057807 */ /* 0x000fe20006000000 */
[----:B------:R-:W-:Y:S01]  /*26d0*/  IMAD.SHL.U32 R228, R228, 0x2, RZ ;  /* 0x00000002e4e47824 */ /* 0x000fe200078e00ff */
[----:B------:R-:W-:Y:S01]  /*26e0*/  IADD3 R252, R252, -UR13, -R247 ;  /* 0x8000000dfcfc7c10 */ /* 0x000fe2000fffe8f7 */
[--C-:B------:R-:W-:Y:S01]  /*26f0*/  IMAD R224, R3, 0x2, R230.reuse ;  /* 0x0000000203e07824 */ /* 0x100fe200078e02e6 */
[----:B------:R-:W-:Y:S01]  /*2700*/  IADD3 R239, -R247, UR11, RZ ;  /* 0x0000000bf7ef7c10 */ /* 0x000fe2000fffe1ff */
[C---:B------:R-:W-:Y:S01]  /*2710*/  IMAD R3, R5.reuse, 0x2, R230 ;  /* 0x0000000205037824 */ /* 0x040fe200078e02e6 */
[C---:B------:R-:W-:Y:S01]  /*2720*/  IADD3 R251, R252.reuse, c[0x0][0x2a4], RZ ;  /* 0x0000a900fcfb7a10 */ /* 0x040fe20007ffe0ff */
[----:B------:R-:W-:Y:S01]  /*2730*/  IMAD R2, R5, 0x2, R224 ;  /* 0x0000000205027824 */ /* 0x000fe200078e02e0 */
[----:B----4-:R-:W-:-:S02]  /*2740*/  IADD3 R252, R252, UR4, RZ ;  /* 0x00000004fcfc7c10 */ /* 0x010fc4000fffe0ff */
.L_x_309:
[----:B------:R-:W-:Y:S04]  /*2750*/  DEPBAR.LE SB0, 0x0 ;  /* 0x000080000000791a */ /* 0x000fe80000000000 */
[----:B------:R-:W-:Y:S01]  /*2760*/  BAR.SYNC.DEFER_BLOCKING 0x0 ;  /* 0x0000000000007b1d */ /* 0x000fe20000010000 */
[----:B------:R-:W-:Y:S04]  /*2770*/  MOV R217, UR6 ;  /* 0x0000000600d97c02 */ /* 0x000fe80008000f00 */
[----:B------:R-:W-:Y:S04]  /*2780*/  LEA R218, R217, R250, 0x6 ;  /* 0x000000fad9da7211 */ /* 0x000fe800078e30ff */
[-C--:B------:R-:W-:Y:S02]  /*2790*/  IADD3 R216, R251, R218.reuse, RZ ;  /* 0x000000dafbd87210 */ /* 0x080fe40007ffe0ff */
[----:B------:R-:W-:Y:S02]  /*27a0*/  IADD3 R217, R252, R218, RZ ;  /* 0x000000dafcd97210 */ /* 0x000fe40007ffe0ff */
[----:B------:R-:W-:Y:S01]  /*27b0*/  IMNMX R216, R239, R216, PT ;  /* 0x000000d8efd87217 */ /* 0x000fe20003800200 */
[----:B-1----:R-:W-:Y:S06]  /*27c0*/  LDSM.16.M88.4 R116, [R230+0x6080] ;  /* 0x00608000e674783b */ /* 0x002fec0000000200 */
[----:B------:R-:W2:Y:S06]  /*27d0*/  LDSM.16.M88.4 R120, [R231+0x80] ;  /* 0x00008000e778783b */ /* 0x000eac0000000200 */
[----:B------:R-:W3:Y:S06]  /*27e0*/  LDSM.16.M88.4 R124, [R230+0x7080] ;  /* 0x00708000e67c783b */ /* 0x000eec0000000200 */
[----:B------:R-:W-:Y:S06]  /*27f0*/  LDSM.16.M88.4 R128, [R224+0x6080] ;  /* 0x00608000e080783b */ /* 0x000fec0000000200 */
[----:B------:R-:W4:Y:S06]  /*2800*/  LDSM.16.M88.4 R132, [R227+0x80] ;  /* 0x00008000e384783b */ /* 0x000f2c0000000200 */
[----:B------:R-:W5:Y:S06]  /*2810*/  LDSM.16.M88.4 R136, [R224+0x7080] ;  /* 0x00708000e088783b */ /* 0x000f6c0000000200 */
[----:B------:R-:W-:Y:S06]  /*2820*/  LDSM.16.M88.4 R140, [R3+0x6080] ;  /* 0x00608000038c783b */ /* 0x000fec0000000200 */
[----:B------:R-:W1:Y:S02]  /*2830*/  LDSM.16.M88.4 R144, [R226+0x80] ;  /* 0x00008000e290783b */ /* 0x000e640000000200 */
[-C--:B-12---:R-:W-:Y:S04]  /*2840*/  HMMA.16816.F32.BF16 R4, R116, R120.reuse, RZ ;  /* 0x000000787404723c */ /* 0x086fe800000418ff */
[----:B------:R-:W-:Y:S04]  /*2850*/  LDS R215, [R250.X4+0x12080] ;  /* 0x01208000fad77984 */ /* 0x000fe80000004800 */
[C---:B---3--:R-:W-:Y:S02]  /*2860*/  HMMA.16816.F32.BF16 R8, R124.reuse, R120, RZ ;  /* 0x000000787c08723c */ /* 0x048fe400000418ff */
[----:B------:R-:W-:Y:S06]  /*2870*/  LDS R214, [R250.X4+0x120a0] ;  /* 0x0120a000fad67984 */ /* 0x000fec0000004800 */
[----:B------:R-:W-:Y:S01]  /*2880*/  LDS R210, [R250.X4+0x12100] ;  /* 0x01210000fad27984 */ /* 0x000fe20000004800 */
[-C--:B------:R-:W-:Y:S05]  /*2890*/  HMMA.16816.F32.BF16 R12, R124, R122.reuse, RZ ;  /* 0x0000007a7c0c723c */ /* 0x080fea00000418ff */
[----:B------:R-:W-:Y:S03]  /*28a0*/  LDSM.16.M88.4 R124, [R225+0x80] ;  /* 0x00008000e17c783b */ /* 0x000fe60000000200 */
[----:B------:R-:W-:Y:S03]  /*28b0*/  HMMA.16816.F32.BF16 R16, R116, R122, RZ ;  /* 0x0000007a7410723c */ /* 0x000fe600000418ff */
[----:B------:R-:W1:Y:S05]  /*28c0*/  LDSM.16.M88.4 R116, [R3+0x7080] ;  /* 0x007080000374783b */ /* 0x000e6a0000000200 */
[-C--:B----4-:R-:W-:Y:S01]  /*28d0*/  HMMA.16816.F32.BF16 R4, R128, R132.reuse, R4 ;  /* 0x000000848004723c */ /* 0x090fe20000041804 */
[----:B------:R-:W2:Y:S06]  /*28e0*/  LDSM.16.M88.4 R120, [R2+0x6080] ;  /* 0x006080000278783b */ /* 0x000eac0000000200 */
[----:B------:R-:W-:Y:S01]  /*28f0*/  LDS R209, [R250.X4+0x12120] ;  /* 0x01212000fad17984 */ /* 0x000fe20000004800 */
[C---:B-----5:R-:W-:Y:S08]  /*2900*/  HMMA.16816.F32.BF16 R8, R136.reuse, R132, R8 ;  /* 0x000000848808723c */ /* 0x060ff00000041808 */
[-C--:B------:R-:W-:Y:S01]  /*2910*/  HMMA.16816.F32.BF16 R12, R136, R134.reuse, R12 ;  /* 0x00000086880c723c */ /* 0x080fe2000004180c */
[----:B------:R-:W-:Y:S07]  /*2920*/  LDSM.16.M88.4 R136, [R231+0x2080] ;  /* 0x00208000e788783b */ /* 0x000fee0000000200 */
[----:B------:R-:W-:Y:S01]  /*2930*/  HMMA.16816.F32.BF16 R16, R128, R134, R16 ;  /* 0x000000868010723c */ /* 0x000fe20000041810 */
[----:B------:R-:W3:Y:S06]  /*2940*/  LDSM.16.M88.4 R128, [R2+0x7080] ;  /* 0x007080000280783b */ /* 0x000eec0000000200 */
[----:B------:R-:W4:Y:S01]  /*2950*/  LDSM.16.M88.4 R132, [R230+0x8080] ;  /* 0x00808000e684783b */ /* 0x000f220000000200 */
[-C--:B------:R-:W-:Y:S08]  /*2960*/  HMMA.16816.F32.BF16 R4, R140, R144.reuse, R4 ;  /* 0x000000908c04723c */ /* 0x080ff00000041804 */
        /* <DEDUP_REMOVED lines=9> */
[----:B------:R-:W-:Y:S07]  /*2a00*/  LDSM.16.M88.4 R128, [R226+0x2080] ;  /* 0x00208000e280783b */ /* 0x000fee0000000200 */
[----:B------:R-:W-:Y:S01]  /*2a10*/  HMMA.16816.F32.BF16 R16, R120, R126, R16 ;  /* 0x0000007e7810723c */ /* 0x000fe20000041810 */
[----:B------:R-:W2:Y:S06]  /*2a20*/  LDSM.16.M88.4 R120, [R224+0x9080] ;  /* 0x00908000e078783b */ /* 0x000eac0000000200 */
        /* <DEDUP_REMOVED lines=40> */
[----:B------:R-:W-:Y:S08]  /*2cb0*/  HMMA.16816.F32.BF16 R16, R124, R130, R16 ;  /* 0x000000827c10723c */ /* 0x000ff00000041810 */
[-C--:B----4-:R-:W-:Y:S08]  /*2cc0*/  HMMA.16816.F32.BF16 R4, R132, R136.reuse, R4 ;  /* 0x000000888404723c */ /* 0x090ff00000041804 */
[C---:B-1----:R-:W-:Y:S08]  /*2cd0*/  HMMA.16816.F32.BF16 R8, R116.reuse, R136, R8 ;  /* 0x000000887408723c */ /* 0x042ff00000041808 */
[-C--:B------:R-:W-:Y:S08]  /*2ce0*/  HMMA.16816.F32.BF16 R12, R116, R138.reuse, R12 ;  /* 0x0000008a740c723c */ /* 0x080ff0000004180c */
[----:B------:R-:W-:Y:S08]  /*2cf0*/  HMMA.16816.F32.BF16 R16, R132, R138, R16 ;  /* 0x0000008a8410723c */ /* 0x000ff00000041810 */
[-C--:B-----5:R-:W-:Y:S08]  /*2d00*/  HMMA.16816.F32.BF16 R4, R140, R144.reuse, R4 ;  /* 0x000000908c04723c */ /* 0x0a0ff00000041804 */
[C---:B--2---:R-:W-:Y:S08]  /*2d10*/  HMMA.16816.F32.BF16 R8, R120.reuse, R144, R8 ;  /* 0x000000907808723c */ /* 0x044ff00000041808 */
[-C--:B------:R-:W-:Y:S08]  /*2d20*/  HMMA.16816.F32.BF16 R12, R120, R146.reuse, R12 ;  /* 0x00000092780c723c */ /* 0x080ff0000004180c */
[----:B------:R-:W-:Y:S04]  /*2d30*/  HMMA.16816.F32.BF16 R16, R140, R146, R16 ;  /* 0x000000928c10723c */ /* 0x000fe80000041810 */
[----:B------:R-:W-:Y:S02]  /*2d40*/  FMUL.FTZ R196, R4, c[0x0][0x2b4] ;  /* 0x0000ad0004c47a20 */ /* 0x000fe40000410000 */
[----:B------:R-:W-:Y:S02]  /*2d50*/  FMUL.FTZ R197, R5, c[0x0][0x2b4] ;  /* 0x0000ad0005c57a20 */ /* 0x000fe40000410000 */
[----:B------:R-:W-:Y:S02]  /*2d60*/  FMUL.FTZ R198, R6, c[0x0][0x2b4] ;  /* 0x0000ad0006c67a20 */ /* 0x000fe40000410000 */
[----:B------:R-:W1:Y:S02]  /*2d70*/  MUFU.TANH R196, R196 ;  /* 0x000000c400c47308 */ /* 0x000e640000002400 */
[----:B------:R-:W-:Y:S02]  /*2d80*/  FMUL.FTZ R199, R7, c[0x0][0x2b4] ;  /* 0x0000ad0007c77a20 */ /* 0x000fe40000410000 */
[----:B------:R-:W-:Y:S02]  /*2d90*/  FMUL.FTZ R200, R8, c[0x0][0x2b4] ;  /* 0x0000ad0008c87a20 */ /* 0x000fe40000410000 */
[----:B------:R-:W-:Y:S02]  /*2da0*/  FMUL.FTZ R201, R9, c[0x0][0x2b4] ;  /* 0x0000ad0009c97a20 */ /* 0x000fe40000410000 */
[----:B------:R-:W-:Y:S02]  /*2db0*/  FMUL.FTZ R202, R10, c[0x0][0x2b4] ;  /* 0x0000ad000aca7a20 */ /* 0x000fe40000410000 */
[----:B------:R-:W2:Y:S01]  /*2dc0*/  MUFU.TANH R197, R197 ;  /* 0x000000c500c57308 */ /* 0x000ea20000002400 */
[----:B------:R-:W-:Y:S02]  /*2dd0*/  FMUL.FTZ R203, R11, c[0x0][0x2b4] ;  /* 0x0000ad000bcb7a20 */ /* 0x000fe40000410000 */
[----:B------:R-:W-:Y:S02]  /*2de0*/  FMUL.FTZ R204, R12, c[0x0][0x2b4] ;  /* 0x0000ad000ccc7a20 */ /* 0x000fe40000410000 */
[----:B------:R-:W-:Y:S02]  /*2df0*/  FMUL.FTZ R205, R13, c[0x0][0x2b4] ;  /* 0x0000ad000dcd7a20 */ /* 0x000fe40000410000 */
[----:B------:R-:W-:Y:S02]  /*2e00*/  FMUL.FTZ R206, R14, c[0x0][0x2b4] ;  /* 0x0000ad000ece7a20 */ /* 0x000fe40000410000 */
[----:B------:R-:W-:Y:S01]  /*2e10*/  FMUL.FTZ R207, R15, c[0x0][0x2b4] ;  /* 0x0000ad000fcf7a20 */ /* 0x000fe20000410000 */
[----:B------:R-:W3:Y:S01]  /*2e20*/  MUFU.TANH R198, R198 ;  /* 0x000000c600c67308 */ /* 0x000ee20000002400 */
[----:B------:R-:W-:Y:S02]  /*2e30*/  FMUL.FTZ R208, R16, c[0x0][0x2b4] ;  /* 0x0000ad0010d07a20 */ /* 0x000fe40000410000 */
[----:B------:R-:W-:Y:S02]  /*2e40*/  FMUL.FTZ R211, R17, c[0x0][0x2b4] ;  /* 0x0000ad0011d37a20 */ /* 0x000fe40000410000 */
[----:B------:R-:W-:Y:S02]  /*2e50*/  FMUL.FTZ R212, R18, c[0x0][0x2b4] ;  /* 0x0000ad0012d47a20 */ /* 0x000fe40000410000 */
[----:B------:R-:W-:Y:S03]  /*2e60*/  FMUL.FTZ R213, R19, c[0x0][0x2b4] ;  /* 0x0000ad0013d57a20 */ /* 0x000fe60000410000 */
[----:B------:R-:W4:Y:S10]  /*2e70*/  MUFU.TANH R199, R199 ;  /* 0x000000c700c77308 */ /* 0x000f340000002400 */
[----:B------:R-:W1:Y:S10]  /*2e80*/  MUFU.TANH R200, R200 ;  /* 0x000000c800c87308 */ /* 0x000e740000002400 */
        /* <DEDUP_REMOVED lines=10> */
[----:B------:R-:W1:Y:S01]  /*2f30*/  MUFU.TANH R213, R213 ;  /* 0x000000d500d57308 */ /* 0x000e620000002400 */
[----:B------:R-:W-:-:S05]  /*2f40*/  @!P5 BRA `(.L_x_291) ;  /* 0x000001900000d947 */ /* 0x000fca0003800000 */
[----:B--234-:R-:W-:Y:S01]  /*2f50*/  IADD3 R5, R218, UR7, RZ ;  /* 0x00000007da057c10 */ /* 0x01cfe2000fffe0ff */
[----:B------:R-:W-:Y:S03]  /*2f60*/  BSSY B0, `(.L_x_292) ;  /* 0x0000011000007945 */ /* 0x000fe60003800000 */
[----:B------:R-:W-:Y:S11]  /*2f70*/  ISETP.GT.AND P0, PT, R5, -0x1, PT ;  /* 0xffffffff0500780c */ /* 0x000ff60003f04270 */
[----:B------:R-:W-:Y:S02]  /*2f80*/  @!UPT UIADD3 URZ, URZ, URZ, URZ ;  /* 0x0000003f3f3ff290 */ /* 0x000fe4000fffe03f */
[----:B------:R-:W-:-:S05]  /*2f90*/  @P0 BRA `(.L_x_293) ;  /* 0x0000008000000947 */ /* 0x000fca0003800000 */
[----:B------:R-:W-:Y:S01]  /*2fa0*/  LOP3.LUT R5, RZ, R5, RZ, 0x33, !PT ;  /* 0x00000005ff057212 */ /* 0x000fe200078e33ff */
[----:B------:R-:W-:Y:S05]  /*2fb0*/  IMAD.MOV.U32 R4, RZ, RZ, c[0x0][0x2a8] ;  /* 0x0000aa00ff047624 */ /* 0x000fea00078e00ff */
[----:B------:R-:W-:Y:S11]  /*2fc0*/  ISETP.NE.AND P0, PT, R4, 0x1, PT ;  /* 0x000000010400780c */ /* 0x000ff60003f05270 */
[----:B------:R-:W-:Y:S02]  /*2fd0*/  @!UPT UIADD3 URZ, URZ, URZ, URZ ;  /* 0x0000003f3f3ff290 */ /* 0x000fe4000fffe03f */
[----:B------:R-:W-:Y:S05]  /*2fe0*/  @P0 IMAD.HI.U32 R4, R5, c[0x0][0x2ac], RZ ;  /* 0x0000ab0005040a27 */ /* 0x000fea00078e00ff */
[----:B------:R-:W-:Y:S04]  /*2ff0*/  @P0 SHF.R.U32.HI R5, RZ, c[0x0][0x2b0], R4 ;  /* 0x0000ac00ff050a19 */ /* 0x000fe80000011604 */
[----:B------:R-:W-:Y:S01]  /*3000*/  LOP3.LUT R5, RZ, R5, RZ, 0x33, !PT ;  /* 0x00000005ff057212 */ /* 0x000fe200078e33ff */
[----:B------:R-:W-:-:S05]  /*3010*/  BRA `(.L_x_294) ;  /* 0x0000005000007947 */ /* 0x000fca0003800000 */
.L_x_293:
[----:B------:R-:W-:Y:S04]  /*3020*/  MOV R4, c[0x0][0x2a8] ;  /* 0x0000aa0000047a02 */ /* 0x000fe80000000f00 */
[----:B------:R-:W-:Y:S11]  /*3030*/  ISETP.NE.AND P0, PT, R4, 0x1, PT ;  /* 0x000000010400780c */ /* 0x000ff60003f05270 */
[----:B------:R-:W-:Y:S02]  /*3040*/  @!UPT UIADD3 URZ, URZ, URZ, URZ ;  /* 0x0000003f3f3ff290 */ /* 0x000fe4000fffe03f */
[----:B------:R-:W-:Y:S05]  /*3050*/  @P0 IMAD.HI.U32 R4, R5, c[0x0][0x2ac], RZ ;  /* 0x0000ab0005040a27 */ /* 0x000fea00078e00ff */
[----:B------:R-:W-:Y:S02]  /*3060*/  @P0 SHF.R.U32.HI R5, RZ, c[0x0][0x2b0], R4 ;  /* 0x0000ac00ff050a19 */ /* 0x000fe40000011604 */
.L_x_294:
[----:B------:R-:W-:Y:S05]  /*3070*/  BSYNC B0 ;  /* 0x0000000000007941 */ /* 0x000fea0003800000 */
.L_x_292:
[----:B------:R-:W-:Y:S04]  /*3080*/  IMAD.MOV.U32 R4, RZ, RZ, c[0x0][0x2a8] ;  /* 0x0000aa00ff047624 */ /* 0x000fe800078e00ff */
[----:B------:R-:W-:Y:S04]  /*3090*/  IMAD R4, R5, R4, -UR14 ;  /* 0x8000000e05047e24 */ /* 0x000fe8000f8e0204 */
[----:B------:R-:W-:Y:S05]  /*30a0*/  IMAD.IADD R4, R4, 0x1, -R247 ;  /* 0x0000000104047824 */ /* 0x000fea00078e0af7 */
[----:B------:R-:W-:Y:S02]  /*30b0*/  IADD3 R5, R4, c[0x0][0x2a8], RZ ;  /* 0x0000aa0004057a10 */ /* 0x000fe40007ffe0ff */
[----:B------:R-:W-:Y:S02]  /*30c0*/  IMNMX R217, R217, R4, !PT ;  /* 0x00000004d9d97217 */ /* 0x000fe40007800200 */
[----:B------:R-:W-:Y:S02]  /*30d0*/  IMNMX R216, R216, R5, PT ;  /* 0x00000005d8d87217 */ /* 0x000fe40003800200 */
.L_x_291:
[----:B--234-:R-:W-:Y:S05]  /*30e0*/  IADD3 R5, R218, 0x8, RZ ;  /* 0x00000008da057810 */ /* 0x01cfea0007ffe0ff */
[--C-:B------:R-:W-:Y:S02]  /*30f0*/  IMAD.IADD R140, R251, 0x1, R5.reuse ;  /* 0x00000001fb8c7824 */ /* 0x100fe400078e0205 */
[----:B------:R-:W-:Y:S03]  /*3100*/  IMAD.IADD R141, R252, 0x1, R5 ;  /* 0x00000001fc8d7824 */ /* 0x000fe600078e0205 */
[----:B------:R-:W-:Y:S01]  /*3110*/  IMNMX R140, R239, R140, PT ;  /* 0x0000008cef8c7217 */ /* 0x000fe20003800200 */
[----:B------:R-:W-:-:S05]  /*3120*/  @!P5 BRA `(.L_x_295) ;  /* 0x000001900000d947 */ /* 0x000fca0003800000 */
[----:B------:R-:W-:Y:S01]  /*3130*/  IADD3 R5, R5, UR7, RZ ;  /* 0x0000000705057c10 */ /* 0x000fe2000fffe0ff */
        /* <DEDUP_REMOVED lines=12> */
.L_x_297:
[----:B------:R-:W-:Y:S04]  /*3200*/  MOV R4, c[0x0][0x2a8] ;  /* 0x0000aa0000047a02 */ /* 0x000fe80000000f00 */
[----:B------:R-:W-:Y:S11]  /*3210*/  ISETP.NE.AND P0, PT, R4, 0x1, PT ;  /* 0x000000010400780c */ /* 0x000ff60003f05270 */
[----:B------:R-:W-:Y:S02]  /*3220*/  @!UPT UIADD3 URZ, URZ, URZ, URZ ;  /* 0x0000003f3f3ff290 */ /* 0x000fe4000fffe03f */
[----:B------:R-:W-:Y:S05]  /*3230*/  @P0 IMAD.HI.U32 R4, R5, c[0x0][0x2ac], RZ ;  /* 0x0000ab0005040a27 */ /* 0x000fea00078e00ff */
[----:B------:R-:W-:Y:S02]  /*3240*/  @P0 SHF.R.U32.HI R5, RZ, c[0x0][0x2b0], R4 ;  /* 0x0000ac00ff050a19 */ /* 0x000fe40000011604 */
.L_x_298:
[----:B------:R-:W-:Y:S05]  /*3250*/  BSYNC B0 ;  /* 0x0000000000007941 */ /* 0x000fea0003800000 */
.L_x_296:
[----:B------:R-:W-:Y:S04]  /*3260*/  IMAD.MOV.U32 R4, RZ, RZ, c[0x0][0x2a8] ;  /* 0x0000aa00ff047624 */ /* 0x000fe800078e00ff */
[----:B------:R-:W-:Y:S04]  /*3270*/  IMAD R4, R5, R4, -UR14 ;  /* 0x8000000e05047e24 */ /* 0x000fe8000f8e0204 */
[----:B------:R-:W-:Y:S05]  /*3280*/  IMAD.IADD R4, R4, 0x1, -R247 ;  /* 0x0000000104047824 */ /* 0x000fea00078e0af7 */
[----:B------:R-:W-:Y:S02]  /*3290*/  IADD3 R5, R4, c[0x0][0x2a8], RZ ;  /* 0x0000aa0004057a10 */ /* 0x000fe40007ffe0ff */
[----:B------:R-:W-:Y:S02]  /*32a0*/  IMNMX R141, R141, R4, !PT ;  /* 0x000000048d8d7217 */ /* 0x000fe40007800200 */
[----:B------:R-:W-:Y:S02]  /*32b0*/  IMNMX R140, R140, R5, PT ;  /* 0x000000058c8c7217 */ /* 0x000fe40003800200 */
.L_x_295:
[----:B------:R-:W-:Y:S05]  /*32c0*/  IADD3 R5, R218, 0x20, RZ ;  /* 0x00000020da057810 */ /* 0x000fea0007ffe0ff */
        /* <DEDUP_REMOVED lines=17> */
.L_x_301:
[----:B------:R-:W-:Y:S04]  /*33e0*/  MOV R4, c[0x0][0x2a8] ;  /* 0x0000aa0000047a02 */ /* 0x000fe80000000f00 */
[----:B------:R-:W-:Y:S11]  /*33f0*/  ISETP.NE.AND P0, PT, R4, 0x1, PT ;  /* 0x000000010400780c */ /* 0x000ff60003f05270 */
[----:B------:R-:W-:Y:S02]  /*3400*/  @!UPT UIADD3 URZ, URZ, URZ, URZ ;  /* 0x0000003f3f3ff290 */ /* 0x000fe4000fffe03f */
[----:B------:R-:W-:Y:S05]  /*3410*/  @P0 IMAD.HI.U32 R4, R5, c[0x0][0x2ac], RZ ;  /* 0x0000ab0005040a27 */ /* 0x000fea00078e00ff */
[----:B------:R-:W-:Y:S02]  /*3420*/  @P0 SHF.R.U32.HI R5, RZ, c[0x0][0x2b0], R4 ;  /* 0x0000ac00ff050a19 */ /* 0x000fe40000011604 */
.L_x_302:
[----:B------:R-:W-:Y:S05]  /*3430*/  BSYNC B0 ;  /* 0x0000000000007941 */ /* 0x000fea0003800000 */
.L_x_300:
[----:B------:R-:W-:Y:S04]  /*3440*/  IMAD.MOV.U32 R4, RZ, RZ, c[0x0][0x2a8] ;  /* 0x0000aa00ff047624 */ /* 0x000fe800078e00ff */
[----:B------:R-:W-:Y:S04]  /*3450*/  IMAD R4, R5, R4, -UR14 ;  /* 0x8000000e05047e24 */ /* 0x000fe8000f8e0204 */
[----:B------:R-:W-:Y:S05]  /*3460*/  IMAD.IADD R5, R4, 0x1, -R247 ;  /* 0x0000000104057824 */ /* 0x000fea00078e0af7 */
[----:B------:R-:W-:Y:S02]  /*3470*/  IADD3 R4, R5, c[0x0][0x2a8], RZ ;  /* 0x0000aa0005047a10 */ /* 0x000fe40007ffe0ff */
[----:B------:R-:W-:Y:S02]  /*3480*/  IMNMX R138, R138, R5, !PT ;  /* 0x000000058a8a7217 */ /* 0x000fe40007800200 */
[----:B------:R-:W-:Y:S02]  /*3490*/  IMNMX R139, R139, R4, PT ;  /* 0x000000048b8b7217 */ /* 0x000fe40003800200 */
.L_x_299:
        /* <DEDUP_REMOVED lines=18> */
.L_x_305:
[----:B------:R-:W-:Y:S04]  /*35c0*/  MOV R4, c[0x0][0x2a8] ;  /* 0x0000aa0000047a02 */ /* 0x000fe80000000f00 */
[----:B------:R-:W-:Y:S11]  /*35d0*/  ISETP.NE.AND P0, PT, R4, 0x1, PT ;  /* 0x000000010400780c */ /* 0x000ff60003f05270 */
[----:B------:R-:W-:Y:S02]  /*35e0*/  @!UPT UIADD3 URZ, URZ, URZ, URZ ;  /* 0x0000003f3f3ff290 */ /* 0x000fe4000fffe03f */
[----:B------:R-:W-:Y:S05]  /*35f0*/  @P0 IMAD.HI.U32 R4, R5, c[0x0][0x2ac], RZ ;  /* 0x0000ab0005040a27 */ /* 0x000fea00078e00ff */
[----:B------:R-:W-:Y:S02]  /*3600*/  @P0 SHF.R.U32.HI R5, RZ, c[0x0][0x2b0], R4 ;  /* 0x0000ac00ff050a19 */ /* 0x000fe40000011604 */
.L_x_306:
[----:B------:R-:W-:Y:S05]  /*3610*/  BSYNC B0 ;  /* 0x0000000000007941 */ /* 0x000fea0003800000 */
.L_x_304:
[----:B------:R-:W-:Y:S04]  /*3620*/  IMAD.MOV.U32 R4, RZ, RZ, c[0x0][0x2a8] ;  /* 0x0000aa00ff047624 */ /* 0x000fe800078e00ff */
[----:B------:R-:W-:Y:S04]  /*3630*/  IMAD R4, R5, R4, -UR14 ;  /* 0x8000000e05047e24 */ /* 0x000fe8000f8e0204 */
[----:B------:R-:W-:Y:S05]  /*3640*/  IMAD.IADD R5, R4, 0x1, -R247 ;  /* 0x0000000104057824 */ /* 0x000fea00078e0af7 */
[----:B------:R-:W-:Y:S02]  /*3650*/  IADD3 R4, R5, c[0x0][0x2a8], RZ ;  /* 0x0000aa0005047a10 */ /* 0x000fe40007ffe0ff */
[----:B------:R-:W-:Y:S02]  /*3660*/  IMNMX R136, R136, R5, !PT ;  /* 0x0000000588887217 */ /* 0x000fe40007800200 */
[----:B------:R-:W-:Y:S02]  /*3670*/  IMNMX R137, R137, R4, PT ;  /* 0x0000000489897217 */ /* 0x000fe40003800200 */
.L_x_303:
[----:B------:R-:W-:Y:S04]  /*3680*/  DEPBAR.LE SB0, 0x0 ;  /* 0x000080000000791a */ /* 0x000fe80000000000 */
[----:B------:R-:W-:Y:S01]  /*3690*/  BAR.SYNC.DEFER_BLOCKING 0x0 ;  /* 0x0000000000007b1d */ /* 0x000fe20000010000 */
[----:B------:R-:W-:Y:S01]  /*36a0*/  PLOP3.LUT P0, PT, PT, PT, UP1, 0x80, 0x0 ;  /* 0x000000000000781c */ /* 0x000fe20003f0f018 */
[----:B------:R-:W-:Y:S03]  /*36b0*/  UIADD3 UR11, UR6, 0x1, URZ ;  /* 0x00000001060b7890 */ /* 0x000fe6000fffe03f */
[----:B------:R-:W-:Y:S01]  /*36c0*/  ISETP.GT.AND P2, PT, R217, 0x1, P0 ;  /* 0x00000001d900780c */ /* 0x000fe20000744270 */
[----:B------:R-:W-:Y:S01]  /*36d0*/  UISETP.GE.AND UP0, UPT, UR11, UR12, UPT ;  /* 0x0000000c0b00728c */ /* 0x000fe2000bf06270 */
[----:B------:R-:W-:Y:S02]  /*36e0*/  ISETP.GT.AND P4, PT, R141, 0x20, P0 ;  /* 0x000000208d00780c */ /* 0x000fe40000784270 */
[----:B------:R-:W-:Y:S02]  /*36f0*/  ISETP.LT.OR P2, PT, R216, 0x2, P2 ;  /* 0x00000002d800780c */ /* 0x000fe40001741670 */
[----:B------:R-:W-:Y:S02]  /*3700*/  ISETP.LT.OR P4, PT, R140, 0x21, P4 ;  /* 0x000000218c00780c */ /* 0x000fe40002781670 */
[C---:B------:R-:W-:Y:S04]  /*3710*/  ISETP.GT.AND P1, PT, R217.reuse, RZ, P0 ;  /* 0x000000ffd900720c */ /* 0x040fe80000724270 */
[----:B------:R-:W-:Y:S01]  /*3720*/  ISETP.LT.OR P1, PT, R216, 0x1, P1 ;  /* 0x00000001d800780c */ /* 0x000fe20000f21670 */
[----:B------:R-:W2:Y:S05]  /*3730*/  LDSM.16.M88.4 R116, [R230+0xc080] ;  /* 0x00c08000e674783b */ /* 0x000eaa0000000200 */
[----:B------:R-:W3:Y:S05]  /*3740*/  LDSM.16.M88.4 R12, [R230+0xd080] ;  /* 0x00d08000e60c783b */ /* 0x000eea0000000200 */
[----:B------:R-:W4:Y:S05]  /*3750*/  LDSM.16.M88.4 R120, [R224+0xc080] ;  /* 0x00c08000e078783b */ /* 0x000f2a0000000200 */
[----:B------:R-:W5:Y:S05]  /*3760*/  LDSM.16.M88.4 R124, [R224+0xd080] ;  /* 0x00d08000e07c783b */ /* 0x000f6a0000000200 */
[----:B------:R-:W1:Y:S05]  /*3770*/  LDSM.16.M88.4 R128, [R3+0xc080] ;  /* 0x00c080000380783b */ /* 0x000e6a0000000200 */
[----:B------:R-:W1:Y:S01]  /*3780*/  LDSM.16.M88.4 R132, [R3+0xd080] ;  /* 0x00d080000384783b */ /* 0x000e620000000200 */
[-C--:B--2---:R-:W-:Y:S08]  /*3790*/  HMMA.16816.F32.BF16 R4, R116, R148.reuse, RZ ;  /* 0x000000947404723c */ /* 0x084ff000000418ff */
[C---:B---3--:R-:W-:Y:S08]  /*37a0*/  HMMA.16816.F32.BF16 R8, R12.reuse, R148, RZ ;  /* 0x000000940c08723c */ /* 0x048ff000000418ff */
[-C--:B------:R-:W-:Y:S08]  /*37b0*/  HMMA.16816.F32.BF16 R12, R12, R150.reuse, RZ ;  /* 0x000000960c0c723c */ /* 0x080ff000000418ff */
[----:B------:R-:W-:Y:S01]  /*37c0*/  HMMA.16816.F32.BF16 R16, R116, R150, RZ ;  /* 0x000000967410723c */ /* 0x000fe200000418ff */
[----:B------:R-:W2:Y:S07]  /*37d0*/  LDSM.16.M88.4 R116, [R2+0xc080] ;  /* 0x00c080000274783b */ /* 0x000eae0000000200 */
[-C--:B----4-:R-:W-:Y:S08]  /*37e0*/  HMMA.16816.F32.BF16 R4, R120, R152.reuse, R4 ;  /* 0x000000987804723c */ /* 0x090ff00000041804 */
[C---:B-----5:R-:W-:Y:S08]  /*37f0*/  HMMA.16816.F32.BF16 R8, R124.reuse, R152, R8 ;  /* 0x000000987c08723c */ /* 0x060ff00000041808 */
[-C--:B------:R-:W-:Y:S01]  /*3800*/  HMMA.16816.F32.BF16 R12, R124, R154.reuse, R12 ;  /* 0x0000009a7c0c723c */ /* 0x080fe2000004180c */
[----:B------:R-:W3:Y:S07]  /*3810*/  LDSM.16.M88.4 R124, [R2+0xd080] ;  /* 0x00d08000027c783b */ /* 0x000eee0000000200 */
[----:B------:R-:W-:Y:S01]  /*3820*/  HMMA.16816.F32.BF16 R16, R120, R154, R16 ;  /* 0x0000009a7810723c */ /* 0x000fe20000041810 */
[----:B------:R-:W4:Y:S07]  /*3830*/  LDSM.16.M88.4 R120, [R230+0xe080] ;  /* 0x00e08000e678783b */ /* 0x000f2e0000000200 */
[-C--:B-1----:R-:W-:Y:S08]  /*3840*/  HMMA.16816.F32.BF16 R4, R128, R156.reuse, R4 ;  /* 0x0000009c8004723c */ /* 0x082ff00000041804 */
[C---:B------:R-:W-:Y:S08]  /*3850*/  HMMA.16816.F32.BF16 R8, R132.reuse, R156, R8 ;  /* 0x0000009c8408723c */ /* 0x040ff00000041808 */
[-C--:B------:R-:W-:Y:S01]  /*3860*/  HMMA.16816.F32.BF16 R12, R132, R158.reuse, R12 ;  /* 0x0000009e840c723c */ /* 0x080fe2000004180c */
[----:B------:R-:W1:Y:S07]  /*3870*/  LDSM.16.M88.4 R132, [R230+0xf080] ;  /* 0x00f08000e684783b */ /* 0x000e6e0000000200 */
[----:B------:R-:W-:Y:S01]  /*3880*/  HMMA.16816.F32.BF16 R16, R128, R158, R16 ;  /* 0x0000009e8010723c */ /* 0x000fe20000041810 */
[----:B------:R-:W-:Y:S07]  /*3890*/  LDSM.16.M88.4 R128, [R224+0xf080] ;  /* 0x00f08000e080783b */ /* 0x000fee0000000200 */
[-C--:B--2---:R-:W-:Y:S08]  /*38a0*/  HMMA.16816.F32.BF16 R4, R116, R160.reuse, R4 ;  /* 0x000000a07404723c */ /* 0x084ff00000041804 */
[C---:B---3--:R-:W-:Y:S08]  /*38b0*/  HMMA.16816.F32.BF16 R8, R124.reuse, R160, R8 ;  /* 0x000000a07c08723c */ /* 0x048ff00000041808 */
[-C--:B------:R-:W-:Y:S01]  /*38c0*/  HMMA.16816.F32.BF16 R12, R124, R162.reuse, R12 ;  /* 0x000000a27c0c723c */ /* 0x080fe2000004180c */
[----:B------:R-:W2:Y:S07]  /*38d0*/  LDSM.16.M88.4 R124, [R224+0xe080] ;  /* 0x00e08000e07c783b */ /* 0x000eae0000000200 */
[----:B------:R-:W-:Y:S01]  /*38e0*/  HMMA.16816.F32.BF16 R16, R116, R162, R16 ;  /* 0x000000a27410723c */ /* 0x000fe20000041810 */
[----:B------:R-:W3:Y:S07]  /*38f0*/  LDSM.16.M88.4 R116, [R3+0xe080] ;  /* 0x00e080000374783b */ /* 0x000eee0000000200 */
[-C--:B----4-:R-:W-:Y:S08]  /*3900*/  HMMA.16816.F32.BF16 R4, R120, R164.reuse, R4 ;  /* 0x000000a47804723c */ /* 0x090ff00000041804 */
[C---:B-1----:R-:W-:Y:S08]  /*3910*/  HMMA.16816.F32.BF16 R8, R132.reuse, R164, R8 ;  /* 0x000000a48408723c */ /* 0x042ff00000041808 */
        /* <DEDUP_REMOVED lines=12> */
[-C--:B------:R-:W-:Y:S07]  /*39e0*/  HMMA.16816.F32.BF16 R12, R132, R174.reuse, R12 ;  /* 0x000000ae840c723c */ /* 0x080fee000004180c */
[C---:B------:R-:W-:Y:S01]  /*39f0*/  FSEL R132, R196.reuse, -INF , !P1 ;  /* 0xff800000c4847808 */ /* 0x040fe20004800000 */
[----:B------:R-:W-:Y:S01]  /*3a00*/  HMMA.16816.F32.BF16 R16, R116, R174, R16 ;  /* 0x000000ae7410723c */ /* 0x000fe20000041810 */
[----:B------:R-:W1:Y:S03]  /*3a10*/  LDSM.16.M88.4 R116, [R230+0x11080] ;  /* 0x01108000e674783b */ /* 0x000e660000000200 */
[----:B------:R-:W-:Y:S01]  /*3a20*/  FFMA.FTZ R196, -R196, R196, 1 ;  /* 0x3f800000c4c47423 */ /* 0x000fe200000101c4 */
[C---:B------:R-:W-:Y:S01]  /*3a30*/  ISETP.GT.AND P1, PT, R217.reuse, 0x20, P0 ;  /* 0x00000020d900780c */ /* 0x040fe20000724270 */
[--C-:B------:R-:W-:Y:S02]  /*3a40*/  FFMA.FTZ R135, R132, c[0x0][0x29c], -R215.reuse ;  /* 0x0000a70084877a23 */ /* 0x100fe400000108d7 */
[-C--:B----4-:R-:W-:Y:S02]  /*3a50*/  HMMA.16816.F32.BF16 R4, R120, R176.reuse, R4 ;  /* 0x000000b07804723c */ /* 0x090fe40000041804 */
[----:B------:R3:W4:Y:S03]  /*3a60*/  MUFU.EX2 R132, R135 ;  /* 0x0000008700847308 */ /* 0x0007260000000800 */
[----:B------:R-:W-:Y:S03]  /*3a70*/  ISETP.LT.OR P1, PT, R216, 0x21, P1 ;  /* 0x00000021d800780c */ /* 0x000fe60000f21670 */
[C---:B--2---:R-:W-:Y:S04]  /*3a80*/  HMMA.16816.F32.BF16 R8, R128.reuse, R176, R8 ;  /* 0x000000b08008723c */ /* 0x044fe80000041808 */
[C---:B------:R-:W-:Y:S01]  /*3a90*/  FSEL R134, R208.reuse, -INF , !P1 ;  /* 0xff800000d0867808 */ /* 0x040fe20004800000 */
[----:B------:R-:W-:Y:S01]  /*3aa0*/  FFMA.FTZ R208, -R208, R208, 1 ;  /* 0x3f800000d0d07423 */ /* 0x000fe200000101d0 */
[----:B------:R-:W-:Y:S02]  /*3ab0*/  ISETP.GT.AND P1, PT, R217, 0x21, P0 ;  /* 0x00000021d900780c */ /* 0x000fe40000724270 */
[-C--:B------:R-:W-:Y:S01]  /*3ac0*/  HMMA.16816.F32.BF16 R12, R128, R178.reuse, R12 ;  /* 0x000000b2800c723c */ /* 0x080fe2000004180c */
[----:B------:R-:W2:Y:S02]  /*3ad0*/  LDSM.16.M88.4 R128, [R224+0x10080] ;  /* 0x01008000e080783b */ /* 0x000ea40000000200 */
[----:B------:R-:W-:Y:S04]  /*3ae0*/  ISETP.LT.OR P1, PT, R216, 0x22, P1 ;  /* 0x00000022d800780c */ /* 0x000fe80000f21670 */
[----:B------:R-:W-:Y:S01]  /*3af0*/  FSEL R142, R211, -INF , !P1 ;  /* 0xff800000d38e7808 */ /* 0x000fe20004800000 */
[----:B------:R-:W-:Y:S01]  /*3b00*/  HMMA.16816.F32.BF16 R16, R120, R178, R16 ;  /* 0x000000b27810723c */ /* 0x000fe20000041810 */
[----:B------:R-:W4:Y:S03]  /*3b10*/  LDSM.16.M88.4 R120, [R224+0x11080] ;  /* 0x01108000e078783b */ /* 0x000f260000000200 */
[--C-:B---3--:R-:W-:Y:S01]  /*3b20*/  FFMA.FTZ R135, R134, c[0x0][0x29c], -R215.reuse ;  /* 0x0000a70086877a23 */ /* 0x108fe200000108d7 */
[----:B------:R-:W-:Y:S01]  /*3b30*/  ISETP.GT.AND P1, PT, R141, RZ, P0 ;  /* 0x000000ff8d00720c */ /* 0x000fe20000724270 */
[----:B------:R-:W-:Y:S02]  /*3b40*/  FFMA.FTZ R211, -R211, R211, 1 ;  /* 0x3f800000d3d37423 */ /* 0x000fe400000101d3 */
[-C--:B-----5:R-:W-:Y:S01]  /*3b50*/  HMMA.16816.F32.BF16 R4, R124, R180.reuse, R4 ;  /* 0x000000b47c04723c */ /* 0x0a0fe20000041804 */
[----:B------:R3:W-:Y:S04]  /*3b60*/  MUFU.EX2 R134, R135 ;  /* 0x0000008700867308 */ /* 0x0007e80000000800 */
[----:B------:R-:W-:Y:S03]  /*3b70*/  ISETP.LT.OR P1, PT, R140, 0x1, P1 ;  /* 0x000000018c00780c */ /* 0x000fe60000f21670 */
[C---:B-1----:R-:W-:Y:S08]  /*3b80*/  HMMA.16816.F32.BF16 R8, R116.reuse, R180, R8 ;  /* 0x000000b47408723c */ /* 0x042ff00000041808 */
[-C--:B------:R-:W-:Y:S01]  /*3b90*/  HMMA.16816.F32.BF16 R12, R116, R182.reuse, R12 ;  /* 0x000000b6740c723c */ /* 0x080fe2000004180c */
[----:B------:R-:W1:Y:S07]  /*3ba0*/  LDSM.16.M88.4 R116, [R3+0x10080] ;  /* 0x010080000374783b */ /* 0x000e6e0000000200 */
[----:B------:R-:W-:Y:S01]  /*3bb0*/  HMMA.16816.F32.BF16 R16, R124, R182, R16 ;  /* 0x000000b67c10723c */ /* 0x000fe20000041810 */
[----:B------:R-:W5:Y:S07]  /*3bc0*/  LDSM.16.M88.4 R124, [R3+0x11080] ;  /* 0x01108000037c783b */ /* 0x000f6e0000000200 */
[-C--:B--2---:R-:W-:Y:S08]  /*3bd0*/  HMMA.16816.F32.BF16 R4, R128, R184.reuse, R4 ;  /* 0x000000b88004723c */ /* 0x084ff00000041804 */
[C---:B----4-:R-:W-:Y:S08]  /*3be0*/  HMMA.16816.F32.BF16 R8, R120.reuse, R184, R8 ;  /* 0x000000b87808723c */ /* 0x050ff00000041808 */
[-C--:B------:R-:W-:Y:S07]  /*3bf0*/  HMMA.16816.F32.BF16 R12, R120, R186.reuse, R12 ;  /* 0x000000ba780c723c */ /* 0x080fee000004180c */
[----:B------:R-:W-:Y:S01]  /*3c00*/  FSEL R120, R197, -INF , !P2 ;  /* 0xff800000c5787808 */ /* 0x000fe20005000000 */
[----:B------:R-:W-:Y:S01]  /*3c10*/  HMMA.16816.F32.BF16 R16, R128, R186, R16 ;  /* 0x000000ba8010723c */ /* 0x000fe20000041810 */
[----:B------:R-:W-:Y:S03]  /*3c20*/  LDSM.16.M88.4 R128, [R2+0x11080] ;  /* 0x011080000280783b */ /* 0x000fe60000000200 */
[--C-:B------:R-:W-:Y:S01]  /*3c30*/  FFMA.FTZ R133, R120, c[0x0][0x29c], -R215.reuse ;  /* 0x0000a70078857a23 */ /* 0x100fe200000108d7 */
[----:B------:R-:W-:Y:S01]  /*3c40*/  ISETP.GT.AND P2, PT, R141, 0x21, P0 ;  /* 0x000000218d00780c */ /* 0x000fe20000744270 */
[----:B------:R-:W2:Y:S01]  /*3c50*/  LDSM.16.M88.4 R120, [R2+0x10080] ;  /* 0x010080000278783b */ /* 0x000ea20000000200 */
[----:B------:R-:W-:Y:S01]  /*3c60*/  FFMA.FTZ R215, R142, c[0x0][0x29c], -R215 ;  /* 0x0000a7008ed77a23 */ /* 0x000fe200000108d7 */
[-C--:B-1----:R-:W-:Y:S02]  /*3c70*/  HMMA.16816.F32.BF16 R4, R116, R188.reuse, R4 ;  /* 0x000000bc7404723c */ /* 0x082fe40000041804 */
[----:B------:R-:W1:Y:S03]  /*3c80*/  MUFU.EX2 R133, R133 ;  /* 0x0000008500857308 */ /* 0x000e660000000800 */
[----:B------:R-:W-:Y:S01]  /*3c90*/  FFMA.FTZ R197, -R197, R197, 1 ;  /* 0x3f800000c5c57423 */ /* 0x000fe200000101c5 */
[----:B------:R-:W-:Y:S02]  /*3ca0*/  ISETP.LT.OR P2, PT, R140, 0x22, P2 ;  /* 0x000000228c00780c */ /* 0x000fe40001741670 */
[C---:B-----5:R-:W-:Y:S04]  /*3cb0*/  HMMA.16816.F32.BF16 R8, R124.reuse, R188, R8 ;  /* 0x000000bc7c08723c */ /* 0x060fe80000041808 */
[C---:B------:R-:W-:Y:S01]  /*3cc0*/  FSEL R143, R213.reuse, -INF , !P2 ;  /* 0xff800000d58f7808 */ /* 0x040fe20005000000 */
[----:B------:R-:W-:Y:S01]  /*3cd0*/  MUFU.EX2 R215, R215 ;  /* 0x000000d700d77308 */ /* 0x000fe20000000800 */
[----:B------:R-:W-:Y:S01]  /*3ce0*/  FFMA.FTZ R213, -R213, R213, 1 ;  /* 0x3f800000d5d57423 */ /* 0x000fe200000101d5 */
[----:B------:R-:W-:Y:S01]  /*3cf0*/  ISETP.GT.AND P2, PT, R138, 0x20, P0 ;  /* 0x000000208a00780c */ /* 0x000fe20000744270 */
[-C--:B------:R-:W-:Y:S03]  /*3d00*/  HMMA.16816.F32.BF16 R12, R124, R190.reuse, R12 ;  /* 0x000000be7c0c723c */ /* 0x080fe6000004180c */
[----:B------:R-:W-:Y:S04]  /*3d10*/  ISETP.LT.OR P2, PT, R139, 0x21, P2 ;  /* 0x000000218b00780c */ /* 0x000fe80001741670 */
[----:B------:R-:W-:Y:S01]  /*3d20*/  FSEL R125, R198, -INF , !P1 ;  /* 0xff800000c67d7808 */ /* 0x000fe20004800000 */
[----:B------:R-:W-:Y:S04]  /*3d30*/  HMMA.16816.F32.BF16 R16, R116, R190, R16 ;  /* 0x000000be7410723c */ /* 0x000fe80000041810 */
[----:B------:R-:W-:Y:S01]  /*3d40*/  ISETP.GT.AND P1, PT, R141, 0x1, P0 ;  /* 0x000000018d00780c */ /* 0x000fe20000724270 */
[--C-:B------:R-:W-:Y:S01]  /*3d50*/  FFMA.FTZ R124, R125, c[0x0][0x29c], -R214.reuse ;  /* 0x0000a7007d7c7a23 */ /* 0x100fe200000108d6 */
[----:B------:R-:W-:Y:S01]  /*3d60*/  FSEL R141, R212, -INF , !P4 ;  /* 0xff800000d48d7808 */ /* 0x000fe20006000000 */
[----:B------:R-:W-:Y:S01]  /*3d70*/  FFMA.FTZ R198, -R198, R198, 1 ;  /* 0x3f800000c6c67423 */ /* 0x000fe200000101c6 */
[----:B------:R-:W-:Y:S01]  /*3d80*/  ISETP.LT.OR P1, PT, R140, 0x2, P1 ;  /* 0x000000028c00780c */ /* 0x000fe20000f21670 */
[----:B------:R-:W-:Y:S01]  /*3d90*/  FFMA.FTZ R212, -R212, R212, 1 ;  /* 0x3f800000d4d47423 */ /* 0x000fe200000101d4 */
[C---:B------:R-:W-:Y:S01]  /*3da0*/  ISETP.GT.AND P4, PT, R138.reuse, 0x1, P0 ;  /* 0x000000018a00780c */ /* 0x040fe20000784270 */
[----:B------:R-:W-:Y:S01]  /*3db0*/  MUFU.EX2 R124, R124 ;  /* 0x0000007c007c7308 */ /* 0x000fe20000000800 */
[C---:B------:R-:W-:Y:S01]  /*3dc0*/  FSEL R125, R199.reuse, -INF , !P1 ;  /* 0xff800000c77d7808 */ /* 0x040fe20004800000 */
[----:B------:R-:W-:Y:S01]  /*3dd0*/  FFMA.FTZ R199, -R199, R199, 1 ;  /* 0x3f800000c7c77423 */ /* 0x000fe200000101c7 */
[-C--:B--2---:R-:W-:Y:S05]  /*3de0*/  HMMA.16816.F32.BF16 R4, R120, R192.reuse, R4 ;  /* 0x000000c07804723c */ /* 0x084fea0000041804 */
[--C-:B------:R-:W-:Y:S01]  /*3df0*/  FFMA.FTZ R127, R125, c[0x0][0x29c], -R214.reuse ;  /* 0x0000a7007d7f7a23 */ /* 0x100fe200000108d6 */
[----:B------:R-:W-:Y:S01]  /*3e00*/  ISETP.LT.OR P4, PT, R139, 0x2, P4 ;  /* 0x000000028b00780c */ /* 0x000fe20002781670 */
[----:B------:R-:W2:Y:S01]  /*3e10*/  LDS R125, [R250.X4+0x12180] ;  /* 0x01218000fa7d7984 */ /* 0x000ea20000004800 */
[C---:B------:R-:W-:Y:S03]  /*3e20*/  HMMA.16816.F32.BF16 R8, R128.reuse, R192, R8 ;  /* 0x000000c08008723c */ /* 0x040fe60000041808 */
[----:B------:R-:W4:Y:S01]  /*3e30*/  MUFU.EX2 R127, R127 ;  /* 0x0000007f007f7308 */ /* 0x000f220000000800 */
[--C-:B------:R-:W-:Y:S01]  /*3e40*/  FFMA.FTZ R126, R141, c[0x0][0x29c], -R214.reuse ;  /* 0x0000a7008d7e7a23 */ /* 0x100fe200000108d6 */
[----:B------:R-:W-:Y:S01]  /*3e50*/  ISETP.GT.AND P1, PT, R138, RZ, P0 ;  /* 0x000000ff8a00720c */ /* 0x000fe20000724270 */
[----:B------:R-:W-:Y:S02]  /*3e60*/  FFMA.FTZ R214, R143, c[0x0][0x29c], -R214 ;  /* 0x0000a7008fd67a23 */ /* 0x000fe400000108d6 */
[-C--:B------:R-:W-:Y:S01]  /*3e70*/  HMMA.16816.F32.BF16 R12, R128, R194.reuse, R12 ;  /* 0x000000c2800c723c */ /* 0x080fe2000004180c */
[----:B------:R-:W5:Y:S02]  /*3e80*/  LDS R128, [R250.X4+0x121a0] ;  /* 0x0121a000fa807984 */ /* 0x000f640000004800 */
[----:B------:R-:W-:Y:S02]  /*3e90*/  ISETP.LT.OR P1, PT, R139, 0x1, P1 ;  /* 0x000000018b00780c */ /* 0x000fe40000f21670 */
[----:B------:R-:W-:Y:S02]  /*3ea0*/  MUFU.EX2 R126, R126 ;  /* 0x0000007e007e7308 */ /* 0x000fe40000000800 */
[----:B---3--:R-:W-:Y:S01]  /*3eb0*/  FSEL R135, R200, -INF , !P1 ;  /* 0xff800000c8877808 */ /* 0x008fe20004800000 */
[----:B------:R-:W-:Y:S01]  /*3ec0*/  HMMA.16816.F32.BF16 R16, R120, R194, R16 ;  /* 0x000000c27810723c */ /* 0x000fe20000041810 */
[----:B------:R-:W3:Y:S03]  /*3ed0*/  LDS R120, [R250.X4+0x12200] ;  /* 0x01220000fa787984 */ /* 0x000ee60000004800 */
[----:B------:R-:W-:Y:S01]  /*3ee0*/  ISETP.GT.AND P1, PT, R138, 0x21, P0 ;  /* 0x000000218a00780c */ /* 0x000fe20000724270 */
[--C-:B------:R-:W-:Y:S01]  /*3ef0*/  FFMA.FTZ R135, R135, c[0x0][0x29c], -R210.reuse ;  /* 0x0000a70087877a23 */ /* 0x100fe200000108d2 */
[----:B------:R-:W-:Y:S01]  /*3f00*/  FSEL R131, R204, -INF , !P2 ;  /* 0xff800000cc837808 */ /* 0x000fe20005000000 */
[----:B------:R-:W-:Y:S01]  /*3f10*/  MUFU.EX2 R141, R214 ;  /* 0x000000d6008d7308 */ /* 0x000fe20000000800 */
[----:B------:R-:W-:Y:S02]  /*3f20*/  ISETP.LT.OR P1, PT, R139, 0x22, P1 ;  /* 0x000000228b00780c */ /* 0x000fe40000f21670 */
[C---:B------:R-:W-:Y:S02]  /*3f30*/  ISETP.GT.AND P2, PT, R136.reuse, 0x1, P0 ;  /* 0x000000018800780c */ /* 0x040fe40000744270 */
[----:B------:R-:W-:Y:S01]  /*3f40*/  FSEL R139, R201, -INF , !P4 ;  /* 0xff800000c98b7808 */ /* 0x000fe20006000000 */
[--C-:B------:R-:W-:Y:S01]  /*3f50*/  FFMA.FTZ R131, R131, c[0x0][0x29c], -R210.reuse ;  /* 0x0000a70083837a23 */ /* 0x100fe200000108d2 */
[C---:B------:R-:W-:Y:S02]  /*3f60*/  ISETP.GT.AND P4, PT, R136.reuse, RZ, P0 ;  /* 0x000000ff8800720c */ /* 0x040fe40000784270 */
[----:B------:R-:W-:Y:S01]  /*3f70*/  FSEL R129, R205, -INF , !P1 ;  /* 0xff800000cd817808 */ /* 0x000fe20004800000 */
[----:B------:R-:W3:Y:S01]  /*3f80*/  MUFU.EX2 R135, R135 ;  /* 0x0000008700877308 */ /* 0x000ee20000000800 */
[----:B------:R-:W-:Y:S01]  /*3f90*/  ISETP.LT.OR P4, PT, R137, 0x1, P4 ;  /* 0x000000018900780c */ /* 0x000fe20002781670 */
[--C-:B------:R-:W-:Y:S01]  /*3fa0*/  FFMA.FTZ R139, R139, c[0x0][0x29c], -R210.reuse ;  /* 0x0000a7008b8b7a23 */ /* 0x100fe200000108d2 */
[C---:B------:R-:W-:Y:S01]  /*3fb0*/  ISETP.GT.AND P1, PT, R136.reuse, 0x20, P0 ;  /* 0x000000208800780c */ /* 0x040fe20000724270 */
[----:B------:R-:W-:Y:S01]  /*3fc0*/  FFMA.FTZ R210, R129, c[0x0][0x29c], -R210 ;  /* 0x0000a70081d27a23 */ /* 0x000fe200000108d2 */
[----:B------:R-:W-:Y:S01]  /*3fd0*/  ISETP.GT.AND P0, PT, R136, 0x21, P0 ;  /* 0x000000218800780c */ /* 0x000fe20000704270 */
[--C-:B--2---:R-:W-:Y:S01]  /*3fe0*/  FADD.FTZ R121, R4, -R125.reuse ;  /* 0x8000007d04797221 */ /* 0x104fe20000010000 */
[----:B------:R-:W-:Y:S01]  /*3ff0*/  ISETP.LT.OR P2, PT, R137, 0x2, P2 ;  /* 0x000000028900780c */ /* 0x000fe20001741670 */
[----:B------:R-:W-:Y:S01]  /*4000*/  FADD.FTZ R4, R5, -R125 ;  /* 0x8000007d05047221 */ /* 0x000fe20000010000 */
[----:B------:R-:W-:Y:S01]  /*4010*/  FSEL R138, R202, -INF , !P4 ;  /* 0xff800000ca8a7808 */ /* 0x000fe20006000000 */
[----:B------:R-:W-:Y:S01]  /*4020*/  FMUL.FTZ R121, R132, R121 ;  /* 0x0000007984797220 */ /* 0x000fe20000410000 */
[----:B------:R-:W-:Y:S01]  /*4030*/  ISETP.LT.OR P1, PT, R137, 0x21, P1 ;  /* 0x000000218900780c */ /* 0x000fe20000f21670 */
[----:B-1----:R-:W-:Y:S01]  /*4040*/  FMUL.FTZ R4, R133, R4 ;  /* 0x0000000485047220 */ /* 0x002fe20000410000 */
[----:B------:R-:W-:Y:S01]  /*4050*/  ISETP.LT.OR P0, PT, R137, 0x22, P0 ;  /* 0x000000228900780c */ /* 0x000fe20000701670 */
[----:B------:R-:W-:Y:S01]  /*4060*/  FMUL.FTZ R121, R121, R196 ;  /* 0x000000c479797220 */ /* 0x000fe20000410000 */
[----:B------:R-:W-:Y:S01]  /*4070*/  FSEL R136, R203, -INF , !P2 ;  /* 0xff800000cb887808 */ /* 0x000fe20005000000 */
[----:B------:R-:W-:Y:S01]  /*4080*/  FMUL.FTZ R4, R4, R197 ;  /* 0x000000c504047220 */ /* 0x000fe20000410000 */
[----:B------:R-:W-:Y:S01]  /*4090*/  FSEL R122, R207, -INF , !P0 ;  /* 0xff800000cf7a7808 */ /* 0x000fe20004000000 */
[--C-:B------:R-:W-:Y:S01]  /*40a0*/  FFMA.FTZ R138, R138, c[0x0][0x29c], -R209.reuse ;  /* 0x0000a7008a8a7a23 */ /* 0x100fe200000108d1 */
[----:B------:R-:W-:Y:S01]  /*40b0*/  FSEL R130, R206, -INF , !P1 ;  /* 0xff800000ce827808 */ /* 0x000fe20004800000 */
[--C-:B------:R-:W-:Y:S01]  /*40c0*/  FFMA.FTZ R136, R136, c[0x0][0x29c], -R209.reuse ;  /* 0x0000a70088887a23 */ /* 0x100fe200000108d1 */
[----:B------:R-:W-:Y:S01]  /*40d0*/  F2FP.BF16.PACK_AB R121, R4, R121 ;  /* 0x000000790479723e */ /* 0x000fe200000010ff */
[--C-:B-----5:R-:W-:Y:S01]  /*40e0*/  FADD.FTZ R4, R7, -R128.reuse ;  /* 0x8000008007047221 */ /* 0x120fe20000010000 */
[----:B------:R-:W-:Y:S01]  /*40f0*/  MUFU.EX2 R131, R131 ;  /* 0x0000008300837308 */ /* 0x000fe20000000800 */
[----:B------:R-:W-:Y:S01]  /*4100*/  FADD.FTZ R123, R6, -R128 ;  /* 0x80000080067b7221 */ /* 0x000fe20000010000 */
[C---:B----4-:R-:W-:Y:S01]  /*4110*/  F2FP.BF16.PACK_AB R7, R127.reuse, R124 ;  /* 0x0000007c7f07723e */ /* 0x050fe200000010ff */
[----:B------:R-:W-:Y:S01]  /*4120*/  FMUL.FTZ R4, R127, R4 ;  /* 0x000000047f047220 */ /* 0x000fe20000410000 */
[----:B------:R-:W1:Y:S01]  /*4130*/  LDS R6, [R250.X4+0x12220] ;  /* 0x01222000fa067984 */ /* 0x000e620000004800 */
[--C-:B------:R-:W-:Y:S01]  /*4140*/  FFMA.FTZ R130, R130, c[0x0][0x29c], -R209.reuse ;  /* 0x0000a70082827a23 */ /* 0x100fe200000108d1 */
[----:B------:R-:W-:Y:S01]  /*4150*/  F2FP.BF16.PACK_AB R133, R133, R132 ;  /* 0x000000848585723e */ /* 0x000fe200000010ff */
[----:B------:R-:W-:Y:S01]  /*4160*/  FFMA.FTZ R209, R122, c[0x0][0x29c], -R209 ;  /* 0x0000a7007ad17a23 */ /* 0x000fe200000108d1 */
[----:B------:R-:W-:Y:S01]  /*4170*/  PLOP3.LUT P0, PT, PT, PT, UP0, 0x80, 0x0 ;  /* 0x000000000000781c */ /* 0x000fe20003f0f008 */
[----:B------:R2:W-:Y:S01]  /*4180*/  STS [R236+0x12680], R7 ;  /* 0x01268007ec007388 */ /* 0x0005e20000000800 */
[----:B------:R-:W4:Y:S01]  /*4190*/  MUFU.EX2 R140, R139 ;  /* 0x0000008b008c7308 */ /* 0x000f220000000800 */
[--C-:B------:R-:W-:Y:S02]  /*41a0*/  FADD.FTZ R5, R16, -R125.reuse ;  /* 0x8000007d10057221 */ /* 0x100fe40000010000 */
[----:B------:R-:W-:Y:S01]  /*41b0*/  FADD.FTZ R16, R17, -R125 ;  /* 0x8000007d11107221 */ /* 0x000fe20000010000 */
[----:B------:R5:W-:Y:S01]  /*41c0*/  STS [R236+0x12280], R133 ;  /* 0x01228085ec007388 */ /* 0x000be20000000800 */
[--C-:B---3--:R-:W-:Y:S01]  /*41d0*/  FADD.FTZ R8, R8, -R120.reuse ;  /* 0x8000007808087221 */ /* 0x108fe20000010000 */
[C---:B------:R-:W-:Y:S01]  /*41e0*/  F2FP.BF16.PACK_AB R17, R215.reuse, R134 ;  /* 0x00000086d711723e */ /* 0x040fe200000010ff */
[----:B------:R-:W-:Y:S02]  /*41f0*/  FMUL.FTZ R5, R134, R5 ;  /* 0x0000000586057220 */ /* 0x000fe40000410000 */
[----:B------:R-:W-:Y:S01]  /*4200*/  FMUL.FTZ R16, R215, R16 ;  /* 0x00000010d7107220 */ /* 0x000fe20000410000 */
[----:B------:R-:W-:Y:S01]  /*4210*/  MUFU.EX2 R138, R138 ;  /* 0x0000008a008a7308 */ /* 0x000fe20000000800 */
[----:B------:R-:W-:Y:S01]  /*4220*/  FFMA.FTZ R129, -R200, R200, 1 ;  /* 0x3f800000c8817423 */ /* 0x000fe200000101c8 */
[----:B------:R-:W-:Y:S01]  /*4230*/  STS [R234], R17 ;  /* 0x00000011ea007388 */ /* 0x000fe20000000800 */
[----:B------:R-:W-:Y:S02]  /*4240*/  FADD.FTZ R12, R12, -R120 ;  /* 0x800000780c0c7221 */ /* 0x000fe40000010000 */
[----:B------:R-:W-:Y:S02]  /*4250*/  FMUL.FTZ R8, R135, R8 ;  /* 0x0000000887087220 */ /* 0x000fe40000410000 */
[----:B------:R-:W-:Y:S02]  /*4260*/  FMUL.FTZ R16, R16, R211 ;  /* 0x000000d310107220 */ /* 0x000fe40000410000 */
[----:B------:R-:W-:Y:S01]  /*4270*/  FMUL.FTZ R5, R5, R208 ;  /* 0x000000d005057220 */ /* 0x000fe20000410000 */
[----:B------:R-:W3:Y:S01]  /*4280*/  MUFU.EX2 R127, R136 ;  /* 0x00000088007f7308 */ /* 0x000ee20000000800 */
[--C-:B------:R-:W-:Y:S02]  /*4290*/  FADD.FTZ R125, R18, -R128.reuse ;  /* 0x80000080127d7221 */ /* 0x100fe40000010000 */
[----:B------:R-:W-:Y:S01]  /*42a0*/  FADD.FTZ R128, R19, -R128 ;  /* 0x8000008013807221 */ /* 0x000fe20000010000 */
[----:B------:R-:W-:Y:S01]  /*42b0*/  F2FP.BF16.PACK_AB R19, R141, R126 ;  /* 0x0000007e8d13723e */ /* 0x000fe200000010ff */
[----:B------:R-:W-:Y:S01]  /*42c0*/  FMUL.FTZ R8, R8, R129 ;  /* 0x0000008108087220 */ /* 0x000fe20000410000 */
[----:B----4-:R-:W-:Y:S01]  /*42d0*/  F2FP.BF16.PACK_AB R135, R140, R135 ;  /* 0x000000878c87723e */ /* 0x010fe200000010ff */
[----:B------:R-:W-:Y:S02]  /*42e0*/  FFMA.FTZ R129, -R204, R204, 1 ;  /* 0x3f800000cc817423 */ /* 0x000fe400000101cc */
[----:B------:R-:W-:Y:S01]  /*42f0*/  FMUL.FTZ R12, R131, R12 ;  /* 0x0000000c830c7220 */ /* 0x000fe20000410000 */
[----:B------:R-:W-:Y:S01]  /*4300*/  MUFU.EX2 R130, R130 ;  /* 0x0000008200827308 */ /* 0x000fe20000000800 */
[----:B------:R-:W-:Y:S01]  /*4310*/  STS [R234+0x400], R19 ;  /* 0x00040013ea007388 */ /* 0x000fe20000000800 */
[----:B------:R-:W-:Y:S02]  /*4320*/  FADD.FTZ R9, R9, -R120 ;  /* 0x8000007809097221 */ /* 0x000fe40000010000 */
[----:B------:R-:W-:Y:S01]  /*4330*/  FMUL.FTZ R12, R12, R129 ;  /* 0x000000810c0c7220 */ /* 0x000fe20000410000 */
[----:B------:R-:W-:Y:S01]  /*4340*/  F2FP.BF16.PACK_AB R129, R16, R5 ;  /* 0x000000051081723e */ /* 0x000fe200000010ff */
[----:B------:R-:W-:Y:S01]  /*4350*/  STS [R236+0x13280], R135 ;  /* 0x01328087ec007388 */ /* 0x000fe20000000800 */
[----:B------:R-:W-:Y:S02]  /*4360*/  FMUL.FTZ R123, R124, R123 ;  /* 0x0000007b7c7b7220 */ /* 0x000fe40000410000 */
[----:B------:R-:W-:Y:S01]  /*4370*/  FMUL.FTZ R9, R140, R9 ;  /* 0x000000098c097220 */ /* 0x000fe20000410000 */
[----:B------:R-:W4:Y:S01]  /*4380*/  MUFU.EX2 R210, R210 ;  /* 0x000000d200d27308 */ /* 0x000f220000000800 */
[----:B------:R-:W-:Y:S02]  /*4390*/  FFMA.FTZ R18, -R201, R201, 1 ;  /* 0x3f800000c9127423 */ /* 0x000fe400000101c9 */
[----:B------:R-:W-:Y:S01]  /*43a0*/  FMUL.FTZ R123, R123, R198 ;  /* 0x000000c67b7b7220 */ /* 0x000fe20000410000 */
[----:B---3--:R-:W-:Y:S01]  /*43b0*/  F2FP.BF16.PACK_AB R5, R127, R138 ;  /* 0x0000008a7f05723e */ /* 0x008fe200000010ff */
[----:B------:R-:W-:Y:S02]  /*43c0*/  FMUL.FTZ R4, R4, R199 ;  /* 0x000000c704047220 */ /* 0x000fe40000410000 */
[----:B------:R-:W-:Y:S02]  /*43d0*/  FMUL.FTZ R9, R9, R18 ;  /* 0x0000001209097220 */ /* 0x000fe40000410000 */
[----:B------:R-:W-:Y:S01]  /*43e0*/  STS [R236+0x13680], R5 ;  /* 0x01368005ec007388 */ /* 0x000fe20000000800 */
[----:B------:R-:W2:Y:S01]  /*43f0*/  MUFU.EX2 R209, R209 ;  /* 0x000000d100d17308 */ /* 0x000ea20000000800 */
[----:B------:R-:W-:Y:S01]  /*4400*/  FMUL.FTZ R125, R126, R125 ;  /* 0x0000007d7e7d7220 */ /* 0x000fe20000410000 */
[----:B------:R-:W-:Y:S01]  /*4410*/  F2FP.BF16.PACK_AB R123, R4, R123 ;  /* 0x0000007b047b723e */ /* 0x000fe200000010ff */
[----:B------:R-:W-:Y:S01]  /*4420*/  FMUL.FTZ R128, R141, R128 ;  /* 0x000000808d807220 */ /* 0x000fe20000410000 */
[----:B------:R-:W-:Y:S01]  /*4430*/  F2FP.BF16.PACK_AB R137, R9, R8 ;  /* 0x000000080989723e */ /* 0x000fe200000010ff */
[--C-:B-1----:R-:W-:Y:S02]  /*4440*/  FADD.FTZ R9, R10, -R6.reuse ;  /* 0x800000060a097221 */ /* 0x102fe40000010000 */
[--C-:B------:R-:W-:Y:S02]  /*4450*/  FADD.FTZ R4, R11, -R6.reuse ;  /* 0x800000060b047221 */ /* 0x100fe40000010000 */
[----:B------:R-:W-:Y:S02]  /*4460*/  FMUL.FTZ R128, R128, R213 ;  /* 0x000000d580807220 */ /* 0x000fe40000410000 */
[----:B------:R-:W-:Y:S02]  /*4470*/  FMUL.FTZ R125, R125, R212 ;  /* 0x000000d47d7d7220 */ /* 0x000fe40000410000 */
[----:B------:R-:W-:Y:S01]  /*4480*/  FMUL.FTZ R9, R138, R9 ;  /* 0x000000098a097220 */ /* 0x000fe20000410000 */
[----:B----4-:R-:W-:Y:S01]  /*4490*/  F2FP.BF16.PACK_AB R131, R210, R131 ;  /* 0x00000083d283723e */ /* 0x010fe200000010ff */
[----:B------:R-:W-:Y:S01]  /*44a0*/  FMUL.FTZ R4, R127, R4 ;  /* 0x000000047f047220 */ /* 0x000fe20000410000 */
[----:B------:R-:W-:Y:S01]  /*44b0*/  F2FP.BF16.PACK_AB R125, R128, R125 ;  /* 0x0000007d807d723e */ /* 0x000fe200000010ff */
[----:B------:R-:W-:Y:S02]  /*44c0*/  FFMA.FTZ R202, -R202, R202, 1 ;  /* 0x3f800000caca7423 */ /* 0x000fe400000101ca */
[----:B------:R-:W-:Y:S01]  /*44d0*/  STS [R234+0x1000], R131 ;  /* 0x00100083ea007388 */ /* 0x000fe20000000800 */
[----:B------:R-:W-:Y:S02]  /*44e0*/  FFMA.FTZ R203, -R203, R203, 1 ;  /* 0x3f800000cbcb7423 */ /* 0x000fe400000101cb */
[--C-:B------:R-:W-:Y:S01]  /*44f0*/  FADD.FTZ R11, R14, -R6.reuse ;  /* 0x800000060e0b7221 */ /* 0x100fe20000010000 */
[----:B--2---:R-:W-:Y:S01]  /*4500*/  F2FP.BF16.PACK_AB R7, R209, R130 ;  /* 0x00000082d107723e */ /* 0x004fe200000010ff */
[----:B------:R-:W-:Y:S02]  /*4510*/  FADD.FTZ R6, R15, -R6 ;  /* 0x800000060f067221 */ /* 0x000fe40000010000 */
[----:B------:R-:W-:Y:S02]  /*4520*/  FADD.FTZ R13, R13, -R120 ;  /* 0x800000780d0d7221 */ /* 0x000fe40000010000 */
[----:B------:R-:W-:Y:S01]  /*4530*/  STS [R234+0x1400], R7 ;  /* 0x00140007ea007388 */ /* 0x000fe20000000800 */
[----:B------:R-:W-:Y:S02]  /*4540*/  FMUL.FTZ R9, R9, R202 ;  /* 0x000000ca09097220 */ /* 0x000fe40000410000 */
[----:B------:R-:W-:Y:S02]  /*4550*/  FMUL.FTZ R4, R4, R203 ;  /* 0x000000cb04047220 */ /* 0x000fe40000410000 */
[----:B------:R-:W-:Y:S01]  /*4560*/  BAR.SYNC.DEFER_BLOCKING 0x0 ;  /* 0x0000000000007b1d */ /* 0x000fe20000010000 */
[----:B------:R-:W-:Y:S02]  /*4570*/  FFMA.FTZ R120, -R205, R205, 1 ;  /* 0x3f800000cd787423 */ /* 0x000fe400000101cd */
[----:B------:R-:W-:Y:S01]  /*4580*/  FMUL.FTZ R11, R130, R11 ;  /* 0x0000000b820b7220 */ /* 0x000fe20000410000 */
[----:B-----5:R-:W-:Y:S01]  /*4590*/  F2FP.BF16.PACK_AB R133, R4, R9 ;  /* 0x000000090485723e */ /* 0x020fe200000010ff */
[----:B------:R-:W-:Y:S02]  /*45a0*/  FFMA.FTZ R206, -R206, R206, 1 ;  /* 0x3f800000cece7423 */ /* 0x000fe400000101ce */
[----:B------:R-:W-:Y:S02]  /*45b0*/  FFMA.FTZ R207, -R207, R207, 1 ;  /* 0x3f800000cfcf7423 */ /* 0x000fe400000101cf */
[----:B------:R-:W-:Y:S02]  /*45c0*/  FMUL.FTZ R13, R210, R13 ;  /* 0x0000000dd20d7220 */ /* 0x000fe40000410000 */
[----:B------:R-:W-:Y:S02]  /*45d0*/  FMUL.FTZ R6, R209, R6 ;  /* 0x00000006d1067220 */ /* 0x000fe40000410000 */
[----:B------:R-:W-:Y:S02]  /*45e0*/  FMUL.FTZ R13, R13, R120 ;  /* 0x000000780d0d7220 */ /* 0x000fe40000410000 */
[----:B------:R-:W-:Y:S02]  /*45f0*/  FMUL.FTZ R11, R11, R206 ;  /* 0x000000ce0b0b7220 */ /* 0x000fe40000410000 */
[----:B------:R-:W-:Y:S01]  /*4600*/  FMUL.FTZ R6, R6, R207 ;  /* 0x000000cf06067220 */ /* 0x000fe20000410000 */
[----:B------:R-:W-:Y:S04]  /*4610*/  F2FP.BF16.PACK_AB R139, R13, R12 ;  /* 0x0000000c0d8b723e */ /* 0x000fe800000010ff */
[----:B------:R-:W-:Y:S01]  /*4620*/  F2FP.BF16.PACK_AB R141, R6, R11 ;  /* 0x0000000b068d723e */ /* 0x000fe200000010ff */
[----:B------:R-:W-:Y:S05]  /*4630*/  STS [R236+0x14280], R121 ;  /* 0x01428079ec007388 */ /* 0x000fea0000000800 */
[----:B------:R-:W-:Y:S05]  /*4640*/  STS [R236+0x14680], R123 ;  /* 0x0146807bec007388 */ /* 0x000fea0000000800 */
[----:B------:R-:W-:Y:S05]  /*4650*/  STS [R234+0x2000], R129 ;  /* 0x00200081ea007388 */ /* 0x000fea0000000800 */
[----:B------:R-:W-:Y:S05]  /*4660*/  STS [R234+0x2400], R125 ;  /* 0x0024007dea007388 */ /* 0x000fea0000000800 */
[----:B------:R-:W-:Y:S05]  /*4670*/  STS [R236+0x15280], R137 ;  /* 0x01528089ec007388 */ /* 0x000fea0000000800 */
        /* <DEDUP_REMOVED lines=84> */
[----:B------:R-:W2:Y:S01]  /*4bc0*/  LDL.64 R220, [R1+0x10] ;  /* 0x0000100001dc7983 */ /* 0x000ea20000100a00 */
[----:B------:R-:W-:Y:S02]  /*4bd0*/  USHF.R.S32.HI UR15, URZ, 0x1f, UR11 ;  /* 0x0000001f3f0f7899 */ /* 0x000fe4000801140b */
[----:B------:R-:W-:Y:S01]  /*4be0*/  ULDC.64 UR4, c[0x0][0x208] ;  /* 0x0000820000047ab9 */ /* 0x000fe20000000a00 */
[----:B------:R-:W3:Y:S01]  /*4bf0*/  LDL.64 R218, [R1] ;  /* 0x0000000001da7983 */ /* 0x000ee20000100a00 */
[----:B------:R-:W-:Y:S02]  /*4c00*/  UIMAD UR15, UR15, UR4, URZ ;  /* 0x000000040f0f72a4 */ /* 0x000fe4000f8e023f */
[----:B------:R-:W-:Y:S02]  /*4c10*/  USHF.L.U32 UR18, UR11, 0x6, URZ ;  /* 0x000000060b127899 */ /* 0x000fe4000800063f */
[----:B------:R-:W-:Y:S02]  /*4c20*/  UIMAD.WIDE.U32 UR20, UR11, UR4, URZ ;  /* 0x000000040b1472a5 */ /* 0x000fe4000f8e003f */
[----:B------:R-:W-:Y:S02]  /*4c30*/  UIMAD UR15, UR11, UR5, UR15 ;  /* 0x000000050b0f72a4 */ /* 0x000fe4000f8e020f */
[----:B------:R-:W-:Y:S01]  /*4c40*/  USHF.L.U32 UR4, UR20, 0x6, URZ ;  /* 0x0000000614047899 */ /* 0x000fe2000800063f */
[----:B------:R-:W-:Y:S01]  /*4c50*/  IMAD.U32 R10, RZ, RZ, UR18 ;  /* 0x00000012ff0a7e24 */ /* 0x000fe2000f8e00ff */
[----:B------:R-:W-:Y:S04]  /*4c60*/  UIADD3 UR15, UR21, UR15, URZ ;  /* 0x0000000f150f7290 */ /* 0x000fe8000fffe03f */
[----:B------:R-:W-:Y:S01]  /*4c70*/  IADD3 R9, P2, R240, UR4, RZ ;  /* 0x00000004f0097c10 */ /* 0x000fe2000ff5e0ff */
[----:B------:R-:W-:Y:S03]  /*4c80*/  USHF.L.U64.HI UR15, UR20, 0x6, UR15 ;  /* 0x00000006140f7899 */ /* 0x000fe6000801020f */
[----:B------:R-:W-:Y:S02]  /*4c90*/  LEA R18, P1, R9, c[0x0][0x1f0], 0x1 ;  /* 0x00007c0009127a11 */ /* 0x000fe400078208ff */
[----:B--2---:R-:W-:Y:S04]  /*4ca0*/  IADD3 R11, P0, R220, UR18, RZ ;  /* 0x00000012dc0b7c10 */ /* 0x004fe8000ff1e0ff */
[----:B------:R-:W-:Y:S02]  /*4cb0*/  LEA.HI.X.SX32 R10, R10, R243, 0x1, P0 ;  /* 0x000000f30a0a7211 */ /* 0x000fe400000f0eff */
[----:B------:R-:W-:Y:S02]  /*4cc0*/  LEA R16, P0, R11, c[0x0][0x280], 0x2 ;  /* 0x0000a0000b107a11 */ /* 0x000fe400078010ff */
[----:B---3--:R-:W-:Y:S02]  /*4cd0*/  IADD3.X R8, R219, UR15, RZ, P2, !PT ;  /* 0x0000000fdb087c10 */ /* 0x008fe400097fe4ff */
[----:B------:R-:W-:Y:S01]  /*4ce0*/  LEA.HI.X R17, R11, c[0x0][0x284], R10, 0x2, P0 ;  /* 0x0000a1000b117a11 */ /* 0x000fe200000f140a */
[----:B------:R-:W-:Y:S01]  /*4cf0*/  IMAD.U32 R11, RZ, RZ, UR9 ;  /* 0x00000009ff0b7e24 */ /* 0x000fe2000f8e00ff */
[----:B------:R-:W-:Y:S01]  /*4d00*/  LEA.HI.X R19, R9, c[0x0][0x1f4], R8, 0x1, P1 ;  /* 0x00007d0009137a11 */ /* 0x000fe200008f0c08 */
[----:B------:R-:W-:Y:S01]  /*4d10*/  IMAD.U32 R10, RZ, RZ, UR18 ;  /* 0x00000012ff0a7e24 */ /* 0x000fe2000f8e00ff */
[----:B------:R-:W-:Y:S01]  /*4d20*/  LOP3.LUT P2, RZ, R248, 0x2, RZ, 0xc0, !PT ;  /* 0x00000002f8ff7812 */ /* 0x000fe2000784c0ff */
[----:B------:R-:W-:Y:S01]  /*4d30*/  IMAD.U32 R8, RZ, RZ, UR8 ;  /* 0x00000008ff087e24 */ /* 0x000fe2000f8e00ff */
[----:B------:R-:W-:Y:S01]  /*4d40*/  IADD3 R11, P1, P0, R240, UR4, R11 ;  /* 0x00000004f00b7c10 */ /* 0x000fe2000f83e00b */
[----:B------:R-:W-:Y:S01]  /*4d50*/  @!P3 IMAD.SHL.U32 R9, R233, 0x10, RZ ;  /* 0x00000010e909b824 */ /* 0x000fe200078e00ff */
[----:B------:R-:W-:Y:S02]  /*4d60*/  IADD3 R10, -R237, UR13, -R10 ;  /* 0x0000000ded0a7c10 */ /* 0x000fe4000fffe90a */
[----:B------:R-:W-:Y:S02]  /*4d70*/  IADD3.X R8, R219, UR15, R8, P1, P0 ;  /* 0x0000000fdb087c10 */ /* 0x000fe40008fe0408 */
[C---:B------:R-:W-:Y:S02]  /*4d80*/  LEA R132, P0, R11.reuse, c[0x0][0x1f0], 0x1 ;  /* 0x00007c000b847a11 */ /* 0x040fe400078008ff */
[C---:B------:R-:W-:Y:S02]  /*4d90*/  ISETP.LT.OR P1, PT, R10.reuse, 0x1, !P4 ;  /* 0x000000010a00780c */ /* 0x040fe40006721670 */
[----:B------:R-:W-:Y:S02]  /*4da0*/  LEA.HI.X R133, R11, c[0x0][0x1f4], R8, 0x1, P0 ;  /* 0x00007d000b857a11 */ /* 0x000fe400000f0c08 */
[C---:B------:R-:W-:Y:S02]  /*4db0*/  ISETP.LT.OR P0, PT, R10.reuse, 0x1, !P2 ;  /* 0x000000010a00780c */ /* 0x040fe40005701670 */
[C---:B------:R-:W-:Y:S02]  /*4dc0*/  ISETP.LT.OR P4, PT, R10.reuse, 0x21, !P4 ;  /* 0x000000210a00780c */ /* 0x040fe40006781670 */
[----:B------:R-:W-:Y:S05]  /*4dd0*/  ISETP.LT.OR P2, PT, R10, 0x21, !P2 ;  /* 0x000000210a00780c */ /* 0x000fea0005741670 */
[----:B------:R-:W-:Y:S01]  /*4de0*/  @!PT LDS RZ, [RZ] ;  /* 0x00000000fffff984 */ /* 0x000fe20000000800 */
[----:B------:R-:W-:Y:S01]  /*4df0*/  @!PT LDS RZ, [RZ] ;  /* 0x00000000fffff984 */ /* 0x000fe20000000800 */
[----:B------:R-:W-:Y:S01]  /*4e00*/  @!PT LDS RZ, [RZ] ;  /* 0x00000000fffff984 */ /* 0x000fe20000000800 */
[----:B------:R1:W-:Y:S01]  /*4e10*/  LDGSTS.E.BYPASS.LTC128B.128 [R235+0xc080], [R18.64], !P1 ;  /* 0x0c08000012eb7fae */ /* 0x0003e2000c901d50 */
[----:B------:R-:W-:Y:S03]  /*4e20*/  LOP3.LUT P1, RZ, R248, 0x4, RZ, 0xc0, !PT ;  /* 0x00000004f8ff7812 */ /* 0x000fe6000782c0ff */
[----:B------:R1:W-:Y:S01]  /*4e30*/  LDGSTS.E.BYPASS.LTC128B.128 [R235+0xe080], [R18.64+0x80], !P0 ;  /* 0x0e08008012eb7fae */ /* 0x0003e2000c101d50 */
[C---:B------:R-:W-:Y:S02]  /*4e40*/  ISETP.LT.OR P0, PT, R10.reuse, 0x1, !P1 ;  /* 0x000000010a00780c */ /* 0x040fe40004f01670 */
[----:B------:R-:W-:Y:S11]  /*4e50*/  ISETP.LT.OR P1, PT, R10, 0x21, !P1 ;  /* 0x000000210a00780c */ /* 0x000ff60004f21670 */
[----:B------:R1:W-:Y:S04]  /*4e60*/  LDGSTS.E.BYPASS.LTC128B.128 [R235+0x10080], [R18.64+0x100], !P0 ;  /* 0x1008010012eb7fae */ /* 0x0003e8000c101d50 */
[----:B------:R1:W-:Y:S04]  /*4e70*/  LDGSTS.E.BYPASS.LTC128B.128 [R235+0xd080], [R132.64], !P4 ;  /* 0x0d08000084eb7fae */ /* 0x0003e8000e101d50 */
[----:B------:R1:W-:Y:S04]  /*4e80*/  LDGSTS.E.BYPASS.LTC128B.128 [R235+0xf080], [R132.64+0x80], !P2 ;  /* 0x0f08008084eb7fae */ /* 0x0003e8000d101d50 */
[----:B------:R1:W-:Y:S04]  /*4e90*/  LDGSTS.E.BYPASS.LTC128B.128 [R235+0x11080], [R132.64+0x100], !P1 ;  /* 0x1108010084eb7fae */ /* 0x0003e8000c901d50 */
[----:B------:R1:W-:Y:S02]  /*4ea0*/  @!P3 LDGSTS.E.BYPASS.LTC128B.128 [R9+0x12180], [R16.64] ;  /* 0x121800001009bfae */ /* 0x0003e4000b901d50 */
.L_x_307:
        /* <DEDUP_REMOVED lines=73> */
[----:B------:R-:W2:Y:S01]  /*5340*/  LDL.64 R116, [R1+0x18] ;  /* 0x0000180001747983 */ /* 0x000ea20000100a00 */
[----:B------:R-:W-:Y:S02]  /*5350*/  USHF.R.S32.HI UR18, URZ, 0x1f, UR11 ;  /* 0x0000001f3f127899 */ /* 0x000fe4000801140b */
[----:B------:R-:W-:Y:S02]  /*5360*/  ULDC.64 UR4, c[0x0][0x178] ;  /* 0x00005e0000047ab9 */ /* 0x000fe40000000a00 */
[----:B------:R-:W-:Y:S02]  /*5370*/  UIMAD UR18, UR18, UR4, URZ ;  /* 0x00000004121272a4 */ /* 0x000fe4000f8e023f */
[----:B------:R-:W-:Y:S02]  /*5380*/  UIMAD.WIDE.U32 UR22, UR11, UR4, URZ ;  /* 0x000000040b1672a5 */ /* 0x000fe4000f8e003f */
[----:B------:R-:W-:Y:S02]  /*5390*/  UIMAD UR18, UR11, UR5, UR18 ;  /* 0x000000050b1272a4 */ /* 0x000fe4000f8e0212 */
[----:B------:R-:W-:Y:S02]  /*53a0*/  USHF.L.U32 UR15, UR11, 0x6, URZ ;  /* 0x000000060b0f7899 */ /* 0x000fe4000800063f */
[----:B------:R-:W-:Y:S02]  /*53b0*/  USHF.L.U32 UR19, UR22, 0x6, URZ ;  /* 0x0000000616137899 */ /* 0x000fe4000800063f */
[----:B------:R-:W-:Y:S02]  /*53c0*/  UIADD3 UR18, UR23, UR18, URZ ;  /* 0x0000001217127290 */ /* 0x000fe4000fffe03f */
[----:B------:R-:W-:Y:S01]  /*53d0*/  IMAD.U32 R5, RZ, RZ, UR15 ;  /* 0x0000000fff057e24 */ /* 0x000fe2000f8e00ff */
[----:B------:R-:W-:Y:S01]  /*53e0*/  ULEA UR20, UP0, UR4, UR19, 0x5 ;  /* 0x0000001304147291 */ /* 0x000fe2000f80283f */
[----:B------:R-:W-:Y:S01]  /*53f0*/  IADD3 R6, P1, R244, UR19, RZ ;  /* 0x00000013f4067c10 */ /* 0x000fe2000ff3e0ff */
[----:B------:R-:W-:Y:S01]  /*5400*/  USHF.L.U64.HI UR18, UR22, 0x6, UR18 ;  /* 0x0000000616127899 */ /* 0x000fe20008010212 */
[----:B------:R-:W-:Y:S02]  /*5410*/  IMAD.U32 R4, RZ, RZ, UR15 ;  /* 0x0000000fff047e24 */ /* 0x000fe4000f8e00ff */
[----:B------:R-:W-:Y:S01]  /*5420*/  LEA R12, P2, R6, c[0x0][0x160], 0x1 ;  /* 0x00005800060c7a11 */ /* 0x000fe200078408ff */
[----:B------:R-:W-:Y:S02]  /*5430*/  ULEA.HI.X UR4, UR4, UR18, UR5, 0x5, UP0 ;  /* 0x0000001204047291 */ /* 0x000fe400080f2c05 */
[----:B------:R-:W-:Y:S02]  /*5440*/  IADD3 R4, -R237, UR13, -R4 ;  /* 0x0000000ded047c10 */ /* 0x000fe4000fffe904 */
[----:B--2---:R-:W-:Y:S04]  /*5450*/  IADD3 R9, P0, R116, UR15, RZ ;  /* 0x0000000f74097c10 */ /* 0x004fe8000ff1e0ff */
[----:B------:R-:W-:Y:S02]  /*5460*/  LEA.HI.X.SX32 R8, R5, R246, 0x1, P0 ;  /* 0x000000f605087211 */ /* 0x000fe400000f0eff */
[----:B------:R-:W-:Y:S02]  /*5470*/  IADD3.X R5, R232, UR18, RZ, P1, !PT ;  /* 0x00000012e8057c10 */ /* 0x000fe40008ffe4ff */
[----:B------:R-:W-:Y:S02]  /*5480*/  LEA R10, P0, R9, c[0x0][0x258], 0x2 ;  /* 0x00009600090a7a11 */ /* 0x000fe400078010ff */
[----:B------:R-:W-:Y:S01]  /*5490*/  LEA.HI.X R13, R6, c[0x0][0x164], R5, 0x1, P2 ;  /* 0x00005900060d7a11 */ /* 0x000fe200010f0c05 */
[----:B------:R-:W-:Y:S01]  /*54a0*/  @!P3 IMAD.SHL.U32 R5, R233, 0x10, RZ ;  /* 0x00000010e905b824 */ /* 0x000fe200078e00ff */
[----:B------:R-:W-:Y:S02]  /*54b0*/  ISETP.LT.OR P2, PT, R4, 0x1, !P4 ;  /* 0x000000010400780c */ /* 0x000fe40006741670 */
[----:B------:R-:W-:Y:S02]  /*54c0*/  IADD3 R7, P1, R244, UR20, RZ ;  /* 0x00000014f4077c10 */ /* 0x000fe4000ff3e0ff */
[----:B------:R-:W-:Y:S02]  /*54d0*/  LEA.HI.X R11, R9, c[0x0][0x25c], R8, 0x2, P0 ;  /* 0x00009700090b7a11 */ /* 0x000fe400000f1408 */
[----:B------:R-:W-:Y:S02]  /*54e0*/  LEA R8, P0, R7, c[0x0][0x160], 0x1 ;  /* 0x0000580007087a11 */ /* 0x000fe400078008ff */
[----:B------:R-:W-:Y:S02]  /*54f0*/  IADD3.X R6, R232, UR4, RZ, P1, !PT ;  /* 0x00000004e8067c10 */ /* 0x000fe40008ffe4ff */
[----:B------:R-:W-:Y:S02]  /*5500*/  LOP3.LUT P1, RZ, R249, 0x2, RZ, 0xc0, !PT ;  /* 0x00000002f9ff7812 */ /* 0x000fe4000782c0ff */
[----:B------:R-:W-:Y:S01]  /*5510*/  LEA.HI.X R9, R7, c[0x0][0x164], R6, 0x1, P0 ;  /* 0x0000590007097a11 */ /* 0x000fe200000f0c06 */
[----:B------:R-:W-:Y:S01]  /*5520*/  @!PT LDS RZ, [RZ] ;  /* 0x00000000fffff984 */ /* 0x000fe20000000800 */
[----:B------:R-:W-:Y:S01]  /*5530*/  @!PT LDS RZ, [RZ] ;  /* 0x00000000fffff984 */ /* 0x000fe20000000800 */
[----:B------:R-:W-:Y:S01]  /*5540*/  @!PT LDS RZ, [RZ] ;  /* 0x00000000fffff984 */ /* 0x000fe20000000800 */
[----:B------:R1:W-:Y:S01]  /*5550*/  LDGSTS.E.BYPASS.LTC128B.128 [R235+0x6080], [R12.64], !P2 ;  /* 0x060800000ceb7fae */ /* 0x0003e2000d101d50 */
[C---:B------:R-:W-:Y:S02]  /*5560*/  ISETP.LT.OR P0, PT, R4.reuse, 0x1, !P1 ;  /* 0x000000010400780c */ /* 0x040fe40004f01670 */
[C---:B------:R-:W-:Y:S02]  /*5570*/  ISETP.LT.OR P2, PT, R4.reuse, 0x1, P6 ;  /* 0x000000010400780c */ /* 0x040fe40003741670 */
[C---:B------:R-:W-:Y:S02]  /*5580*/  ISETP.LT.OR P4, PT, R4.reuse, 0x21, !P4 ;  /* 0x000000210400780c */ /* 0x040fe40006781670 */
[C---:B------:R-:W-:Y:S07]  /*5590*/  ISETP.LT.OR P1, PT, R4.reuse, 0x21, !P1 ;  /* 0x000000210400780c */ /* 0x040fee0004f21670 */
[----:B------:R1:W-:Y:S01]  /*55a0*/  LDGSTS.E.BYPASS.LTC128B.128 [R235+0x8080], [R12.64+0x80], !P0 ;  /* 0x080800800ceb7fae */ /* 0x0003e2000c101d50 */
[----:B------:R-:W-:Y:S03]  /*55b0*/  ISETP.LT.OR P0, PT, R4, 0x21, P6 ;  /* 0x000000210400780c */ /* 0x000fe60003701670 */
[----:B------:R1:W-:Y:S04]  /*55c0*/  LDGSTS.E.BYPASS.LTC128B.128 [R235+0xa080], [R12.64+0x100], !P2 ;  /* 0x0a0801000ceb7fae */ /* 0x0003e8000d101d50 */
[----:B------:R1:W-:Y:S04]  /*55d0*/  LDGSTS.E.BYPASS.LTC128B.128 [R235+0x7080], [R8.64], !P4 ;  /* 0x0708000008eb7fae */ /* 0x0003e8000e101d50 */
[----:B------:R1:W-:Y:S04]  /*55e0*/  LDGSTS.E.BYPASS.LTC128B.128 [R235+0x9080], [R8.64+0x80], !P1 ;  /* 0x0908008008eb7fae */ /* 0x0003e8000c901d50 */
[----:B------:R1:W-:Y:S04]  /*55f0*/  LDGSTS.E.BYPASS.LTC128B.128 [R235+0xb080], [R8.64+0x100], !P0 ;  /* 0x0b08010008eb7fae */ /* 0x0003e8000c101d50 */
[----:B------:R1:W-:Y:S02]  /*5600*/  @!P3 LDGSTS.E.BYPASS.LTC128B.128 [R5+0x12080], [R10.64] ;  /* 0x120800000a05bfae */ /* 0x0003e4000b901d50 */
.L_x_308:
        /* <DEDUP_REMOVED lines=45> */
[C---:B------:R-:W-:Y:S01]  /*58e0*/  HMMA.16816.F32.BF16 R136, R208.reuse, R212, R136 ;  /* 0x000000d4d088723c */ /* 0x040fe20000041888 */
[----:B------:R-:W3:Y:S07]  /*58f0*/  LDL.64 R212, [R1+0x8] ;  /* 0x0000080001d47983 */ /* 0x000eee0000100a00 */
[-C--:B------:R-:W-:Y:S01]  /*5900*/  HMMA.16816.F32.BF16 R140, R208, R214.reuse, R140 ;  /* 0x000000d6d08c723c */ /* 0x080fe2000004188c */
[----:B------:R-:W4:Y:S07]  /*5910*/  LDSM.16.MT88.4 R208, [R228+0x5880] ;  /* 0x00588000e4d0783b */ /* 0x000f2e0000004200 */
[----:B------:R-:W-:Y:S08]  /*5920*/  HMMA.16816.F32.BF16 R144, R196, R214, R144 ;  /* 0x000000d6c490723c */ /* 0x000ff00000041890 */
[-C--:B-1----:R-:W-:Y:S08]  /*5930*/  HMMA.16816.F32.BF16 R4, R200, R204.reuse, R4 ;  /* 0x000000ccc804723c */ /* 0x082ff00000041804 */
[C---:B------:R-:W-:Y:S07]  /*5940*/  HMMA.16816.F32.BF16 R8, R220.reuse, R204, R8 ;  /* 0x000000ccdc08723c */ /* 0x040fee0000041808 */
[----:B------:R-:W-:Y:S01]  /*5950*/  IMAD.U32 R205, RZ, RZ, UR6 ;  /* 0x00000006ffcd7e24 */ /* 0x000fe2000f8e00ff */
[-C--:B------:R-:W-:Y:S08]  /*5960*/  HMMA.16816.F32.BF16 R12, R220, R206.reuse, R12 ;  /* 0x000000cedc0c723c */ /* 0x080ff0000004180c */
[C---:B------:R-:W-:Y:S08]  /*5970*/  HMMA.16816.F32.BF16 R16, R200.reuse, R206, R16 ;  /* 0x000000cec810723c */ /* 0x040ff00000041810 */
[-C--:B--2---:R-:W-:Y:S08]  /*5980*/  HMMA.16816.F32.BF16 R116, R200, R216.reuse, R116 ;  /* 0x000000d8c874723c */ /* 0x084ff00000041874 */
[C---:B------:R-:W-:Y:S08]  /*5990*/  HMMA.16816.F32.BF16 R120, R220.reuse, R216, R120 ;  /* 0x000000d8dc78723c */ /* 0x040ff00000041878 */
[-C--:B------:R-:W-:Y:S08]  /*59a0*/  HMMA.16816.F32.BF16 R124, R220, R218.reuse, R124 ;  /* 0x000000dadc7c723c */ /* 0x080ff0000004187c */
[C---:B------:R-:W-:Y:S08]  /*59b0*/  HMMA.16816.F32.BF16 R128, R200.reuse, R218, R128 ;  /* 0x000000dac880723c */ /* 0x040ff00000041880 */
[-C--:B----4-:R-:W-:Y:S08]  /*59c0*/  HMMA.16816.F32.BF16 R132, R200, R208.reuse, R132 ;  /* 0x000000d0c884723c */ /* 0x090ff00000041884 */
[C---:B------:R-:W-:Y:S08]  /*59d0*/  HMMA.16816.F32.BF16 R136, R220.reuse, R208, R136 ;  /* 0x000000d0dc88723c */ /* 0x040ff00000041888 */
[-C--:B------:R-:W-:Y:S08]  /*59e0*/  HMMA.16816.F32.BF16 R140, R220, R210.reuse, R140 ;  /* 0x000000d2dc8c723c */ /* 0x080ff0000004188c */
[----:B------:R-:W-:Y:S04]  /*59f0*/  HMMA.16816.F32.BF16 R144, R200, R210, R144 ;  /* 0x000000d2c890723c */ /* 0x000fe80000041890 */
[----:B---3--:R-:W-:Y:S01]  /*5a00*/  IADD3 R204, P0, R212, UR6, RZ ;  /* 0x00000006d4cc7c10 */ /* 0x008fe2000ff1e0ff */
[----:B------:R-:W-:Y:S03]  /*5a10*/  UMOV UR6, UR11 ;  /* 0x0000000b00067c82 */ /* 0x000fe60008000000 */
[----:B------:R-:W-:Y:S04]  /*5a20*/  LEA.HI.X.SX32 R205, R205, R242, 0x1, P0 ;  /* 0x000000f2cdcd7211 */ /* 0x000fe800000f0eff */
[C---:B------:R-:W-:Y:S04]  /*5a30*/  LEA R206, P0, R204.reuse, c[0x0][0x220], 0x2 ;  /* 0x00008800ccce7a11 */ /* 0x040fe800078010ff */
[----:B------:R-:W-:Y:S02]  /*5a40*/  LEA.HI.X R207, R204, c[0x0][0x224], R205, 0x2, P0 ;  /* 0x00008900cccf7a11 */ /* 0x000fe400000f14cd */
[----:B------:R-:W-:Y:S03]  /*5a50*/  PLOP3.LUT P0, PT, PT, PT, UP0, 0x80, 0x0 ;  /* 0x000000000000781c */ /* 0x000fe60003f0f008 */
        /* <DEDUP_REMOVED lines=98> */
.L_x_290:
[----:B------:R-:W-:Y:S05]  /*6080*/  @P2 BRA `(.L_x_310) ;  /* 0x0000113000002947 */ /* 0x000fea0003800000 */
[----:B-----5:R-:W-:Y:S01]  /*6090*/  SHF.R.S32.HI R0, RZ, 0x1f, R233 ;  /* 0x0000001fff007819 */ /* 0x020fe200000114e9 */
[----:B------:R-:W-:Y:S01]  /*60a0*/  BAR.SYNC.DEFER_BLOCKING 0x1, 0x100 ;  /* 0x0044000000007b1d */ /* 0x000fe20000010000 */
[----:B------:R-:W-:Y:S02]  /*60b0*/  F2FP.BF16.PACK_AB R20, R21, R20 ;  /* 0x000000141514723e */ /* 0x000fe400000010ff */
[----:B------:R-:W-:-:S02]  /*60c0*/  LEA.HI R2, R0, R233, RZ, 0x2 ;  /* 0x000000e900027211 */ /* 0x000fc400078f10ff */
[CC--:B-1----:R-:W-:Y:S02]  /*60d0*/  LEA.HI R5, R0.reuse, R233.reuse, RZ, 0x5 ;  /* 0x000000e900057211 */ /* 0x0c2fe400078f28ff */
[--C-:B------:R-:W-:Y:S02]  /*60e0*/  SHF.R.S32.HI R4, RZ, 0x2, R2.reuse ;  /* 0x00000002ff047819 */ /* 0x100fe40000011402 */
[----:B------:R-:W-:Y:S02]  /*60f0*/  SHF.R.S32.HI R3, RZ, 0x1f, R2 ;  /* 0x0000001fff037819 */ /* 0x000fe40000011402 */
[----:B------:R-:W-:Y:S02]  /*6100*/  SHF.R.S32.HI R6, RZ, 0x5, R5 ;  /* 0x00000005ff067819 */ /* 0x000fe40000011405 */
[----:B------:R-:W-:Y:S02]  /*6110*/  LEA.HI R3, R3, R4, RZ, 0x3 ;  /* 0x0000000403037211 */ /* 0x000fe400078f18ff */
[----:B------:R-:W-:-:S02]  /*6120*/  LEA.HI R7, R0, R233, RZ, 0x6 ;  /* 0x000000e900077211 */ /* 0x000fc400078f30ff */
[----:B------:R-:W-:Y:S02]  /*6130*/  LOP3.LUT R3, R3, 0xfffffff8, RZ, 0xc0, !PT ;  /* 0xfffffff803037812 */ /* 0x000fe400078ec0ff */
[----:B------:R-:W-:Y:S02]  /*6140*/  LEA.HI R5, R5, R6, RZ, 0x1 ;  /* 0x0000000605057211 */ /* 0x000fe400078f08ff */
[----:B------:R-:W-:Y:S01]  /*6150*/  SHF.R.S32.HI R7, RZ, 0x6, R7 ;  /* 0x00000006ff077819 */ /* 0x000fe20000011407 */
[----:B------:R-:W-:Y:S01]  /*6160*/  IMAD.IADD R3, R4, 0x1, -R3 ;  /* 0x0000000104037824 */ /* 0x000fe200078e0a03 */
[----:B------:R-:W-:Y:S02]  /*6170*/  LOP3.LUT R9, R5, 0x1ffffe, RZ, 0xc0, !PT ;  /* 0x001ffffe05097812 */ /* 0x000fe400078ec0ff */
[----:B------:R-:W-:Y:S01]  /*6180*/  LOP3.LUT R2, R2, 0x3ffffffc, RZ, 0xc0, !PT ;  /* 0x3ffffffc02027812 */ /* 0x000fe200078ec0ff */
[C---:B------:R-:W-:Y:S01]  /*6190*/  IMAD.SHL.U32 R4, R3.reuse, 0x40, RZ ;  /* 0x0000004003047824 */ /* 0x040fe200078e00ff */
[----:B------:R-:W-:Y:S01]  /*61a0*/  LOP3.LUT P0, RZ, R3, 0x4, RZ, 0xc0, !PT ;  /* 0x0000000403ff7812 */ /* 0x000fe2000780c0ff */
[----:B------:R-:W-:Y:S01]  /*61b0*/  IMAD.SHL.U32 R5, R7, 0x8, RZ ;  /* 0x0000000807057824 */ /* 0x000fe200078e00ff */
[----:B------:R-:W-:Y:S01]  /*61c0*/  F2FP.BF16.PACK_AB R22, R23, R22 ;  /* 0x000000161716723e */ /* 0x000fe200000010ff */
[----:B------:R-:W-:Y:S01]  /*61d0*/  IMAD.IADD R9, R6, 0x1, -R9 ;  /* 0x0000000106097824 */ /* 0x000fe200078e0a09 */
[----:B------:R-:W-:Y:S01]  /*61e0*/  LOP3.LUT R4, R4, 0x1c0, RZ, 0xc0, !PT ;  /* 0x000001c004047812 */ /* 0x000fe200078ec0ff */
[----:B------:R-:W-:Y:S01]  /*61f0*/  IMAD.IADD R2, R233, 0x1, -R2 ;  /* 0x00000001e9027824 */ /* 0x000fe200078e0a02 */
[----:B------:R-:W-:-:S02]  /*6200*/  F2FP.BF16.PACK_AB R32, R33, R32 ;  /* 0x000000202120723e */ /* 0x000fc400000010ff */
[----:B------:R-:W-:Y:S01]  /*6210*/  LOP3.LUT R5, R4, 0x18, R5, 0xf8, !PT ;  /* 0x0000001804057812 */ /* 0x000fe200078ef805 */
[----:B------:R-:W-:Y:S01]  /*6220*/  IMAD R2, R9, 0x200, R2 ;  /* 0x0000020009027824 */ /* 0x000fe200078e0202 */
[----:B------:R-:W-:Y:S01]  /*6230*/  SHF.R.U32.HI R4, RZ, 0x3, R4 ;  /* 0x00000003ff047819 */ /* 0x000fe20000011604 */
[----:B------:R-:W-:Y:S01]  /*6240*/  IMAD.MOV.U32 R9, RZ, RZ, 0x4 ;  /* 0x00000004ff097424 */ /* 0x000fe200078e00ff */
[----:B------:R-:W-:Y:S02]  /*6250*/  F2FP.BF16.PACK_AB R34, R35, R34 ;  /* 0x000000222322723e */ /* 0x000fe400000010ff */
[----:B------:R-:W-:Y:S01]  /*6260*/  LOP3.LUT R5, R5, R4, RZ, 0x3c, !PT ;  /* 0x0000000405057212 */ /* 0x000fe200078e3cff */
[----:B------:R-:W-:Y:S01]  /*6270*/  IMAD.WIDE R10, R238, R9, c[0x0][0x358] ;  /* 0x0000d600ee0a7625 */ /* 0x000fe200078e0209 */
[----:B------:R-:W-:Y:S02]  /*6280*/  F2FP.BF16.PACK_AB R24, R25, R24 ;  /* 0x000000181918723e */ /* 0x000fe400000010ff */
[----:B------:R-:W-:Y:S01]  /*6290*/  F2FP.BF16.PACK_AB R26, R27, R26 ;  /* 0x0000001a1b1a723e */ /* 0x000fe200000010ff */
[----:B------:R-:W-:Y:S01]  /*62a0*/  IMAD.U32 R2, R2, 0x2, R5 ;  /* 0x0000000202027824 */ /* 0x000fe200078e0005 */
[----:B------:R-:W-:-:S02]  /*62b0*/  F2FP.BF16.PACK_AB R28, R29, R28 ;  /* 0x0000001c1d1c723e */ /* 0x000fc400000010ff */
[----:B------:R-:W-:Y:S01]  /*62c0*/  F2FP.BF16.PACK_AB R30, R31, R30 ;  /* 0x0000001e1f1e723e */ /* 0x000fe200000010ff */
[----:B------:R-:W-:Y:S01]  /*62d0*/  IMAD.SHL.U32 R3, R2, 0x2, RZ ;  /* 0x0000000202037824 */ /* 0x000fe200078e00ff */
[----:B------:R-:W-:Y:S02]  /*62e0*/  F2FP.BF16.PACK_AB R36, R37, R36 ;  /* 0x000000242524723e */ /* 0x000fe400000010ff */
[----:B------:R-:W-:Y:S02]  /*62f0*/  F2FP.BF16.PACK_AB R38, R39, R38 ;  /* 0x000000262726723e */ /* 0x000fe400000010ff */
[C---:B------:R-:W-:Y:S01]  /*6300*/  IADD3 R5, R3.reuse, 0x40, RZ ;  /* 0x0000004003057810 */ /* 0x040fe20007ffe0ff */
[----:B------:R-:W-:Y:S01]  /*6310*/  STS [R3+0x6080], R20 ;  /* 0x0060801403007388 */ /* 0x000fe20000000800 */
[----:B------:R-:W-:Y:S02]  /*6320*/  @P0 IADD3 R5, R3, -0x40, RZ ;  /* 0xffffffc003050810 */ /* 0x000fe40007ffe0ff */
        /* <DEDUP_REMOVED lines=34> */
[----:B------:R1:W-:Y:S01]  /*6550*/  STS [R3+0x9080], R40 ;  /* 0x0090802803007388 */ /* 0x0003e20000000800 */
[----:B------:R-:W-:Y:S02]  /*6560*/  F2FP.BF16.PACK_AB R86, R87, R86 ;  /* 0x000000565756723e */ /* 0x000fe400000010ff */
[----:B------:R-:W-:Y:S01]  /*6570*/  F2FP.BF16.PACK_AB R96, R97, R96 ;  /* 0x000000606160723e */ /* 0x000fe200000010ff */
[----:B------:R-:W-:Y:S01]  /*6580*/  STS [R3+0x9480], R42 ;  /* 0x0094802a03007388 */ /* 0x000fe20000000800 */
[----:B------:R-:W-:-:S02]  /*6590*/  F2FP.BF16.PACK_AB R98, R99, R98 ;  /* 0x000000626362723e */ /* 0x000fc400000010ff */
[----:B------:R-:W-:Y:S01]  /*65a0*/  F2FP.BF16.PACK_AB R88, R89, R88 ;  /* 0x000000585958723e */ /* 0x000fe200000010ff */
[----:B------:R2:W-:Y:S01]  /*65b0*/  STS [R5+0x9080], R44 ;  /* 0x0090802c05007388 */ /* 0x0005e20000000800 */
[----:B------:R-:W-:Y:S02]  /*65c0*/  F2FP.BF16.PACK_AB R90, R91, R90 ;  /* 0x0000005a5b5a723e */ /* 0x000fe400000010ff */
[----:B------:R-:W-:Y:S01]  /*65d0*/  F2FP.BF16.PACK_AB R92, R93, R92 ;  /* 0x0000005c5d5c723e */ /* 0x000fe200000010ff */
[----:B------:R3:W-:Y:S01]  /*65e0*/  STS [R5+0x9480], R46 ;  /* 0x0094802e05007388 */ /* 0x0007e20000000800 */
[----:B------:R-:W-:Y:S02]  /*65f0*/  F2FP.BF16.PACK_AB R94, R95, R94 ;  /* 0x0000005e5f5e723e */ /* 0x000fe400000010ff */
[----:B------:R-:W-:Y:S01]  /*6600*/  F2FP.BF16.PACK_AB R100, R101, R100 ;  /* 0x000000646564723e */ /* 0x000fe200000010ff */
[----:B------:R3:W-:Y:S01]  /*6610*/  STS [R3+0xa080], R52 ;  /* 0x00a0803403007388 */ /* 0x0007e20000000800 */
        /* <DEDUP_REMOVED lines=10> */
[----:B------:R-:W-:Y:S01]  /*66c0*/  ISETP.NE.U32.AND P0, PT, RZ, c[0x0][0x360], PT ;  /* 0x0000d800ff007a0c */ /* 0x000fe20003f05070 */
[----:B------:R3:W-:Y:S01]  /*66d0*/  STS [R3+0xb080], R56 ;  /* 0x00b0803803007388 */ /* 0x0007e20000000800 */
[----:B------:R-:W-:Y:S02]  /*66e0*/  ISETP.NE.U32.AND P1, PT, RZ, c[0x0][0x358], PT ;  /* 0x0000d600ff007a0c */ /* 0x000fe40003f25070 */
[----:B------:R-:W-:Y:S01]  /*66f0*/  ISETP.NE.AND.EX P0, PT, RZ, c[0x0][0x364], PT, P0 ;  /* 0x0000d900ff007a0c */ /* 0x000fe20003f05300 */
[----:B------:R3:W-:Y:S01]  /*6700*/  STS [R3+0xb480], R58 ;  /* 0x00b4803a03007388 */ /* 0x0007e20000000800 */
[----:B------:R-:W-:-:S03]  /*6710*/  ISETP.NE.AND.EX P1, PT, RZ, c[0x0][0x35c], PT, P1 ;  /* 0x0000d700ff007a0c */ /* 0x000fc60003f25310 */
[----:B------:R3:W-:Y:S04]  /*6720*/  STS [R5+0xb080], R60 ;  /* 0x00b0803c05007388 */ /* 0x0007e80000000800 */
        /* <DEDUP_REMOVED lines=25> */
[----:B------:R-:W-:Y:S01]  /*68c0*/  BAR.SYNC.DEFER_BLOCKING 0x1, 0x100 ;  /* 0x0044000000007b1d */ /* 0x000fe20000010000 */
[----:B-1----:R-:W-:-:S02]  /*68d0*/  IMAD.MOV.U32 R40, RZ, RZ, c[0x0][0x2f0] ;  /* 0x0000bc00ff287624 */ /* 0x002fc400078e00ff */
[----:B------:R-:W-:-:S03]  /*68e0*/  @P0 IMAD.WIDE R8, R238, R9, c[0x0][0x360] ;  /* 0x0000d800ee080625 */ /* 0x000fc600078e0209 */
[----:B------:R-:W4:Y:S04]  /*68f0*/  @P1 LDG.E R13, [R10.64] ;  /* 0x000000100a0d1981 */ /* 0x000f28000c1e1900 */
[----:B------:R3:W5:Y:S01]  /*6900*/  @P0 LDG.E R40, [R8.64] ;  /* 0x0000001008280981 */ /* 0x000762000c1e1900 */
[----:B--2---:R-:W-:Y:S02]  /*6910*/  CS2R R44, SRZ ;  /* 0x00000000002c7805 */ /* 0x004fe4000001ff00 */
[--C-:B----4-:R-:W-:Y:S01]  /*6920*/  @P1 SHF.R.S32.HI R45, RZ, 0x1f, R13.reuse ;  /* 0x0000001fff2d1819 */ /* 0x110fe2000001140d */
[----:B------:R-:W-:Y:S01]  /*6930*/  @P1 IMAD.MOV.U32 R44, RZ, RZ, R13 ;  /* 0x000000ffff2c1224 */ /* 0x000fe200078e000d */
[----:B------:R-:W-:Y:S05]  /*6940*/  @P0 BRA `(.L_x_311) ;  /* 0x0000004000000947 */ /* 0x000fea0003800000 */
[----:B---3--:R-:W-:Y:S05]  /*6950*/  @!P1 BRA `(.L_x_311) ;  /* 0x0000003000009947 */ /* 0x008fea0003800000 */
[----:B-----5:R-:W2:Y:S04]  /*6960*/  LDG.E R40, [R10.64] ;  /* 0x000000100a287981 */ /* 0x020ea8000c1e1900 */
[----:B------:R-:W2:Y:S02]  /*6970*/  LDG.E R3, [R10.64+0x4] ;  /* 0x000004100a037981 */ /* 0x000ea4000c1e1900 */
[----:B--2---:R-:W-:-:S02]  /*6980*/  IADD3 R40, -R40, R3, RZ ;  /* 0x0000000328287210 */ /* 0x004fc40007ffe1ff */
.L_x_311:
[----:B---3--:R-:W-:Y:S01]  /*6990*/  LEA.HI R0, R0, R233, RZ, 0x3 ;  /* 0x000000e900007211 */ /* 0x008fe200078f18ff */
[----:B------:R-:W-:Y:S01]  /*69a0*/  BSSY B0, `(.L_x_312) ;  /* 0x000003e000007945 */ /* 0x000fe20003800000 */
[----:B-----5:R-:W-:-:S02]  /*69b0*/  IADD3 R40, R40, -UR14, RZ ;  /* 0x8000000e28287c10 */ /* 0x020fc4000fffe0ff */
[----:B------:R-:W-:Y:S02]  /*69c0*/  LOP3.LUT R2, R0, 0x1ffffff8, RZ, 0xc0, !PT ;  /* 0x1ffffff800027812 */ /* 0x000fe400078ec0ff */
[----:B------:R-:W-:Y:S02]  /*69d0*/  SHF.R.S32.HI R0, RZ, 0x3, R0 ;  /* 0x00000003ff007819 */ /* 0x000fe40000011400 */
[----:B------:R-:W-:Y:S01]  /*69e0*/  IMNMX R53, R40, 0x40, PT ;  /* 0x0000004028357817 */ /* 0x000fe20003800200 */
[----:B------:R-:W-:Y:S01]  /*69f0*/  IMAD.IADD R2, R233, 0x1, -R2 ;  /* 0x00000001e9027824 */ /* 0x000fe200078e0a02 */
[----:B------:R-:W-:Y:S01]  /*6a00*/  SHF.R.S32.HI R52, RZ, 0x1f, R238 ;  /* 0x0000001fff347819 */ /* 0x000fe200000114ee */
[C---:B------:R-:W-:Y:S01]  /*6a10*/  IMAD.SHL.U32 R3, R0.reuse, 0x40, RZ ;  /* 0x0000004000037824 */ /* 0x040fe200078e00ff */
[----:B------:R-:W-:Y:S01]  /*6a20*/  ISETP.GE.AND P4, PT, R0, R53, PT ;  /* 0x000000350000720c */ /* 0x000fe20003f86270 */
[----:B------:R-:W-:Y:S01]  /*6a30*/  IMAD.SHL.U32 R58, R2, 0x8, RZ ;  /* 0x00000008023a7824 */ /* 0x000fe200078e00ff */
[----:B------:R-:W-:Y:S01]  /*6a40*/  SEL R52, R52, RZ, !P1 ;  /* 0x000000ff34347207 */ /* 0x000fe20004800000 */
[----:B------:R-:W1:Y:S01]  /*6a50*/  S2R R2, SR_CTAID.Y ;  /* 0x0000000000027919 */ /* 0x000e620000002600 */
[----:B------:R-:W-:-:S02]  /*6a60*/  LOP3.LUT R3, R3, 0x1c0, RZ, 0xc0, !PT ;  /* 0x000001c003037812 */ /* 0x000fc400078ec0ff */
[--C-:B------:R-:W-:Y:S02]  /*6a70*/  SHF.R.S32.HI R59, RZ, 0x1f, R58.reuse ;  /* 0x0000001fff3b7819 */ /* 0x100fe4000001143a */
[----:B------:R-:W-:Y:S02]  /*6a80*/  LOP3.LUT R4, R3, 0x38, R58, 0xf8, !PT ;  /* 0x0000003803047812 */ /* 0x000fe400078ef83a */
[----:B------:R-:W-:Y:S02]  /*6a90*/  SHF.R.U32.HI R3, RZ, 0x3, R3 ;  /* 0x00000003ff037819 */ /* 0x000fe40000011603 */
[----:B------:R-:W-:Y:S02]  /*6aa0*/  IADD3 R62, P0, R0, R44, RZ ;  /* 0x0000002c003e7210 */ /* 0x000fe40007f1e0ff */
[----:B------:R-:W-:Y:S02]  /*6ab0*/  LOP3.LUT R4, R4, R3, RZ, 0x3c, !PT ;  /* 0x0000000304047212 */ /* 0x000fe400078e3cff */
[----:B------:R-:W-:-:S02]  /*6ac0*/  SEL R238, R238, RZ, !P1 ;  /* 0x000000ffeeee7207 */ /* 0x000fc40004800000 */
[----:B------:R-:W-:Y:S01]  /*6ad0*/  LEA.HI.X.SX32 R63, R0, R45, 0x1, P0 ;  /* 0x0000002d003f7211 */ /* 0x000fe200000f0eff */
[----:B------:R-:W-:Y:S01]  /*6ae0*/  IMAD R4, R7, 0x200, R4 ;  /* 0x0000020007047824 */ /* 0x000fe200078e0204 */
[----:B------:R-:W-:-:S03]  /*6af0*/  IADD3 R56, R58, 0x40, RZ ;  /* 0x000000403a387810 */ /* 0x000fc60007ffe0ff */
[----:B------:R-:W-:Y:S01]  /*6b00*/  IMAD.SHL.U32 R57, R4, 0x2, RZ ;  /* 0x0000000204397824 */ /* 0x000fe200078e00ff */
[----:B-1----:R-:W-:-:S04]  /*6b10*/  SHF.R.S32.HI R3, RZ, 0x1f, R2 ;  /* 0x0000001fff037819 */ /* 0x002fc80000011402 */
[----:B------:R1:W2:Y:S01]  /*6b20*/  LDS.128 R36, [R57+0x7080] ;  /* 0x0070800039247984 */ /* 0x0002a20000000c00 */
[----:B------:R-:W-:-:S03]  /*6b30*/  IMAD.WIDE.U32 R42, R2, c[0x0][0x338], R58 ;  /* 0x0000ce00022a7a25 */ /* 0x000fc600078e003a */
[----:B------:R1:W3:Y:S01]  /*6b40*/  LDS.128 R32, [R57+0x9080] ;  /* 0x0090800039207984 */ /* 0x0002e20000000c00 */
[----:B------:R-:W-:Y:S02]  /*6b50*/  IMAD R41, R3, c[0x0][0x338], RZ ;  /* 0x0000ce0003297a24 */ /* 0x000fe400078e02ff */
[----:B------:R-:W-:Y:S01]  /*6b60*/  IMAD.MOV.U32 R60, RZ, RZ, R42 ;  /* 0x000000ffff3c7224 */ /* 0x000fe200078e002a */
[----:B------:R1:W4:Y:S01]  /*6b70*/  LDS.128 R28, [R57+0xb080] ;  /* 0x00b08000391c7984 */ /* 0x0003220000000c00 */
[----:B------:R-:W-:-:S03]  /*6b80*/  IMAD R41, R2, c[0x0][0x33c], R41 ;  /* 0x0000cf0002297a24 */ /* 0x000fc600078e0229 */
[----:B------:R1:W1:Y:S01]  /*6b90*/  LDS.128 R24, [R57+0x80] ;  /* 0x0000800039187984 */ /* 0x0002620000000c00 */
[----:B------:R-:W-:Y:S02]  /*6ba0*/  IMAD.IADD R61, R43, 0x1, R41 ;  /* 0x000000012b3d7824 */ /* 0x000fe400078e0229 */
[----:B------:R-:W-:Y:S01]  /*6bb0*/  IMAD R43, R52, c[0x0][0x340], RZ ;  /* 0x0000d000342b7a24 */ /* 0x000fe200078e02ff */
[----:B------:R1:W1:Y:S01]  /*6bc0*/  LDS.128 R20, [R57+0x2080] ;  /* 0x0020800039147984 */ /* 0x0002620000000c00 */
[----:B------:R-:W-:Y:S02]  /*6bd0*/  IMAD.U32 R41, RZ, RZ, UR10 ;  /* 0x0000000aff297e24 */ /* 0x000fe4000f8e00ff */
[C---:B------:R-:W-:Y:S01]  /*6be0*/  IMAD R40, R238.reuse, c[0x0][0x344], R43 ;  /* 0x0000d100ee287a24 */ /* 0x040fe200078e022b */
[----:B------:R1:W1:Y:S01]  /*6bf0*/  LDS.128 R16, [R57+0x4080] ;  /* 0x0040800039107984 */ /* 0x0002620000000c00 */
[----:B------:R-:W-:-:S03]  /*6c00*/  IMAD.WIDE.U32 R60, R238, c[0x0][0x340], R60 ;  /* 0x0000d000ee3c7a25 */ /* 0x000fc600078e003c */
[----:B------:R1:W1:Y:S01]  /*6c10*/  LDS.128 R12, [R57+0x1080] ;  /* 0x00108000390c7984 */ /* 0x0002620000000c00 */
[----:B------:R-:W-:-:S03]  /*6c20*/  IMAD.WIDE R62, R41, 0x40, R62 ;  /* 0x00000040293e7825 */ /* 0x000fc600078e023e */
[----:B------:R1:W1:Y:S01]  /*6c30*/  LDS.128 R8, [R57+0x3080] ;  /* 0x0030800039087984 */ /* 0x0002620000000c00 */
[----:B------:R-:W-:-:S03]  /*6c40*/  IMAD.IADD R65, R61, 0x1, R40 ;  /* 0x000000013d417824 */ /* 0x000fc600078e0228 */
[----:B------:R1:W1:Y:S01]  /*6c50*/  LDS.128 R4, [R57+0x5080] ;  /* 0x0050800039047984 */ /* 0x0002620000000c00 */
[----:B------:R-:W-:Y:S05]  /*6c60*/  @P4 BRA `(.L_x_313) ;  /* 0x0000011000004947 */ /* 0x000fea0003800000 */
[C---:B------:R-:W-:Y:S01]  /*6c70*/  ISETP.GE.AND P3, PT, R58.reuse, c[0x0][0x324], PT ;  /* 0x0000c9003a007a0c */ /* 0x040fe20003f66270 */
[----:B------:R-:W5:Y:S01]  /*6c80*/  LDS.128 R48, [R57+0x8080] ;  /* 0x0080800039307984 */ /* 0x000f620000000c00 */
[----:B------:R-:W-:Y:S01]  /*6c90*/  IMAD R54, R63, c[0x0][0x330], RZ ;  /* 0x0000cc003f367a24 */ /* 0x000fe200078e02ff */
[----:B------:R-:W-:Y:S01]  /*6ca0*/  IADD3 R55, R58, 0x80, RZ ;  /* 0x000000803a377810 */ /* 0x000fe20007ffe0ff */
[----:B------:R-:W-:Y:S01]  /*6cb0*/  IMAD.MOV.U32 R64, RZ, RZ, R60 ;  /* 0x000000ffff407224 */ /* 0x000fe200078e003c */
[----:B------:R-:W4:Y:S01]  /*6cc0*/  LDS.128 R44, [R57+0xa080] ;  /* 0x00a08000392c7984 */ /* 0x000f220000000c00 */
[----:B------:R-:W-:Y:S01]  /*6cd0*/  IMAD R54, R62, c[0x0][0x334], R54 ;  /* 0x0000cd003e367a24 */ /* 0x000fe200078e0236 */
[----:B------:R-:W-:Y:S01]  /*6ce0*/  ISETP.GE.AND P2, PT, R56, c[0x0][0x324], PT ;  /* 0x0000c90038007a0c */ /* 0x000fe20003f46270 */
[----:B------:R-:W-:Y:S01]  /*6cf0*/  IMAD.WIDE.U32 R66, R62, c[0x0][0x330], R64 ;  /* 0x0000cc003e427a25 */ /* 0x000fe200078e0040 */
[----:B------:R-:W-:-:S03]  /*6d00*/  ISETP.GE.AND P1, PT, R55, c[0x0][0x324], PT ;  /* 0x0000c90037007a0c */ /* 0x000fc60003f26270 */
[----:B------:R-:W-:Y:S01]  /*6d10*/  IMAD.IADD R54, R67, 0x1, R54 ;  /* 0x0000000143367824 */ /* 0x000fe200078e0236 */
[----:B------:R-:W3:Y:S01]  /*6d20*/  @!P3 LDS.128 R40, [R57+0x6080] ;  /* 0x006080003928b984 */ /* 0x000ee20000000c00 */
[----:B------:R-:W-:-:S04]  /*6d30*/  LEA R68, P0, R66, c[0x0][0x318], 0x1 ;  /* 0x0000c60042447a11 */ /* 0x000fc800078008ff */
[----:B------:R-:W-:-:S05]  /*6d40*/  LEA.HI.X R69, R66, c[0x0][0x31c], R54, 0x1, P0 ;  /* 0x0000c70042457a11 */ /* 0x000fca00000f0c36 */
[----:B-----5:R2:W-:Y:S04]  /*6d50*/  @!P2 STG.E.128 [R68.64+0x80], R48 ;  /* 0x000080304400a986 */ /* 0x0205e8000c101d10 */
[----:B----4-:R2:W-:Y:S04]  /*6d60*/  @!P1 STG.E.128 [R68.64+0x100], R44 ;  /* 0x0001002c44009986 */ /* 0x0105e8000c101d10 */
[----:B---3--:R2:W-:Y:S02]  /*6d70*/  @!P3 STG.E.128 [R68.64], R40 ;  /* 0x000000284400b986 */ /* 0x0085e4000c101d10 */
.L_x_313:
[----:B------:R-:W-:Y:S05]  /*6d80*/  BSYNC B0 ;  /* 0x0000000000007941 */ /* 0x000fea0003800000 */
.L_x_312:
[----:B------:R-:W-:Y:S01]  /*6d90*/  IADD3 R0, R0, 0x20, RZ ;  /* 0x0000002000007810 */ /* 0x000fe20007ffe0ff */
[----:B------:R-:W-:Y:S03]  /*6da0*/  BSSY B0, `(.L_x_314) ;  /* 0x0000014000007945 */ /* 0x000fe60003800000 */
[----:B------:R-:W-:-:S13]  /*6db0*/  ISETP.GE.AND P3, PT, R0, R53, PT ;  /* 0x000000350000720c */ /* 0x000fda0003f66270 */
[----:B------:R-:W-:Y:S05]  /*6dc0*/  @P3 BRA `(.L_x_315) ;  /* 0x0000011000003947 */ /* 0x000fea0003800000 */
[----:B--2---:R-:W-:Y:S01]  /*6dd0*/  IADD3 R41, P0, R62, 0x20, RZ ;  /* 0x000000203e297810 */ /* 0x004fe20007f1e0ff */
[----:B------:R-:W-:Y:S01]  /*6de0*/  IMAD.MOV.U32 R42, RZ, RZ, R60 ;  /* 0x000000ffff2a7224 */ /* 0x000fe200078e003c */
[C---:B------:R-:W-:Y:S01]  /*6df0*/  IADD3 R0, R58.reuse, 0x80, RZ ;  /* 0x000000803a007810 */ /* 0x040fe20007ffe0ff */
[----:B------:R-:W-:Y:S01]  /*6e00*/  IMAD.MOV.U32 R43, RZ, RZ, R65 ;  /* 0x000000ffff2b7224 */ /* 0x000fe200078e0041 */
[----:B------:R-:W-:Y:S01]  /*6e10*/  ISETP.GE.AND P2, PT, R58, c[0x0][0x324], PT ;  /* 0x0000c9003a007a0c */ /* 0x000fe20003f46270 */
[----:B------:R-:W-:Y:S01]  /*6e20*/  IMAD.X R40, RZ, RZ, R63, P0 ;  /* 0x000000ffff287224 */ /* 0x000fe200000e063f */
[----:B------:R-:W-:Y:S01]  /*6e30*/  ISETP.GE.AND P0, PT, R0, c[0x0][0x324], PT ;  /* 0x0000c90000007a0c */ /* 0x000fe20003f06270 */
[----:B------:R-:W-:Y:S01]  /*6e40*/  IMAD.WIDE.U32 R42, R41, c[0x0][0x330], R42 ;  /* 0x0000cc00292a7a25 */ /* 0x000fe200078e002a */
[----:B------:R-:W-:-:S03]  /*6e50*/  ISETP.GE.AND P1, PT, R56, c[0x0][0x324], PT ;  /* 0x0000c90038007a0c */ /* 0x000fc60003f26270 */
[----:B------:R-:W-:Y:S01]  /*6e60*/  IMAD R40, R40, c[0x0][0x330], RZ ;  /* 0x0000cc0028287a24 */ /* 0x000fe200078e02ff */
[----:B------:R-:W-:-:S03]  /*6e70*/  LEA R44, P5, R42, c[0x0][0x318], 0x1 ;  /* 0x0000c6002a2c7a11 */ /* 0x000fc600078a08ff */
[----:B------:R-:W-:-:S04]  /*6e80*/  IMAD R40, R41, c[0x0][0x334], R40 ;  /* 0x0000cd0029287a24 */ /* 0x000fc800078e0228 */
[----:B------:R-:W-:-:S05]  /*6e90*/  IMAD.IADD R40, R43, 0x1, R40 ;  /* 0x000000012b287824 */ /* 0x000fca00078e0228 */
[----:B------:R-:W-:-:S05]  /*6ea0*/  LEA.HI.X R45, R42, c[0x0][0x31c], R40, 0x1, P5 ;  /* 0x0000c7002a2d7a11 */ /* 0x000fca00028f0c28 */
[----:B------:R2:W-:Y:S04]  /*6eb0*/  @!P2 STG.E.128 [R44.64], R36 ;  /* 0x000000242c00a986 */ /* 0x0005e8000c101d10 */
[----:B---3--:R2:W-:Y:S04]  /*6ec0*/  @!P1 STG.E.128 [R44.64+0x80], R32 ;  /* 0x000080202c009986 */ /* 0x0085e8000c101d10 */
[----:B----4-:R2:W-:Y:S02]  /*6ed0*/  @!P0 STG.E.128 [R44.64+0x100], R28 ;  /* 0x0001001c2c008986 */ /* 0x0105e4000c101d10 */
.L_x_315:
[----:B------:R-:W-:Y:S05]  /*6ee0*/  BSYNC B0 ;  /* 0x0000000000007941 */ /* 0x000fea0003800000 */
.L_x_314:
[----:B------:R-:W-:Y:S01]  /*6ef0*/  IMAD R3, R3, c[0x0][0x308], RZ ;  /* 0x0000c20003037a24 */ /* 0x000fe200078e02ff */
[----:B------:R-:W-:Y:S01]  /*6f00*/  BSSY B0, `(.L_x_316) ;  /* 0x0000017000007945 */ /* 0x000fe20003800000 */
[----:B--2-4-:R-:W-:-:S04]  /*6f10*/  IMAD.WIDE.U32 R30, R2, c[0x0][0x308], R58 ;  /* 0x0000c200021e7a25 */ /* 0x014fc800078e003a */
        /* <DEDUP_REMOVED lines=16> */
[----:B---3--:R-:W-:-:S04]  /*7020*/  LEA R32, P0, R30, c[0x0][0x2e8], 0x1 ;  /* 0x0000ba001e207a11 */ /* 0x008fc800078008ff */
[----:B------:R-:W-:-:S05]  /*7030*/  LEA.HI.X R33, R30, c[0x0][0x2ec], R2, 0x1, P0 ;  /* 0x0000bb001e217a11 */ /* 0x000fca00000f0c02 */
[----:B-1----:R1:W-:Y:S04]  /*7040*/  @!P4 STG.E.128 [R32.64], R24 ;  /* 0x000000182000c986 */ /* 0x0023e8000c101d10 */
[----:B------:R1:W-:Y:S04]  /*7050*/  @!P2 STG.E.128 [R32.64+0x80], R20 ;  /* 0x000080142000a986 */ /* 0x0003e8000c101d10 */
[----:B------:R1:W-:Y:S02]  /*7060*/  @!P1 STG.E.128 [R32.64+0x100], R16 ;  /* 0x0001001020009986 */ /* 0x0003e4000c101d10 */
.L_x_317:
[----:B------:R-:W-:Y:S05]  /*7070*/  BSYNC B0 ;  /* 0x0000000000007941 */ /* 0x000fea0003800000 */
.L_x_316:
[----:B------:R-:W-:Y:S05]  /*7080*/  @P3 EXIT ;  /* 0x000000000000394d */ /* 0x000fea0003800000 */
[----:B------:R-:W-:Y:S01]  /*7090*/  IADD3 R0, P0, R62, 0x20, RZ ;  /* 0x000000203e007810 */ /* 0x000fe20007f1e0ff */
[----:B-1----:R-:W-:Y:S01]  /*70a0*/  IMAD.MOV.U32 R16, RZ, RZ, R238 ;  /* 0x000000ffff107224 */ /* 0x002fe200078e00ee */
[C---:B------:R-:W-:Y:S01]  /*70b0*/  ISETP.GE.AND P1, PT, R58.reuse, c[0x0][0x2f4], PT ;  /* 0x0000bd003a007a0c */ /* 0x040fe20003f26270 */
[----:B------:R-:W-:Y:S01]  /*70c0*/  IMAD.MOV.U32 R17, RZ, RZ, R29 ;  /* 0x000000ffff117224 */ /* 0x000fe200078e001d */
        /* <DEDUP_REMOVED lines=15> */
.L_x_310:
[----:B------:R-:W-:Y:S01]  /*71c0*/  ISETP.NE.U32.AND P0, PT, RZ, c[0x0][0x360], PT ;  /* 0x0000d800ff007a0c */ /* 0x000fe20003f05070 */
[----:B-1----:R-:W-:Y:S01]  /*71d0*/  IMAD.MOV.U32 R7, RZ, RZ, 0x4 ;  /* 0x00000004ff077424 */ /* 0x002fe200078e00ff */
[----:B------:R-:W-:-:S02]  /*71e0*/  ISETP.NE.U32.AND P1, PT, RZ, c[0x0][0x358], PT ;  /* 0x0000d600ff007a0c */ /* 0x000fc40003f25070 */
[----:B------:R-:W-:Y:S01]  /*71f0*/  ISETP.NE.AND.EX P0, PT, RZ, c[0x0][0x364], PT, P0 ;  /* 0x0000d900ff007a0c */ /* 0x000fe20003f05300 */
[----:B------:R-:W-:Y:S01]  /*7200*/  IMAD.WIDE R4, R238, R7, c[0x0][0x358] ;  /* 0x0000d600ee047625 */ /* 0x000fe200078e0207 */
[----:B------:R-:W-:-:S03]  /*7210*/  ISETP.NE.AND.EX P1, PT, RZ, c[0x0][0x35c], PT, P1 ;  /* 0x0000d700ff007a0c */ /* 0x000fc60003f25310 */
[----:B------:R-:W-:-:S08]  /*7220*/  IMAD.MOV.U32 R6, RZ, RZ, c[0x0][0x2f0] ;  /* 0x0000bc00ff067624 */ /* 0x000fd000078e00ff */
[----:B------:R-:W-:Y:S02]  /*7230*/  @P0 IMAD.WIDE R8, R238, R7, c[0x0][0x360] ;  /* 0x0000d800ee080625 */ /* 0x000fe400078e0207 */
[----:B------:R-:W2:Y:S04]  /*7240*/  @P1 LDG.E R3, [R4.64] ;  /* 0x0000001004031981 */ /* 0x000ea8000c1e1900 */
[----:B------:R1:W5:Y:S01]  /*7250*/  @P0 LDG.E R6, [R8.64] ;  /* 0x0000001008060981 */ /* 0x000362000c1e1900 */
[----:B------:R-:W-:Y:S02]  /*7260*/  CS2R R10, SRZ ;  /* 0x00000000000a7805 */ /* 0x000fe4000001ff00 */
[--C-:B--2---:R-:W-:Y:S01]  /*7270*/  @P1 SHF.R.S32.HI R11, RZ, 0x1f, R3.reuse ;  /* 0x0000001fff0b1819 */ /* 0x104fe20000011403 */
[----:B------:R-:W-:Y:S01]  /*7280*/  @P1 IMAD.MOV.U32 R10, RZ, RZ, R3 ;  /* 0x000000ffff0a1224 */ /* 0x000fe200078e0003 */
[----:B------:R-:W-:Y:S05]  /*7290*/  @P0 BRA `(.L_x_318) ;  /* 0x0000004000000947 */ /* 0x000fea0003800000 */
[----:B-1----:R-:W-:Y:S05]  /*72a0*/  @!P1 BRA `(.L_x_318) ;  /* 0x0000003000009947 */ /* 0x002fea0003800000 */
[----:B-----5:R-:W2:Y:S04]  /*72b0*/  LDG.E R6, [R4.64] ;  /* 0x0000001004067981 */ /* 0x020ea8000c1e1900 */
[----:B------:R-:W2:Y:S02]  /*72c0*/  LDG.E R3, [R4.64+0x4] ;  /* 0x0000041004037981 */ /* 0x000ea4000c1e1900 */
[----:B--2---:R-:W-:-:S02]  /*72d0*/  IADD3 R6, -R6, R3, RZ ;  /* 0x0000000306067210 */ /* 0x004fc40007ffe1ff */
.L_x_318:
[----:B-1---5:R-:W1:Y:S01]  /*72e0*/  S2R R0, SR_CTAID.Y ;  /* 0x0000000000007919 */ /* 0x022e620000002600 */
[----:B------:R-:W-:Y:S01]  /*72f0*/  SHF.R.S32.HI R2, RZ, 0x1f, R233 ;  /* 0x0000001fff027819 */ /* 0x000fe200000114e9 */
[----:B------:R-:W-:Y:S01]  /*7300*/  BSSY B0, `(.L_x_319) ;  /* 0x000002a000007945 */ /* 0x000fe20003800000 */
[----:B------:R-:W-:-:S02]  /*7310*/  IADD3 R6, R6, -UR14, RZ ;  /* 0x8000000e06067c10 */ /* 0x000fc4000fffe0ff */
[----:B------:R-:W-:Y:S02]  /*7320*/  LEA.HI R3, R2, R233, RZ, 0x3 ;  /* 0x000000e902037211 */ /* 0x000fe400078f18ff */
[----:B------:R-:W-:Y:S02]  /*7330*/  SHF.R.S32.HI R4, RZ, 0x1f, R238 ;  /* 0x0000001fff047819 */ /* 0x000fe400000114ee */
[----:B------:R-:W-:Y:S02]  /*7340*/  LOP3.LUT R8, R3, 0x1ffffff8, RZ, 0xc0, !PT ;  /* 0x1ffffff803087812 */ /* 0x000fe400078ec0ff */
[----:B------:R-:W-:Y:S02]  /*7350*/  SHF.R.S32.HI R3, RZ, 0x3, R3 ;  /* 0x00000003ff037819 */ /* 0x000fe40000011403 */
[----:B------:R-:W-:Y:S01]  /*7360*/  SEL R4, R4, RZ, !P1 ;  /* 0x000000ff04047207 */ /* 0x000fe20004800000 */
[----:B------:R-:W-:Y:S01]  /*7370*/  IMAD.IADD R8, R233, 0x1, -R8 ;  /* 0x00000001e9087824 */ /* 0x000fe200078e0a08 */
[----:B------:R-:W-:-:S02]  /*7380*/  ISETP.GE.AND P4, PT, R3, R6, PT ;  /* 0x000000060300720c */ /* 0x000fc40003f86270 */
[C---:B------:R-:W-:Y:S01]  /*7390*/  IADD3 R10, P0, R3.reuse, R10, RZ ;  /* 0x0000000a030a7210 */ /* 0x040fe20007f1e0ff */
[----:B------:R-:W-:Y:S01]  /*73a0*/  IMAD.SHL.U32 R8, R8, 0x8, RZ ;  /* 0x0000000808087824 */ /* 0x000fe200078e00ff */
[----:B------:R-:W-:Y:S01]  /*73b0*/  SEL R238, R238, RZ, !P1 ;  /* 0x000000ffeeee7207 */ /* 0x000fe20004800000 */
[----:B------:R-:W-:Y:S01]  /*73c0*/  IMAD R17, R4, c[0x0][0x310], RZ ;  /* 0x0000c40004117a24 */ /* 0x000fe200078e02ff */
[----:B------:R-:W-:Y:S02]  /*73d0*/  LEA.HI.X.SX32 R11, R3, R11, 0x1, P0 ;  /* 0x0000000b030b7211 */ /* 0x000fe400000f0eff */
[----:B------:R-:W-:Y:S01]  /*73e0*/  SHF.R.S32.HI R9, RZ, 0x1f, R8 ;  /* 0x0000001fff097819 */ /* 0x000fe20000011408 */
[----:B------:R-:W-:Y:S01]  /*73f0*/  IMAD R17, R238, c[0x0][0x314], R17 ;  /* 0x0000c500ee117a24 */ /* 0x000fe200078e0211 */
[----:B-1----:R-:W-:Y:S02]  /*7400*/  SHF.R.S32.HI R2, RZ, 0x1f, R0 ;  /* 0x0000001fff027819 */ /* 0x002fe40000011400 */
[----:B------:R-:W-:Y:S01]  /*7410*/  IADD3 R7, R8, 0x40, RZ ;  /* 0x0000004008077810 */ /* 0x000fe20007ffe0ff */
[----:B------:R-:W-:-:S04]  /*7420*/  IMAD.WIDE.U32 R14, R0, c[0x0][0x308], R8 ;  /* 0x0000c200000e7a25 */ /* 0x000fc800078e0008 */
[----:B------:R-:W-:-:S04]  /*7430*/  IMAD R5, R2, c[0x0][0x308], RZ ;  /* 0x0000c20002057a24 */ /* 0x000fc800078e02ff */
[----:B------:R-:W-:Y:S01]  /*7440*/  IMAD R12, R0, c[0x0][0x30c], R5 ;  /* 0x0000c300000c7a24 */ /* 0x000fe200078e0205 */
[----:B------:R-:W-:-:S03]  /*7450*/  IADD3 R5, R8, 0x80, RZ ;  /* 0x0000008008057810 */ /* 0x000fc60007ffe0ff */
[----:B------:R-:W-:Y:S02]  /*7460*/  IMAD.IADD R13, R15, 0x1, R12 ;  /* 0x000000010f0d7824 */ /* 0x000fe400078e020c */
[----:B------:R-:W-:Y:S02]  /*7470*/  IMAD.MOV.U32 R12, RZ, RZ, R14 ;  /* 0x000000ffff0c7224 */ /* 0x000fe400078e000e */
[----:B------:R-:W-:Y:S02]  /*7480*/  IMAD.U32 R14, RZ, RZ, UR10 ;  /* 0x0000000aff0e7e24 */ /* 0x000fe4000f8e00ff */
        /* <DEDUP_REMOVED lines=17> */
.L_x_320:
[----:B------:R-:W-:Y:S05]  /*75a0*/  BSYNC B0 ;  /* 0x0000000000007941 */ /* 0x000fea0003800000 */
.L_x_319:
[----:B------:R-:W-:Y:S01]  /*75b0*/  IADD3 R3, R3, 0x20, RZ ;  /* 0x0000002003037810 */ /* 0x000fe20007ffe0ff */
[----:B------:R-:W-:Y:S03]  /*75c0*/  BSSY B0, `(.L_x_321) ;  /* 0x0000013000007945 */ /* 0x000fe60003800000 */
[----:B------:R-:W-:-:S13]  /*75d0*/  ISETP.GE.AND P3, PT, R3, R6, PT ;  /* 0x000000060300720c */ /* 0x000fda0003f66270 */
[----:B------:R-:W-:Y:S05]  /*75e0*/  @P3 BRA `(.L_x_322) ;  /* 0x0000010000003947 */ /* 0x000fea0003800000 */
[----:B------:R-:W-:Y:S01]  /*75f0*/  IADD3 R6, P0, R14, 0x20, RZ ;  /* 0x000000200e067810 */ /* 0x000fe20007f1e0ff */
[----:B------:R-:W-:Y:S01]  /*7600*/  IMAD.MOV.U32 R10, RZ, RZ, R12 ;  /* 0x000000ffff0a7224 */ /* 0x000fe200078e000c */
[----:B------:R-:W-:Y:S02]  /*7610*/  MOV R11, R17 ;  /* 0x00000011000b7202 */ /* 0x000fe40000000f00 */
        /* <DEDUP_REMOVED lines=10> */
[----:B------:R2:W-:Y:S04]  /*76c0*/  @!P2 STG.E.128 [R12.64], RZ ;  /* 0x000000ff0c00a986 */ /* 0x0005e8000c101d10 */
[----:B------:R2:W-:Y:S04]  /*76d0*/  @!P1 STG.E.128 [R12.64+0x80], RZ ;  /* 0x000080ff0c009986 */ /* 0x0005e8000c101d10 */
[----:B------:R2:W-:Y:S02]  /*76e0*/  @!P0 STG.E.128 [R12.64+0x100], RZ ;  /* 0x000100ff0c008986 */ /* 0x0005e4000c101d10 */
.L_x_322:
[----:B------:R-:W-:Y:S05]  /*76f0*/  BSYNC B0 ;  /* 0x0000000000007941 */ /* 0x000fea0003800000 */
.L_x_321:
[----:B------:R-:W-:Y:S01]  /*7700*/  IMAD R3, R2, c[0x0][0x338], RZ ;  /* 0x0000ce0002037a24 */ /* 0x000fe200078e02ff */
[----:B------:R-:W-:Y:S01]  /*7710*/  BSSY B0, `(.L_x_323) ;  /* 0x0000016000007945 */ /* 0x000fe20003800000 */
[----:B------:R-:W-:-:S04]  /*7720*/  IMAD.WIDE.U32 R10, R0, c[0x0][0x338], R8 ;  /* 0x0000ce00000a7a25 */ /* 0x000fc800078e0008 */
[----:B------:R-:W-:Y:S02]  /*7730*/  IMAD R3, R0, c[0x0][0x33c], R3 ;  /* 0x0000cf0000037a24 */ /* 0x000fe400078e0203 */
[----:B--2---:R-:W-:-:S03]  /*7740*/  IMAD R13, R4, c[0x0][0x340], RZ ;  /* 0x0000d000040d7a24 */ /* 0x004fc600078e02ff */
        /* <DEDUP_REMOVED lines=18> */
.L_x_324:
[----:B------:R-:W-:Y:S05]  /*7870*/  BSYNC B0 ;  /* 0x0000000000007941 */ /* 0x000fea0003800000 */
.L_x_323:
[----:B------:R-:W-:Y:S05]  /*7880*/  @P3 EXIT ;  /* 0x000000000000394d */ /* 0x000fea0003800000 */
[----:B------:R-:W-:Y:S01]  /*7890*/  IADD3 R0, P0, R14, 0x20, RZ ;  /* 0x000000200e007810 */ /* 0x000fe20007f1e0ff */
[----:B------:R-:W-:Y:S01]  /*78a0*/  IMAD.MOV.U32 R10, RZ, RZ, R238 ;  /* 0x000000ffff0a7224 */ /* 0x000fe200078e00ee */
[----:B------:R-:W-:-:S03]  /*78b0*/  ISETP.GE.AND P1, PT, R8, c[0x0][0x324], PT ;  /* 0x0000c90008007a0c */ /* 0x000fc60003f26270 */
[----:B------:R-:W-:Y:S01]  /*78c0*/  IMAD.X R14, RZ, RZ, R15, P0 ;  /* 0x000000ffff0e7224 */ /* 0x000fe200000e060f */
[----:B------:R-:W-:Y:S01]  /*78d0*/  ISETP.GE.AND P0, PT, R7, c[0x0][0x324], PT ;  /* 0x0000c90007007a0c */ /* 0x000fe20003f06270 */
[----:B------:R-:W-:-:S04]  /*78e0*/  IMAD.WIDE.U32 R10, R0, c[0x0][0x330], R10 ;  /* 0x0000cc00000a7a25 */ /* 0x000fc800078e000a */
[----:B--2---:R-:W-:Y:S01]  /*78f0*/  IMAD R3, R14, c[0x0][0x330], RZ ;  /* 0x0000cc000e037a24 */ /* 0x004fe200078e02ff */
        /* <DEDUP_REMOVED lines=10> */
.L_x_325:
        /* <DEDUP_REMOVED lines=14> */
.L_x_1386:


//--------------------- .text._ZN7cutlass13device_kernelIN5flash19enable_sm80_to_sm89INS1_16FlashAttnBwdSm80INS1_25CollectiveMainloopBwdSm80ILi1ELi1EN4cute5tupleIJNS5_1CILi64EEES8_NS7_ILi192EEEEEENS_10bfloat16_tEfNS_4arch4Sm80ELb0ELb1ELb1ELb1ELb1ELb0ELb0ELb0ELi2ELi2ELi2ELi2ELb1EEENS1_21CollectiveEpilogueBwdISA_SB_SD_Li256ELb1ELb0ELi4EEENS1_19SingleTileSchedulerILb1ELb0ELb0ELi64EEEEEEEEEvNT_6ParamsE --------------------------
	.section	.text._ZN7cutlass13device_kernelIN5flash19enable_sm80_to_sm89INS1_16FlashAttnBwdSm80INS1_25CollectiveMainloopBwdSm80ILi1ELi1EN4cute5tupleIJNS5_1CILi64EEES8_NS7_ILi192EEEEEENS_10bfloat16_tEfNS_4arch4Sm80ELb0ELb1ELb1ELb1ELb1ELb0ELb0ELb0ELi2ELi2ELi2ELi2ELb1EEENS1_21CollectiveEpilogueBwdISA_SB_SD_Li256ELb1ELb0ELi4EEENS1_19SingleTileSchedulerILb1ELb0ELb0ELi64EEEEEEEEEvNT_6ParamsE,"ax",@progbits
	.sectioninfo	@"SHI_REGISTERS=255"
	.align	128
.text._ZN7cutlass13device_kernelIN5flash19enable_sm80_to_sm89INS1_16FlashAttnBwdSm80INS1_25CollectiveMainloopBwdSm80ILi1ELi1EN4cute5tupleIJNS5_1CILi64EEES8_NS7_ILi192EEEEEENS_10bfloat16_tEfNS_4arch4Sm80ELb0ELb1ELb1ELb1ELb1ELb0ELb0ELb0ELi2ELi2ELi2ELi2ELb1EEENS1_21CollectiveEpilogueBwdISA_SB_SD_Li256ELb1ELb0ELi4EEENS1_19SingleTileSchedulerILb1ELb0ELb0ELi64EEEEEEEEEvNT_6ParamsE:
        .type           _ZN7cutlass13device_kernelIN5flash19enable_sm80_to_sm89INS1_16FlashAttnBwdSm80INS1_25CollectiveMainloopBwdSm80ILi1ELi1EN4cute5tupleIJNS5_1CILi64EEES8_NS7_ILi192EEEEEENS_10bfloat16_tEfNS_4arch4Sm80ELb0ELb1ELb1ELb1ELb1ELb0ELb0ELb0ELi2ELi2ELi2ELi2ELb1EEENS1_21CollectiveEpilogueBwdISA_SB_SD_Li256ELb1ELb0ELi4EEENS1_19SingleTileSchedulerILb1ELb0ELb0ELi64EEEEEEEEEvNT_6ParamsE,@function
        .size           _ZN7cutlass13device_kernelIN5flash19enable_sm80_to_sm89INS1_16FlashAttnBwdSm80INS1_25CollectiveMainloopBwdSm80ILi1ELi1EN4cute5tupleIJNS5_1CILi64EEES8_NS7_ILi192EEEEEENS_10bfloat16_tEfNS_4arch4Sm80ELb0ELb1ELb1ELb1ELb1ELb0ELb0ELb0ELi2ELi2ELi2ELi2ELb1EEENS1_21CollectiveEpilogueBwdISA_SB_SD_Li256ELb1ELb0ELi4EEENS1_19SingleTileSchedulerILb1ELb0ELb0ELi64EEEEEEEEEvNT_6ParamsE,(.L_x_1387 - _ZN7cutlass13device_kernelIN5flash19enable_sm80_to_sm89INS1_16FlashAttnBwdSm80INS1_25CollectiveMainloopBwdSm80ILi1ELi1EN4cute5tupleIJNS5_1CILi64EEES8_NS7_ILi192EEEEEENS_10bfloat16_tEfNS_4arch4Sm80ELb0ELb1ELb1ELb1ELb1ELb0ELb0ELb0ELi2ELi2ELi2ELi2ELb1EEENS1_21CollectiveEpilogueBwdISA_SB_SD_Li256ELb1ELb0ELi4EEENS1_19SingleTileSchedulerILb1ELb0ELb0ELi64EEEEEEEEEvNT_6ParamsE)
        .other          _ZN7cutlass13device_kernelIN5flash19enable_sm80_to_sm89INS1_16FlashAttnBwdSm80INS1_25CollectiveMainloopBwdSm80ILi1ELi1EN4cute5tupleIJNS5_1CILi64EEES8_NS7_ILi192EEEEEENS_10bfloat16_tEfNS_4arch4Sm80ELb0ELb1ELb1ELb1ELb1ELb0ELb0ELb0ELi2ELi2ELi2ELi2ELb1EEENS1_21CollectiveEpilogueBwdISA_SB_SD_Li256ELb1ELb0ELi4EEENS1_19SingleTileSchedulerILb1ELb0ELb0ELi64EEEEEEEEEvNT_6ParamsE,@"STO_CUDA_ENTRY STV_DEFAULT"
_ZN7cutlass13device_kernelIN5flash19enable_sm80_to_sm89INS1_16FlashAttnBwdSm80INS1_25CollectiveMainloopBwdSm80ILi1ELi1EN4cute5tupleIJNS5_1CILi64EEES8_NS7_ILi192EEEEEENS_10bfloat16_tEfNS_4arch4Sm80ELb0ELb1ELb1ELb1ELb1ELb0ELb0ELb0ELi2ELi2ELi2ELi2ELb1EEENS1_21CollectiveEpilogueBwdISA_SB_SD_Li256ELb1ELb0ELi4EEENS1_19SingleTileSchedulerILb1ELb0ELb0ELi64EEEEEEEEEvNT_6ParamsE:
        /* <DEDUP_REMOVED lines=18> */
.L_x_327:
        /* <DEDUP_REMOVED lines=8> */
.L_x_329:
[----:B------:R-:W-:Y:S02]  /*01a0*/  MOV R0, c[0x0][0x3a4] ;  /* 0x0000e90000007a02 */ /* 0x000fe40000000f00 */
.L_x_328:
[----:B------:R-:W-:-:S06]  /*01b0*/  USHF.L.U32 UR14, UR10, 0x6, URZ ;  /* 0x000000060a0e7899 */ /* 0x000fcc000800063f */
[----:B-----5:R-:W-:-:S04]  /*01c0*/  ISETP.LE.AND P0, PT, R0, UR14, PT ;  /* 0x0000000e00007c0c */ /* 0x020fc8000bf03270 */
[----:B------:R-:W-:Y:S01]  /*01d0*/  SEL R238, R238, 0xffffffff, !P0 ;  /* 0xffffffffeeee7807 */ /* 0x000fe20004000000 */
[----:B------:R-:W-:Y:S05]  /*01e0*/  BRA `(.L_x_330) ;  /* 0x0000011000007947 */ /* 0x000fea0003800000 */
.L_x_326:
[----:B--2-4-:R-:W-:-:S04]  /*01f0*/  ISETP.NE.U32.AND P0, PT, RZ, c[0x0][0x3c0], PT ;  /* 0x0000f000ff007a0c */ /* 0x014fc80003f05070 */
[----:B------:R-:W-:-:S13]  /*0200*/  ISETP.NE.AND.EX P0, PT, RZ, c[0x0][0x3c4], PT, P0 ;  /* 0x0000f100ff007a0c */ /* 0x000fda0003f05300 */
[----:B------:R-:W-:Y:S05]  /*0210*/  @!P0 BRA `(.L_x_331) ;  /* 0x0000002000008947 */ /* 0x000fea0003800000 */
[----:B------:R1:W5:Y:S01]  /*0220*/  LDG.E R0, [R4.64] ;  /* 0x0000001004007981 */ /* 0x000362000c1e1900 */
[----:B------:R-:W-:Y:S05]  /*0230*/  BRA `(.L_x_332) ;  /* 0x0000009000007947 */ /* 0x000fea0003800000 */
.L_x_331:
        /* <DEDUP_REMOVED lines=8> */
.L_x_333:
[----:B------:R-:W-:Y:S02]  /*02c0*/  MOV R0, c[0x0][0x3a4] ;  /* 0x0000e90000007a02 */ /* 0x000fe40000000f00 */
.L_x_332:
[----:B------:R-:W-:-:S06]  /*02d0*/  USHF.L.U32 UR14, UR10, 0x6, URZ ;  /* 0x000000060a0e7899 */ /* 0x000fcc000800063f */
[----:B-----5:R-:W-:-:S04]  /*02e0*/  ISETP.LE.AND P0, PT, R0, UR14, PT ;  /* 0x0000000e00007c0c */ /* 0x020fc8000bf03270 */
[----:B------:R-:W-:-:S04]  /*02f0*/  SEL R238, R238, 0xffffffff, !P0 ;  /* 0xffffffffeeee7807 */ /* 0x000fc80004000000 */
.L_x_330:
        /* <DEDUP_REMOVED lines=32> */
.L_x_334:
[----:B------:R-:W-:-:S04]  /*0500*/  ISETP.NE.U32.AND P0, PT, RZ, c[0x0][0x2e0], PT ;  /* 0x0000b800ff007a0c */ /* 0x000fc80003f05070 */
[----:B------:R-:W-:-:S13]  /*0510*/  ISETP.NE.AND.EX P0, PT, RZ, c[0x0][0x2e4], PT, P0 ;  /* 0x0000b900ff007a0c */ /* 0x000fda0003f05300 */
[----:B------:R-:W-:Y:S05]  /*0520*/  @!P0 BRA `(.L_x_335) ;  /* 0x0000004000008947 */ /* 0x000fea0003800000 */
[----:B-1----:R-:W-:-:S05]  /*0530*/  IMAD.WIDE R6, R238, R7, c[0x0][0x2e0] ;  /* 0x0000b800ee067625 */ /* 0x002fca00078e0207 */
[----:B------:R-:W3:Y:S02]  /*0540*/  LDG.E R5, [R6.64] ;  /* 0x0000001006057981 */ /* 0x000ee4000c1e1900 */
[----:B---3--:R1:W3:Y:S02]  /*0550*/  R2UR UR7, R5 ;  /* 0x00000000050773c2 */ /* 0x0082e400000e0000 */
[----:B-1-3--:R-:W-:Y:S05]  /*0560*/  BRA `(.L_x_336) ;  /* 0x0000006000007947 */ /* 0x00afea0003800000 */
.L_x_335:
[----:B------:R-:W-:Y:S05]  /*0570*/  @!P4 BRA `(.L_x_336) ;  /* 0x000000500000c947 */ /* 0x000fea0003800000 */
[----:B------:R-:W3:Y:S04]  /*0580*/  LDG.E R5, [R8.64] ;  /* 0x0000001008057981 */ /* 0x000ee8000c1e1900 */
[----:B-1----:R-:W4:Y:S01]  /*0590*/  LDG.E R6, [R8.64+0x4] ;  /* 0x0000041008067981 */ /* 0x002f22000c1e1900 */
[----:B---3--:R-:W1:Y:S08]  /*05a0*/  R2UR UR7, R5 ;  /* 0x00000000050773c2 */ /* 0x008e7000000e0000 */
[----:B----4-:R-:W1:Y:S02]  /*05b0*/  R2UR UR4, R6 ;  /* 0x00000000060473c2 */ /* 0x010e6400000e0000 */
[----:B-1----:R-:W-:-:S06]  /*05c0*/  UIADD3 UR7, -UR7, UR4, URZ ;  /* 0x0000000407077290 */ /* 0x002fcc000fffe13f */
.L_x_336:
        /* <DEDUP_REMOVED lines=15> */
.L_x_337:
        /* <DEDUP_REMOVED lines=521> */
.L_x_357:
        /* <DEDUP_REMOVED lines=141> */
.L_x_341:
[----:B------:R-:W-:Y:S04]  /*3020*/  MOV R4, c[0x0][0x2a8] ;  /* 0x0000aa0000047a02 */ /* 0x000fe80000000f00 */
[----:B------:R-:W-:Y:S11]  /*3030*/  ISETP.NE.AND P0, PT, R4, 0x1, PT ;  /* 0x000000010400780c */ /* 0x000ff60003f05270 */
[----:B------:R-:W-:Y:S02]  /*3040*/  @!UPT UIADD3 URZ, URZ, URZ, URZ ;  /* 0x0000003f3f3ff290 */ /* 0x000fe4000fffe03f */
[----:B------:R-:W-:Y:S05]  /*3050*/  @P0 IMAD.HI.U32 R4, R5, c[0x0][0x2ac], RZ ;  /* 0x0000ab0005040a27 */ /* 0x000fea00078e00ff */
[----:B------:R-:W-:Y:S02]  /*3060*/  @P0 SHF.R.U32.HI R5, RZ, c[0x0][0x2b0], R4 ;  /* 0x0000ac00ff050a19 */ /* 0x000fe40000011604 */
.L_x_342:
[----:B------:R-:W-:Y:S05]  /*3070*/  BSYNC B0 ;  /* 0x0000000000007941 */ /* 0x000fea0003800000 */
.L_x_340:
[----:B------:R-:W-:Y:S04]  /*3080*/  IMAD.MOV.U32 R4, RZ, RZ, c[0x0][0x2a8] ;  /* 0x0000aa00ff047624 */ /* 0x000fe800078e00ff */
[----:B------:R-:W-:Y:S04]  /*3090*/  IMAD R4, R5, R4, -UR14 ;  /* 0x8000000e05047e24 */ /* 0x000fe8000f8e0204 */
[----:B------:R-:W-:Y:S05]  /*30a0*/  IMAD.IADD R4, R4, 0x1, -R247 ;  /* 0x0000000104047824 */ /* 0x000fea00078e0af7 */
[----:B------:R-:W-:Y:S02]  /*30b0*/  IADD3 R5, R4, c[0x0][0x2a8], RZ ;  /* 0x0000aa0004057a10 */ /* 0x000fe40007ffe0ff */
[----:B------:R-:W-:Y:S02]  /*30c0*/  IMNMX R217, R217, R4, !PT ;  /* 0x00000004d9d97217 */ /* 0x000fe40007800200 */
[----:B------:R-:W-:Y:S02]  /*30d0*/  IMNMX R216, R216, R5, PT ;  /* 0x00000005d8d87217 */ /* 0x000fe40003800200 */
.L_x_339:
        /* <DEDUP_REMOVED lines=18> */
.L_x_345:
[----:B------:R-:W-:Y:S04]  /*3200*/  MOV R4, c[0x0][0x2a8] ;  /* 0x0000aa0000047a02 */ /* 0x000fe80000000f00 */
[----:B------:R-:W-:Y:S11]  /*3210*/  ISETP.NE.AND P0, PT, R4, 0x1, PT ;  /* 0x000000010400780c */ /* 0x000ff60003f05270 */
[----:B------:R-:W-:Y:S02]  /*3220*/  @!UPT UIADD3 URZ, URZ, URZ, URZ ;  /* 0x0000003f3f3ff290 */ /* 0x000fe4000fffe03f */
[----:B------:R-:W-:Y:S05]  /*3230*/  @P0 IMAD.HI.U32 R4, R5, c[0x0][0x2ac], RZ ;  /* 0x0000ab0005040a27 */ /* 0x000fea00078e00ff */
[----:B------:R-:W-:Y:S02]  /*3240*/  @P0 SHF.R.U32.HI R5, RZ, c[0x0][0x2b0], R4 ;  /* 0x0000ac00ff050a19 */ /* 0x000fe40000011604 */
.L_x_346:
[----:B------:R-:W-:Y:S05]  /*3250*/  BSYNC B0 ;  /* 0x0000000000007941 */ /* 0x000fea0003800000 */
.L_x_344:
[----:B------:R-:W-:Y:S04]  /*3260*/  IMAD.MOV.U32 R4, RZ, RZ, c[0x0][0x2a8] ;  /* 0x0000aa00ff047624 */ /* 0x000fe800078e00ff */
[----:B------:R-:W-:Y:S04]  /*3270*/  IMAD R4, R5, R4, -UR14 ;  /* 0x8000000e05047e24 */ /* 0x000fe8000f8e0204 */
[----:B------:R-:W-:Y:S05]  /*3280*/  IMAD.IADD R4, R4, 0x1, -R247 ;  /* 0x0000000104047824 */ /* 0x000fea00078e0af7 */
[----:B------:R-:W-:Y:S02]  /*3290*/  IADD3 R5, R4, c[0x0][0x2a8], RZ ;  /* 0x0000aa0004057a10 */ /* 0x000fe40007ffe0ff */
[----:B------:R-:W-:Y:S02]  /*32a0*/  IMNMX R141, R141, R4, !PT ;  /* 0x000000048d8d7217 */ /* 0x000fe40007800200 */
[----:B------:R-:W-:Y:S02]  /*32b0*/  IMNMX R140, R140, R5, PT ;  /* 0x000000058c8c7217 */ /* 0x000fe40003800200 */
.L_x_343:
        /* <DEDUP_REMOVED lines=18> */
.L_x_349:
[----:B------:R-:W-:Y:S04]  /*33e0*/  MOV R4, c[0x0][0x2a8] ;  /* 0x0000aa0000047a02 */ /* 0x000fe80000000f00 */
[----:B------:R-:W-:Y:S11]  /*33f0*/  ISETP.NE.AND P0, PT, R4, 0x1, PT ;  /* 0x000000010400780c */ /* 0x000ff60003f05270 */
[----:B------:R-:W-:Y:S02]  /*3400*/  @!UPT UIADD3 URZ, URZ, URZ, URZ ;  /* 0x0000003f3f3ff290 */ /* 0x000fe4000fffe03f */
[----:B------:R-:W-:Y:S05]  /*3410*/  @P0 IMAD.HI.U32 R4, R5, c[0x0][0x2ac], RZ ;  /* 0x0000ab0005040a27 */ /* 0x000fea00078e00ff */
[----:B------:R-:W-:Y:S02]  /*3420*/  @P0 SHF.R.U32.HI R5, RZ, c[0x0][0x2b0], R4 ;  /* 0x0000ac00ff050a19 */ /* 0x000fe40000011604 */
.L_x_350:
[----:B------:R-:W-:Y:S05]  /*3430*/  BSYNC B0 ;  /* 0x0000000000007941 */ /* 0x000fea0003800000 */
.L_x_348:
[----:B------:R-:W-:Y:S04]  /*3440*/  IMAD.MOV.U32 R4, RZ, RZ, c[0x0][0x2a8] ;  /* 0x0000aa00ff047624 */ /* 0x000fe800078e00ff */
[----:B------:R-:W-:Y:S04]  /*3450*/  IMAD R4, R5, R4, -UR14 ;  /* 0x8000000e05047e24 */ /* 0x000fe8000f8e0204 */
[----:B------:R-:W-:Y:S05]  /*3460*/  IMAD.IADD R5, R4, 0x1, -R247 ;  /* 0x0000000104057824 */ /* 0x000fea00078e0af7 */
[----:B------:R-:W-:Y:S02]  /*3470*/  IADD3 R4, R5, c[0x0][0x2a8], RZ ;  /* 0x0000aa0005047a10 */ /* 0x000fe40007ffe0ff */
[----:B------:R-:W-:Y:S02]  /*3480*/  IMNMX R138, R138, R5, !PT ;  /* 0x000000058a8a7217 */ /* 0x000fe40007800200 */
[----:B------:R-:W-:Y:S02]  /*3490*/  IMNMX R139, R139, R4, PT ;  /* 0x000000048b8b7217 */ /* 0x000fe40003800200 */
.L_x_347:
        /* <DEDUP_REMOVED lines=18> */
.L_x_353:
[----:B------:R-:W-:Y:S04]  /*35c0*/  MOV R4, c[0x0][0x2a8] ;  /* 0x0000aa0000047a02 */ /* 0x000fe80000000f00 */
[----:B------:R-:W-:Y:S11]  /*35d0*/  ISETP.NE.AND P0, PT, R4, 0x1, PT ;  /* 0x000000010400780c */ /* 0x000ff60003f05270 */
[----:B------:R-:W-:Y:S02]  /*35e0*/  @!UPT UIADD3 URZ, URZ, URZ, URZ ;  /* 0x0000003f3f3ff290 */ /* 0x000fe4000fffe03f */
[----:B------:R-:W-:Y:S05]  /*35f0*/  @P0 IMAD.HI.U32 R4, R5, c[0x0][0x2ac], RZ ;  /* 0x0000ab0005040a27 */ /* 0x000fea00078e00ff */
[----:B------:R-:W-:Y:S02]  /*3600*/  @P0 SHF.R.U32.HI R5, RZ, c[0x0][0x2b0], R4 ;  /* 0x0000ac00ff050a19 */ /* 0x000fe40000011604 */
.L_x_354:
[----:B------:R-:W-:Y:S05]  /*3610*/  BSYNC B0 ;  /* 0x0000000000007941 */ /* 0x000fea0003800000 */
.L_x_352:
[----:B------:R-:W-:Y:S04]  /*3620*/  IMAD.MOV.U32 R4, RZ, RZ, c[0x0][0x2a8] ;  /* 0x0000aa00ff047624 */ /* 0x000fe800078e00ff */
[----:B------:R-:W-:Y:S04]  /*3630*/  IMAD R4, R5, R4, -UR14 ;  /* 0x8000000e05047e24 */ /* 0x000fe8000f8e0204 */
[----:B------:R-:W-:Y:S05]  /*3640*/  IMAD.IADD R5, R4, 0x1, -R247 ;  /* 0x0000000104057824 */ /* 0x000fea00078e0af7 */
[----:B------:R-:W-:Y:S02]  /*3650*/  IADD3 R4, R5, c[0x0][0x2a8], RZ ;  /* 0x0000aa0005047a10 */ /* 0x000fe40007ffe0ff */
[----:B------:R-:W-:Y:S02]  /*3660*/  IMNMX R136, R136, R5, !PT ;  /* 0x0000000588887217 */ /* 0x000fe40007800200 */
[----:B------:R-:W-:Y:S02]  /*3670*/  IMNMX R137, R137, R4, PT ;  /* 0x0000000489897217 */ /* 0x000fe40003800200 */
.L_x_351:
        /* <DEDUP_REMOVED lines=387> */
.L_x_355:
        /* <DEDUP_REMOVED lines=118> */
.L_x_356:
        /* <DEDUP_REMOVED lines=167> */
.L_x_338:
        /* <DEDUP_REMOVED lines=145> */
.L_x_359:
        /* <DEDUP_REMOVED lines=63> */
.L_x_361:
[----:B------:R-:W-:Y:S05]  /*6d80*/  BSYNC B0 ;  /* 0x0000000000007941 */ /* 0x000fea0003800000 */
.L_x_360:
        /* <DEDUP_REMOVED lines=21> */
.L_x_363:
[----:B------:R-:W-:Y:S05]  /*6ee0*/  BSYNC B0 ;  /* 0x0000000000007941 */ /* 0x000fea0003800000 */
.L_x_362:
        /* <DEDUP_REMOVED lines=24> */
.L_x_365:
[----:B------:R-:W-:Y:S05]  /*7070*/  BSYNC B0 ;  /* 0x0000000000007941 */ /* 0x000fea0003800000 */
.L_x_364:
        /* <DEDUP_REMOVED lines=20> */
.L_x_358:
        /* <DEDUP_REMOVED lines=18> */
.L_x_366:
        /* <DEDUP_REMOVED lines=44> */
.L_x_368:
[----:B------:R-:W-:Y:S05]  /*75a0*/  BSYNC B0 ;  /* 0x0000000000007941 */ /* 0x000fea0003800000 */
.L_x_367:
        /* <DEDUP_REMOVED lines=20> */
.L_x_370:
[----:B------:R-:W-:Y:S05]  /*76f0*/  BSYNC B0 ;  /* 0x0000000000007941 */ /* 0x000fea0003800000 */
.L_x_369:
        /* <DEDUP_REMOVED lines=23> */
.L_x_372:
[----:B------:R-:W-:Y:S05]  /*7870*/  BSYNC B0 ;  /* 0x0000000000007941 */ /* 0x000fea0003800000 */
.L_x_371:
        /* <DEDUP_REMOVED lines=18> */
.L_x_373:
        /* <DEDUP_REMOVED lines=14> */
.L_x_1387:


//--------------------- .text._ZN7cutlass13device_kernelIN5flash19enable_sm80_to_sm89INS1_16FlashAttnBwdSm80INS1_25CollectiveMainloopBwdSm80ILi1ELi1EN4cute5tupleIJNS5_1CILi64EEES8_NS7_ILi192EEEEEENS_10bfloat16_tEfNS_4arch4Sm80ELb0ELb1ELb1ELb1ELb0ELb0ELb0ELb0ELi2ELi2ELi2ELi2ELb1EEENS1_24CollectiveEpilogueBwdGQAISA_fSD_Li256ELb1ELb0EEENS1_19SingleTileSchedulerILb1ELb0ELb0ELi64EEEEEEEEEvNT_6ParamsE --------------------------
	.section	.text._ZN7cutlass13device_kernelIN5flash19enable_sm80_to_sm89INS1_16FlashAttnBwdSm80INS1_25CollectiveMainloopBwdSm80ILi1ELi1EN4cute5tupleIJNS5_1CILi64EEES8_NS7_ILi192EEEEEENS_10bfloat16_tEfNS_4arch4Sm80ELb0ELb1ELb1ELb1ELb0ELb0ELb0ELb0ELi2ELi2ELi2ELi2ELb1EEENS1_24CollectiveEpilogueBwdGQAISA_fSD_Li256ELb1ELb0EEENS1_19SingleTileSchedulerILb1ELb0ELb0ELi64EEEEEEEEEvNT_6ParamsE,"ax",@progbits
	.sectioninfo	@"SHI_REGISTERS=255"
	.align	128
.text._ZN7cutlass13device_kernelIN5flash19enable_sm80_to_sm89INS1_16FlashAttnBwdSm80INS1_25CollectiveMainloopBwdSm80ILi1ELi1EN4cute5tupleIJNS5_1CILi64EEES8_NS7_ILi192EEEEEENS_10bfloat16_tEfNS_4arch4Sm80ELb0ELb1ELb1ELb1ELb0ELb0ELb0ELb0ELi2ELi2ELi2ELi2ELb1EEENS1_24CollectiveEpilogueBwdGQAISA_fSD_Li256ELb1ELb0EEENS1_19SingleTileSchedulerILb1ELb0ELb0ELi64EEEEEEEEEvNT_6ParamsE:
        .type           _ZN7cutlass13device_kernelIN5flash19enable_sm80_to_sm89INS1_16FlashAttnBwdSm80INS1_25CollectiveMainloopBwdSm80ILi1ELi1EN4cute5tupleIJNS5_1CILi64EEES8_NS7_ILi192EEEEEENS_10bfloat16_tEfNS_4arch4Sm80ELb0ELb1ELb1ELb1ELb0ELb0ELb0ELb0ELi2ELi2ELi2ELi2ELb1EEENS1_24CollectiveEpilogueBwdGQAISA_fSD_Li256ELb1ELb0EEENS1_19SingleTileSchedulerILb1ELb0ELb0ELi64EEEEEEEEEvNT_6ParamsE,@function
        .size           _ZN7cutlass13device_kernelIN5flash19enable_sm80_to_sm89INS1_16FlashAttnBwdSm80INS1_25CollectiveMainloopBwdSm80ILi1ELi1EN4cute5tupleIJNS5_1CILi64EEES8_NS7_ILi192EEEEEENS_10bfloat16_tEfNS_4arch4Sm80ELb0ELb1ELb1ELb1ELb0ELb0ELb0ELb0ELi2ELi2ELi2ELi2ELb1EEENS1_24CollectiveEpilogueBwdGQAISA_fSD_Li256ELb1ELb0EEENS1_19SingleTileSchedulerILb1ELb0ELb0ELi64EEEEEEEEEvNT_6ParamsE,(.L_x_1388 - _ZN7cutlass13device_kernelIN5flash19enable_sm80_to_sm89INS1_16FlashAttnBwdSm80INS1_25CollectiveMainloopBwdSm80ILi1ELi1EN4cute5tupleIJNS5_1CILi64EEES8_NS7_ILi192EEEEEENS_10bfloat16_tEfNS_4arch4Sm80ELb0ELb1ELb1ELb1ELb0ELb0ELb0ELb0ELi2ELi2ELi2ELi2ELb1EEENS1_24CollectiveEpilogueBwdGQAISA_fSD_Li256ELb1ELb0EEENS1_19SingleTileSchedulerILb1ELb0ELb0ELi64EEEEEEEEEvNT_6ParamsE)
        .other          _ZN7cutlass13device_kernelIN5flash19enable_sm80_to_sm89INS1_16FlashAttnBwdSm80INS1_25CollectiveMainloopBwdSm80ILi1ELi1EN4cute5tupleIJNS5_1CILi64EEES8_NS7_ILi192EEEEEENS_10bfloat16_tEfNS_4arch4Sm80ELb0ELb1ELb1ELb1ELb0ELb0ELb0ELb0ELi2ELi2ELi2ELi2ELb1EEENS1_24CollectiveEpilogueBwdGQAISA_fSD_Li256ELb1ELb0EEENS1_19SingleTileSchedulerILb1ELb0ELb0ELi64EEEEEEEEEvNT_6ParamsE,@"STO_CUDA_ENTRY STV_DEFAULT"
_ZN7cutlass13device_kernelIN5flash19enable_sm80_to_sm89INS1_16FlashAttnBwdSm80INS1_25CollectiveMainloopBwdSm80ILi1ELi1EN4cute5tupleIJNS5_1CILi64EEES8_NS7_ILi192EEEEEENS_10bfloat16_tEfNS_4arch4Sm80ELb0ELb1ELb1ELb1ELb0ELb0ELb0ELb0ELi2ELi2ELi2ELi2ELb1EEENS1_24CollectiveEpilogueBwdGQAISA_fSD_Li256ELb1ELb0EEENS1_19SingleTileSchedulerILb1ELb0ELb0ELi64EEEEEEEEEvNT_6ParamsE:
        /* <DEDUP_REMOVED lines=18> */
.L_x_375:
        /* <DEDUP_REMOVED lines=8> */
.L_x_377:
[----:B------:R-:W-:Y:S02]  /*01a0*/  MOV R0, c[0x0][0x3ac] ;  /* 0x0000eb0000007a02 */ /* 0x000fe40000000f00 */
.L_x_376:
[----:B------:R-:W-:-:S06]  /*01b0*/  USHF.L.U32 UR14, UR10, 0x6, URZ ;  /* 0x000000060a0e7899 */ /* 0x000fcc000800063f */
[----:B-----5:R-:W-:-:S04]  /*01c0*/  ISETP.LE.AND P0, PT, R0, UR14, PT ;  /* 0x0000000e00007c0c */ /* 0x020fc8000bf03270 */
[----:B------:R-:W-:Y:S01]  /*01d0*/  SEL R238, R238, 0xffffffff, !P0 ;  /* 0xffffffffeeee7807 */ /* 0x000fe20004000000 */
[----:B------:R-:W-:Y:S05]  /*01e0*/  BRA `(.L_x_378) ;  /* 0x0000011000007947 */ /* 0x000fea0003800000 */
.L_x_374:
[----:B--2-4-:R-:W-:-:S04]  /*01f0*/  ISETP.NE.U32.AND P0, PT, RZ, c[0x0][0x3c8], PT ;  /* 0x0000f200ff007a0c */ /* 0x014fc80003f05070 */
[----:B------:R-:W-:-:S13]  /*0200*/  ISETP.NE.AND.EX P0, PT, RZ, c[0x0][0x3cc], PT, P0 ;  /* 0x0000f300ff007a0c */ /* 0x000fda0003f05300 */
[----:B------:R-:W-:Y:S05]  /*0210*/  @!P0 BRA `(.L_x_379) ;  /* 0x0000002000008947 */ /* 0x000fea0003800000 */
[----:B------:R1:W5:Y:S01]  /*0220*/  LDG.E R0, [R4.64] ;  /* 0x0000001004007981 */ /* 0x000362000c1e1900 */
[----:B------:R-:W-:Y:S05]  /*0230*/  BRA `(.L_x_380) ;  /* 0x0000009000007947 */ /* 0x000fea0003800000 */
.L_x_379:
        /* <DEDUP_REMOVED lines=8> */
.L_x_381:
[----:B------:R-:W-:Y:S02]  /*02c0*/  MOV R0, c[0x0][0x3ac] ;  /* 0x0000eb0000007a02 */ /* 0x000fe40000000f00 */
.L_x_380:
[----:B------:R-:W-:-:S06]  /*02d0*/  USHF.L.U32 UR14, UR10, 0x6, URZ ;  /* 0x000000060a0e7899 */ /* 0x000fcc000800063f */
[----:B-----5:R-:W-:-:S04]  /*02e0*/  ISETP.LE.AND P0, PT, R0, UR14, PT ;  /* 0x0000000e00007c0c */ /* 0x020fc8000bf03270 */
[----:B------:R-:W-:-:S04]  /*02f0*/  SEL R238, R238, 0xffffffff, !P0 ;  /* 0xffffffffeeee7807 */ /* 0x000fc80004000000 */
.L_x_378:
        /* <DEDUP_REMOVED lines=10> */
[CC--:B------:R-:W-:Y:S02]  /*03a0*/  @P0 IMAD.WIDE R6, R238.reuse, R9.reuse, c[0x0][0x2d8] ;  /* 0x0000b600ee060625 */ /* 0x0c0fe400078e0209 */
[----:B------:R-:W3:Y:S02]  /*03b0*/  @P1 LDG.E R13, [R16.64] ;  /* 0x00000010100d1981 */ /* 0x000ee4000c1e1900 */
[----:B------:R-:W-:Y:S02]  /*03c0*/  IMAD.WIDE R14, R238, R9, c[0x0][0x2d0] ;  /* 0x0000b400ee0e7625 */ /* 0x000fe400078e0209 */
[----:B------:R1:W4:Y:S04]  /*03d0*/  @P0 LDG.E R8, [R6.64] ;  /* 0x0000001006080981 */ /* 0x000328000c1e1900 */
[----:B------:R-:W5:Y:S01]  /*03e0*/  @P4 LDG.E R11, [R14.64] ;  /* 0x000000100e0b4981 */ /* 0x000f62000c1e1900 */
[----:B------:R-:W-:-:S02]  /*03f0*/  ULDC UR13, c[0x0][0x168] ;  /* 0x00005a00000d7ab9 */ /* 0x000fc40000000800 */
[----:B------:R-:W-:Y:S01]  /*0400*/  ULDC UR7, c[0x0][0x198] ;  /* 0x0000660000077ab9 */ /* 0x000fe20000000800 */
[----:B------:R-:W-:Y:S01]  /*0410*/  IMAD.MOV.U32 R0, RZ, RZ, RZ ;  /* 0x000000ffff007224 */ /* 0x000fe200078e00ff */
[----:B-1----:R-:W-:Y:S01]  /*0420*/  CS2R R6, SRZ ;  /* 0x0000000000067805 */ /* 0x002fe2000001ff00 */
[----:B--2---:R-:W-:-:S05]  /*0430*/  @P1 IMAD R5, R238, 0x40, R5 ;  /* 0x00000040ee051824 */ /* 0x004fca00078e0205 */
[----:B------:R-:W-:Y:S01]  /*0440*/  @P1 SHF.R.S32.HI R2, RZ, 0x1f, R5 ;  /* 0x0000001fff021819 */ /* 0x000fe20000011405 */
[----:B----4-:R1:W2:Y:S03]  /*0450*/  @P0 R2UR UR13, R8 ;  /* 0x00000000080d03c2 */ /* 0x0102a600000e0000 */
[----:B------:R-:W-:Y:S02]  /*0460*/  @P1 LEA.HI R2, R2, R5, RZ, 0x6 ;  /* 0x0000000502021211 */ /* 0x000fe400078f30ff */
[----:B------:R-:W-:Y:S01]  /*0470*/  CS2R R4, SRZ ;  /* 0x0000000000047805 */ /* 0x000fe2000001ff00 */
[----:B-----5:R-:W-:Y:S01]  /*0480*/  @P4 SHF.R.S32.HI R7, RZ, 0x1f, R11 ;  /* 0x0000001fff074819 */ /* 0x020fe2000001140b */
[--C-:B---3--:R-:W-:Y:S01]  /*0490*/  @P1 IMAD.MOV.U32 R4, RZ, RZ, R13.reuse ;  /* 0x000000ffff041224 */ /* 0x108fe200078e000d */
[----:B------:R-:W-:Y:S01]  /*04a0*/  @P1 SHF.R.S32.HI R5, RZ, 0x1f, R13 ;  /* 0x0000001fff051819 */ /* 0x000fe2000001140d */
[----:B------:R-:W-:Y:S01]  /*04b0*/  @P4 IMAD.MOV.U32 R6, RZ, RZ, R11 ;  /* 0x000000ffff064224 */ /* 0x000fe200078e000b */
[----:B------:R-:W-:Y:S01]  /*04c0*/  @P1 LOP3.LUT R0, R2, 0xffffffc0, RZ, 0xc0, !PT ;  /* 0xffffffc002001812 */ /* 0x000fe200078ec0ff */
[----:B------:R-:W-:Y:S05]  /*04d0*/  @P0 BRA `(.L_x_382) ;  /* 0x0000006000000947 */ /* 0x000fea0003800000 */
[----:B------:R-:W-:Y:S05]  /*04e0*/  @!P1 BRA `(.L_x_382) ;  /* 0x0000005000009947 */ /* 0x000fea0003800000 */
[----:B-1----:R-:W3:Y:S04]  /*04f0*/  LDG.E R8, [R16.64] ;  /* 0x0000001010087981 */ /* 0x002ee8000c1e1900 */
[----:B------:R-:W4:Y:S01]  /*0500*/  LDG.E R2, [R16.64+0x4] ;  /* 0x0000041010027981 */ /* 0x000f22000c1e1900 */
[----:B--23--:R-:W1:Y:S08]  /*0510*/  R2UR UR13, R8 ;  /* 0x00000000080d73c2 */ /* 0x00ce7000000e0000 */
[----:B----4-:R-:W1:Y:S02]  /*0520*/  R2UR UR4, R2 ;  /* 0x00000000020473c2 */ /* 0x010e6400000e0000 */
[----:B-1----:R-:W-:-:S06]  /*0530*/  UIADD3 UR13, -UR13, UR4, URZ ;  /* 0x000000040d0d7290 */ /* 0x002fcc000fffe13f */
.L_x_382:
[----:B------:R-:W-:-:S04]  /*0540*/  ISETP.NE.U32.AND P0, PT, RZ, c[0x0][0x2e0], PT ;  /* 0x0000b800ff007a0c */ /* 0x000fc80003f05070 */
[----:B------:R-:W-:-:S13]  /*0550*/  ISETP.NE.AND.EX P0, PT, RZ, c[0x0][0x2e4], PT, P0 ;  /* 0x0000b900ff007a0c */ /* 0x000fda0003f05300 */
[----:B------:R-:W-:Y:S05]  /*0560*/  @!P0 BRA `(.L_x_383) ;  /* 0x0000004000008947 */ /* 0x000fea0003800000 */
[----:B-1----:R-:W-:-:S05]  /*0570*/  IMAD.WIDE R8, R238, R9, c[0x0][0x2e0] ;  /* 0x0000b800ee087625 */ /* 0x002fca00078e0209 */
[----:B------:R-:W3:Y:S02]  /*0580*/  LDG.E R2, [R8.64] ;  /* 0x0000001008027981 */ /* 0x000ee4000c1e1900 */
[----:B---3--:R1:W3:Y:S02]  /*0590*/  R2UR UR7, R2 ;  /* 0x00000000020773c2 */ /* 0x0082e400000e0000 */
[----:B-1-3--:R-:W-:Y:S05]  /*05a0*/  BRA `(.L_x_384) ;  /* 0x0000006000007947 */ /* 0x00afea0003800000 */
.L_x_383:
[----:B------:R-:W-:Y:S05]  /*05b0*/  @!P4 BRA `(.L_x_384) ;  /* 0x000000500000c947 */ /* 0x000fea0003800000 */
[----:B------:R-:W3:Y:S04]  /*05c0*/  LDG.E R2, [R14.64] ;  /* 0x000000100e027981 */ /* 0x000ee8000c1e1900 */
[----:B-1----:R-:W4:Y:S01]  /*05d0*/  LDG.E R8, [R14.64+0x4] ;  /* 0x000004100e087981 */ /* 0x002f22000c1e1900 */
[----:B---3--:R-:W1:Y:S08]  /*05e0*/  R2UR UR7, R2 ;  /* 0x00000000020773c2 */ /* 0x008e7000000e0000 */
[----:B----4-:R-:W1:Y:S02]  /*05f0*/  R2UR UR4, R8 ;  /* 0x00000000080473c2 */ /* 0x010e6400000e0000 */
[----:B-1----:R-:W-:-:S06]  /*0600*/  UIADD3 UR7, -UR7, UR4, URZ ;  /* 0x0000000407077290 */ /* 0x002fcc000fffe13f */
.L_x_384:
        /* <DEDUP_REMOVED lines=15> */
.L_x_385:
        /* <DEDUP_REMOVED lines=61> */
[----:B------:R-:W-:Y:S01]  /*0ad0*/  SHF.R.S32.HI R11, RZ, 0x1f, R0 ;  /* 0x0000001fff0b7819 */ /* 0x000fe20000011400 */
[----:B------:R-:W-:Y:S01]  /*0ae0*/  IMAD R10, R0, 0xc0, RZ ;  /* 0x000000c0000a7824 */ /* 0x000fe200078e02ff */
[--C-:B------:R-:W-:Y:S01]  /*0af0*/  SHF.R.S32.HI R9, RZ, 0x1f, R233.reuse ;  /* 0x0000001fff097819 */ /* 0x100fe200000114e9 */
[----:B------:R-:W-:Y:S01]  /*0b00*/  IMAD.SHL.U32 R12, R233, 0x4, RZ ;  /* 0x00000004e90c7824 */ /* 0x000fe200078e00ff */
[----:B------:R-:W-:Y:S01]  /*0b10*/  ISETP.NE.AND P3, PT, R2, 0x1, PT ;  /* 0x000000010200780c */ /* 0x000fe20003f65270 */
[----:B------:R-:W-:Y:S01]  /*0b20*/  IMAD.U32 R34, RZ, RZ, UR10 ;  /* 0x0000000aff227e24 */ /* 0x000fe2000f8e00ff */
[----:B------:R-:W-:Y:S01]  /*0b30*/  SHF.R.S32.HI R2, RZ, 0x1f, R233 ;  /* 0x0000001fff027819 */ /* 0x000fe200000114e9 */
[----:B------:R-:W-:Y:S01]  /*0b40*/  UIADD3 UR11, -UR14, UR7, URZ ;  /* 0x000000070e0b7290 */ /* 0x000fe2000fffe13f */
[----:B------:R-:W-:Y:S01]  /*0b50*/  IADD3 R28, P2, R12, R0, RZ ;  /* 0x000000000c1c7210 */ /* 0x000fe20007f5e0ff */
[----:B------:R-:W-:Y:S01]  /*0b60*/  USHF.R.S32.HI UR8, URZ, 0x1f, UR6 ;  /* 0x0000001f3f087899 */ /* 0x000fe20008011406 */
[-C--:B-1----:R-:W-:Y:S01]  /*0b70*/  LEA.HI R8, R2, R233.reuse, RZ, 0x3 ;  /* 0x000000e902087211 */ /* 0x082fe200078f18ff */
[----:B------:R-:W-:Y:S01]  /*0b80*/  ULDC.64 UR4, c[0x0][0x178] ;  /* 0x00005e0000047ab9 */ /* 0x000fe20000000a00 */
[----:B------:R-:W-:Y:S01]  /*0b90*/  IADD3 R26, P0, R10, R233, RZ ;  /* 0x000000e90a1a7210 */ /* 0x000fe20007f1e0ff */
        /* <DEDUP_REMOVED lines=9> */
[C---:B------:R-:W-:Y:S01]  /*0c30*/  IADD3 R25, P2, R237.reuse, R4, RZ ;  /* 0x00000004ed197210 */ /* 0x040fe20007f5e0ff */
[----:B------:R-:W-:Y:S01]  /*0c40*/  UIADD3 UR4, UR19, UR4, URZ ;  /* 0x0000000413047290 */ /* 0x000fe2000fffe03f */
[----:B------:R-:W-:Y:S01]  /*0c50*/  IADD3 R20, P0, R237, R6, RZ ;  /* 0x00000006ed147210 */ /* 0x000fe20007f1e0ff */
[----:B------:R-:W-:Y:S01]  /*0c60*/  USHF.L.U32 UR15, UR6, 0x6, URZ ;  /* 0x00000006060f7899 */ /* 0x000fe2000800063f */
[----:B------:R-:W-:Y:S01]  /*0c70*/  LOP3.LUT R4, R8, 0xfffffff8, RZ, 0xc0, !PT ;  /* 0xfffffff808047812 */ /* 0x000fe200078ec0ff */
[C---:B------:R-:W-:Y:S01]  /*0c80*/  IMAD.X R5, R9.reuse, 0x1, R5, P2 ;  /* 0x0000000109057824 */ /* 0x040fe200010e0605 */
[CC--:B------:R-:W-:Y:S01]  /*0c90*/  LEA.HI R17, R2.reuse, R233.reuse, RZ, 0x4 ;  /* 0x000000e902117211 */ /* 0x0c0fe200078f20ff */
[----:B------:R-:W-:Y:S01]  /*0ca0*/  IMAD.X R21, R9, 0x1, R7, P0 ;  /* 0x0000000109157824 */ /* 0x000fe200000e0607 */
[-C--:B------:R-:W-:Y:S01]  /*0cb0*/  LEA.HI R10, R2, R233.reuse, RZ, 0x5 ;  /* 0x000000e9020a7211 */ /* 0x080fe200078f28ff */
[----:B------:R-:W-:Y:S01]  /*0cc0*/  IMAD.IADD R9, R233, 0x1, -R4 ;  /* 0x00000001e9097824 */ /* 0x000fe200078e0a04 */
[----:B------:R-:W-:Y:S01]  /*0cd0*/  @P3 SHF.R.U32.HI R11, RZ, c[0x0][0x250], R0 ;  /* 0x00009400ff0b3a19 */ /* 0x000fe20000011600 */
[----:B------:R-:W-:Y:S01]  /*0ce0*/  IMAD.WIDE R34, R34, 0x40, R20 ;  /* 0x0000004022227825 */ /* 0x000fe200078e0214 */
[----:B------:R-:W-:Y:S01]  /*0cf0*/  SHF.R.S32.HI R13, RZ, 0x4, R17 ;  /* 0x00000004ff0d7819 */ /* 0x000fe20000011411 */
[----:B------:R-:W-:Y:S01]  /*0d00*/  UMOV UR9, 0x6 ;  /* 0x0000000600097882 */ /* 0x000fe20000000000 */
[----:B------:R-:W-:Y:S01]  /*0d10*/  LEA.HI R0, R2, R233, RZ, 0x2 ;  /* 0x000000e902007211 */ /* 0x000fe200078f10ff */
[----:B------:R-:W-:Y:S01]  /*0d20*/  IMAD.SHL.U32 R30, R9, 0x8, RZ ;  /* 0x00000008091e7824 */ /* 0x000fe200078e00ff */
[----:B------:R-:W-:Y:S01]  /*0d30*/  SHF.R.S32.HI R15, RZ, 0x5, R10 ;  /* 0x00000005ff0f7819 */ /* 0x000fe2000001140a */
[----:B------:R-:W-:Y:S01]  /*0d40*/  IMAD R40, R5, c[0x0][0x178], RZ ;  /* 0x00005e0005287a24 */ /* 0x000fe200078e02ff */
[----:B------:R-:W-:Y:S01]  /*0d50*/  LEA.HI R4, R17, R13, RZ, 0x1 ;  /* 0x0000000d11047211 */ /* 0x000fe200078f08ff */
[----:B------:R-:W-:Y:S01]  /*0d60*/  IMAD.WIDE.U32 R26, R3, c[0x0][0x238], R26 ;  /* 0x00008e00031a7a25 */ /* 0x000fe200078e001a */
[----:B------:R-:W-:Y:S01]  /*0d70*/  SHF.R.S32.HI R32, RZ, 0x1f, R11 ;  /* 0x0000001fff207819 */ /* 0x000fe2000001140b */
[----:B------:R-:W-:Y:S01]  /*0d80*/  CS2R R114, SRZ ;  /* 0x0000000000727805 */ /* 0x000fe2000001ff00 */
[----:B------:R-:W-:Y:S01]  /*0d90*/  SHF.R.S32.HI R7, RZ, 0x2, R0 ;  /* 0x00000002ff077819 */ /* 0x000fe20000011400 */
[----:B------:R-:W-:Y:S01]  /*0da0*/  IMAD R40, R25, c[0x0][0x17c], R40 ;  /* 0x00005f0019287a24 */ /* 0x000fe200078e0228 */
[----:B------:R-:W-:Y:S01]  /*0db0*/  SHF.R.S32.HI R6, RZ, 0x1f, R0 ;  /* 0x0000001fff067819 */ /* 0x000fe20000011400 */
[----:B------:R-:W-:Y:S01]  /*0dc0*/  IMAD R38, R32, c[0x0][0x1e0], RZ ;  /* 0x0000780020267a24 */ /* 0x000fe200078e02ff */
[----:B------:R-:W-:Y:S01]  /*0dd0*/  LEA.HI R12, R10, R15, RZ, 0x1 ;  /* 0x0000000f0a0c7211 */ /* 0x000fe200078f08ff */
[----:B------:R-:W-:Y:S01]  /*0de0*/  IMAD R32, R32, c[0x0][0x1b0], RZ ;  /* 0x00006c0020207a24 */ /* 0x000fe200078e02ff */
[----:B------:R-:W-:Y:S01]  /*0df0*/  LOP3.LUT R4, R4, 0xfffffffe, RZ, 0xc0, !PT ;  /* 0xfffffffe04047812 */ /* 0x000fe200078ec0ff */
[C---:B------:R-:W-:Y:S01]  /*0e00*/  IMAD R38, R11.reuse, c[0x0][0x1e4], R38 ;  /* 0x000079000b267a24 */ /* 0x040fe200078e0226 */
[----:B------:R-:W-:Y:S01]  /*0e10*/  SHF.R.S32.HI R31, RZ, 0x1f, R30 ;  /* 0x0000001fff1f7819 */ /* 0x000fe2000001141e */
[----:B------:R-:W-:Y:S01]  /*0e20*/  IMAD R32, R11, c[0x0][0x1b4], R32 ;  /* 0x00006d000b207a24 */ /* 0x000fe200078e0220 */
[----:B------:R-:W-:Y:S01]  /*0e30*/  LEA.HI R6, R6, R7, RZ, 0x3 ;  /* 0x0000000706067211 */ /* 0x000fe200078f18ff */
[----:B------:R-:W-:Y:S01]  /*0e40*/  IMAD.IADD R4, R13, 0x1, -R4 ;  /* 0x000000010d047824 */ /* 0x000fe200078e0a04 */
[----:B------:R-:W-:Y:S01]  /*0e50*/  LOP3.LUT R12, R12, 0xfffffffe, RZ, 0xc0, !PT ;  /* 0xfffffffe0c0c7812 */ /* 0x000fe200078ec0ff */
[----:B------:R-:W-:Y:S01]  /*0e60*/  IMAD.WIDE.U32 R18, R11, c[0x0][0x1e0], R30 ;  /* 0x000078000b127a25 */ /* 0x000fe200078e001e */
[----:B------:R-:W-:Y:S01]  /*0e70*/  LOP3.LUT R6, R6, 0xfffffff8, RZ, 0xc0, !PT ;  /* 0xfffffff806067812 */ /* 0x000fe200078ec0ff */
[----:B------:R-:W-:Y:S01]  /*0e80*/  CS2R R112, SRZ ;  /* 0x0000000000707805 */ /* 0x000fe2000001ff00 */
[----:B------:R-:W-:Y:S01]  /*0e90*/  SHF.R.S32.HI R13, RZ, 0x1f, R238 ;  /* 0x0000001fff0d7819 */ /* 0x000fe200000114ee */
[----:B------:R-:W-:Y:S01]  /*0ea0*/  IMAD.IADD R12, R15, 0x1, -R12 ;  /* 0x000000010f0c7824 */ /* 0x000fe200078e0a0c */
[----:B------:R-:W-:Y:S01]  /*0eb0*/  SEL R36, R238, RZ, !P4 ;  /* 0x000000ffee247207 */ /* 0x000fe20006000000 */
[----:B------:R-:W-:Y:S01]  /*0ec0*/  IMAD.WIDE.U32 R14, R11, c[0x0][0x1b0], R30 ;  /* 0x00006c000b0e7a25 */ /* 0x000fe200078e001e */
[----:B------:R-:W-:Y:S01]  /*0ed0*/  SEL R11, R13, RZ, !P4 ;  /* 0x000000ff0d0b7207 */ /* 0x000fe20006000000 */
[----:B------:R-:W-:Y:S01]  /*0ee0*/  CS2R R110, SRZ ;  /* 0x00000000006e7805 */ /* 0x000fe2000001ff00 */
[----:B------:R-:W-:Y:S01]  /*0ef0*/  LOP3.LUT R0, R0, 0x3ffffffc, RZ, 0xc0, !PT ;  /* 0x3ffffffc00007812 */ /* 0x000fe200078ec0ff */
[----:B------:R-:W-:Y:S01]  /*0f00*/  IMAD.IADD R39, R19, 0x1, R38 ;  /* 0x0000000113277824 */ /* 0x000fe200078e0226 */
[----:B------:R-:W-:Y:S01]  /*0f10*/  IADD3 R19, -R237, UR11, RZ ;  /* 0x0000000bed137c10 */ /* 0x000fe2000fffe1ff */
[----:B------:R-:W-:Y:S01]  /*0f20*/  IMAD.MOV.U32 R38, RZ, RZ, R18 ;  /* 0x000000ffff267224 */ /* 0x000fe200078e0012 */
[----:B------:R-:W-:Y:S01]  /*0f30*/  LEA.HI R18, R2, R233, RZ, 0x6 ;  /* 0x000000e902127211 */ /* 0x000fe200078f30ff */
[----:B------:R-:W-:Y:S01]  /*0f40*/  IMAD.IADD R6, R7, 0x1, -R6 ;  /* 0x0000000107067824 */ /* 0x000fe200078e0a06 */
[----:B------:R-:W-:Y:S01]  /*0f50*/  ISETP.GE.AND P4, PT, R30, c[0x0][0x1cc], PT ;  /* 0x000073001e007a0c */ /* 0x000fe20003f86270 */
[----:B------:R-:W-:Y:S01]  /*0f60*/  IMAD.SHL.U32 R7, R237, 0x40, RZ ;  /* 0x00000040ed077824 */ /* 0x000fe200078e00ff */
[----:B------:R-:W-:Y:S01]  /*0f70*/  SHF.R.S32.HI R18, RZ, 0x6, R18 ;  /* 0x00000006ff127819 */ /* 0x000fe20000011412 */
[----:B------:R-:W-:Y:S01]  /*0f80*/  IMAD.IADD R33, R15, 0x1, R32 ;  /* 0x000000010f217824 */ /* 0x000fe200078e0220 */
[----:B------:R-:W-:Y:S01]  /*0f90*/  LOP3.LUT P0, RZ, R6, 0x4, RZ, 0xc0, !PT ;  /* 0x0000000406ff7812 */ /* 0x000fe2000780c0ff */
[----:B------:R-:W-:Y:S01]  /*0fa0*/  IMAD R15, R11, c[0x0][0x1e8], RZ ;  /* 0x00007a000b0f7a24 */ /* 0x000fe200078e02ff */
[----:B------:R-:W-:Y:S01]  /*0fb0*/  LOP3.LUT R7, R7, 0x1c0, RZ, 0xc0, !PT ;  /* 0x000001c007077812 */ /* 0x000fe200078ec0ff */
[----:B------:R-:W-:Y:S01]  /*0fc0*/  IMAD R11, R11, c[0x0][0x1b8], RZ ;  /* 0x00006e000b0b7a24 */ /* 0x000fe200078e02ff */
[----:B------:R-:W-:Y:S01]  /*0fd0*/  ISETP.LT.OR P5, PT, R19, 0x1, P4 ;  /* 0x000000011300780c */ /* 0x000fe200027a1670 */
[----:B------:R-:W-:Y:S01]  /*0fe0*/  IMAD.MOV.U32 R32, RZ, RZ, R14 ;  /* 0x000000ffff207224 */ /* 0x000fe200078e000e */
[----:B------:R-:W-:Y:S01]  /*0ff0*/  LOP3.LUT R235, R7, 0x38, R30, 0xf8, !PT ;  /* 0x0000003807eb7812 */ /* 0x000fe200078ef81e */
[C---:B------:R-:W-:Y:S01]  /*1000*/  IMAD R22, R36.reuse, c[0x0][0x1ec], R15 ;  /* 0x00007b0024167a24 */ /* 0x040fe200078e020f */
[----:B------:R-:W-:Y:S01]  /*1010*/  SHF.R.U32.HI R2, RZ, 0x3, R7 ;  /* 0x00000003ff027819 */ /* 0x000fe20000011607 */
[----:B------:R-:W-:Y:S01]  /*1020*/  IMAD R14, R36, c[0x0][0x1bc], R11 ;  /* 0x00006f00240e7a24 */ /* 0x000fe200078e020b */
[----:B------:R-:W-:Y:S01]  /*1030*/  IADD3 R16, R30, 0x40, RZ ;  /* 0x000000401e107810 */ /* 0x000fe20007ffe0ff */
[----:B------:R-:W-:Y:S01]  /*1040*/  IMAD.SHL.U32 R21, R18, 0x200, RZ ;  /* 0x0000020012157824 */ /* 0x000fe200078e00ff */
[----:B------:R-:W-:Y:S01]  /*1050*/  ISETP.LT.OR P4, PT, R19, 0x21, P4 ;  /* 0x000000211300780c */ /* 0x000fe20002781670 */
[C---:B------:R-:W-:Y:S01]  /*1060*/  IMAD.WIDE.U32 R38, R36.reuse, c[0x0][0x1e8], R38 ;  /* 0x00007a0024267a25 */ /* 0x040fe200078e0026 */
[----:B------:R-:W-:Y:S01]  /*1070*/  SEL R13, R13, RZ, !P1 ;  /* 0x000000ff0d0d7207 */ /* 0x000fe20004800000 */
[----:B------:R-:W-:Y:S01]  /*1080*/  CS2R R108, SRZ ;  /* 0x00000000006c7805 */ /* 0x000fe2000001ff00 */
[----:B------:R-:W-:Y:S01]  /*1090*/  LOP3.LUT R235, R21, R235, R2, 0xf6, !PT ;  /* 0x000000eb15eb7212 */ /* 0x000fe200078ef602 */
[----:B------:R-:W-:Y:S01]  /*10a0*/  IMAD.WIDE.U32 R36, R36, c[0x0][0x1b8], R32 ;  /* 0x00006e0024247a25 */ /* 0x000fe200078e0020 */
[----:B------:R-:W-:Y:S01]  /*10b0*/  LOP3.LUT R10, R10, 0xffffffe0, RZ, 0xc0, !PT ;  /* 0xffffffe00a0a7812 */ /* 0x000fe200078ec0ff */
[----:B------:R-:W-:Y:S01]  /*10c0*/  CS2R R106, SRZ ;  /* 0x00000000006a7805 */ /* 0x000fe2000001ff00 */
[----:B------:R-:W-:Y:S01]  /*10d0*/  CS2R R104, SRZ ;  /* 0x0000000000687805 */ /* 0x000fe2000001ff00 */
[----:B------:R-:W-:Y:S01]  /*10e0*/  IMAD R32, R5, c[0x0][0x208], RZ ;  /* 0x0000820005207a24 */ /* 0x000fe200078e02ff */
[----:B------:R-:W-:Y:S01]  /*10f0*/  CS2R R102, SRZ ;  /* 0x0000000000667805 */ /* 0x000fe2000001ff00 */
[----:B------:R-:W-:Y:S01]  /*1100*/  IMAD.IADD R23, R39, 0x1, R22 ;  /* 0x0000000127177824 */ /* 0x000fe200078e0216 */
[----:B------:R-:W-:Y:S01]  /*1110*/  CS2R R100, SRZ ;  /* 0x0000000000647805 */ /* 0x000fe2000001ff00 */
[----:B------:R-:W-:Y:S01]  /*1120*/  IMAD.SHL.U32 R6, R6, 0x40, RZ ;  /* 0x0000004006067824 */ /* 0x000fe200078e00ff */
[----:B------:R-:W-:Y:S01]  /*1130*/  CS2R R98, SRZ ;  /* 0x0000000000627805 */ /* 0x000fe2000001ff00 */
[----:B------:R-:W-:Y:S01]  /*1140*/  IMAD.IADD R5, R233, 0x1, -R0 ;  /* 0x00000001e9057824 */ /* 0x000fe200078e0a00 */
[----:B------:R-:W-:Y:S01]  /*1150*/  CS2R R96, SRZ ;  /* 0x0000000000607805 */ /* 0x000fe2000001ff00 */
[----:B------:R-:W-:Y:S01]  /*1160*/  IMAD.IADD R15, R37, 0x1, R14 ;  /* 0x00000001250f7824 */ /* 0x000fe200078e020e */
[----:B------:R-:W-:Y:S01]  /*1170*/  LOP3.LUT R6, R6, 0x1c0, RZ, 0xc0, !PT ;  /* 0x000001c006067812 */ /* 0x000fe200078ec0ff */
[----:B------:R-:W-:Y:S01]  /*1180*/  IMAD.MOV.U32 R22, RZ, RZ, R38 ;  /* 0x000000ffff167224 */ /* 0x000fe200078e0026 */
[----:B------:R-:W-:Y:S01]  /*1190*/  CS2R R94, SRZ ;  /* 0x00000000005e7805 */ /* 0x000fe2000001ff00 */
[C---:B------:R-:W-:Y:S01]  /*11a0*/  IMAD R0, R35.reuse, c[0x0][0x1d8], RZ ;  /* 0x0000760023007a24 */ /* 0x040fe200078e02ff */
[----:B------:R-:W-:Y:S01]  /*11b0*/  SHF.R.U32.HI R236, RZ, 0x3, R6 ;  /* 0x00000003ffec7819 */ /* 0x000fe20000011606 */
[----:B------:R-:W-:Y:S01]  /*11c0*/  IMAD.MOV.U32 R14, RZ, RZ, R36 ;  /* 0x000000ffff0e7224 */ /* 0x000fe200078e0024 */
[----:B------:R-:W-:Y:S01]  /*11d0*/  CS2R R92, SRZ ;  /* 0x00000000005c7805 */ /* 0x000fe2000001ff00 */
[----:B------:R-:W-:Y:S01]  /*11e0*/  IMAD R2, R35, c[0x0][0x1a8], RZ ;  /* 0x00006a0023027a24 */ /* 0x000fe200078e02ff */
[----:B------:R-:W-:Y:S01]  /*11f0*/  CS2R R90, SRZ ;  /* 0x00000000005a7805 */ /* 0x000fe2000001ff00 */
[----:B------:R-:W-:Y:S01]  /*1200*/  IMAD.SHL.U32 R7, R18, 0x8, RZ ;  /* 0x0000000812077824 */ /* 0x000fe200078e00ff */
[----:B------:R-:W-:Y:S01]  /*1210*/  CS2R R88, SRZ ;  /* 0x0000000000587805 */ /* 0x000fe2000001ff00 */
[C---:B------:R-:W-:Y:S01]  /*1220*/  IMAD R0, R34.reuse, c[0x0][0x1dc], R0 ;  /* 0x0000770022007a24 */ /* 0x040fe200078e0200 */
[----:B------:R-:W-:Y:S01]  /*1230*/  CS2R R86, SRZ ;  /* 0x0000000000567805 */ /* 0x000fe2000001ff00 */
[C---:B------:R-:W-:Y:S01]  /*1240*/  IMAD.WIDE.U32 R22, R34.reuse, c[0x0][0x1d8], R22 ;  /* 0x0000760022167a25 */ /* 0x040fe200078e0016 */
[----:B------:R-:W-:Y:S01]  /*1250*/  LOP3.LUT R7, R7, 0x18, RZ, 0xc0, !PT ;  /* 0x0000001807077812 */ /* 0x000fe200078ec0ff */
[----:B------:R-:W-:Y:S01]  /*1260*/  CS2R R84, SRZ ;  /* 0x0000000000547805 */ /* 0x000fe2000001ff00 */
[----:B------:R-:W-:Y:S01]  /*1270*/  CS2R R82, SRZ ;  /* 0x0000000000527805 */ /* 0x000fe2000001ff00 */
[----:B------:R-:W-:Y:S01]  /*1280*/  IMAD R2, R34, c[0x0][0x1ac], R2 ;  /* 0x00006b0022027a24 */ /* 0x000fe200078e0202 */
[----:B------:R-:W-:Y:S01]  /*1290*/  LEA R38, P3, R22, c[0x0][0x1c0], 0x1 ;  /* 0x0000700016267a11 */ /* 0x000fe200078608ff */
[----:B------:R-:W-:Y:S01]  /*12a0*/  IMAD.WIDE.U32 R14, R34, c[0x0][0x1a8], R14 ;  /* 0x00006a00220e7a25 */ /* 0x000fe200078e000e */
[----:B------:R-:W-:Y:S01]  /*12b0*/  LOP3.LUT R236, R236, R6, R7, 0x1e, !PT ;  /* 0x00000006ecec7212 */ /* 0x000fe200078e1e07 */
[----:B------:R-:W-:Y:S01]  /*12c0*/  CS2R R80, SRZ ;  /* 0x0000000000507805 */ /* 0x000fe2000001ff00 */
[----:B------:R-:W-:Y:S01]  /*12d0*/  CS2R R78, SRZ ;  /* 0x00000000004e7805 */ /* 0x000fe2000001ff00 */
[----:B------:R-:W-:Y:S01]  /*12e0*/  IMAD.IADD R0, R23, 0x1, R0 ;  /* 0x0000000117007824 */ /* 0x000fe200078e0200 */
[----:B------:R-:W-:Y:S01]  /*12f0*/  LEA R34, P2, R14, c[0x0][0x190], 0x1 ;  /* 0x000064000e227a11 */ /* 0x000fe200078408ff */
[----:B------:R-:W-:Y:S01]  /*1300*/  IMAD.SHL.U32 R230, R12, 0x400, RZ ;  /* 0x000004000ce67824 */ /* 0x000fe200078e00ff */
[----:B------:R-:W-:Y:S01]  /*1310*/  CS2R R76, SRZ ;  /* 0x00000000004c7805 */ /* 0x000fe2000001ff00 */
[----:B------:R-:W-:Y:S01]  /*1320*/  IMAD.IADD R2, R15, 0x1, R2 ;  /* 0x000000010f027824 */ /* 0x000fe200078e0202 */
[----:B------:R-:W-:Y:S01]  /*1330*/  LEA.HI.X R39, R22, c[0x0][0x1c4], R0, 0x1, P3 ;  /* 0x0000710016277a11 */ /* 0x000fe200018f0c00 */
[----:B------:R-:W-:Y:S01]  /*1340*/  IMAD.MOV.U32 R15, RZ, RZ, c[0x0][0x1d8] ;  /* 0x00007600ff0f7624 */ /* 0x000fe200078e00ff */
[----:B------:R-:W-:Y:S01]  /*1350*/  SHF.R.S32.HI R22, RZ, 0x1f, R3 ;  /* 0x0000001fff167819 */ /* 0x000fe20000011403 */
[----:B------:R-:W-:Y:S01]  /*1360*/  IMAD.WIDE.U32 R42, R25, c[0x0][0x178], R30 ;  /* 0x00005e00192a7a25 */ /* 0x000fe200078e001e */
[----:B------:R-:W-:Y:S01]  /*1370*/  LEA.HI.X R35, R14, c[0x0][0x194], R2, 0x1, P2 ;  /* 0x000065000e237a11 */ /* 0x000fe200010f0c02 */
[----:B------:R-:W-:Y:S01]  /*1380*/  CS2R R74, SRZ ;  /* 0x00000000004a7805 */ /* 0x000fe2000001ff00 */
[----:B------:R-:W-:Y:S01]  /*1390*/  LEA R36, P3, R15, R38, 0x6 ;  /* 0x000000260f247211 */ /* 0x000fe200078630ff */
[C---:B------:R-:W-:Y:S01]  /*13a0*/  IMAD R32, R25.reuse, c[0x0][0x20c], R32 ;  /* 0x0000830019207a24 */ /* 0x040fe200078e0220 */
[----:B------:R-:W-:Y:S01]  /*13b0*/  CS2R R72, SRZ ;  /* 0x0000000000487805 */ /* 0x000fe2000001ff00 */
[----:B------:R-:W-:Y:S01]  /*13c0*/  IMAD.WIDE.U32 R24, R25, c[0x0][0x208], R30 ;  /* 0x0000820019187a25 */ /* 0x000fe200078e001e */
[----:B------:R-:W-:Y:S01]  /*13d0*/  CS2R R70, SRZ ;  /* 0x0000000000467805 */ /* 0x000fe2000001ff00 */
[----:B------:R-:W-:Y:S01]  /*13e0*/  CS2R R68, SRZ ;  /* 0x0000000000447805 */ /* 0x000fe2000001ff00 */
[----:B------:R-:W-:Y:S01]  /*13f0*/  CS2R R66, SRZ ;  /* 0x0000000000427805 */ /* 0x000fe2000001ff00 */
[----:B------:R-:W-:Y:S01]  /*1400*/  IMAD R5, R5, 0x2, R230 ;  /* 0x0000000205057824 */ /* 0x000fe200078e02e6 */
[----:B------:R-:W-:Y:S01]  /*1410*/  CS2R R64, SRZ ;  /* 0x0000000000407805 */ /* 0x000fe2000001ff00 */
[----:B------:R-:W-:Y:S01]  /*1420*/  IMAD.MOV.U32 R0, RZ, RZ, c[0x0][0x1dc] ;  /* 0x00007700ff007624 */ /* 0x000fe200078e00ff */
[----:B------:R-:W-:Y:S01]  /*1430*/  CS2R R62, SRZ ;  /* 0x00000000003e7805 */ /* 0x000fe2000001ff00 */
[----:B------:R-:W-:Y:S01]  /*1440*/  IMAD.MOV.U32 R11, RZ, RZ, c[0x0][0x1a8] ;  /* 0x00006a00ff0b7624 */ /* 0x000fe200078e00ff */
[----:B------:R-:W-:Y:S01]  /*1450*/  CS2R R60, SRZ ;  /* 0x00000000003c7805 */ /* 0x000fe2000001ff00 */
[----:B------:R-:W-:Y:S01]  /*1460*/  IMAD.IADD R33, R25, 0x1, R32 ;  /* 0x0000000119217824 */ /* 0x000fe200078e0220 */
[----:B------:R-:W-:Y:S01]  /*1470*/  LEA.HI.X R37, R15, R39, R0, 0x6, P3 ;  /* 0x000000270f257211 */ /* 0x000fe200018f3400 */
[----:B------:R-:W-:Y:S01]  /*1480*/  IMAD.IADD R236, R5, 0x1, R236 ;  /* 0x0000000105ec7824 */ /* 0x000fe200078e02ec */
[----:B------:R-:W-:Y:S01]  /*1490*/  IADD3 R15, R30, 0x80, RZ ;  /* 0x000000801e0f7810 */ /* 0x000fe20007ffe0ff */
[----:B------:R-:W-:Y:S01]  /*14a0*/  IMAD.MOV.U32 R32, RZ, RZ, R24 ;  /* 0x000000ffff207224 */ /* 0x000fe200078e0018 */
[----:B------:R-:W-:Y:S01]  /*14b0*/  LEA R24, P2, R11, R34, 0x6 ;  /* 0x000000220b187211 */ /* 0x000fe200078430ff */
[----:B------:R-:W-:Y:S01]  /*14c0*/  IMAD.MOV.U32 R5, RZ, RZ, c[0x0][0x1ac] ;  /* 0x00006b00ff057624 */ /* 0x000fe200078e00ff */
[----:B------:R-:W-:Y:S01]  /*14d0*/  ISETP.GE.AND P3, PT, R16, c[0x0][0x1cc], PT ;  /* 0x0000730010007a0c */ /* 0x000fe20003f66270 */
[----:B------:R-:W-:Y:S01]  /*14e0*/  IMAD.SHL.U32 R235, R235, 0x2, RZ ;  /* 0x00000002ebeb7824 */ /* 0x000fe200078e00ff */
[----:B------:R-:W-:Y:S01]  /*14f0*/  CS2R R58, SRZ ;  /* 0x00000000003a7805 */ /* 0x000fe2000001ff00 */
[----:B------:R-:W-:Y:S01]  /*1500*/  IMAD.IADD R41, R43, 0x1, R40 ;  /* 0x000000012b297824 */ /* 0x000fe200078e0228 */
[----:B------:R-:W-:Y:S01]  /*1510*/  LEA.HI.X R25, R11, R35, R5, 0x6, P2 ;  /* 0x000000230b197211 */ /* 0x000fe200010f3405 */
[----:B------:R-:W-:Y:S01]  /*1520*/  IMAD.MOV.U32 R40, RZ, RZ, R42 ;  /* 0x000000ffff287224 */ /* 0x000fe200078e002a */
[----:B------:R-:W-:Y:S01]  /*1530*/  ISETP.GE.AND P2, PT, R15, c[0x0][0x1cc], PT ;  /* 0x000073000f007a0c */ /* 0x000fe20003f46270 */
[----:B------:R-:W-:Y:S01]  /*1540*/  @!PT LDS RZ, [RZ] ;  /* 0x00000000fffff984 */ /* 0x000fe20000000800 */
[----:B------:R-:W-:Y:S01]  /*1550*/  @!PT LDS RZ, [RZ] ;  /* 0x00000000fffff984 */ /* 0x000fe20000000800 */
[----:B------:R-:W-:Y:S01]  /*1560*/  @!PT LDS RZ, [RZ] ;  /* 0x00000000fffff984 */ /* 0x000fe20000000800 */
[----:B------:R1:W-:Y:S01]  /*1570*/  LDGSTS.E.BYPASS.LTC128B.128 [R235+0x6080], [R38.64], !P5 ;  /* 0x0608000026eb7fae */ /* 0x0003e2000e901d50 */
[C---:B------:R-:W-:Y:S01]  /*1580*/  ISETP.LT.OR P6, PT, R19.reuse, 0x1, P3 ;  /* 0x000000011300780c */ /* 0x040fe20001fc1670 */
[----:B------:R-:W-:Y:S01]  /*1590*/  IMAD R2, R22, c[0x0][0x180], RZ ;  /* 0x0000600016027a24 */ /* 0x000fe200078e02ff */
[----:B------:R-:W-:Y:S01]  /*15a0*/  ISETP.LT.OR P5, PT, R19, 0x1, P2 ;  /* 0x000000011300780c */ /* 0x000fe200017a1670 */
[----:B------:R-:W-:Y:S01]  /*15b0*/  IMAD.WIDE.U32 R244, R3, c[0x0][0x180], R40 ;  /* 0x0000600003f47a25 */ /* 0x000fe200078e0028 */
[C---:B------:R-:W-:Y:S01]  /*15c0*/  ISETP.LT.OR P3, PT, R19.reuse, 0x21, P3 ;  /* 0x000000211300780c */ /* 0x040fe20001f61670 */
[----:B------:R-:W-:Y:S01]  /*15d0*/  CS2R R56, SRZ ;  /* 0x0000000000387805 */ /* 0x000fe2000001ff00 */
[----:B------:R-:W-:Y:S01]  /*15e0*/  ISETP.LT.OR P2, PT, R19, 0x21, P2 ;  /* 0x000000211300780c */ /* 0x000fe20001741670 */
[----:B------:R-:W-:Y:S01]  /*15f0*/  IMAD R0, R3, c[0x0][0x184], R2 ;  /* 0x0000610003007a24 */ /* 0x000fe200078e0202 */
[----:B------:R-:W-:Y:S01]  /*1600*/  SEL R11, R238, RZ, !P1 ;  /* 0x000000ffee0b7207 */ /* 0x000fe20004800000 */
[----:B------:R-:W-:Y:S01]  /*1610*/  IMAD.SHL.U32 R236, R236, 0x2, RZ ;  /* 0x00000002ecec7824 */ /* 0x000fe200078e00ff */
[----:B------:R-:W-:Y:S01]  /*1620*/  ISETP.GE.AND P1, PT, R30, c[0x0][0x19c], PT ;  /* 0x000067001e007a0c */ /* 0x000fe20003f26270 */
[----:B------:R-:W-:Y:S01]  /*1630*/  IMAD.IADD R245, R245, 0x1, R0 ;  /* 0x00000001f5f57824 */ /* 0x000fe200078e0200 */
[----:B------:R-:W-:Y:S01]  /*1640*/  CS2R R54, SRZ ;  /* 0x0000000000367805 */ /* 0x000fe2000001ff00 */
[----:B------:R1:W-:Y:S01]  /*1650*/  LDGSTS.E.BYPASS.LTC128B.128 [R235+0x8080], [R38.64+0x80], !P6 ;  /* 0x0808008026eb7fae */ /* 0x0003e2000f101d50 */
[C---:B------:R-:W-:Y:S01]  /*1660*/  IADD3 R0, R236.reuse, 0x12280, RZ ;  /* 0x00012280ec007810 */ /* 0x040fe20007ffe0ff */
[----:B------:R-:W-:Y:S01]  /*1670*/  IMAD.WIDE.U32 R244, R11, c[0x0][0x188], R244 ;  /* 0x000062000bf47a25 */ /* 0x000fe200078e00f4 */
[----:B------:R-:W-:Y:S01]  /*1680*/  IADD3 R234, R236, 0x122c0, RZ ;  /* 0x000122c0ecea7810 */ /* 0x000fe20007ffe0ff */
[----:B------:R1:W-:Y:S01]  /*1690*/  LDGSTS.E.BYPASS.LTC128B.128 [R235+0xa080], [R38.64+0x100], !P5 ;  /* 0x0a08010026eb7fae */ /* 0x0003e2000e901d50 */
[----:B------:R-:W-:Y:S01]  /*16a0*/  ISETP.GE.AND P5, PT, R16, c[0x0][0x19c], PT ;  /* 0x0000670010007a0c */ /* 0x000fe20003fa6270 */
[----:B------:R-:W-:Y:S01]  /*16b0*/  IMAD.U32 R23, RZ, RZ, UR4 ;  /* 0x00000004ff177e24 */ /* 0x000fe2000f8e00ff */
[----:B------:R-:W-:Y:S01]  /*16c0*/  @P0 IADD3 R234, R0, -0x40, RZ ;  /* 0xffffffc000ea0810 */ /* 0x000fe20007ffe0ff */
[----:B------:R2:W-:Y:S01]  /*16d0*/  LDGSTS.E.BYPASS.LTC128B.128 [R235+0x7080], [R36.64], !P4 ;  /* 0x0708000024eb7fae */ /* 0x0005e2000e101d50 */
[----:B------:R-:W-:Y:S01]  /*16e0*/  ISETP.GE.AND P4, PT, R15, c[0x0][0x19c], PT ;  /* 0x000067000f007a0c */ /* 0x000fe20003f86270 */
[----:B------:R-:W-:Y:S01]  /*16f0*/  IMAD R0, R13, c[0x0][0x188], RZ ;  /* 0x000062000d007a24 */ /* 0x000fe200078e02ff */
[C---:B------:R-:W-:Y:S01]  /*1700*/  ISETP.LT.OR P0, PT, R19.reuse, 0x1, P5 ;  /* 0x000000011300780c */ /* 0x040fe20002f01670 */
[----:B------:R2:W-:Y:S01]  /*1710*/  LDGSTS.E.BYPASS.LTC128B.128 [R235+0x9080], [R36.64+0x80], !P3 ;  /* 0x0908008024eb7fae */ /* 0x0005e2000d901d50 */
[----:B------:R-:W-:Y:S01]  /*1720*/  ISETP.LT.OR P6, PT, R19, 0x1, P4 ;  /* 0x000000011300780c */ /* 0x000fe200027c1670 */
[----:B------:R-:W-:Y:S01]  /*1730*/  IMAD R5, R11, c[0x0][0x18c], R0 ;  /* 0x000063000b057a24 */ /* 0x000fe200078e0200 */
[C---:B------:R-:W-:Y:S01]  /*1740*/  ISETP.LT.OR P5, PT, R19.reuse, 0x21, P5 ;  /* 0x000000211300780c */ /* 0x040fe20002fa1670 */
[----:B------:R2:W-:Y:S01]  /*1750*/  LDGSTS.E.BYPASS.LTC128B.128 [R235+0xb080], [R36.64+0x100], !P2 ;  /* 0x0b08010024eb7fae */ /* 0x0005e2000d101d50 */
[----:B------:R-:W-:Y:S01]  /*1760*/  ISETP.LT.OR P2, PT, R19, 0x1, P1 ;  /* 0x000000011300780c */ /* 0x000fe20000f41670 */
[----:B------:R-:W-:Y:S01]  /*1770*/  IMAD.IADD R232, R245, 0x1, R5 ;  /* 0x00000001f5e87824 */ /* 0x000fe200078e0205 */
[C---:B------:R-:W-:Y:S01]  /*1780*/  ISETP.LT.OR P1, PT, R19.reuse, 0x21, P1 ;  /* 0x000000211300780c */ /* 0x040fe20000f21670 */
[----:B------:R-:W0:Y:S01]  /*1790*/  LDGDEPBAR ;  /* 0x00000000000079af */ /* 0x000e220000000000 */
[----:B------:R-:W-:Y:S01]  /*17a0*/  ISETP.LT.OR P4, PT, R19, 0x21, P4 ;  /* 0x000000211300780c */ /* 0x000fe20002781670 */
[----:B------:R-:W-:Y:S01]  /*17b0*/  IMAD R240, R22, c[0x0][0x210], RZ ;  /* 0x0000840016f07a24 */ /* 0x000fe200078e02ff */
[----:B------:R-:W-:Y:S01]  /*17c0*/  LOP3.LUT P3, RZ, R9, 0x4, RZ, 0xc0, !PT ;  /* 0x0000000409ff7812 */ /* 0x000fe2000786c0ff */
[C---:B------:R-:W-:Y:S01]  /*17d0*/  IMAD.WIDE.U32 R32, R3.reuse, c[0x0][0x210], R32 ;  /* 0x0000840003207a25 */ /* 0x040fe200078e0020 */
[----:B------:R-:W-:Y:S01]  /*17e0*/  ULDC.64 UR4, c[0x0][0x208] ;  /* 0x0000820000047ab9 */ /* 0x000fe20000000a00 */
[----:B------:R-:W-:Y:S01]  /*17f0*/  CS2R R52, SRZ ;  /* 0x0000000000347805 */ /* 0x000fe2000001ff00 */
[----:B------:R-:W-:Y:S01]  /*1800*/  USHF.L.U64.HI UR9, UR4, UR9, UR5 ;  /* 0x0000000904097299 */ /* 0x000fe20008010205 */
[----:B------:R-:W-:Y:S01]  /*1810*/  IMAD R240, R3, c[0x0][0x214], R240 ;  /* 0x0000850003f07a24 */ /* 0x000fe200078e02f0 */
[----:B------:R-:W-:Y:S01]  /*1820*/  CS2R R50, SRZ ;  /* 0x0000000000327805 */ /* 0x000fe2000001ff00 */
[----:B------:R3:W-:Y:S01]  /*1830*/  LDGSTS.E.BYPASS.LTC128B.128 [R235+0x80], [R34.64], !P2 ;  /* 0x0008000022eb7fae */ /* 0x0007e2000d101d50 */
[----:B------:R-:W-:Y:S01]  /*1840*/  IMAD R20, R4, 0x800, R21 ;  /* 0x0000080004147824 */ /* 0x000fe200078e0215 */
[----:B------:R-:W-:Y:S01]  /*1850*/  UIMAD UR9, UR9, UR6, URZ ;  /* 0x00000006090972a4 */ /* 0x000fe2000f8e023f */
        /* <DEDUP_REMOVED lines=12> */
[----:B------:R-:W-:Y:S01]  /*1920*/  IMAD.MOV.U32 R21, RZ, RZ, c[0x0][0x178] ;  /* 0x00005e00ff157624 */ /* 0x000fe200078e00ff */
[----:B------:R4:W-:Y:S01]  /*1930*/  LDGSTS.E.BYPASS.LTC128B.128 [R235+0x3080], [R24.64+0x80], !P5 ;  /* 0x0308008018eb7fae */ /* 0x0009e2000e901d50 */
[----:B------:R-:W-:Y:S01]  /*1940*/  LOP3.LUT R231, R9, 0x8, R8, 0xf8, !PT ;  /* 0x0000000809e77812 */ /* 0x000fe200078ef808 */
[----:B------:R-:W-:Y:S01]  /*1950*/  IMAD.WIDE.U32 R240, R11, c[0x0][0x218], R240 ;  /* 0x000086000bf07a25 */ /* 0x000fe200078e00f0 */
[C---:B------:R-:W-:Y:S01]  /*1960*/  LEA R5, P2, R36.reuse, R244, 0x6 ;  /* 0x000000f424057211 */ /* 0x040fe200078430ff */
[----:B------:R4:W-:Y:S01]  /*1970*/  LDGSTS.E.BYPASS.LTC128B.128 [R235+0x5080], [R24.64+0x100], !P4 ;  /* 0x0508010018eb7fae */ /* 0x0009e2000e101d50 */
[----:B------:R-:W-:Y:S01]  /*1980*/  SHF.R.U32.HI R6, RZ, 0x3, R9 ;  /* 0x00000003ff067819 */ /* 0x000fe20000011609 */
[----:B------:R-:W-:Y:S01]  /*1990*/  IMAD.MOV.U32 R19, RZ, RZ, c[0x0][0x17c] ;  /* 0x00005f00ff137624 */ /* 0x000fe200078e00ff */
[----:B------:R-:W-:Y:S01]  /*19a0*/  LEA.HI.X R2, R36, R232, R23, 0x6, P2 ;  /* 0x000000e824027211 */ /* 0x000fe200010f3417 */
[----:B------:R-:W0:Y:S01]  /*19b0*/  LDGDEPBAR ;  /* 0x00000000000079af */ /* 0x000e220000000000 */
[----:B------:R-:W-:Y:S01]  /*19c0*/  ISETP.GE.AND P2, PT, R30, c[0x0][0x16c], PT ;  /* 0x00005b001e007a0c */ /* 0x000fe20003f46270 */
[----:B------:R-:W-:Y:S01]  /*19d0*/  USHF.L.U32 UR18, UR4, 0x6, URZ ;  /* 0x0000000604127899 */ /* 0x000fe2000800063f */
[----:B------:R-:W-:Y:S01]  /*19e0*/  SEL R14, RZ, 0x2, P1 ;  /* 0x00000002ff0e7807 */ /* 0x000fe20000800000 */
[----:B------:R-:W-:Y:S01]  /*19f0*/  IMAD.MOV.U32 R44, RZ, RZ, R240 ;  /* 0x000000ffff2c7224 */ /* 0x000fe200078e00f0 */
[----:B------:R-:W-:Y:S01]  /*1a00*/  SEL R249, RZ, 0x1, P2 ;  /* 0x00000001fff97807 */ /* 0x000fe20001000000 */
[----:B------:R-:W-:Y:S01]  /*1a10*/  UIMAD UR9, UR8, UR18, UR9 ;  /* 0x00000012080972a4 */ /* 0x000fe2000f8e0209 */
[C---:B-1----:R-:W-:Y:S01]  /*1a20*/  LEA R38, P2, R5.reuse, c[0x0][0x160], 0x1 ;  /* 0x0000580005267a11 */ /* 0x042fe200078408ff */
[----:B------:R-:W-:Y:S01]  /*1a30*/  IMAD.U32 R37, RZ, RZ, UR19 ;  /* 0x00000013ff257e24 */ /* 0x000fe2000f8e00ff */
[----:B------:R-:W-:Y:S01]  /*1a40*/  SEL R0, RZ, 0x4, P6 ;  /* 0x00000004ff007807 */ /* 0x000fe20003000000 */
[----:B------:R-:W-:Y:S01]  /*1a50*/  UMOV UR8, 0x5 ;  /* 0x0000000500087882 */ /* 0x000fe20000000000 */
[----:B------:R-:W-:Y:S01]  /*1a60*/  LEA.HI.X R39, R5, c[0x0][0x164], R2, 0x1, P2 ;  /* 0x0000590005277a11 */ /* 0x000fe200010f0c02 */
[----:B------:R-:W-:Y:S01]  /*1a70*/  IMAD R2, R13, c[0x0][0x218], RZ ;  /* 0x000086000d027a24 */ /* 0x000fe200078e02ff */
[----:B------:R-:W-:Y:S01]  /*1a80*/  LOP3.LUT R231, R231, R6, RZ, 0x3c, !PT ;  /* 0x00000006e7e77212 */ /* 0x000fe200078e3cff */
[----:B------:R-:W-:Y:S01]  /*1a90*/  IMAD.WIDE.U32 R36, R3, c[0x0][0x270], R28 ;  /* 0x00009c0003247a25 */ /* 0x000fe200078e001c */
[----:B------:R-:W-:Y:S01]  /*1aa0*/  LEA R32, P2, R21, R38, 0x6 ;  /* 0x0000002615207211 */ /* 0x000fe200078430ff */
[----:B------:R-:W-:Y:S01]  /*1ab0*/  USHF.L.U64.HI UR8, UR4, UR8, UR5 ;  /* 0x0000000804087299 */ /* 0x000fe20008010205 */
[----:B------:R-:W-:Y:S01]  /*1ac0*/  IADD3 R0, R0, R14, R249 ;  /* 0x0000000e00007210 */ /* 0x000fe20007ffe0f9 */
[----:B------:R-:W-:Y:S01]  /*1ad0*/  IMAD R5, R11, c[0x0][0x21c], R2 ;  /* 0x000087000b057a24 */ /* 0x000fe200078e0202 */
[----:B------:R-:W-:Y:S01]  /*1ae0*/  LEA.HI.X R33, R21, R39, R19, 0x6, P2 ;  /* 0x0000002715217211 */ /* 0x000fe200010f3413 */
[----:B------:R-:W-:Y:S01]  /*1af0*/  IMAD R2, R22, c[0x0][0x270], RZ ;  /* 0x00009c0016027a24 */ /* 0x000fe200078e02ff */
[C---:B------:R-:W-:Y:S01]  /*1b00*/  LOP3.LUT P5, RZ, R0.reuse, 0x1, RZ, 0xc0, !PT ;  /* 0x0000000100ff7812 */ /* 0x040fe200078ac0ff */
[----:B------:R-:W-:Y:S01]  /*1b10*/  IMAD.IADD R45, R241, 0x1, R5 ;  /* 0x00000001f12d7824 */ /* 0x000fe200078e0205 */
[----:B------:R-:W-:Y:S01]  /*1b20*/  LOP3.LUT P4, RZ, R0, 0x2, RZ, 0xc0, !PT ;  /* 0x0000000200ff7812 */ /* 0x000fe2000788c0ff */
[----:B------:R-:W-:-:S04]  /*1b30*/  DEPBAR.LE SB0, 0x1 ;  /* 0x000080400000791a */ /* 0x000fc80000000000 */
[----:B------:R-:W-:Y:S01]  /*1b40*/  IMAD.MOV.U32 R5, RZ, RZ, 0x20 ;  /* 0x00000020ff057424 */ /* 0x000fe200078e00ff */
[----:B------:R-:W-:Y:S01]  /*1b50*/  LOP3.LUT P2, RZ, R0, 0x4, RZ, 0xc0, !PT ;  /* 0x0000000400ff7812 */ /* 0x000fe2000784c0ff */
[----:B------:R-:W-:Y:S01]  /*1b60*/  IMAD.IADD R231, R20, 0x1, R231 ;  /* 0x0000000114e77824 */ /* 0x000fe200078e02e7 */
[----:B------:R1:W-:Y:S01]  /*1b70*/  STL.64 [R1], R44 ;  /* 0x0000002c01007387 */ /* 0x0003e20000100a00 */
[----:B------:R-:W-:Y:S01]  /*1b80*/  IMAD.MOV.U32 R0, RZ, RZ, 0x40 ;  /* 0x00000040ff007424 */ /* 0x000fe200078e00ff */
[----:B------:R-:W-:Y:S01]  /*1b90*/  UIADD3 UR5, UR7, 0x1, -UR14 ;  /* 0x0000000107057890 */ /* 0x000fe2000fffe80e */
[----:B------:R-:W-:Y:S01]  /*1ba0*/  IMAD R23, R3, c[0x0][0x274], R2 ;  /* 0x00009d0003177a24 */ /* 0x000fe200078e0202 */
[----:B------:R-:W-:Y:S01]  /*1bb0*/  SEL R2, R5, 0xffffffe0, !P0 ;  /* 0xffffffe005027807 */ /* 0x000fe20004000000 */
[----:B------:R-:W-:Y:S01]  /*1bc0*/  IMAD.SHL.U32 R231, R231, 0x2, RZ ;  /* 0x00000002e7e77824 */ /* 0x000fe200078e00ff */
[----:B------:R-:W-:Y:S01]  /*1bd0*/  BAR.SYNC.DEFER_BLOCKING 0x0 ;  /* 0x0000000000007b1d */ /* 0x000fe20000010000 */
[----:B------:R-:W-:Y:S01]  /*1be0*/  SEL R0, R0, 0xffffffc0, !P3 ;  /* 0xffffffc000007807 */ /* 0x000fe20005800000 */
[----:B------:R-:W-:Y:S01]  /*1bf0*/  IMAD.U32 R14, RZ, RZ, UR15 ;  /* 0x0000000fff0e7e24 */ /* 0x000fe2000f8e00ff */
[----:B------:R-:W-:Y:S01]  /*1c00*/  CS2R R46, SRZ ;  /* 0x00000000002e7805 */ /* 0x000fe2000001ff00 */
[C---:B------:R-:W-:Y:S01]  /*1c10*/  IMAD.IADD R227, R231.reuse, 0x1, R2 ;  /* 0x00000001e7e37824 */ /* 0x040fe200078e0202 */
[----:B------:R-:W-:Y:S01]  /*1c20*/  CS2R R42, SRZ ;  /* 0x00000000002a7805 */ /* 0x000fe2000001ff00 */
[----:B------:R-:W-:Y:S01]  /*1c30*/  IMAD.IADD R226, R231, 0x1, R0 ;  /* 0x00000001e7e27824 */ /* 0x000fe200078e0200 */
[----:B------:R-:W-:Y:S01]  /*1c40*/  IADD3 R19, -R237, UR13, -R14 ;  /* 0x0000000ded137c10 */ /* 0x000fe2000fffe90e */
[----:B------:R-:W-:Y:S01]  /*1c50*/  IMAD.IADD R225, R0, 0x1, R227 ;  /* 0x0000000100e17824 */ /* 0x000fe200078e02e3 */
[----:B------:R-:W-:Y:S01]  /*1c60*/  IADD3 R14, -R14, UR13, -R237 ;  /* 0x0000000d0e0e7c10 */ /* 0x000fe2000fffe9ed */
[----:B------:R-:W-:Y:S01]  /*1c70*/  IMAD.U32 R20, RZ, RZ, UR18 ;  /* 0x00000012ff147e24 */ /* 0x000fe2000f8e00ff */
[----:B------:R-:W-:Y:S01]  /*1c80*/  ISETP.LT.OR P3, PT, R19, 0x1, !P5 ;  /* 0x000000011300780c */ /* 0x000fe20006f61670 */
[----:B------:R-:W-:Y:S01]  /*1c90*/  IMAD.IADD R37, R37, 0x1, R23 ;  /* 0x0000000125257824 */ /* 0x000fe200078e0217 */
[C---:B------:R-:W-:Y:S01]  /*1ca0*/  ISETP.LT.OR P0, PT, R19.reuse, 0x1, !P4 ;  /* 0x000000011300780c */ /* 0x040fe20006701670 */
[----:B------:R-:W-:Y:S01]  /*1cb0*/  IMAD.WIDE.U32 R20, R20, UR6, R44 ;  /* 0x0000000614147c25 */ /* 0x000fe2000f8e002c */
[C---:B------:R-:W-:Y:S01]  /*1cc0*/  ISETP.LT.OR P5, PT, R19.reuse, 0x21, !P5 ;  /* 0x000000211300780c */ /* 0x040fe20006fa1670 */
[----:B------:R-:W-:Y:S01]  /*1cd0*/  UIADD3 UR7, UR7, -UR13, URZ ;  /* 0x8000000d07077290 */ /* 0x000fe2000fffe03f */
[----:B------:R-:W-:Y:S01]  /*1ce0*/  ISETP.LT.OR P4, PT, R19, 0x21, !P4 ;  /* 0x000000211300780c */ /* 0x000fe20006781670 */
[----:B------:R-:W-:Y:S01]  /*1cf0*/  IMAD R246, R13, c[0x0][0x278], RZ ;  /* 0x00009e000df67a24 */ /* 0x000fe200078e02ff */
[----:B------:R-:W-:Y:S01]  /*1d00*/  IADD3 R2, R21, UR9, RZ ;  /* 0x0000000915027c10 */ /* 0x000fe2000fffe0ff */
[----:B------:R-:W-:Y:S01]  /*1d10*/  USHF.L.U32 UR9, UR4, 0x5, URZ ;  /* 0x0000000504097899 */ /* 0x000fe2000800063f */
[C---:B------:R-:W-:Y:S01]  /*1d20*/  IMAD.WIDE.U32 R40, R11.reuse, c[0x0][0x278], R36 ;  /* 0x00009e000b287a25 */ /* 0x040fe200078e0024 */
[----:B------:R-:W-:Y:S01]  /*1d30*/  USHF.R.S32.HI UR4, URZ, 0x1f, UR15 ;  /* 0x0000001f3f047899 */ /* 0x000fe2000801140f */
[----:B------:R-:W-:Y:S01]  /*1d40*/  SHF.R.S32.HI R23, RZ, 0x1f, R18 ;  /* 0x0000001fff177819 */ /* 0x000fe20000011412 */
[----:B------:R-:W2:Y:S01]  /*1d50*/  LDSM.16.M88.4 R148, [R231+0x6080] ;  /* 0x00608000e794783b */ /* 0x000ea20000000200 */
[----:B------:R-:W-:Y:S01]  /*1d60*/  IMAD R246, R11, c[0x0][0x27c], R246 ;  /* 0x00009f000bf67a24 */ /* 0x000fe200078e02f6 */
[----:B-1----:R-:W-:Y:S01]  /*1d70*/  CS2R R44, SRZ ;  /* 0x00000000002c7805 */ /* 0x002fe2000001ff00 */
[----:B------:R-:W-:Y:S01]  /*1d80*/  IMAD.U32 R21, RZ, RZ, UR9 ;  /* 0x00000009ff157e24 */ /* 0x000fe2000f8e00ff */
[----:B------:R-:W1:Y:S01]  /*1d90*/  LDSM.16.M88.4 R152, [R227+0x6080] ;  /* 0x00608000e398783b */ /* 0x000e620000000200 */
[C---:B----4-:R-:W-:Y:S01]  /*1da0*/  IMAD R24, R22.reuse, c[0x0][0x288], RZ ;  /* 0x0000a20016187a24 */ /* 0x050fe200078e02ff */
[----:B------:R-:W-:Y:S01]  /*1db0*/  LEA.HI R23, R23, R18, RZ, 0x2 ;  /* 0x0000001217177211 */ /* 0x000fe200078f10ff */
[----:B------:R-:W-:Y:S01]  /*1dc0*/  IMAD R22, R22, c[0x0][0x238], RZ ;  /* 0x00008e0016167a24 */ /* 0x000fe200078e02ff */
[----:B------:R-:W4:Y:S01]  /*1dd0*/  LDSM.16.M88.4 R156, [R226+0x6080] ;  /* 0x00608000e29c783b */ /* 0x000f220000000200 */
[----:B------:R-:W-:Y:S01]  /*1de0*/  IMAD.IADD R246, R41, 0x1, R246 ;  /* 0x0000000129f67824 */ /* 0x000fe200078e02f6 */
[----:B------:R-:W-:Y:S01]  /*1df0*/  LOP3.LUT R23, R23, 0x1ffffffc, RZ, 0xc0, !PT ;  /* 0x1ffffffc17177812 */ /* 0x000fe200078ec0ff */
[C---:B------:R-:W-:Y:S01]  /*1e00*/  IMAD R24, R3.reuse, c[0x0][0x28c], R24 ;  /* 0x0000a30003187a24 */ /* 0x040fe200078e0218 */
[----:B------:R-:W1:Y:S01]  /*1e10*/  LDSM.16.M88.4 R164, [R231+0x8080] ;  /* 0x00808000e7a4783b */ /* 0x000e620000000200 */
[C---:B------:R-:W-:Y:S01]  /*1e20*/  IMAD R22, R3.reuse, c[0x0][0x23c], R22 ;  /* 0x00008f0003167a24 */ /* 0x040fe200078e0216 */
[----:B------:R-:W-:Y:S01]  /*1e30*/  UISETP.GT.AND UP1, UPT, UR10, -0x1, UPT ;  /* 0xffffffff0a00788c */ /* 0x000fe2000bf24270 */
[----:B------:R-:W-:Y:S01]  /*1e40*/  IMAD.WIDE.U32 R28, R3, c[0x0][0x288], R28 ;  /* 0x0000a200031c7a25 */ /* 0x000fe200078e001c */
[----:B------:R-:W1:Y:S03]  /*1e50*/  LDSM.16.M88.4 R168, [R227+0x8080] ;  /* 0x00808000e3a8783b */ /* 0x000e660000000200 */
[----:B------:R-:W-:Y:S01]  /*1e60*/  IMAD.IADD R27, R27, 0x1, R22 ;  /* 0x000000011b1b7824 */ /* 0x000fe200078e0216 */
[----:B------:R-:W1:Y:S01]  /*1e70*/  LDSM.16.M88.4 R172, [R226+0x8080] ;  /* 0x00808000e2ac783b */ /* 0x000e620000000200 */
[----:B------:R-:W-:Y:S01]  /*1e80*/  LOP3.LUT R22, R17, 0xfffffff0, RZ, 0xc0, !PT ;  /* 0xfffffff011167812 */ /* 0x000fe200078ec0ff */
[----:B------:R-:W-:-:S02]  /*1e90*/  IMAD.IADD R247, R18, 0x1, -R23 ;  /* 0x0000000112f77824 */ /* 0x000fc400078e0a17 */
[----:B------:R-:W1:Y:S01]  /*1ea0*/  LDSM.16.M88.4 R180, [R231+0xa080] ;  /* 0x00a08000e7b4783b */ /* 0x000e620000000200 */
[C---:B------:R-:W-:Y:S02]  /*1eb0*/  IMAD R18, R13.reuse, c[0x0][0x290], RZ ;  /* 0x0000a4000d127a24 */ /* 0x040fe400078e02ff */
[----:B------:R-:W-:Y:S01]  /*1ec0*/  IMAD R242, R13, c[0x0][0x240], RZ ;  /* 0x000090000df27a24 */ /* 0x000fe200078e02ff */
[----:B------:R-:W1:Y:S01]  /*1ed0*/  LDSM.16.M88.4 R184, [R227+0xa080] ;  /* 0x00a08000e3b8783b */ /* 0x000e620000000200 */
[----:B------:R-:W-:Y:S02]  /*1ee0*/  IMAD.IADD R13, R233, 0x1, -R22 ;  /* 0x00000001e90d7824 */ /* 0x000fe400078e0a16 */
[----:B------:R-:W-:Y:S01]  /*1ef0*/  IMAD R243, R11, c[0x0][0x294], R18 ;  /* 0x0000a5000bf37a24 */ /* 0x000fe200078e0212 */
[----:B------:R-:W1:Y:S01]  /*1f00*/  LDSM.16.M88.4 R188, [R226+0xa080] ;  /* 0x00a08000e2bc783b */ /* 0x000e620000000200 */
[----:B------:R-:W-:Y:S01]  /*1f10*/  IMAD.SHL.U32 R12, R12, 0x10, RZ ;  /* 0x000000100c0c7824 */ /* 0x000fe200078e00ff */
[----:B------:R-:W-:Y:S01]  /*1f20*/  SHF.R.S32.HI R18, RZ, 0x1f, R13 ;  /* 0x0000001fff127819 */ /* 0x000fe2000001140d */
[----:B------:R-:W-:Y:S01]  /*1f30*/  IMAD.IADD R10, R233, 0x1, -R10 ;  /* 0x00000001e90a7824 */ /* 0x000fe200078e0a0a */
[----:B------:R-:W1:Y:S01]  /*1f40*/  LDSM.16.M88.4 R160, [R225+0x6080] ;  /* 0x00608000e1a0783b */ /* 0x000e620000000200 */
[C---:B------:R-:W-:Y:S01]  /*1f50*/  IMAD R242, R11.reuse, c[0x0][0x244], R242 ;  /* 0x000091000bf27a24 */ /* 0x040fe200078e02f2 */
[----:B------:R-:W-:Y:S01]  /*1f60*/  LEA.HI R18, R18, R13, RZ, 0x3 ;  /* 0x0000000d12127211 */ /* 0x000fe200078f18ff */
[----:B------:R-:W-:Y:S01]  /*1f70*/  IMAD.WIDE.U32 R116, R11, c[0x0][0x240], R26 ;  /* 0x000090000b747a25 */ /* 0x000fe200078e001a */
[----:B------:R-:W1:Y:S01]  /*1f80*/  LDSM.16.M88.4 R176, [R225+0x8080] ;  /* 0x00808000e1b0783b */ /* 0x000e620000000200 */
[----:B------:R-:W-:Y:S01]  /*1f90*/  LOP3.LUT R9, R9, 0x10, R12, 0xf8, !PT ;  /* 0x0000001009097812 */ /* 0x000fe200078ef80c */
[----:B------:R-:W-:Y:S01]  /*1fa0*/  CS2R R26, SRZ ;  /* 0x00000000001a7805 */ /* 0x000fe2000001ff00 */
[----:B------:R-:W-:Y:S01]  /*1fb0*/  LOP3.LUT R22, R18, 0xfffffff8, RZ, 0xc0, !PT ;  /* 0xfffffff812167812 */ /* 0x000fe200078ec0ff */
[----:B------:R-:W1:Y:S01]  /*1fc0*/  LDSM.16.M88.4 R192, [R225+0xa080] ;  /* 0x00a08000e1c0783b */ /* 0x000e620000000200 */
[----:B------:R-:W-:Y:S01]  /*1fd0*/  LOP3.LUT R9, R9, 0x8, R8, 0xf8, !PT ;  /* 0x0000000809097812 */ /* 0x000fe200078ef808 */
[----:B------:R-:W-:-:S02]  /*1fe0*/  IMAD.U32 R252, RZ, RZ, UR5 ;  /* 0x00000005fffc7e24 */ /* 0x000fc4000f8e00ff */
[----:B------:R-:W-:Y:S01]  /*1ff0*/  BAR.SYNC.DEFER_BLOCKING 0x0 ;  /* 0x0000000000007b1d */ /* 0x000fe20000010000 */
[----:B------:R-:W-:Y:S01]  /*2000*/  IMAD.IADD R13, R13, 0x1, -R22 ;  /* 0x000000010d0d7824 */ /* 0x000fe200078e0a16 */
[----:B------:R-:W-:Y:S01]  /*2010*/  LOP3.LUT R9, R9, R6, RZ, 0x3c, !PT ;  /* 0x0000000609097212 */ /* 0x000fe200078e3cff */
[----:B------:R-:W-:Y:S01]  /*2020*/  CS2R R22, SRZ ;  /* 0x0000000000167805 */ /* 0x000fe2000001ff00 */
[----:B------:R-:W-:Y:S02]  /*2030*/  IMAD.IADD R242, R117, 0x1, R242 ;  /* 0x0000000175f27824 */ /* 0x000fe400078e02f2 */
[----:B------:R-:W-:Y:S01]  /*2040*/  IMAD.SHL.U32 R6, R13, 0x40, RZ ;  /* 0x000000400d067824 */ /* 0x000fe200078e00ff */
[----:B------:R5:W-:Y:S01]  /*2050*/  STL.64 [R1+0x18], R40 ;  /* 0x0000182801007387 */ /* 0x000be20000100a00 */
[----:B------:R-:W-:Y:S02]  /*2060*/  IMAD R229, R4, 0x200, R9 ;  /* 0x0000020004e57824 */ /* 0x000fe400078e0209 */
[----:B------:R-:W-:-:S02]  /*2070*/  IMAD.SHL.U32 R9, R18, 0x40, RZ ;  /* 0x0000004012097824 */ /* 0x000fc400078e00ff */
[C---:B------:R-:W-:Y:S02]  /*2080*/  IMAD R0, R229.reuse, 0x2, R0 ;  /* 0x00000002e5007824 */ /* 0x040fe400078e0200 */
[----:B------:R-:W-:Y:S01]  /*2090*/  IMAD.SHL.U32 R229, R229, 0x2, RZ ;  /* 0x00000002e5e57824 */ /* 0x000fe200078e00ff */
[----:B------:R-:W-:Y:S01]  /*20a0*/  LOP3.LUT R9, R9, 0xfffffe00, RZ, 0xc0, !PT ;  /* 0xfffffe0009097812 */ /* 0x000fe200078ec0ff */
[----:B------:R-:W-:Y:S01]  /*20b0*/  @!PT LDS RZ, [RZ] ;  /* 0x00000000fffff984 */ /* 0x000fe20000000800 */
[----:B------:R-:W-:Y:S01]  /*20c0*/  @!PT LDS RZ, [RZ] ;  /* 0x00000000fffff984 */ /* 0x000fe20000000800 */
[----:B------:R-:W-:Y:S01]  /*20d0*/  @!PT LDS RZ, [RZ] ;  /* 0x00000000fffff984 */ /* 0x000fe20000000800 */
[----:B------:R1:W-:Y:S01]  /*20e0*/  LDGSTS.E.BYPASS.LTC128B.128 [R235+0x6080], [R38.64], !P3 ;  /* 0x0608000026eb7fae */ /* 0x0003e2000d901d50 */
[C---:B------:R-:W-:Y:S02]  /*20f0*/  ISETP.LT.OR P3, PT, R19.reuse, 0x1, !P2 ;  /* 0x000000011300780c */ /* 0x040fe40005761670 */
[----:B------:R-:W-:Y:S01]  /*2100*/  ISETP.LT.OR P2, PT, R19, 0x21, !P2 ;  /* 0x000000211300780c */ /* 0x000fe20005741670 */
[----:B------:R1:W-:Y:S01]  /*2110*/  LDGSTS.E.BYPASS.LTC128B.128 [R235+0x8080], [R38.64+0x80], !P0 ;  /* 0x0808008026eb7fae */ /* 0x0003e2000c101d50 */
[----:B---3--:R-:W-:Y:S01]  /*2120*/  LEA R34, P0, R20, c[0x0][0x1f0], 0x1 ;  /* 0x00007c0014227a11 */ /* 0x008fe200078008ff */
[----:B------:R-:W-:-:S03]  /*2130*/  IMAD.U32 R19, RZ, RZ, UR9 ;  /* 0x00000009ff137e24 */ /* 0x000fc6000f8e00ff */
[----:B------:R-:W-:Y:S01]  /*2140*/  LEA.HI.X R35, R20, c[0x0][0x1f4], R2, 0x1, P0 ;  /* 0x00007d0014237a11 */ /* 0x000fe200000f0c02 */
[----:B------:R-:W-:Y:S01]  /*2150*/  IMAD.U32 R2, RZ, RZ, UR8 ;  /* 0x00000008ff027e24 */ /* 0x000fe2000f8e00ff */
[----:B------:R-:W-:-:S03]  /*2160*/  LEA R20, P0, R21, R34, 0x1 ;  /* 0x0000002215147211 */ /* 0x000fc600078008ff */
[----:B------:R1:W-:Y:S01]  /*2170*/  LDGSTS.E.BYPASS.LTC128B.128 [R235+0xa080], [R38.64+0x100], !P3 ;  /* 0x0a08010026eb7fae */ /* 0x0003e2000d901d50 */
[----:B------:R-:W-:Y:S02]  /*2180*/  ISETP.GT.AND P3, PT, R233, 0xf, PT ;  /* 0x0000000fe900780c */ /* 0x000fe40003f64270 */
[----:B------:R-:W-:Y:S01]  /*2190*/  LEA.HI.X R21, R19, R35, R2, 0x1, P0 ;  /* 0x0000002313157211 */ /* 0x000fe200000f0c02 */
[----:B------:R3:W-:Y:S01]  /*21a0*/  LDGSTS.E.BYPASS.LTC128B.128 [R235+0x7080], [R32.64], !P5 ;  /* 0x0708000020eb7fae */ /* 0x0007e2000e901d50 */
[C---:B------:R-:W-:Y:S01]  /*21b0*/  ISETP.GE.AND P5, PT, R30.reuse, c[0x0][0x1fc], PT ;  /* 0x00007f001e007a0c */ /* 0x040fe20003fa6270 */
[----:B------:R-:W-:Y:S02]  /*21c0*/  IMAD.MOV.U32 R19, RZ, RZ, c[0x0][0x2a8] ;  /* 0x0000aa00ff137624 */ /* 0x000fe400078e00ff */
[----:B------:R3:W-:Y:S01]  /*21d0*/  LDGSTS.E.BYPASS.LTC128B.128 [R235+0x9080], [R32.64+0x80], !P4 ;  /* 0x0908008020eb7fae */ /* 0x0007e2000e101d50 */
[----:B------:R-:W-:Y:S02]  /*21e0*/  ISETP.GE.AND P4, PT, R30, c[0x0][0x1fc], PT ;  /* 0x00007f001e007a0c */ /* 0x000fe40003f86270 */
[----:B------:R-:W-:Y:S01]  /*21f0*/  CS2R R30, SRZ ;  /* 0x00000000001e7805 */ /* 0x000fe2000001ff00 */
[----:B------:R3:W-:Y:S01]  /*2200*/  LDGSTS.E.BYPASS.LTC128B.128 [R235+0xb080], [R32.64+0x100], !P2 ;  /* 0x0b08010020eb7fae */ /* 0x0007e2000d101d50 */
[----:B------:R-:W-:Y:S01]  /*2210*/  ISETP.GE.AND P2, PT, R16, c[0x0][0x1fc], PT ;  /* 0x00007f0010007a0c */ /* 0x000fe20003f46270 */
[----:B------:R-:W-:Y:S01]  /*2220*/  @!P3 IMAD.SHL.U32 R25, R233, 0x10, RZ ;  /* 0x00000010e919b824 */ /* 0x000fe200078e00ff */
[----:B------:R-:W-:-:S02]  /*2230*/  @!P3 IADD3 R2, P0, R40, UR15, RZ ;  /* 0x0000000f2802bc10 */ /* 0x000fc4000ff1e0ff */
[----:B-----5:R-:W-:Y:S02]  /*2240*/  CS2R R40, SRZ ;  /* 0x0000000000287805 */ /* 0x020fe4000001ff00 */
[----:B------:R-:W-:Y:S02]  /*2250*/  @!P3 IADD3.X R3, R246, UR4, RZ, P0, !PT ;  /* 0x00000004f603bc10 */ /* 0x000fe400087fe4ff */
[----:B------:R-:W-:-:S04]  /*2260*/  @!P3 LEA R36, P0, R2, c[0x0][0x258], 0x2 ;  /* 0x000096000224ba11 */ /* 0x000fc800078010ff */
[----:B------:R-:W-:Y:S02]  /*2270*/  @!P3 LEA.HI.X R37, R2, c[0x0][0x25c], R3, 0x2, P0 ;  /* 0x000097000225ba11 */ /* 0x000fe400000f1403 */
[----:B------:R-:W-:Y:S02]  /*2280*/  ISETP.LT.OR P0, PT, R14, 0x1, P4 ;  /* 0x000000010e00780c */ /* 0x000fe40002701670 */
[----:B------:R-:W-:Y:S01]  /*2290*/  SEL R3, RZ, 0xffffffff, P1 ;  /* 0xffffffffff037807 */ /* 0x000fe20000800000 */
[----:B------:R5:W-:Y:S01]  /*22a0*/  @!P3 LDGSTS.E.BYPASS.LTC128B.128 [R25+0x12080], [R36.64] ;  /* 0x120800002419bfae */ /* 0x000be2000b901d50 */
[----:B------:R-:W-:Y:S02]  /*22b0*/  ISETP.GE.AND P1, PT, R16, c[0x0][0x1fc], PT ;  /* 0x00007f0010007a0c */ /* 0x000fe40003f26270 */
[----:B------:R-:W-:Y:S01]  /*22c0*/  SEL R2, RZ, 0x1, P5 ;  /* 0x00000001ff027807 */ /* 0x000fe20002800000 */
[----:B------:R-:W0:Y:S01]  /*22d0*/  LDGDEPBAR ;  /* 0x00000000000079af */ /* 0x000e220000000000 */
[----:B------:R-:W-:Y:S01]  /*22e0*/  SEL R16, RZ, 0xffffffff, P1 ;  /* 0xffffffffff107807 */ /* 0x000fe20000800000 */
[----:B------:R-:W-:Y:S01]  /*22f0*/  IMAD.SHL.U32 R8, R3, 0x2, RZ ;  /* 0x0000000203087824 */ /* 0x000fe200078e00ff */
[----:B------:R-:W-:-:S02]  /*2300*/  ISETP.GE.AND P1, PT, R15, c[0x0][0x1fc], PT ;  /* 0x00007f000f007a0c */ /* 0x000fc40003f26270 */
[C---:B------:R-:W-:Y:S01]  /*2310*/  ISETP.LT.OR P5, PT, R14.reuse, 0x1, P2 ;  /* 0x000000010e00780c */ /* 0x040fe200017a1670 */
[----:B------:R2:W-:Y:S01]  /*2320*/  LDGSTS.E.BYPASS.LTC128B.128 [R235+0xc080], [R34.64], !P0 ;  /* 0x0c08000022eb7fae */ /* 0x0005e2000c101d50 */
[----:B------:R-:W-:Y:S01]  /*2330*/  ISETP.LT.OR P0, PT, R14, 0x1, P1 ;  /* 0x000000010e00780c */ /* 0x000fe20000f01670 */
[----:B------:R-:W-:Y:S01]  /*2340*/  IMAD.SHL.U32 R3, R16, 0x2, RZ ;  /* 0x0000000210037824 */ /* 0x000fe200078e00ff */
[C---:B------:R-:W-:Y:S01]  /*2350*/  ISETP.LT.OR P4, PT, R14.reuse, 0x21, P4 ;  /* 0x000000210e00780c */ /* 0x040fe20002781670 */
[----:B---3--:R-:W-:Y:S01]  /*2360*/  CS2R R32, SRZ ;  /* 0x0000000000207805 */ /* 0x008fe2000001ff00 */
[C---:B------:R-:W-:Y:S02]  /*2370*/  ISETP.LT.OR P2, PT, R14.reuse, 0x21, P2 ;  /* 0x000000210e00780c */ /* 0x040fe40001741670 */
[----:B------:R-:W-:Y:S02]  /*2380*/  ISETP.LT.OR P1, PT, R14, 0x21, P1 ;  /* 0x000000210e00780c */ /* 0x000fe40000f21670 */
[----:B------:R-:W-:-:S02]  /*2390*/  LOP3.LUT R2, R3, 0x2, R2, 0xe2, !PT ;  /* 0x0000000203027812 */ /* 0x000fc400078ee202 */
[----:B------:R-:W-:Y:S01]  /*23a0*/  LOP3.LUT R249, R8, 0x2, R249, 0xe2, !PT ;  /* 0x0000000208f97812 */ /* 0x000fe200078ee2f9 */
[----:B------:R2:W-:Y:S01]  /*23b0*/  LDGSTS.E.BYPASS.LTC128B.128 [R235+0xe080], [R34.64+0x80], !P5 ;  /* 0x0e08008022eb7fae */ /* 0x0005e2000e901d50 */
[----:B------:R-:W-:-:S03]  /*23c0*/  ISETP.GE.AND P5, PT, R19, 0x1, PT ;  /* 0x000000011300780c */ /* 0x000fc60003fa6270 */
[----:B------:R2:W-:Y:S01]  /*23d0*/  LDGSTS.E.BYPASS.LTC128B.128 [R235+0x10080], [R34.64+0x100], !P0 ;  /* 0x1008010022eb7fae */ /* 0x0005e2000c101d50 */
[----:B------:R-:W-:Y:S01]  /*23e0*/  ISETP.GE.AND P0, PT, R15, c[0x0][0x1fc], PT ;  /* 0x00007f000f007a0c */ /* 0x000fe20003f06270 */
[----:B-----5:R-:W-:Y:S01]  /*23f0*/  IMAD.IADD R25, R29, 0x1, R24 ;  /* 0x000000011d197824 */ /* 0x020fe200078e0218 */
[----:B------:R-:W-:Y:S01]  /*2400*/  SHF.R.S32.HI R15, RZ, 0x1f, R10 ;  /* 0x0000001fff0f7819 */ /* 0x000fe2000001140a */
[----:B------:R-:W-:Y:S01]  /*2410*/  IMAD.MOV.U32 R24, RZ, RZ, R28 ;  /* 0x000000ffff187224 */ /* 0x000fe200078e001c */
[----:B------:R3:W-:Y:S01]  /*2420*/  LDGSTS.E.BYPASS.LTC128B.128 [R235+0xd080], [R20.64], !P4 ;  /* 0x0d08000014eb7fae */ /* 0x0007e2000e101d50 */
[----:B------:R-:W-:Y:S01]  /*2430*/  LOP3.LUT P4, RZ, R13, 0x4, RZ, 0xc0, !PT ;  /* 0x000000040dff7812 */ /* 0x000fe2000788c0ff */
[----:B------:R-:W-:Y:S01]  /*2440*/  CS2R R36, SRZ ;  /* 0x0000000000247805 */ /* 0x000fe2000001ff00 */
[----:B------:R-:W-:Y:S01]  /*2450*/  LEA.HI R250, R15, R10, RZ, 0x2 ;  /* 0x0000000a0ffa7211 */ /* 0x000fe200078f10ff */
[----:B-1----:R-:W-:Y:S01]  /*2460*/  IMAD.WIDE.U32 R38, R11, c[0x0][0x290], R24 ;  /* 0x0000a4000b267a25 */ /* 0x002fe200078e0018 */
[----:B------:R3:W-:Y:S01]  /*2470*/  LDGSTS.E.BYPASS.LTC128B.128 [R235+0xf080], [R20.64+0x80], !P2 ;  /* 0x0f08008014eb7fae */ /* 0x0007e2000d101d50 */
[----:B------:R-:W-:Y:S01]  /*2480*/  LOP3.LUT P2, RZ, R13, 0x2, RZ, 0xc0, !PT ;  /* 0x000000020dff7812 */ /* 0x000fe2000784c0ff */
[----:B------:R-:W-:Y:S01]  /*2490*/  CS2R R28, SRZ ;  /* 0x00000000001c7805 */ /* 0x000fe2000001ff00 */
[----:B------:R-:W-:Y:S01]  /*24a0*/  LOP3.LUT R11, R250, 0x7ffffffc, RZ, 0xc0, !PT ;  /* 0x7ffffffcfa0b7812 */ /* 0x000fe200078ec0ff */
[----:B------:R3:W-:Y:S01]  /*24b0*/  LDGSTS.E.BYPASS.LTC128B.128 [R235+0x11080], [R20.64+0x100], !P1 ;  /* 0x1108010014eb7fae */ /* 0x0007e2000c901d50 */
[----:B------:R-:W-:Y:S01]  /*24c0*/  ISETP.GE.AND P1, PT, R233, 0x10, PT ;  /* 0x00000010e900780c */ /* 0x000fe20003f26270 */
[----:B------:R-:W-:Y:S01]  /*24d0*/  IMAD.SHL.U32 R13, R4, 0x8, RZ ;  /* 0x00000008040d7824 */ /* 0x000fe200078e00ff */
[----:B------:R-:W-:Y:S01]  /*24e0*/  LEA.HI.SX32 R250, R250, R12, 0x1e ;  /* 0x0000000cfafa7211 */ /* 0x000fe200078ff2ff */
[----:B------:R-:W-:Y:S01]  /*24f0*/  IMAD.SHL.U32 R12, R4, 0x20, RZ ;  /* 0x00000020040c7824 */ /* 0x000fe200078e00ff */
[----:B------:R-:W-:Y:S01]  /*2500*/  SEL R3, RZ, 0x4, P0 ;  /* 0x00000004ff037807 */ /* 0x000fe20000000000 */
[----:B------:R-:W-:Y:S01]  /*2510*/  IMAD.IADD R10, R10, 0x1, -R11 ;  /* 0x000000010a0a7824 */ /* 0x000fe200078e0a0b */
[----:B------:R-:W-:Y:S01]  /*2520*/  LOP3.LUT R4, R6, 0x1c0, RZ, 0xc0, !PT ;  /* 0x000001c006047812 */ /* 0x000fe200078ec0ff */
[----:B------:R-:W-:Y:S01]  /*2530*/  IMAD.IADD R243, R39, 0x1, R243 ;  /* 0x0000000127f37824 */ /* 0x000fe200078e02f3 */
[----:B------:R-:W-:Y:S01]  /*2540*/  IADD3 R6, P0, R38, UR15, RZ ;  /* 0x0000000f26067c10 */ /* 0x000fe2000ff1e0ff */
[----:B------:R-:W-:Y:S01]  /*2550*/  IMAD R247, R247, 0x4, R10 ;  /* 0x00000004f7f77824 */ /* 0x000fe200078e020a */
[----:B------:R-:W-:Y:S01]  /*2560*/  LOP3.LUT R7, R7, 0x20, R12, 0xf8, !PT ;  /* 0x0000002007077812 */ /* 0x000fe200078ef80c */
[----:B------:R1:W-:Y:S01]  /*2570*/  STL.64 [R1+0x10], R38 ;  /* 0x0000102601007387 */ /* 0x0003e20000100a00 */
[----:B------:R-:W-:Y:S01]  /*2580*/  LOP3.LUT R13, R4, 0x8, R13, 0xf8, !PT ;  /* 0x00000008040d7812 */ /* 0x000fe200078ef80d */
[----:B------:R-:W-:Y:S01]  /*2590*/  IMAD.SHL.U32 R247, R247, 0x2, RZ ;  /* 0x00000002f7f77824 */ /* 0x000fe200078e00ff */
[--C-:B------:R-:W-:Y:S01]  /*25a0*/  SHF.R.U32.HI R10, RZ, 0x3, R4.reuse ;  /* 0x00000003ff0a7819 */ /* 0x100fe20000011604 */
[----:B------:R4:W-:Y:S01]  /*25b0*/  STL.64 [R1+0x8], R116 ;  /* 0x0000087401007387 */ /* 0x0009e20000100a00 */
[----:B------:R-:W-:Y:S01]  /*25c0*/  IADD3.X R11, R243, UR4, RZ, P0, !PT ;  /* 0x00000004f30b7c10 */ /* 0x000fe200087fe4ff */
[----:B------:R-:W-:Y:S01]  /*25d0*/  ULDC UR4, c[0x0][0x2a0] ;  /* 0x0000a80000047ab9 */ /* 0x000fe20000000800 */
[----:B------:R-:W-:Y:S01]  /*25e0*/  LEA R12, P0, R6, c[0x0][0x280], 0x2 ;  /* 0x0000a000060c7a11 */ /* 0x000fe200078010ff */
[----:B------:R-:W-:Y:S01]  /*25f0*/  ULOP3.LUT UR4, URZ, UR4, URZ, 0x33, !UPT ;  /* 0x000000043f047292 */ /* 0x000fe2000f8e333f */
[----:B------:R-:W-:Y:S01]  /*2600*/  LOP3.LUT R8, R13, R10, RZ, 0x3c, !PT ;  /* 0x0000000a0d087212 */ /* 0x000fe200078e3cff */
[----:B--2---:R-:W-:Y:S01]  /*2610*/  CS2R R34, SRZ ;  /* 0x0000000000227805 */ /* 0x004fe2000001ff00 */
[----:B------:R-:W-:Y:S01]  /*2620*/  LOP3.LUT R228, R10, R7, R4, 0x1e, !PT ;  /* 0x000000070ae47212 */ /* 0x000fe200078e1e04 */
[----:B------:R-:W-:Y:S01]  /*2630*/  @!P1 IMAD.SHL.U32 R7, R233, 0x10, RZ ;  /* 0x00000010e9079824 */ /* 0x000fe200078e00ff */
[----:B------:R-:W-:Y:S01]  /*2640*/  LEA.HI.X R13, R6, c[0x0][0x284], R11, 0x2, P0 ;  /* 0x0000a100060d7a11 */ /* 0x000fe200000f140b */
[----:B------:R-:W-:Y:S01]  /*2650*/  CS2R R24, SRZ ;  /* 0x0000000000187805 */ /* 0x000fe2000001ff00 */
[----:B------:R-:W-:Y:S01]  /*2660*/  LOP3.LUT R248, R2, R3, RZ, 0xfc, !PT ;  /* 0x0000000302f87212 */ /* 0x000fe200078efcff */
[----:B------:R-:W-:Y:S01]  /*2670*/  IMAD.MOV.U32 R3, RZ, RZ, 0x10 ;  /* 0x00000010ff037424 */ /* 0x000fe200078e00ff */
[-C--:B------:R-:W-:Y:S01]  /*2680*/  IADD3 R230, R8, R9.reuse, R230 ;  /* 0x0000000908e67210 */ /* 0x080fe20007ffe0e6 */
[----:B------:R2:W-:Y:S01]  /*2690*/  @!P1 LDGSTS.E.BYPASS.LTC128B.128 [R7+0x12180], [R12.64] ;  /* 0x121800000c079fae */ /* 0x0005e2000b901d50 */
[----:B------:R-:W-:Y:S01]  /*26a0*/  LOP3.LUT R228, R228, R9, RZ, 0xfc, !PT ;  /* 0x00000009e4e47212 */ /* 0x000fe200078efcff */
[----:B---3--:R-:W-:Y:S01]  /*26b0*/  CS2R R20, SRZ ;  /* 0x0000000000147805 */ /* 0x008fe2000001ff00 */
[----:B------:R-:W-:Y:S01]  /*26c0*/  SEL R3, R3, 0xfffffff0, !P2 ;  /* 0xfffffff003037807 */ /* 0x000fe20005000000 */
[----:B------:R-:W0:Y:S01]  /*26d0*/  LDGDEPBAR ;  /* 0x00000000000079af */ /* 0x000e220000000000 */
[----:B------:R-:W-:Y:S01]  /*26e0*/  IMAD.SHL.U32 R230, R230, 0x2, RZ ;  /* 0x00000002e6e67824 */ /* 0x000fe200078e00ff */
[----:B------:R-:W-:Y:S01]  /*26f0*/  SEL R5, R5, 0xffffffe0, !P4 ;  /* 0xffffffe005057807 */ /* 0x000fe20006000000 */
[----:B------:R-:W-:Y:S01]  /*2700*/  IMAD.SHL.U32 R228, R228, 0x2, RZ ;  /* 0x00000002e4e47824 */ /* 0x000fe200078e00ff */
[----:B------:R-:W-:Y:S01]  /*2710*/  IADD3 R252, R252, -UR13, -R247 ;  /* 0x8000000dfcfc7c10 */ /* 0x000fe2000fffe8f7 */
[--C-:B------:R-:W-:Y:S01]  /*2720*/  IMAD R224, R3, 0x2, R230.reuse ;  /* 0x0000000203e07824 */ /* 0x100fe200078e02e6 */
[----:B-1----:R-:W-:Y:S01]  /*2730*/  CS2R R38, SRZ ;  /* 0x0000000000267805 */ /* 0x002fe2000001ff00 */
[----:B------:R-:W-:Y:S01]  /*2740*/  IADD3 R239, -R247, UR11, RZ ;  /* 0x0000000bf7ef7c10 */ /* 0x000fe2000fffe1ff */
[C---:B------:R-:W-:Y:S01]  /*2750*/  IMAD R3, R5.reuse, 0x2, R230 ;  /* 0x0000000205037824 */ /* 0x040fe200078e02e6 */
[C---:B------:R-:W-:Y:S01]  /*2760*/  IADD3 R251, R252.reuse, c[0x0][0x2a4], RZ ;  /* 0x0000a900fcfb7a10 */ /* 0x040fe20007ffe0ff */
[----:B------:R-:W-:Y:S01]  /*2770*/  IMAD R2, R5, 0x2, R224 ;  /* 0x0000000205027824 */ /* 0x000fe200078e02e0 */
[----:B----4-:R-:W-:-:S02]  /*2780*/  IADD3 R252, R252, UR4, RZ ;  /* 0x00000004fcfc7c10 */ /* 0x010fc4000fffe0ff */
.L_x_405:
        /* <DEDUP_REMOVED lines=8> */
[----:B------:R-:W1:Y:S06]  /*2810*/  LDSM.16.M88.4 R120, [R231+0x80] ;  /* 0x00008000e778783b */ /* 0x000e6c0000000200 */
[----:B------:R-:W3:Y:S06]  /*2820*/  LDSM.16.M88.4 R124, [R230+0x7080] ;  /* 0x00708000e67c783b */ /* 0x000eec0000000200 */
[----:B------:R-:W-:Y:S06]  /*2830*/  LDSM.16.M88.4 R128, [R224+0x6080] ;  /* 0x00608000e080783b */ /* 0x000fec0000000200 */
[----:B------:R-:W4:Y:S06]  /*2840*/  LDSM.16.M88.4 R132, [R227+0x80] ;  /* 0x00008000e384783b */ /* 0x000f2c0000000200 */
[----:B------:R-:W5:Y:S06]  /*2850*/  LDSM.16.M88.4 R136, [R224+0x7080] ;  /* 0x00708000e088783b */ /* 0x000f6c0000000200 */
[----:B------:R-:W-:Y:S06]  /*2860*/  LDSM.16.M88.4 R140, [R3+0x6080] ;  /* 0x00608000038c783b */ /* 0x000fec0000000200 */
[----:B------:R-:W2:Y:S02]  /*2870*/  LDSM.16.M88.4 R144, [R226+0x80] ;  /* 0x00008000e290783b */ /* 0x000ea40000000200 */
        /* <DEDUP_REMOVED lines=126> */
.L_x_389:
[----:B------:R-:W-:Y:S04]  /*3060*/  MOV R4, c[0x0][0x2a8] ;  /* 0x0000aa0000047a02 */ /* 0x000fe80000000f00 */
[----:B------:R-:W-:Y:S11]  /*3070*/  ISETP.NE.AND P0, PT, R4, 0x1, PT ;  /* 0x000000010400780c */ /* 0x000ff60003f05270 */
[----:B------:R-:W-:Y:S02]  /*3080*/  @!UPT UIADD3 URZ, URZ, URZ, URZ ;  /* 0x0000003f3f3ff290 */ /* 0x000fe4000fffe03f */
[----:B------:R-:W-:Y:S05]  /*3090*/  @P0 IMAD.HI.U32 R4, R5, c[0x0][0x2ac], RZ ;  /* 0x0000ab0005040a27 */ /* 0x000fea00078e00ff */
[----:B------:R-:W-:Y:S02]  /*30a0*/  @P0 SHF.R.U32.HI R5, RZ, c[0x0][0x2b0], R4 ;  /* 0x0000ac00ff050a19 */ /* 0x000fe40000011604 */
.L_x_390:
[----:B------:R-:W-:Y:S05]  /*30b0*/  BSYNC B0 ;  /* 0x0000000000007941 */ /* 0x000fea0003800000 */
.L_x_388:
[----:B------:R-:W-:Y:S04]  /*30c0*/  IMAD.MOV.U32 R4, RZ, RZ, c[0x0][0x2a8] ;  /* 0x0000aa00ff047624 */ /* 0x000fe800078e00ff */
[----:B------:R-:W-:Y:S04]  /*30d0*/  IMAD R4, R5, R4, -UR14 ;  /* 0x8000000e05047e24 */ /* 0x000fe8000f8e0204 */
[----:B------:R-:W-:Y:S05]  /*30e0*/  IMAD.IADD R4, R4, 0x1, -R247 ;  /* 0x0000000104047824 */ /* 0x000fea00078e0af7 */
[----:B------:R-:W-:Y:S02]  /*30f0*/  IADD3 R5, R4, c[0x0][0x2a8], RZ ;  /* 0x0000aa0004057a10 */ /* 0x000fe40007ffe0ff */
[----:B------:R-:W-:Y:S02]  /*3100*/  IMNMX R217, R217, R4, !PT ;  /* 0x00000004d9d97217 */ /* 0x000fe40007800200 */
[----:B------:R-:W-:Y:S02]  /*3110*/  IMNMX R216, R216, R5, PT ;  /* 0x00000005d8d87217 */ /* 0x000fe40003800200 */
.L_x_387:
        /* <DEDUP_REMOVED lines=18> */
.L_x_393:
[----:B------:R-:W-:Y:S04]  /*3240*/  MOV R4, c[0x0][0x2a8] ;  /* 0x0000aa0000047a02 */ /* 0x000fe80000000f00 */
[----:B------:R-:W-:Y:S11]  /*3250*/  ISETP.NE.AND P0, PT, R4, 0x1, PT ;  /* 0x000000010400780c */ /* 0x000ff60003f05270 */
[----:B------:R-:W-:Y:S02]  /*3260*/  @!UPT UIADD3 URZ, URZ, URZ, URZ ;  /* 0x0000003f3f3ff290 */ /* 0x000fe4000fffe03f */
[----:B------:R-:W-:Y:S05]  /*3270*/  @P0 IMAD.HI.U32 R4, R5, c[0x0][0x2ac], RZ ;  /* 0x0000ab0005040a27 */ /* 0x000fea00078e00ff */
[----:B------:R-:W-:Y:S02]  /*3280*/  @P0 SHF.R.U32.HI R5, RZ, c[0x0][0x2b0], R4 ;  /* 0x0000ac00ff050a19 */ /* 0x000fe40000011604 */
.L_x_394:
[----:B------:R-:W-:Y:S05]  /*3290*/  BSYNC B0 ;  /* 0x0000000000007941 */ /* 0x000fea0003800000 */
.L_x_392:
[----:B------:R-:W-:Y:S04]  /*32a0*/  IMAD.MOV.U32 R4, RZ, RZ, c[0x0][0x2a8] ;  /* 0x0000aa00ff047624 */ /* 0x000fe800078e00ff */
[----:B------:R-:W-:Y:S04]  /*32b0*/  IMAD R4, R5, R4, -UR14 ;  /* 0x8000000e05047e24 */ /* 0x000fe8000f8e0204 */
[----:B------:R-:W-:Y:S05]  /*32c0*/  IMAD.IADD R4, R4, 0x1, -R247 ;  /* 0x0000000104047824 */ /* 0x000fea00078e0af7 */
[----:B------:R-:W-:Y:S02]  /*32d0*/  IADD3 R5, R4, c[0x0][0x2a8], RZ ;  /* 0x0000aa0004057a10 */ /* 0x000fe40007ffe0ff */
[----:B------:R-:W-:Y:S02]  /*32e0*/  IMNMX R141, R141, R4, !PT ;  /* 0x000000048d8d7217 */ /* 0x000fe40007800200 */
[----:B------:R-:W-:Y:S02]  /*32f0*/  IMNMX R140, R140, R5, PT ;  /* 0x000000058c8c7217 */ /* 0x000fe40003800200 */
.L_x_391:
        /* <DEDUP_REMOVED lines=18> */
.L_x_397:
[----:B------:R-:W-:Y:S04]  /*3420*/  MOV R4, c[0x0][0x2a8] ;  /* 0x0000aa0000047a02 */ /* 0x000fe80000000f00 */
[----:B------:R-:W-:Y:S11]  /*3430*/  ISETP.NE.AND P0, PT, R4, 0x1, PT ;  /* 0x000000010400780c */ /* 0x000ff60003f05270 */
[----:B------:R-:W-:Y:S02]  /*3440*/  @!UPT UIADD3 URZ, URZ, URZ, URZ ;  /* 0x0000003f3f3ff290 */ /* 0x000fe4000fffe03f */
[----:B------:R-:W-:Y:S05]  /*3450*/  @P0 IMAD.HI.U32 R4, R5, c[0x0][0x2ac], RZ ;  /* 0x0000ab0005040a27 */ /* 0x000fea00078e00ff */
[----:B------:R-:W-:Y:S02]  /*3460*/  @P0 SHF.R.U32.HI R5, RZ, c[0x0][0x2b0], R4 ;  /* 0x0000ac00ff050a19 */ /* 0x000fe40000011604 */
.L_x_398:
[----:B------:R-:W-:Y:S05]  /*3470*/  BSYNC B0 ;  /* 0x0000000000007941 */ /* 0x000fea0003800000 */
.L_x_396:
[----:B------:R-:W-:Y:S04]  /*3480*/  IMAD.MOV.U32 R4, RZ, RZ, c[0x0][0x2a8] ;  /* 0x0000aa00ff047624 */ /* 0x000fe800078e00ff */
[----:B------:R-:W-:Y:S04]  /*3490*/  IMAD R4, R5, R4, -UR14 ;  /* 0x8000000e05047e24 */ /* 0x000fe8000f8e0204 */
[----:B------:R-:W-:Y:S05]  /*34a0*/  IMAD.IADD R5, R4, 0x1, -R247 ;  /* 0x0000000104057824 */ /* 0x000fea00078e0af7 */
[----:B------:R-:W-:Y:S02]  /*34b0*/  IADD3 R4, R5, c[0x0][0x2a8], RZ ;  /* 0x0000aa0005047a10 */ /* 0x000fe40007ffe0ff */
[----:B------:R-:W-:Y:S02]  /*34c0*/  IMNMX R138, R138, R5, !PT ;  /* 0x000000058a8a7217 */ /* 0x000fe40007800200 */
[----:B------:R-:W-:Y:S02]  /*34d0*/  IMNMX R139, R139, R4, PT ;  /* 0x000000048b8b7217 */ /* 0x000fe40003800200 */
.L_x_395:
        /* <DEDUP_REMOVED lines=18> */
.L_x_401:
[----:B------:R-:W-:Y:S04]  /*3600*/  MOV R4, c[0x0][0x2a8] ;  /* 0x0000aa0000047a02 */ /* 0x000fe80000000f00 */
[----:B------:R-:W-:Y:S11]  /*3610*/  ISETP.NE.AND P0, PT, R4, 0x1, PT ;  /* 0x000000010400780c */ /* 0x000ff60003f05270 */
[----:B------:R-:W-:Y:S02]  /*3620*/  @!UPT UIADD3 URZ, URZ, URZ, URZ ;  /* 0x0000003f3f3ff290 */ /* 0x000fe4000fffe03f */
[----:B------:R-:W-:Y:S05]  /*3630*/  @P0 IMAD.HI.U32 R4, R5, c[0x0][0x2ac], RZ ;  /* 0x0000ab0005040a27 */ /* 0x000fea00078e00ff */
[----:B------:R-:W-:Y:S02]  /*3640*/  @P0 SHF.R.U32.HI R5, RZ, c[0x0][0x2b0], R4 ;  /* 0x0000ac00ff050a19 */ /* 0x000fe40000011604 */
.L_x_402:
[----:B------:R-:W-:Y:S05]  /*3650*/  BSYNC B0 ;  /* 0x0000000000007941 */ /* 0x000fea0003800000 */
.L_x_400:
[----:B------:R-:W-:Y:S04]  /*3660*/  IMAD.MOV.U32 R4, RZ, RZ, c[0x0][0x2a8] ;  /* 0x0000aa00ff047624 */ /* 0x000fe800078e00ff */
[----:B------:R-:W-:Y:S04]  /*3670*/  IMAD R4, R5, R4, -UR14 ;  /* 0x8000000e05047e24 */ /* 0x000fe8000f8e0204 */
[----:B------:R-:W-:Y:S05]  /*3680*/  IMAD.IADD R5, R4, 0x1, -R247 ;  /* 0x0000000104057824 */ /* 0x000fea00078e0af7 */
[----:B------:R-:W-:Y:S02]  /*3690*/  IADD3 R4, R5, c[0x0][0x2a8], RZ ;  /* 0x0000aa0005047a10 */ /* 0x000fe40007ffe0ff */
[----:B------:R-:W-:Y:S02]  /*36a0*/  IMNMX R136, R136, R5, !PT ;  /* 0x0000000588887217 */ /* 0x000fe40007800200 */
[----:B------:R-:W-:Y:S02]  /*36b0*/  IMNMX R137, R137, R4, PT ;  /* 0x0000000489897217 */ /* 0x000fe40003800200 */
.L_x_399:
        /* <DEDUP_REMOVED lines=387> */
.L_x_403:
        /* <DEDUP_REMOVED lines=118> */
.L_x_404:
        /* <DEDUP_REMOVED lines=167> */
.L_x_386:
[----:B------:R-:W-:Y:S05]  /*60c0*/  @P2 EXIT ;  /* 0x000000000000294d */ /* 0x000fea0003800000 */
[----:B------:R-:W-:-:S04]  /*60d0*/  ISETP.NE.U32.AND P2, PT, RZ, c[0x0][0x360], PT ;  /* 0x0000d800ff007a0c */ /* 0x000fc80003f45070 */
[----:B------:R-:W-:-:S13]  /*60e0*/  ISETP.NE.AND.EX P2, PT, RZ, c[0x0][0x364], PT, P2 ;  /* 0x0000d900ff007a0c */ /* 0x000fda0003f45320 */
[----:B------:R-:W-:-:S04]  /*60f0*/  @P2 IMAD.MOV.U32 R3, RZ, RZ, 0x4 ;  /* 0x00000004ff032424 */ /* 0x000fc800078e00ff */
[----:B-1----:R-:W-:-:S05]  /*6100*/  @P2 IMAD.WIDE R8, R238, R3, c[0x0][0x360] ;  /* 0x0000d800ee082625 */ /* 0x002fca00078e0203 */
[----:B------:R-:W2:Y:S01]  /*6110*/  @P2 LDG.E R3, [R8.64] ;  /* 0x0000001008032981 */ /* 0x000ea2000c1e1900 */
[----:B------:R-:W-:Y:S01]  /*6120*/  MOV R0, c[0x0][0x338] ;  /* 0x0000ce0000007a02 */ /* 0x000fe20000000f00 */
[----:B------:R-:W-:Y:S02]  /*6130*/  UIMAD UR5, UR10, 0x3000, URZ ;  /* 0x000030000a0578a4 */ /* 0x000fe4000f8e023f */
[----:B------:R-:W1:Y:S04]  /*6140*/  S2R R4, SR_CTAID.Y ;  /* 0x0000000000047919 */ /* 0x000e680000002600 */
[----:B------:R-:W-:Y:S01]  /*6150*/  BAR.SYNC.DEFER_BLOCKING 0x1, 0x100 ;  /* 0x0044000000007b1d */ /* 0x000fe20000010000 */
[----:B------:R-:W-:Y:S01]  /*6160*/  ISETP.NE.AND P0, PT, R0, 0x1, PT ;  /* 0x000000010000780c */ /* 0x000fe20003f05270 */
[----:B------:R-:W-:-:S12]  /*6170*/  USHF.R.S32.HI UR4, URZ, 0x1f, UR5 ;  /* 0x0000001f3f047899 */ /* 0x000fd80008011405 */
[----:B-1----:R-:W-:-:S05]  /*6180*/  @P0 IMAD.HI.U32 R0, R4, c[0x0][0x33c], RZ ;  /* 0x0000cf0004000a27 */ /* 0x002fca00078e00ff */
[----:B------:R-:W-:Y:S02]  /*6190*/  @P0 SHF.R.U32.HI R4, RZ, c[0x0][0x340], R0 ;  /* 0x0000d000ff040a19 */ /* 0x000fe40000011600 */
[----:B------:R-:W-:Y:S02]  /*61a0*/  SHF.R.S32.HI R0, RZ, 0x1f, R233 ;  /* 0x0000001fff007819 */ /* 0x000fe400000114e9 */
[----:B------:R-:W-:Y:S01]  /*61b0*/  SHF.R.S32.HI R5, RZ, 0x1f, R4 ;  /* 0x0000001fff057819 */ /* 0x000fe20000011404 */
[----:B--2---:R-:W-:-:S05]  /*61c0*/  @P2 IMAD R3, R238, 0x40, R3 ;  /* 0x00000040ee032824 */ /* 0x004fca00078e0203 */
[----:B------:R-:W-:-:S04]  /*61d0*/  @P2 SHF.R.S32.HI R2, RZ, 0x1f, R3 ;  /* 0x0000001fff022819 */ /* 0x000fc80000011403 */
[----:B------:R-:W-:Y:S01]  /*61e0*/  @P2 LEA.HI R2, R2, R3, RZ, 0x6 ;  /* 0x0000000302022211 */ /* 0x000fe200078f30ff */
[C---:B------:R-:W-:Y:S02]  /*61f0*/  IMAD R3, R5.reuse, c[0x0][0x328], RZ ;  /* 0x0000ca0005037a24 */ /* 0x040fe400078e02ff */
[----:B------:R-:W-:Y:S01]  /*6200*/  IMAD R5, R5, c[0x0][0x300], RZ ;  /* 0x0000c00005057a24 */ /* 0x000fe200078e02ff */
[----:B------:R-:W-:Y:S01]  /*6210*/  @P2 SHF.R.S32.HI R6, RZ, 0x6, R2 ;  /* 0x00000006ff062819 */ /* 0x000fe20000011402 */
[C---:B------:R-:W-:Y:S02]  /*6220*/  IMAD R3, R4.reuse, c[0x0][0x32c], R3 ;  /* 0x0000cb0004037a24 */ /* 0x040fe400078e0203 */
[----:B------:R-:W-:Y:S02]  /*6230*/  IMAD R2, R4, c[0x0][0x304], R5 ;  /* 0x0000c10004027a24 */ /* 0x000fe400078e0205 */
[----:B------:R-:W-:-:S05]  /*6240*/  @P2 IMAD R6, R6, 0x3000, RZ ;  /* 0x0000300006062824 */ /* 0x000fca00078e02ff */
[----:B------:R-:W-:Y:S02]  /*6250*/  @P2 SHF.R.S32.HI R7, RZ, 0x1f, R6 ;  /* 0x0000001fff072819 */ /* 0x000fe40000011406 */
[----:B------:R-:W-:-:S06]  /*6260*/  @!P2 CS2R R6, SRZ ;  /* 0x000000000006a805 */ /* 0x000fcc000001ff00 */
[----:B------:R-:W-:-:S04]  /*6270*/  IADD3 R8, P1, P0, R6, UR5, R233 ;  /* 0x0000000506087c10 */ /* 0x000fc8000f83e0e9 */
[----:B------:R-:W-:Y:S02]  /*6280*/  IADD3.X R9, R7, UR4, R0, P1, P0 ;  /* 0x0000000407097c10 */ /* 0x000fe40008fe0400 */
[----:B------:R-:W-:-:S03]  /*6290*/  SHF.R.S32.HI R0, RZ, 0x1f, R238 ;  /* 0x0000001fff007819 */ /* 0x000fc600000114ee */
[----:B------:R-:W-:Y:S01]  /*62a0*/  IMAD.WIDE.U32 R6, R4, c[0x0][0x328], R8 ;  /* 0x0000ca0004067a25 */ /* 0x000fe200078e0008 */
[----:B------:R-:W-:-:S03]  /*62b0*/  SEL R0, R0, RZ, !P2 ;  /* 0x000000ff00007207 */ /* 0x000fc60005000000 */
[----:B------:R-:W-:-:S04]  /*62c0*/  IMAD.WIDE.U32 R4, R4, c[0x0][0x300], R8 ;  /* 0x0000c00004047a25 */ /* 0x000fc800078e0008 */
[----:B------:R-:W-:Y:S01]  /*62d0*/  IMAD.IADD R7, R7, 0x1, R3 ;  /* 0x0000000107077824 */ /* 0x000fe200078e0203 */
[----:B------:R-:W-:Y:S01]  /*62e0*/  IADD3 R5, R5, R2, RZ ;  /* 0x0000000205057210 */ /* 0x000fe20007ffe0ff */
[----:B------:R-:W-:Y:S01]  /*62f0*/  IMAD R2, R0, c[0x0][0x330], RZ ;  /* 0x0000cc0000027a24 */ /* 0x000fe200078e02ff */
[----:B------:R-:W-:Y:S01]  /*6300*/  SEL R3, R238, RZ, !P2 ;  /* 0x000000ffee037207 */ /* 0x000fe20005000000 */
[----:B------:R-:W-:-:S04]  /*6310*/  IMAD R0, R0, c[0x0][0x308], RZ ;  /* 0x0000c20000007a24 */ /* 0x000fc800078e02ff */
[C---:B------:R-:W-:Y:S02]  /*6320*/  IMAD R2, R3.reuse, c[0x0][0x334], R2 ;  /* 0x0000cd0003027a24 */ /* 0x040fe400078e0202 */
[----:B------:R-:W-:-:S04]  /*6330*/  IMAD.WIDE.U32 R6, R3, c[0x0][0x330], R6 ;  /* 0x0000cc0003067a25 */ /* 0x000fc800078e0006 */
[C---:B------:R-:W-:Y:S01]  /*6340*/  IMAD R0, R3.reuse, c[0x0][0x30c], R0 ;  /* 0x0000c30003007a24 */ /* 0x040fe200078e0200 */
        /* <DEDUP_REMOVED lines=104> */
.L_x_406:
        /* <DEDUP_REMOVED lines=11> */
.L_x_1388:


//--------------------- .text._ZN7cutlass13device_kernelIN5flash19enable_sm80_to_sm89INS1_16FlashAttnBwdSm80INS1_25CollectiveMainloopBwdSm80ILi1ELi1EN4cute5tupleIJNS5_1CILi64EEES8_NS7_ILi192EEEEEENS_10bfloat16_tEfNS_4arch4Sm80ELb0ELb1ELb1ELb1ELb1ELb0ELb0ELb0ELi2ELi2ELi2ELi2ELb1EEENS1_24CollectiveEpilogueBwdGQAISA_fSD_Li256ELb1ELb1EEENS1_19SingleTileSchedulerILb1ELb0ELb0ELi64EEEEEEEEEvNT_6ParamsE --------------------------
	.section	.text._ZN7cutlass13device_kernelIN5flash19enable_sm80_to_sm89INS1_16FlashAttnBwdSm80INS1_25CollectiveMainloopBwdSm80ILi1ELi1EN4cute5tupleIJNS5_1CILi64EEES8_NS7_ILi192EEEEEENS_10bfloat16_tEfNS_4arch4Sm80ELb0ELb1ELb1ELb1ELb1ELb0ELb0ELb0ELi2ELi2ELi2ELi2ELb1EEENS1_24CollectiveEpilogueBwdGQAISA_fSD_Li256ELb1ELb1EEENS1_19SingleTileSchedulerILb1ELb0ELb0ELi64EEEEEEEEEvNT_6ParamsE,"ax",@progbits
	.sectioninfo	@"SHI_REGISTERS=255"
	.align	128
.text._ZN7cutlass13device_kernelIN5flash19enable_sm80_to_sm89INS1_16FlashAttnBwdSm80INS1_25CollectiveMainloopBwdSm80ILi1ELi1EN4cute5tupleIJNS5_1CILi64EEES8_NS7_ILi192EEEEEENS_10bfloat16_tEfNS_4arch4Sm80ELb0ELb1ELb1ELb1ELb1ELb0ELb0ELb0ELi2ELi2ELi2ELi2ELb1EEENS1_24CollectiveEpilogueBwdGQAISA_fSD_Li256ELb1ELb1EEENS1_19SingleTileSchedulerILb1ELb0ELb0ELi64EEEEEEEEEvNT_6ParamsE:
        .type           _ZN7cutlass13device_kernelIN5flash19enable_sm80_to_sm89INS1_16FlashAttnBwdSm80INS1_25CollectiveMainloopBwdSm80ILi1ELi1EN4cute5tupleIJNS5_1CILi64EEES8_NS7_ILi192EEEEEENS_10bfloat16_tEfNS_4arch4Sm80ELb0ELb1ELb1ELb1ELb1ELb0ELb0ELb0ELi2ELi2ELi2ELi2ELb1EEENS1_24CollectiveEpilogueBwdGQAISA_fSD_Li256ELb1ELb1EEENS1_19SingleTileSchedulerILb1ELb0ELb0ELi64EEEEEEEEEvNT_6ParamsE,@function
        .size           _ZN7cutlass13device_kernelIN5flash19enable_sm80_to_sm89INS1_16FlashAttnBwdSm80INS1_25CollectiveMainloopBwdSm80ILi1ELi1EN4cute5tupleIJNS5_1CILi64EEES8_NS7_ILi192EEEEEENS_10bfloat16_tEfNS_4arch4Sm80ELb0ELb1ELb1ELb1ELb1ELb0ELb0ELb0ELi2ELi2ELi2ELi2ELb1EEENS1_24CollectiveEpilogueBwdGQAISA_fSD_Li256ELb1ELb1EEENS1_19SingleTileSchedulerILb1ELb0ELb0ELi64EEEEEEEEEvNT_6ParamsE,(.L_x_1389 - _ZN7cutlass13device_kernelIN5flash19enable_sm80_to_sm89INS1_16FlashAttnBwdSm80INS1_25CollectiveMainloopBwdSm80ILi1ELi1EN4cute5tupleIJNS5_1CILi64EEES8_NS7_ILi192EEEEEENS_10bfloat16_tEfNS_4arch4Sm80ELb0ELb1ELb1ELb1ELb1ELb0ELb0ELb0ELi2ELi2ELi2ELi2ELb1EEENS1_24CollectiveEpilogueBwdGQAISA_fSD_Li256ELb1ELb1EEENS1_19SingleTileSchedulerILb1ELb0ELb0ELi64EEEEEEEEEvNT_6ParamsE)
        .other          _ZN7cutlass13device_kernelIN5flash19enable_sm80_to_sm89INS1_16FlashAttnBwdSm80INS1_25CollectiveMainloopBwdSm80ILi1ELi1EN4cute5tupleIJNS5_1CILi64EEES8_NS7_ILi192EEEEEENS_10bfloat16_tEfNS_4arch4Sm80ELb0ELb1ELb1ELb1ELb1ELb0ELb0ELb0ELi2ELi2ELi2ELi2ELb1EEENS1_24CollectiveEpilogueBwdGQAISA_fSD_Li256ELb1ELb1EEENS1_19SingleTileSchedulerILb1ELb0ELb0ELi64EEEEEEEEEvNT_6ParamsE,@"STO_CUDA_ENTRY STV_DEFAULT"
_ZN7cutlass13device_kernelIN5flash19enable_sm80_to_sm89INS1_16FlashAttnBwdSm80INS1_25CollectiveMainloopBwdSm80ILi1ELi1EN4cute5tupleIJNS5_1CILi64EEES8_NS7_ILi192EEEEEENS_10bfloat16_tEfNS_4arch4Sm80ELb0ELb1ELb1ELb1ELb1ELb0ELb0ELb0ELi2ELi2ELi2ELi2ELb1EEENS1_24CollectiveEpilogueBwdGQAISA_fSD_Li256ELb1ELb1EEENS1_19SingleTileSchedulerILb1ELb0ELb0ELi64EEEEEEEEEvNT_6ParamsE:
        /* <DEDUP_REMOVED lines=18> */
.L_x_408:
        /* <DEDUP_REMOVED lines=8> */
.L_x_410:
[----:B------:R-:W-:Y:S02]  /*01a0*/  MOV R0, c[0x0][0x3ac] ;  /* 0x0000eb0000007a02 */ /* 0x000fe40000000f00 */
.L_x_409:
[----:B------:R-:W-:-:S06]  /*01b0*/  USHF.L.U32 UR14, UR10, 0x6, URZ ;  /* 0x000000060a0e7899 */ /* 0x000fcc000800063f */
[----:B-----5:R-:W-:-:S04]  /*01c0*/  ISETP.LE.AND P0, PT, R0, UR14, PT ;  /* 0x0000000e00007c0c */ /* 0x020fc8000bf03270 */
[----:B------:R-:W-:Y:S01]  /*01d0*/  SEL R238, R238, 0xffffffff, !P0 ;  /* 0xffffffffeeee7807 */ /* 0x000fe20004000000 */
[----:B------:R-:W-:Y:S05]  /*01e0*/  BRA `(.L_x_411) ;  /* 0x0000011000007947 */ /* 0x000fea0003800000 */
.L_x_407:
[----:B--2-4-:R-:W-:-:S04]  /*01f0*/  ISETP.NE.U32.AND P0, PT, RZ, c[0x0][0x3c8], PT ;  /* 0x0000f200ff007a0c */ /* 0x014fc80003f05070 */
[----:B------:R-:W-:-:S13]  /*0200*/  ISETP.NE.AND.EX P0, PT, RZ, c[0x0][0x3cc], PT, P0 ;  /* 0x0000f300ff007a0c */ /* 0x000fda0003f05300 */
[----:B------:R-:W-:Y:S05]  /*0210*/  @!P0 BRA `(.L_x_412) ;  /* 0x0000002000008947 */ /* 0x000fea0003800000 */
[----:B------:R1:W5:Y:S01]  /*0220*/  LDG.E R0, [R4.64] ;  /* 0x0000001004007981 */ /* 0x000362000c1e1900 */
[----:B------:R-:W-:Y:S05]  /*0230*/  BRA `(.L_x_413) ;  /* 0x0000009000007947 */ /* 0x000fea0003800000 */
.L_x_412:
        /* <DEDUP_REMOVED lines=8> */
.L_x_414:
[----:B------:R-:W-:Y:S02]  /*02c0*/  MOV R0, c[0x0][0x3ac] ;  /* 0x0000eb0000007a02 */ /* 0x000fe40000000f00 */
.L_x_413:
[----:B------:R-:W-:-:S06]  /*02d0*/  USHF.L.U32 UR14, UR10, 0x6, URZ ;  /* 0x000000060a0e7899 */ /* 0x000fcc000800063f */
[----:B-----5:R-:W-:-:S04]  /*02e0*/  ISETP.LE.AND P0, PT, R0, UR14, PT ;  /* 0x0000000e00007c0c */ /* 0x020fc8000bf03270 */
[----:B------:R-:W-:-:S04]  /*02f0*/  SEL R238, R238, 0xffffffff, !P0 ;  /* 0xffffffffeeee7807 */ /* 0x000fc80004000000 */
.L_x_411:
        /* <DEDUP_REMOVED lines=36> */
.L_x_415:
[----:B------:R-:W-:-:S04]  /*0540*/  ISETP.NE.U32.AND P0, PT, RZ, c[0x0][0x2e0], PT ;  /* 0x0000b800ff007a0c */ /* 0x000fc80003f05070 */
[----:B------:R-:W-:-:S13]  /*0550*/  ISETP.NE.AND.EX P0, PT, RZ, c[0x0][0x2e4], PT, P0 ;  /* 0x0000b900ff007a0c */ /* 0x000fda0003f05300 */
[----:B------:R-:W-:Y:S05]  /*0560*/  @!P0 BRA `(.L_x_416) ;  /* 0x0000004000008947 */ /* 0x000fea0003800000 */
[----:B-1----:R-:W-:-:S05]  /*0570*/  IMAD.WIDE R8, R238, R9, c[0x0][0x2e0] ;  /* 0x0000b800ee087625 */ /* 0x002fca00078e0209 */
[----:B------:R-:W3:Y:S02]  /*0580*/  LDG.E R2, [R8.64] ;  /* 0x0000001008027981 */ /* 0x000ee4000c1e1900 */
[----:B---3--:R1:W3:Y:S02]  /*0590*/  R2UR UR7, R2 ;  /* 0x00000000020773c2 */ /* 0x0082e400000e0000 */
[----:B-1-3--:R-:W-:Y:S05]  /*05a0*/  BRA `(.L_x_417) ;  /* 0x0000006000007947 */ /* 0x00afea0003800000 */
.L_x_416:
[----:B------:R-:W-:Y:S05]  /*05b0*/  @!P4 BRA `(.L_x_417) ;  /* 0x000000500000c947 */ /* 0x000fea0003800000 */
[----:B------:R-:W3:Y:S04]  /*05c0*/  LDG.E R2, [R14.64] ;  /* 0x000000100e027981 */ /* 0x000ee8000c1e1900 */
[----:B-1----:R-:W4:Y:S01]  /*05d0*/  LDG.E R8, [R14.64+0x4] ;  /* 0x000004100e087981 */ /* 0x002f22000c1e1900 */
[----:B---3--:R-:W1:Y:S08]  /*05e0*/  R2UR UR7, R2 ;  /* 0x00000000020773c2 */ /* 0x008e7000000e0000 */
[----:B----4-:R-:W1:Y:S02]  /*05f0*/  R2UR UR4, R8 ;  /* 0x00000000080473c2 */ /* 0x010e6400000e0000 */
[----:B-1----:R-:W-:-:S06]  /*0600*/  UIADD3 UR7, -UR7, UR4, URZ ;  /* 0x0000000407077290 */ /* 0x002fcc000fffe13f */
.L_x_417:
        /* <DEDUP_REMOVED lines=15> */
.L_x_418:
        /* <DEDUP_REMOVED lines=521> */
.L_x_438:
        /* <DEDUP_REMOVED lines=141> */
.L_x_422:
[----:B------:R-:W-:Y:S04]  /*3060*/  MOV R4, c[0x0][0x2a8] ;  /* 0x0000aa0000047a02 */ /* 0x000fe80000000f00 */
[----:B------:R-:W-:Y:S11]  /*3070*/  ISETP.NE.AND P0, PT, R4, 0x1, PT ;  /* 0x000000010400780c */ /* 0x000ff60003f05270 */
[----:B------:R-:W-:Y:S02]  /*3080*/  @!UPT UIADD3 URZ, URZ, URZ, URZ ;  /* 0x0000003f3f3ff290 */ /* 0x000fe4000fffe03f */
[----:B------:R-:W-:Y:S05]  /*3090*/  @P0 IMAD.HI.U32 R4, R5, c[0x0][0x2ac], RZ ;  /* 0x0000ab0005040a27 */ /* 0x000fea00078e00ff */
[----:B------:R-:W-:Y:S02]  /*30a0*/  @P0 SHF.R.U32.HI R5, RZ, c[0x0][0x2b0], R4 ;  /* 0x0000ac00ff050a19 */ /* 0x000fe40000011604 */
.L_x_423:
[----:B------:R-:W-:Y:S05]  /*30b0*/  BSYNC B0 ;  /* 0x0000000000007941 */ /* 0x000fea0003800000 */
.L_x_421:
[----:B------:R-:W-:Y:S04]  /*30c0*/  IMAD.MOV.U32 R4, RZ, RZ, c[0x0][0x2a8] ;  /* 0x0000aa00ff047624 */ /* 0x000fe800078e00ff */
[----:B------:R-:W-:Y:S04]  /*30d0*/  IMAD R4, R5, R4, -UR14 ;  /* 0x8000000e05047e24 */ /* 0x000fe8000f8e0204 */
[----:B------:R-:W-:Y:S05]  /*30e0*/  IMAD.IADD R4, R4, 0x1, -R247 ;  /* 0x0000000104047824 */ /* 0x000fea00078e0af7 */
[----:B------:R-:W-:Y:S02]  /*30f0*/  IADD3 R5, R4, c[0x0][0x2a8], RZ ;  /* 0x0000aa0004057a10 */ /* 0x000fe40007ffe0ff */
[----:B------:R-:W-:Y:S02]  /*3100*/  IMNMX R217, R217, R4, !PT ;  /* 0x00000004d9d97217 */ /* 0x000fe40007800200 */
[----:B------:R-:W-:Y:S02]  /*3110*/  IMNMX R216, R216, R5, PT ;  /* 0x00000005d8d87217 */ /* 0x000fe40003800200 */
.L_x_420:
        /* <DEDUP_REMOVED lines=18> */
.L_x_426:
[----:B------:R-:W-:Y:S04]  /*3240*/  MOV R4, c[0x0][0x2a8] ;  /* 0x0000aa0000047a02 */ /* 0x000fe80000000f00 */
[----:B------:R-:W-:Y:S11]  /*3250*/  ISETP.NE.AND P0, PT, R4, 0x1, PT ;  /* 0x000000010400780c */ /* 0x000ff60003f05270 */
[----:B------:R-:W-:Y:S02]  /*3260*/  @!UPT UIADD3 URZ, URZ, URZ, URZ ;  /* 0x0000003f3f3ff290 */ /* 0x000fe4000fffe03f */
[----:B------:R-:W-:Y:S05]  /*3270*/  @P0 IMAD.HI.U32 R4, R5, c[0x0][0x2ac], RZ ;  /* 0x0000ab0005040a27 */ /* 0x000fea00078e00ff */
[----:B------:R-:W-:Y:S02]  /*3280*/  @P0 SHF.R.U32.HI R5, RZ, c[0x0][0x2b0], R4 ;  /* 0x0000ac00ff050a19 */ /* 0x000fe40000011604 */
.L_x_427:
[----:B------:R-:W-:Y:S05]  /*3290*/  BSYNC B0 ;  /* 0x0000000000007941 */ /* 0x000fea0003800000 */
.L_x_425:
[----:B------:R-:W-:Y:S04]  /*32a0*/  IMAD.MOV.U32 R4, RZ, RZ, c[0x0][0x2a8] ;  /* 0x0000aa00ff047624 */ /* 0x000fe800078e00ff */
[----:B------:R-:W-:Y:S04]  /*32b0*/  IMAD R4, R5, R4, -UR14 ;  /* 0x8000000e05047e24 */ /* 0x000fe8000f8e0204 */
[----:B------:R-:W-:Y:S05]  /*32c0*/  IMAD.IADD R4, R4, 0x1, -R247 ;  /* 0x0000000104047824 */ /* 0x000fea00078e0af7 */
[----:B------:R-:W-:Y:S02]  /*32d0*/  IADD3 R5, R4, c[0x0][0x2a8], RZ ;  /* 0x0000aa0004057a10 */ /* 0x000fe40007ffe0ff */
[----:B------:R-:W-:Y:S02]  /*32e0*/  IMNMX R141, R141, R4, !PT ;  /* 0x000000048d8d7217 */ /* 0x000fe40007800200 */
[----:B------:R-:W-:Y:S02]  /*32f0*/  IMNMX R140, R140, R5, PT ;  /* 0x000000058c8c7217 */ /* 0x000fe40003800200 */
.L_x_424:
        /* <DEDUP_REMOVED lines=18> */
.L_x_430:
[----:B------:R-:W-:Y:S04]  /*3420*/  MOV R4, c[0x0][0x2a8] ;  /* 0x0000aa0000047a02 */ /* 0x000fe80000000f00 */
[----:B------:R-:W-:Y:S11]  /*3430*/  ISETP.NE.AND P0, PT, R4, 0x1, PT ;  /* 0x000000010400780c */ /* 0x000ff60003f05270 */
[----:B------:R-:W-:Y:S02]  /*3440*/  @!UPT UIADD3 URZ, URZ, URZ, URZ ;  /* 0x0000003f3f3ff290 */ /* 0x000fe4000fffe03f */
[----:B------:R-:W-:Y:S05]  /*3450*/  @P0 IMAD.HI.U32 R4, R5, c[0x0][0x2ac], RZ ;  /* 0x0000ab0005040a27 */ /* 0x000fea00078e00ff */
[----:B------:R-:W-:Y:S02]  /*3460*/  @P0 SHF.R.U32.HI R5, RZ, c[0x0][0x2b0], R4 ;  /* 0x0000ac00ff050a19 */ /* 0x000fe40000011604 */
.L_x_431:
[----:B------:R-:W-:Y:S05]  /*3470*/  BSYNC B0 ;  /* 0x0000000000007941 */ /* 0x000fea0003800000 */
.L_x_429:
[----:B------:R-:W-:Y:S04]  /*3480*/  IMAD.MOV.U32 R4, RZ, RZ, c[0x0][0x2a8] ;  /* 0x0000aa00ff047624 */ /* 0x000fe800078e00ff */
[----:B------:R-:W-:Y:S04]  /*3490*/  IMAD R4, R5, R4, -UR14 ;  /* 0x8000000e05047e24 */ /* 0x000fe8000f8e0204 */
[----:B------:R-:W-:Y:S05]  /*34a0*/  IMAD.IADD R5, R4, 0x1, -R247 ;  /* 0x0000000104057824 */ /* 0x000fea00078e0af7 */
[----:B------:R-:W-:Y:S02]  /*34b0*/  IADD3 R4, R5, c[0x0][0x2a8], RZ ;  /* 0x0000aa0005047a10 */ /* 0x000fe40007ffe0ff */
[----:B------:R-:W-:Y:S02]  /*34c0*/  IMNMX R138, R138, R5, !PT ;  /* 0x000000058a8a7217 */ /* 0x000fe40007800200 */
[----:B------:R-:W-:Y:S02]  /*34d0*/  IMNMX R139, R139, R4, PT ;  /* 0x000000048b8b7217 */ /* 0x000fe40003800200 */
.L_x_428:
        /* <DEDUP_REMOVED lines=18> */
.L_x_434:
[----:B------:R-:W-:Y:S04]  /*3600*/  MOV R4, c[0x0][0x2a8] ;  /* 0x0000aa0000047a02 */ /* 0x000fe80000000f00 */
[----:B------:R-:W-:Y:S11]  /*3610*/  ISETP.NE.AND P0, PT, R4, 0x1, PT ;  /* 0x000000010400780c */ /* 0x000ff60003f05270 */
[----:B------:R-:W-:Y:S02]  /*3620*/  @!UPT UIADD3 URZ, URZ, URZ, URZ ;  /* 0x0000003f3f3ff290 */ /* 0x000fe4000fffe03f */
[----:B------:R-:W-:Y:S05]  /*3630*/  @P0 IMAD.HI.U32 R4, R5, c[0x0][0x2ac], RZ ;  /* 0x0000ab0005040a27 */ /* 0x000fea00078e00ff */
[----:B------:R-:W-:Y:S02]  /*3640*/  @P0 SHF.R.U32.HI R5, RZ, c[0x0][0x2b0], R4 ;  /* 0x0000ac00ff050a19 */ /* 0x000fe40000011604 */
.L_x_435:
[----:B------:R-:W-:Y:S05]  /*3650*/  BSYNC B0 ;  /* 0x0000000000007941 */ /* 0x000fea0003800000 */
.L_x_433:
[----:B------:R-:W-:Y:S04]  /*3660*/  IMAD.MOV.U32 R4, RZ, RZ, c[0x0][0x2a8] ;  /* 0x0000aa00ff047624 */ /* 0x000fe800078e00ff */
[----:B------:R-:W-:Y:S04]  /*3670*/  IMAD R4, R5, R4, -UR14 ;  /* 0x8000000e05047e24 */ /* 0x000fe8000f8e0204 */
[----:B------:R-:W-:Y:S05]  /*3680*/  IMAD.IADD R5, R4, 0x1, -R247 ;  /* 0x0000000104057824 */ /* 0x000fea00078e0af7 */
[----:B------:R-:W-:Y:S02]  /*3690*/  IADD3 R4, R5, c[0x0][0x2a8], RZ ;  /* 0x0000aa0005047a10 */ /* 0x000fe40007ffe0ff */
[----:B------:R-:W-:Y:S02]  /*36a0*/  IMNMX R136, R136, R5, !PT ;  /* 0x0000000588887217 */ /* 0x000fe40007800200 */
[----:B------:R-:W-:Y:S02]  /*36b0*/  IMNMX R137, R137, R4, PT ;  /* 0x0000000489897217 */ /* 0x000fe40003800200 */
.L_x_432:
        /* <DEDUP_REMOVED lines=387> */
.L_x_436:
        /* <DEDUP_REMOVED lines=118> */
.L_x_437:
        /* <DEDUP_REMOVED lines=167> */
.L_x_419:
[----:B------:R-:W-:Y:S05]  /*60c0*/  @P2 EXIT ;  /* 0x000000000000294d */ /* 0x000fea0003800000 */
[----:B------:R-:W-:-:S04]  /*60d0*/  ISETP.NE.U32.AND P1, PT, RZ, c[0x0][0x360], PT ;  /* 0x0000d800ff007a0c */ /* 0x000fc80003f25070 */
[----:B------:R-:W-:-:S13]  /*60e0*/  ISETP.NE.AND.EX P1, PT, RZ, c[0x0][0x364], PT, P1 ;  /* 0x0000d900ff007a0c */ /* 0x000fda0003f25310 */
[----:B------:R-:W-:-:S04]  /*60f0*/  @P1 IMAD.MOV.U32 R3, RZ, RZ, 0x4 ;  /* 0x00000004ff031424 */ /* 0x000fc800078e00ff */
[----:B-1----:R-:W-:-:S05]  /*6100*/  @P1 IMAD.WIDE R4, R238, R3, c[0x0][0x360] ;  /* 0x0000d800ee041625 */ /* 0x002fca00078e0203 */
[----:B------:R1:W2:Y:S01]  /*6110*/  @P1 LDG.E R7, [R4.64] ;  /* 0x0000001004071981 */ /* 0x0002a2000c1e1900 */
[----:B------:R-:W-:Y:S01]  /*6120*/  IMAD.MOV.U32 R0, RZ, RZ, c[0x0][0x338] ;  /* 0x0000ce00ff007624 */ /* 0x000fe200078e00ff */
[----:B------:R-:W-:Y:S01]  /*6130*/  ULDC UR5, c[0x0][0x358] ;  /* 0x0000d60000057ab9 */ /* 0x000fe20000000800 */
[----:B------:R-:W-:Y:S01]  /*6140*/  IMAD R3, R238, c[0x0][0x2f4], RZ ;  /* 0x0000bd00ee037a24 */ /* 0x000fe200078e02ff */
[----:B------:R-:W3:Y:S01]  /*6150*/  S2R R2, SR_CTAID.Y ;  /* 0x0000000000027919 */ /* 0x000ee20000002600 */
[----:B------:R-:W-:-:S03]  /*6160*/  UIMAD UR5, UR10, UR5, URZ ;  /* 0x000000050a0572a4 */ /* 0x000fc6000f8e023f */
[----:B------:R-:W-:Y:S01]  /*6170*/  BAR.SYNC.DEFER_BLOCKING 0x1, 0x100 ;  /* 0x0044000000007b1d */ /* 0x000fe20000010000 */
[----:B------:R-:W-:-:S05]  /*6180*/  ISETP.NE.AND P0, PT, R0, 0x1, PT ;  /* 0x000000010000780c */ /* 0x000fca0003f05270 */
[----:B------:R-:W-:Y:S01]  /*6190*/  ULDC UR4, c[0x0][0x2f4] ;  /* 0x0000bd0000047ab9 */ /* 0x000fe20000000800 */
[----:B------:R-:W-:Y:S01]  /*61a0*/  BSSY B0, `(.L_x_439) ;  /* 0x0000022000007945 */ /* 0x000fe20003800000 */
[----:B------:R-:W-:-:S04]  /*61b0*/  UIMAD UR5, UR5, UR4, URZ ;  /* 0x00000004050572a4 */ /* 0x000fc8000f8e023f */
[----:B------:R-:W-:Y:S01]  /*61c0*/  USHF.R.S32.HI UR4, URZ, 0x1f, UR5 ;  /* 0x0000001f3f047899 */ /* 0x000fe20008011405 */
[----:B-1----:R-:W-:Y:S01]  /*61d0*/  SHF.R.S32.HI R4, RZ, 0x1f, R3 ;  /* 0x0000001fff047819 */ /* 0x002fe20000011403 */
[----:B---3--:R-:W-:-:S04]  /*61e0*/  @P0 IMAD.HI.U32 R0, R2, c[0x0][0x33c], RZ ;  /* 0x0000cf0002000a27 */ /* 0x008fc800078e00ff */
[----:B------:R-:W-:Y:S01]  /*61f0*/  IMAD.MOV.U32 R8, RZ, RZ, R2 ;  /* 0x000000ffff087224 */ /* 0x000fe200078e0002 */
[----:B------:R-:W-:Y:S02]  /*6200*/  @P0 SHF.R.U32.HI R8, RZ, c[0x0][0x340], R0 ;  /* 0x0000d000ff080a19 */ /* 0x000fe40000011600 */
[----:B------:R-:W-:Y:S02]  /*6210*/  SHF.R.S32.HI R0, RZ, 0x1f, R238 ;  /* 0x0000001fff007819 */ /* 0x000fe400000114ee */
[--C-:B------:R-:W-:Y:S02]  /*6220*/  IADD3 R3, P2, P0, R3, UR5, R8.reuse ;  /* 0x0000000503037c10 */ /* 0x100fe4000f85e008 */
[----:B------:R-:W-:Y:S02]  /*6230*/  SHF.R.S32.HI R5, RZ, 0x1f, R8 ;  /* 0x0000001fff057819 */ /* 0x000fe40000011408 */
[----:B------:R-:W-:Y:S02]  /*6240*/  SEL R0, R0, RZ, !P1 ;  /* 0x000000ff00007207 */ /* 0x000fe40004800000 */
[----:B------:R-:W-:-:S02]  /*6250*/  IADD3.X R4, R4, UR4, R5, P2, P0 ;  /* 0x0000000404047c10 */ /* 0x000fc400097e0405 */
[----:B------:R-:W-:Y:S02]  /*6260*/  ISETP.NE.AND P2, PT, R233, RZ, PT ;  /* 0x000000ffe900720c */ /* 0x000fe40003f45270 */
[C---:B------:R-:W-:Y:S01]  /*6270*/  SHF.L.U64.HI R4, R3.reuse, 0x2, R4 ;  /* 0x0000000203047819 */ /* 0x040fe20000010204 */
[----:B------:R-:W-:-:S05]  /*6280*/  IMAD.SHL.U32 R3, R3, 0x4, RZ ;  /* 0x0000000403037824 */ /* 0x000fca00078e00ff */
[----:B------:R-:W-:-:S04]  /*6290*/  IADD3 R10, P0, R3, c[0x0][0x350], RZ ;  /* 0x0000d400030a7a10 */ /* 0x000fc80007f1e0ff */
[----:B------:R-:W-:Y:S01]  /*62a0*/  IADD3.X R11, R4, c[0x0][0x354], RZ, P0, !PT ;  /* 0x0000d500040b7a10 */ /* 0x000fe200007fe4ff */
[C---:B--2---:R-:W-:Y:S01]  /*62b0*/  @P1 IMAD R7, R238.reuse, 0x40, R7 ;  /* 0x00000040ee071824 */ /* 0x044fe200078e0207 */
[----:B------:R-:W-:-:S04]  /*62c0*/  SEL R238, R238, RZ, !P1 ;  /* 0x000000ffeeee7207 */ /* 0x000fc80004800000 */
[----:B------:R-:W-:-:S04]  /*62d0*/  @P1 SHF.R.S32.HI R6, RZ, 0x1f, R7 ;  /* 0x0000001fff061819 */ /* 0x000fc80000011407 */
[----:B------:R-:W-:Y:S01]  /*62e0*/  @P1 LEA.HI R6, R6, R7, RZ, 0x6 ;  /* 0x0000000706061211 */ /* 0x000fe200078f30ff */
[----:B------:R-:W-:-:S03]  /*62f0*/  IMAD.MOV R7, RZ, RZ, -R8 ;  /* 0x000000ffff077224 */ /* 0x000fc600078e0a08 */
[----:B------:R-:W-:Y:S01]  /*6300*/  @P1 SHF.R.S32.HI R6, RZ, 0x6, R6 ;  /* 0x00000006ff061819 */ /* 0x000fe20000011406 */
[----:B------:R-:W-:-:S04]  /*6310*/  IMAD R7, R7, c[0x0][0x338], R2 ;  /* 0x0000ce0007077a24 */ /* 0x000fc800078e0202 */
[----:B------:R-:W-:-:S04]  /*6320*/  @P1 IMAD R6, R6, 0x3000, RZ ;  /* 0x0000300006061824 */ /* 0x000fc800078e02ff */
[--C-:B------:R-:W-:Y:S01]  /*6330*/  @P1 IMAD.MOV.U32 R12, RZ, RZ, R6.reuse ;  /* 0x000000ffff0c1224 */ /* 0x100fe200078e0006 */
[----:B------:R-:W-:Y:S01]  /*6340*/  @P1 SHF.R.S32.HI R13, RZ, 0x1f, R6 ;  /* 0x0000001fff0d1819 */ /* 0x000fe20000011406 */
[----:B------:R-:W-:Y:S01]  /*6350*/  @!P1 CS2R R12, SRZ ;  /* 0x00000000000c9805 */ /* 0x000fe2000001ff00 */
[----:B------:R-:W-:Y:S05]  /*6360*/  @P2 BRA `(.L_x_440) ;  /* 0x0000005000002947 */ /* 0x000fea0003800000 */
.L_x_441:
[----:B------:R-:W2:Y:S01]  /*6370*/  LDG.E.STRONG.GPU R2, [R10.64] ;  /* 0x000000100a027981 */ /* 0x000ea2000c1ef900 */
[----:B------:R-:W-:Y:S01]  /*6380*/  YIELD ;  /* 0x0000000000007946 */ /* 0x000fe20003800000 */
[----:B--2---:R-:W-:Y:S01]  /*6390*/  ISETP.NE.AND P0, PT, R2, R7, PT ;  /* 0x000000070200720c */ /* 0x004fe20003f05270 */
[----:B------:R-:W-:-:S12]  /*63a0*/  CCTL.IVALL ;  /* 0x00000000ff00798f */ /* 0x000fd80002000000 */
[----:B------:R-:W-:Y:S05]  /*63b0*/  @P0 BRA `(.L_x_441) ;  /* 0xffffffb000000947 */ /* 0x000fea000383ffff */
.L_x_440:
[----:B------:R-:W-:Y:S05]  /*63c0*/  BSYNC B0 ;  /* 0x0000000000007941 */ /* 0x000fea0003800000 */
.L_x_439:
[----:B------:R-:W-:Y:S01]  /*63d0*/  MOV R2, 0xffffffff ;  /* 0xffffffff00027802 */ /* 0x000fe20000000f00 */
[----:B------:R-:W-:Y:S05]  /*63e0*/  BRA.CONV ~URZ, `(.L_x_442) ;  /* 0x000000237f007947 */ /* 0x000fea000b800000 */
[----:B------:R-:W-:Y:S02]  /*63f0*/  MOV R6, 0x6410 ;  /* 0x0000641000067802 */ /* 0x000fe40000000f00 */
[----:B------:R-:W-:Y:S05]  /*6400*/  CALL.REL.NOINC `($__internal_3_$__cuda_sm70_warpsync) ;  /* 0x00000a9000007944 */ /* 0x000fea0003c00000 */
.L_x_442:
        /* <DEDUP_REMOVED lines=9> */
[----:B------:R-:W-:-:S04]  /*64a0*/  IMAD.WIDE.U32 R16, R8, c[0x0][0x328], R12 ;  /* 0x0000ca0008107a25 */ /* 0x000fc800078e000c */
[----:B------:R-:W-:Y:S01]  /*64b0*/  IMAD R9, R238, c[0x0][0x334], R9 ;  /* 0x0000cd00ee097a24 */ /* 0x000fe200078e0209 */
[----:B------:R-:W-:-:S05]  /*64c0*/  IADD3 R17, R17, R15, RZ ;  /* 0x0000000f11117210 */ /* 0x000fca0007ffe0ff */
        /* <DEDUP_REMOVED lines=54> */
[----:B-1----:R-:W-:Y:S05]  /*6830*/  CALL.REL.NOINC `($__internal_3_$__cuda_sm70_warpsync) ;  /* 0x0000066000007944 */ /* 0x002fea0003c00000 */
.L_x_443:
        /* <DEDUP_REMOVED lines=12> */
.L_x_445:
[----:B------:R-:W-:Y:S05]  /*6900*/  BSYNC B0 ;  /* 0x0000000000007941 */ /* 0x000fea0003800000 */
.L_x_444:
[----:B--2---:R-:W-:Y:S01]  /*6910*/  IADD3 R10, P0, R3, c[0x0][0x348], RZ ;  /* 0x0000d200030a7a10 */ /* 0x004fe20007f1e0ff */
[----:B------:R-:W-:Y:S03]  /*6920*/  BSSY B0, `(.L_x_446) ;  /* 0x0000008000007945 */ /* 0x000fe60003800000 */
[----:B------:R-:W-:Y:S01]  /*6930*/  IADD3.X R11, R4, c[0x0][0x34c], RZ, P0, !PT ;  /* 0x0000d300040b7a10 */ /* 0x000fe200007fe4ff */
[----:B------:R-:W-:Y:S05]  /*6940*/  @P2 BRA `(.L_x_447) ;  /* 0x0000005000002947 */ /* 0x000fea0003800000 */
.L_x_448:
[----:B------:R-:W2:Y:S01]  /*6950*/  LDG.E.STRONG.GPU R4, [R10.64] ;  /* 0x000000100a047981 */ /* 0x000ea2000c1ef900 */
[----:B------:R-:W-:Y:S01]  /*6960*/  YIELD ;  /* 0x0000000000007946 */ /* 0x000fe20003800000 */
[----:B--2---:R-:W-:Y:S01]  /*6970*/  ISETP.NE.AND P0, PT, R4, R7, PT ;  /* 0x000000070400720c */ /* 0x004fe20003f05270 */
[----:B------:R-:W-:-:S12]  /*6980*/  CCTL.IVALL ;  /* 0x00000000ff00798f */ /* 0x000fd80002000000 */
[----:B------:R-:W-:Y:S05]  /*6990*/  @P0 BRA `(.L_x_448) ;  /* 0xffffffb000000947 */ /* 0x000fea000383ffff */
.L_x_447:
[----:B------:R-:W-:Y:S05]  /*69a0*/  BSYNC B0 ;  /* 0x0000000000007941 */ /* 0x000fea0003800000 */
.L_x_446:
[----:B------:R-:W-:Y:S05]  /*69b0*/  BRA.CONV ~URZ, `(.L_x_449) ;  /* 0x000000237f007947 */ /* 0x000fea000b800000 */
[----:B------:R-:W-:Y:S02]  /*69c0*/  MOV R6, 0x69e0 ;  /* 0x000069e000067802 */ /* 0x000fe40000000f00 */
[----:B-1----:R-:W-:Y:S05]  /*69d0*/  CALL.REL.NOINC `($__internal_3_$__cuda_sm70_warpsync) ;  /* 0x000004c000007944 */ /* 0x002fea0003c00000 */
.L_x_449:
[----:B------:R-:W-:Y:S01]  /*69e0*/  MOV R6, R12 ;  /* 0x0000000c00067202 */ /* 0x000fe20000000f00 */
[----:B------:R-:W-:Y:S01]  /*69f0*/  IMAD R5, R5, c[0x0][0x300], RZ ;  /* 0x0000c00005057a24 */ /* 0x000fe200078e02ff */
[----:B------:R-:W-:Y:S01]  /*6a00*/  MOV R7, R13 ;  /* 0x0000000d00077202 */ /* 0x000fe20000000f00 */
[----:B------:R-:W-:Y:S01]  /*6a10*/  IMAD R3, R0, c[0x0][0x308], RZ ;  /* 0x0000c20000037a24 */ /* 0x000fe200078e02ff */
[----:B------:R-:W-:-:S06]  /*6a20*/  NOP ;  /* 0x0000000000007918 */ /* 0x000fcc0000000000 */
[----:B------:R-:W-:-:S04]  /*6a30*/  IMAD.WIDE.U32 R6, R8, c[0x0][0x300], R6 ;  /* 0x0000c00008067a25 */ /* 0x000fc800078e0006 */
[----:B------:R-:W-:Y:S02]  /*6a40*/  IMAD R5, R8, c[0x0][0x304], R5 ;  /* 0x0000c10008057a24 */ /* 0x000fe400078e0205 */
[----:B------:R-:W-:-:S03]  /*6a50*/  IMAD R3, R238, c[0x0][0x30c], R3 ;  /* 0x0000c300ee037a24 */ /* 0x000fc600078e0203 */
        /* <DEDUP_REMOVED lines=55> */
[----:B-12---:R-:W-:Y:S05]  /*6dd0*/  CALL.REL.NOINC `($__internal_3_$__cuda_sm70_warpsync) ;  /* 0x000000c000007944 */ /* 0x006fea0003c00000 */
.L_x_450:
        /* <DEDUP_REMOVED lines=12> */
        .weak           $__internal_3_$__cuda_sm70_warpsync
        .type           $__internal_3_$__cuda_sm70_warpsync,@function
        .size           $__internal_3_$__cuda_sm70_warpsync,(.L_x_1389 - $__internal_3_$__cuda_sm70_warpsync)
$__internal_3_$__cuda_sm70_warpsync:
[----:B------:R-:W-:Y:S01]  /*6ea0*/  MOV R14, R6 ;  /* 0x00000006000e7202 */ /* 0x000fe20000000f00 */
[----:B------:R-:W-:Y:S04]  /*6eb0*/  WARPSYNC R2 ;  /* 0x0000000200007348 */ /* 0x000fe80003800000 */
[----:B------:R-:W-:-:S04]  /*6ec0*/  MOV R15, 0x0 ;  /* 0x00000000000f7802 */ /* 0x000fc80000000f00 */
[----:B------:R-:W-:Y:S05]  /*6ed0*/  RET.REL.NODEC R14 `(_ZN7cutlass13device_kernelIN5flash19enable_sm80_to_sm89INS1_16FlashAttnBwdSm80INS1_25CollectiveMainloopBwdSm80ILi1ELi1EN4cute5tupleIJNS5_1CILi64EEES8_NS7_ILi192EEEEEENS_10bfloat16_tEfNS_4arch4Sm80ELb0ELb1ELb1ELb1ELb1ELb0ELb0ELb0ELi2ELi2ELi2ELi2ELb1EEENS1_24CollectiveEpilogueBwdGQAISA_fSD_Li256ELb1ELb1EEENS1_19SingleTileSchedulerILb1ELb0ELb0ELi64EEEEEEEEEvNT_6ParamsE) ;  /* 0xffff91200e007950 */ /* 0x000fea0003c3ffff */
.L_x_451:
        /* <DEDUP_REMOVED lines=10> */
.L_x_1389:


//--------------------- .text._ZN7cutlass13device_kernelIN5flash19enable_sm80_to_sm89INS1_16FlashAttnBwdSm80INS1_25CollectiveMainloopBwdSm80ILi1ELi1EN4cute5tupleIJNS5_1CILi64EEES8_NS7_ILi192EEEEEENS_10bfloat16_tEfNS_4arch4Sm80ELb1ELb0ELb1ELb0ELb0ELb0ELb0ELb0ELi2ELi2ELi2ELi2ELb1EEENS1_21CollectiveEpilogueBwdISA_SB_SD_Li256ELb0ELb0ELi4EEENS1_25SingleTileBwdLPTSchedulerILb0ELi64ELb0EEEEEEEEEvNT_6ParamsE --------------------------
	.section	.text._ZN7cutlass13device_kernelIN5flash19enable_sm80_to_sm89INS1_16FlashAttnBwdSm80INS1_25CollectiveMainloopBwdSm80ILi1ELi1EN4cute5tupleIJNS5_1CILi64EEES8_NS7_ILi192EEEEEENS_10bfloat16_tEfNS_4arch4Sm80ELb1ELb0ELb1ELb0ELb0ELb0ELb0ELb0ELi2ELi2ELi2ELi2ELb1EEENS1_21CollectiveEpilogueBwdISA_SB_SD_Li256ELb0ELb0ELi4EEENS1_25SingleTileBwdLPTSchedulerILb0ELi64ELb0EEEEEEEEEvNT_6ParamsE,"ax",@progbits
	.sectioninfo	@"SHI_REGISTERS=255"
	.align	128
.text._ZN7cutlass13device_kernelIN5flash19enable_sm80_to_sm89INS1_16FlashAttnBwdSm80INS1_25CollectiveMainloopBwdSm80ILi1ELi1EN4cute5tupleIJNS5_1CILi64EEES8_NS7_ILi192EEEEEENS_10bfloat16_tEfNS_4arch4Sm80ELb1ELb0ELb1ELb0ELb0ELb0ELb0ELb0ELi2ELi2ELi2ELi2ELb1EEENS1_21CollectiveEpilogueBwdISA_SB_SD_Li256ELb0ELb0ELi4EEENS1_25SingleTileBwdLPTSchedulerILb0ELi64ELb0EEEEEEEEEvNT_6ParamsE:
        .type           _ZN7cutlass13device_kernelIN5flash19enable_sm80_to_sm89INS1_16FlashAttnBwdSm80INS1_25CollectiveMainloopBwdSm80ILi1ELi1EN4cute5tupleIJNS5_1CILi64EEES8_NS7_ILi192EEEEEENS_10bfloat16_tEfNS_4arch4Sm80ELb1ELb0ELb1ELb0ELb0ELb0ELb0ELb0ELi2ELi2ELi2ELi2ELb1EEENS1_21CollectiveEpilogueBwdISA_SB_SD_Li256ELb0ELb0ELi4EEENS1_25SingleTileBwdLPTSchedulerILb0ELi64ELb0EEEEEEEEEvNT_6ParamsE,@function
        .size           _ZN7cutlass13device_kernelIN5flash19enable_sm80_to_sm89INS1_16FlashAttnBwdSm80INS1_25CollectiveMainloopBwdSm80ILi1ELi1EN4cute5tupleIJNS5_1CILi64EEES8_NS7_ILi192EEEEEENS_10bfloat16_tEfNS_4arch4Sm80ELb1ELb0ELb1ELb0ELb0ELb0ELb0ELb0ELi2ELi2ELi2ELi2ELb1EEENS1_21CollectiveEpilogueBwdISA_SB_SD_Li256ELb0ELb0ELi4EEENS1_25SingleTileBwdLPTSchedulerILb0ELi64ELb0EEEEEEEEEvNT_6ParamsE,(.L_x_1391 - _ZN7cutlass13device_kernelIN5flash19enable_sm80_to_sm89INS1_16FlashAttnBwdSm80INS1_25CollectiveMainloopBwdSm80ILi1ELi1EN4cute5tupleIJNS5_1CILi64EEES8_NS7_ILi192EEEEEENS_10bfloat16_tEfNS_4arch4Sm80ELb1ELb0ELb1ELb0ELb0ELb0ELb0ELb0ELi2ELi2ELi2ELi2ELb1EEENS1_21CollectiveEpilogueBwdISA_SB_SD_Li256ELb0ELb0ELi4EEENS1_25SingleTileBwdLPTSchedulerILb0ELi64ELb0EEEEEEEEEvNT_6ParamsE)
        .other          _ZN7cutlass13device_kernelIN5flash19enable_sm80_to_sm89INS1_16FlashAttnBwdSm80INS1_25CollectiveMainloopBwdSm80ILi1ELi1EN4cute5tupleIJNS5_1CILi64EEES8_NS7_ILi192EEEEEENS_10bfloat16_tEfNS_4arch4Sm80ELb1ELb0ELb1ELb0ELb0ELb0ELb0ELb0ELi2ELi2ELi2ELi2ELb1EEENS1_21CollectiveEpilogueBwdISA_SB_SD_Li256ELb0ELb0ELi4EEENS1_25SingleTileBwdLPTSchedulerILb0ELi64ELb0EEEEEEEEEvNT_6ParamsE,@"STO_CUDA_ENTRY STV_DEFAULT"
_ZN7cutlass13device_kernelIN5flash19enable_sm80_to_sm89INS1_16FlashAttnBwdSm80INS1_25CollectiveMainloopBwdSm80ILi1ELi1EN4cute5tupleIJNS5_1CILi64EEES8_NS7_ILi192EEEEEENS_10bfloat16_tEfNS_4arch4Sm80ELb1ELb0ELb1ELb0ELb0ELb0ELb0ELb0ELi2ELi2ELi2ELi2ELb1EEENS1_21CollectiveEpilogueBwdISA_SB_SD_Li256ELb0ELb0ELi4EEENS1_25SingleTileBwdLPTSchedulerILb0ELi64ELb0EEEEEEEEEvNT_6ParamsE:
[----:B------:R-:W-:Y:S02]  /*0000*/  MOV R1, c[0x0][0x28] ;  /* 0x00000a0000017a02 */ /* 0x000fe40000000f00 */
[----:B------:R-:W1:Y:S01]  /*0010*/  S2R R234, SR_TID.X ;  /* 0x0000000000ea7919 */ /* 0x000e620000002100 */
[----:B------:R-:W2:Y:S01]  /*0020*/  S2UR UR4, SR_CTAID.X ;  /* 0x00000000000479c3 */ /* 0x000ea20000002500 */
[----:B------:R-:W-:Y:S02]  /*0030*/  IADD3 R1, R1, -0x8, RZ ;  /* 0xfffffff801017810 */ /* 0x000fe40007ffe0ff */
[----:B-1----:R-:W-:-:S06]  /*0040*/  SHF.R.U32.HI R0, RZ, 0x5, R234 ;  /* 0x00000005ff007819 */ /* 0x002fcc00000116ea */
[----:B------:R-:W1:Y:S02]  /*0050*/  SHFL.IDX PT, R0, R0, RZ, 0x1f ;  /* 0x00001fff00007589 */ /* 0x000e6400000e0000 */
[----:B-1----:R-:W-:-:S13]  /*0060*/  ISETP.NE.AND P0, PT, R0, RZ, PT ;  /* 0x000000ff0000720c */ /* 0x002fda0003f05270 */
[----:B--2---:R-:W-:Y:S05]  /*0070*/  @!P0 BRA `(.L_x_452) ;  /* 0x0000026000008947 */ /* 0x004fea0003800000 */
[----:B------:R-:W-:Y:S02]  /*0080*/  ULDC.64 UR6, c[0x0][0x3b8] ;  /* 0x0000ee0000067ab9 */ /* 0x000fe40000000a00 */
[----:B------:R-:W-:Y:S02]  /*0090*/  UISETP.NE.AND UP0, UPT, UR6, 0x1, UPT ;  /* 0x000000010600788c */ /* 0x000fe4000bf05270 */
[----:B------:R-:W-:Y:S02]  /*00a0*/  UIMAD.WIDE.U32 UR10, UR4, UR7, URZ ;  /* 0x00000007040a72a5 */ /* 0x000fe4000f8e003f */
[----:B------:R-:W-:Y:S02]  /*00b0*/  ULDC UR5, c[0x0][0x3c0] ;  /* 0x0000f00000057ab9 */ /* 0x000fe40000000800 */
[----:B------:R-:W-:-:S05]  /*00c0*/  UMOV UR8, UR4 ;  /* 0x0000000400087c82 */ /* 0x000fca0008000000 */
[----:B------:R-:W-:-:S03]  /*00d0*/  @UP0 USHF.R.U32.HI UR8, URZ, UR5, UR11 ;  /* 0x000000053f080299 */ /* 0x000fc6000801160b */
[----:B------:R-:W-:Y:S02]  /*00e0*/  ULDC UR5, c[0x0][0x3d0] ;  /* 0x0000f40000057ab9 */ /* 0x000fe40000000800 */
[----:B------:R-:W-:Y:S02]  /*00f0*/  UISETP.GE.AND UP0, UPT, UR8, UR5, UPT ;  /* 0x000000050800728c */ /* 0x000fe4000bf06270 */
[----:B------:R-:W-:-:S04]  /*0100*/  UIADD3 UR5, -UR8, URZ, URZ ;  /* 0x0000003f08057290 */ /* 0x000fc8000fffe13f */
[----:B------:R-:W-:Y:S01]  /*0110*/  PLOP3.LUT P0, PT, PT, PT, UP0, 0x80, 0x0 ;  /* 0x000000000000781c */ /* 0x000fe20003f0f008 */
[----:B------:R-:W-:-:S12]  /*0120*/  UIMAD UR6, UR5, UR6, UR4 ;  /* 0x00000006050672a4 */ /* 0x000fd8000f8e0204 */
[----:B------:R-:W-:Y:S05]  /*0130*/  @!P0 BRA `(.L_x_453) ;  /* 0x0000008000008947 */ /* 0x000fea0003800000 */
[----:B------:R-:W-:Y:S02]  /*0140*/  ULDC UR7, c[0x0][0x3c4] ;  /* 0x0000f10000077ab9 */ /* 0x000fe40000000800 */
[----:B------:R-:W-:Y:S02]  /*0150*/  UISETP.NE.AND UP0, UPT, UR7, 0x1, UPT ;  /* 0x000000010700788c */ /* 0x000fe4000bf05270 */
[----:B------:R-:W-:Y:S02]  /*0160*/  ULDC.64 UR4, c[0x0][0x3c8] ;  /* 0x0000f20000047ab9 */ /* 0x000fe40000000a00 */
[----:B------:R-:W-:Y:S02]  /*0170*/  UIMAD.WIDE.U32 UR10, UR6, UR4, URZ ;  /* 0x00000004060a72a5 */ /* 0x000fe4000f8e003f */
[----:B------:R-:W-:-:S05]  /*0180*/  UMOV UR15, UR6 ;  /* 0x00000006000f7c82 */ /* 0x000fca0008000000 */
[----:B------:R-:W-:-:S04]  /*0190*/  @UP0 USHF.R.U32.HI UR15, URZ, UR5, UR11 ;  /* 0x000000053f0f0299 */ /* 0x000fc8000801160b */
[----:B------:R-:W-:Y:S01]  /*01a0*/  UIMAD UR7, UR15, UR7, URZ ;  /* 0x000000070f0772a4 */ /* 0x000fe2000f8e023f */
[----:B------:R-:W-:Y:S05]  /*01b0*/  BRA `(.L_x_454) ;  /* 0x0000007000007947 */ /* 0x000fea0003800000 */
.L_x_453:
[----:B------:R-:W-:Y:S02]  /*01c0*/  ULDC UR7, c[0x0][0x3ac] ;  /* 0x0000eb0000077ab9 */ /* 0x000fe40000000800 */
[----:B------:R-:W-:Y:S02]  /*01d0*/  UISETP.NE.AND UP0, UPT, UR7, 0x1, UPT ;  /* 0x000000010700788c */ /* 0x000fe4000bf05270 */
[----:B------:R-:W-:Y:S02]  /*01e0*/  ULDC.64 UR4, c[0x0][0x3b0] ;  /* 0x0000ec0000047ab9 */ /* 0x000fe40000000a00 */
[----:B------:R-:W-:Y:S02]  /*01f0*/  UIMAD.WIDE.U32 UR10, UR6, UR4, URZ ;  /* 0x00000004060a72a5 */ /* 0x000fe4000f8e003f */
[----:B------:R-:W-:-:S05]  /*0200*/  UMOV UR15, UR6 ;  /* 0x00000006000f7c82 */ /* 0x000fca0008000000 */
[----:B------:R-:W-:-:S04]  /*0210*/  @UP0 USHF.R.U32.HI UR15, URZ, UR5, UR11 ;  /* 0x000000053f0f0299 */ /* 0x000fc8000801160b */
[----:B------:R-:W-:-:S04]  /*0220*/  UIMAD UR7, UR15, UR7, URZ ;  /* 0x000000070f0772a4 */ /* 0x000fc8000f8e023f */
.L_x_454:
[----:B------:R-:W-:Y:S02]  /*0230*/  UIADD3 UR9, UR6, -UR7, URZ ;  /* 0x8000000706097290 */ /* 0x000fe4000fffe03f */
[----:B------:R-:W-:Y:S02]  /*0240*/  ULDC.64 UR4, c[0x0][0x3a8] ;  /* 0x0000ea0000047ab9 */ /* 0x000fe40000000a00 */
[----:B------:R-:W-:Y:S02]  /*0250*/  ULDC.64 UR6, c[0x0][0x3a0] ;  /* 0x0000e80000067ab9 */ /* 0x000fe40000000a00 */
[----:B------:R-:W-:Y:S02]  /*0260*/  UISETP.NE.AND UP0, UPT, UR6, 0x1, UPT ;  /* 0x000000010600788c */ /* 0x000fe4000bf05270 */
[----:B------:R-:W-:-:S04]  /*0270*/  UIMAD UR5, UR8, UR5, UR9 ;  /* 0x00000005080572a4 */ /* 0x000fc8000f8e0209 */
[----:B------:R-:W-:-:S03]  /*0280*/  UIMAD.WIDE.U32 UR8, UR5, UR7, URZ ;  /* 0x00000007050872a5 */ /* 0x000fc6000f8e003f */
[----:B------:R-:W-:Y:S02]  /*0290*/  UMOV UR14, UR5 ;  /* 0x00000005000e7c82 */ /* 0x000fe40008000000 */
[----:B------:R-:W-:-:S04]  /*02a0*/  @UP0 USHF.R.U32.HI UR14, URZ, UR4, UR9 ;  /* 0x000000043f0e0299 */ /* 0x000fc80008011609 */
[----:B------:R-:W-:-:S04]  /*02b0*/  UIADD3 UR13, -UR14, URZ, URZ ;  /* 0x0000003f0e0d7290 */ /* 0x000fc8000fffe13f */
[----:B------:R-:W-:Y:S01]  /*02c0*/  UIMAD UR13, UR13, UR6, UR5 ;  /* 0x000000060d0d72a4 */ /* 0x000fe2000f8e0205 */
[----:B------:R-:W-:Y:S05]  /*02d0*/  BRA `(.L_x_455) ;  /* 0x0000025000007947 */ /* 0x000fea0003800000 */
.L_x_452:
        /* <DEDUP_REMOVED lines=20> */
.L_x_456:
[----:B------:R-:W-:Y:S02]  /*0420*/  ULDC UR7, c[0x0][0x3ac] ;  /* 0x0000eb0000077ab9 */ /* 0x000fe40000000800 */
[----:B------:R-:W-:Y:S02]  /*0430*/  UISETP.NE.AND UP0, UPT, UR7, 0x1, UPT ;  /* 0x000000010700788c */ /* 0x000fe4000bf05270 */
[----:B------:R-:W-:Y:S02]  /*0440*/  ULDC.64 UR4, c[0x0][0x3b0] ;  /* 0x0000ec0000047ab9 */ /* 0x000fe40000000a00 */
[----:B------:R-:W-:Y:S02]  /*0450*/  UIMAD.WIDE.U32 UR10, UR6, UR4, URZ ;  /* 0x00000004060a72a5 */ /* 0x000fe4000f8e003f */
[----:B------:R-:W-:-:S05]  /*0460*/  UMOV UR15, UR6 ;  /* 0x00000006000f7c82 */ /* 0x000fca0008000000 */
[----:B------:R-:W-:-:S04]  /*0470*/  @UP0 USHF.R.U32.HI UR15, URZ, UR5, UR11 ;  /* 0x000000053f0f0299 */ /* 0x000fc8000801160b */
[----:B------:R-:W-:-:S04]  /*0480*/  UIMAD UR7, UR15, UR7, URZ ;  /* 0x000000070f0772a4 */ /* 0x000fc8000f8e023f */
.L_x_457:
        /* <DEDUP_REMOVED lines=9> */
[----:B------:R-:W-:Y:S02]  /*0520*/  UIMAD UR13, UR13, UR6, UR5 ;  /* 0x000000060d0d72a4 */ /* 0x000fe4000f8e0205 */
.L_x_455:
[----:B------:R-:W-:-:S13]  /*0530*/  ISETP.LE.AND P0, PT, RZ, UR14, PT ;  /* 0x0000000eff007c0c */ /* 0x000fda000bf03270 */
[----:B------:R-:W-:Y:S05]  /*0540*/  @!P0 EXIT ;  /* 0x000000000000894d */ /* 0x000fea0003800000 */
[----:B------:R-:W-:Y:S01]  /*0550*/  USHF.L.U32 UR10, UR15, 0x6, URZ ;  /* 0x000000060f0a7899 */ /* 0x000fe2000800063f */
        /* <DEDUP_REMOVED lines=13> */
[----:B------:R-:W-:Y:S01]  /*0630*/  UIADD3 UR6, UR6, 0x3f, URZ ;  /* 0x0000003f06067890 */ /* 0x000fe2000fffe03f */
[----:B------:R-:W-:Y:S01]  /*0640*/  IMAD.MOV.U32 R120, RZ, RZ, RZ ;  /* 0x000000ffff787224 */ /* 0x000fe200078e00ff */
[----:B------:R-:W-:Y:S01]  /*0650*/  USHF.R.S32.HI UR4, URZ, 0x1f, UR5 ;  /* 0x0000001f3f047899 */ /* 0x000fe20008011405 */
[----:B------:R-:W-:Y:S01]  /*0660*/  MOV R11, RZ ;  /* 0x000000ff000b7202 */ /* 0x000fe20000000f00 */
[----:B------:R-:W-:Y:S01]  /*0670*/  ULDC.64 UR16, c[0x0][0x118] ;  /* 0x0000460000107ab9 */ /* 0x000fe20000000a00 */
[----:B------:R-:W-:Y:S01]  /*0680*/  IMAD.MOV.U32 R118, RZ, RZ, RZ ;  /* 0x000000ffff767224 */ /* 0x000fe200078e00ff */
[----:B------:R-:W-:Y:S01]  /*0690*/  ULEA.HI UR11, UR4, UR5, URZ, 0x6 ;  /* 0x00000005040b7291 */ /* 0x000fe2000f8f303f */
[----:B------:R-:W-:Y:S01]  /*06a0*/  CS2R R12, SRZ ;  /* 0x00000000000c7805 */ /* 0x000fe2000001ff00 */
[----:B------:R-:W-:Y:S01]  /*06b0*/  USHF.R.S32.HI UR4, URZ, 0x1f, UR6 ;  /* 0x0000001f3f047899 */ /* 0x000fe20008011406 */
[----:B------:R-:W-:Y:S01]  /*06c0*/  MOV R116, RZ ;  /* 0x000000ff00747202 */ /* 0x000fe20000000f00 */
[----:B------:R-:W-:Y:S01]  /*06d0*/  USHF.R.S32.HI UR11, URZ, 0x6, UR11 ;  /* 0x000000063f0b7899 */ /* 0x000fe2000801140b */
[----:B------:R-:W-:Y:S01]  /*06e0*/  IMAD.MOV.U32 R110, RZ, RZ, RZ ;  /* 0x000000ffff6e7224 */ /* 0x000fe200078e00ff */
[----:B------:R-:W-:Y:S01]  /*06f0*/  ULEA.HI UR4, UR4, UR6, URZ, 0x6 ;  /* 0x0000000604047291 */ /* 0x000fe2000f8f303f */
[----:B------:R-:W-:Y:S01]  /*0700*/  MOV R15, RZ ;  /* 0x000000ff000f7202 */ /* 0x000fe20000000f00 */
[----:B------:R-:W-:Y:S01]  /*0710*/  UISETP.LT.AND UP0, UPT, URZ, UR11, UPT ;  /* 0x0000000b3f00728c */ /* 0x000fe2000bf01270 */
[----:B------:R-:W-:Y:S01]  /*0720*/  IMAD.MOV.U32 R108, RZ, RZ, RZ ;  /* 0x000000ffff6c7224 */ /* 0x000fe200078e00ff */
[----:B------:R-:W-:Y:S01]  /*0730*/  USHF.R.S32.HI UR12, URZ, 0x6, UR4 ;  /* 0x000000063f0c7899 */ /* 0x000fe20008011404 */
[----:B------:R-:W-:Y:S01]  /*0740*/  CS2R R16, SRZ ;  /* 0x0000000000107805 */ /* 0x000fe2000001ff00 */
[----:B------:R-:W-:Y:S01]  /*0750*/  USEL UR11, URZ, UR11, !UP0 ;  /* 0x0000000b3f0b7287 */ /* 0x000fe2000c000000 */
[----:B------:R-:W-:Y:S01]  /*0760*/  MOV R114, RZ ;  /* 0x000000ff00727202 */ /* 0x000fe20000000f00 */
[----:B------:R-:W-:Y:S01]  /*0770*/  IMAD.MOV.U32 R112, RZ, RZ, RZ ;  /* 0x000000ffff707224 */ /* 0x000fe200078e00ff */
[----:B------:R-:W-:Y:S01]  /*0780*/  CS2R R18, SRZ ;  /* 0x0000000000127805 */ /* 0x000fe2000001ff00 */
[----:B------:R-:W-:Y:S01]  /*0790*/  UISETP.GT.AND UP0, UPT, UR12, UR11, UPT ;  /* 0x0000000b0c00728c */ /* 0x000fe2000bf04270 */
[----:B------:R-:W-:Y:S01]  /*07a0*/  MOV R106, RZ ;  /* 0x000000ff006a7202 */ /* 0x000fe20000000f00 */
[----:B------:R-:W-:Y:S01]  /*07b0*/  IMAD.MOV.U32 R104, RZ, RZ, RZ ;  /* 0x000000ffff687224 */ /* 0x000fe200078e00ff */
[----:B------:R-:W-:Y:S01]  /*07c0*/  CS2R R20, SRZ ;  /* 0x0000000000147805 */ /* 0x000fe2000001ff00 */
[----:B------:R-:W-:Y:S01]  /*07d0*/  MOV R102, RZ ;  /* 0x000000ff00667202 */ /* 0x000fe20000000f00 */
[----:B------:R-:W-:Y:S01]  /*07e0*/  IMAD.MOV.U32 R100, RZ, RZ, RZ ;  /* 0x000000ffff647224 */ /* 0x000fe200078e00ff */
[----:B------:R-:W-:Y:S01]  /*07f0*/  PLOP3.LUT P0, PT, PT, PT, UP0, 0x80, 0x0 ;  /* 0x000000000000781c */ /* 0x000fe20003f0f008 */
        /* <DEDUP_REMOVED lines=37> */
[----:B------:R-:W-:Y:S01]  /*0a50*/  IMAD.SHL.U32 R2, R234, 0x4, RZ ;  /* 0x00000004ea027824 */ /* 0x000fe200078e00ff */
[----:B------:R-:W-:Y:S01]  /*0a60*/  SHF.R.S32.HI R14, RZ, 0x1f, R234 ;  /* 0x0000001fff0e7819 */ /* 0x000fe200000114ea */
[----:B------:R-:W-:Y:S01]  /*0a70*/  ULDC.64 UR4, c[0x0][0x248] ;  /* 0x0000920000047ab9 */ /* 0x000fe20000000a00 */
[----:B------:R-:W-:Y:S01]  /*0a80*/  IMAD.U32 R0, RZ, RZ, UR13 ;  /* 0x0000000dff007e24 */ /* 0x000fe2000f8e00ff */
[----:B------:R-:W-:Y:S01]  /*0a90*/  USHF.R.S32.HI UR18, URZ, 0x1f, UR13 ;  /* 0x0000001f3f127899 */ /* 0x000fe2000801140d */
[----:B------:R-:W-:Y:S01]  /*0aa0*/  SHF.R.S32.HI R3, RZ, 0x1f, R2 ;  /* 0x0000001fff037819 */ /* 0x000fe20000011402 */
[----:B------:R-:W-:Y:S01]  /*0ab0*/  UISETP.NE.AND UP0, UPT, UR4, 0x1, UPT ;  /* 0x000000010400788c */ /* 0x000fe2000bf05270 */
[-C--:B------:R-:W-:Y:S01]  /*0ac0*/  LEA.HI R27, R14, R234.reuse, RZ, 0x3 ;  /* 0x000000ea0e1b7211 */ /* 0x080fe200078f18ff */
[----:B------:R-:W-:Y:S01]  /*0ad0*/  UIMAD.WIDE.U32 UR8, UR13, UR5, URZ ;  /* 0x000000050d0872a5 */ /* 0x000fe2000f8e003f */
[----:B------:R-:W-:Y:S01]  /*0ae0*/  SHF.R.S32.HI R235, RZ, 0x1f, R234 ;  /* 0x0000001fffeb7819 */ /* 0x000fe200000114ea */
[----:B------:R-:W-:Y:S01]  /*0af0*/  IMAD.WIDE.U32 R22, R0, c[0x0][0x288], R2 ;  /* 0x0000a20000167a25 */ /* 0x000fe200078e0002 */
[----:B------:R-:W-:Y:S01]  /*0b00*/  ULDC.64 UR4, c[0x0][0x238] ;  /* 0x00008e0000047ab9 */ /* 0x000fe20000000a00 */
[----:B------:R-:W-:Y:S01]  /*0b10*/  LOP3.LUT R0, R27, 0xfffffff8, RZ, 0xc0, !PT ;  /* 0xfffffff81b007812 */ /* 0x000fe200078ec0ff */
[----:B------:R-:W-:Y:S01]  /*0b20*/  UIMAD UR4, UR18, UR4, URZ ;  /* 0x00000004120472a4 */ /* 0x000fe2000f8e023f */
[----:B------:R-:W-:Y:S01]  /*0b30*/  IMAD.U32 R4, RZ, RZ, UR13 ;  /* 0x0000000dff047e24 */ /* 0x000fe2000f8e00ff */
[CC--:B------:R-:W-:Y:S01]  /*0b40*/  LEA.HI R31, R14.reuse, R234.reuse, RZ, 0x2 ;  /* 0x000000ea0e1f7211 */ /* 0x0c0fe200078f10ff */
[----:B------:R-:W-:Y:S01]  /*0b50*/  IMAD.U32 R6, RZ, RZ, UR13 ;  /* 0x0000000dff067e24 */ /* 0x000fe2000f8e00ff */
[-C--:B------:R-:W-:Y:S01]  /*0b60*/  LEA.HI R25, R14, R234.reuse, RZ, 0x4 ;  /* 0x000000ea0e197211 */ /* 0x080fe200078f20ff */
[----:B------:R-:W-:Y:S01]  /*0b70*/  UIMAD UR5, UR13, UR5, UR4 ;  /* 0x000000050d0572a4 */ /* 0x000fe2000f8e0204 */
[----:B------:R-:W-:Y:S01]  /*0b80*/  IMAD.WIDE.U32 R4, R4, c[0x0][0x238], R234 ;  /* 0x00008e0004047a25 */ /* 0x000fe200078e00ea */
[----:B------:R-:W-:Y:S01]  /*0b90*/  UMOV UR7, UR13 ;  /* 0x0000000d00077c82 */ /* 0x000fe20008000000 */
[----:B------:R-:W-:Y:S01]  /*0ba0*/  SHF.R.S32.HI R7, RZ, 0x4, R25 ;  /* 0x00000004ff077819 */ /* 0x000fe20000011419 */
[----:B------:R-:W-:Y:S01]  /*0bb0*/  ULDC UR4, c[0x0][0x250] ;  /* 0x0000940000047ab9 */ /* 0x000fe20000000800 */
[----:B------:R-:W-:Y:S01]  /*0bc0*/  IMAD.WIDE.U32 R20, R6, c[0x0][0x270], R2 ;  /* 0x00009c0006147a25 */ /* 0x000fe200078e0002 */
[--C-:B------:R-:W-:Y:S01]  /*0bd0*/  SHF.R.S32.HI R6, RZ, 0x2, R31.reuse ;  /* 0x00000002ff067819 */ /* 0x100fe2000001141f */
[----:B------:R-:W-:Y:S01]  /*0be0*/  @UP0 USHF.R.U32.HI UR7, URZ, UR4, UR9 ;  /* 0x000000043f070299 */ /* 0x000fe20008011609 */
[----:B------:R-:W-:Y:S01]  /*0bf0*/  LEA.HI R26, R14, R234, RZ, 0x5 ;  /* 0x000000ea0e1a7211 */ /* 0x000fe200078f28ff */
[----:B------:R-:W-:Y:S01]  /*0c00*/  IMAD.IADD R15, R234, 0x1, -R0 ;  /* 0x00000001ea0f7824 */ /* 0x000fe200078e0a00 */
[----:B------:R-:W-:Y:S01]  /*0c10*/  SHF.R.S32.HI R0, RZ, 0x1f, R31 ;  /* 0x0000001fff007819 */ /* 0x000fe2000001141f */
[----:B------:R-:W-:Y:S01]  /*0c20*/  IMAD.MOV.U32 R18, RZ, RZ, R4 ;  /* 0x000000ffff127224 */ /* 0x000fe200078e0004 */
[----:B------:R-:W-:Y:S01]  /*0c30*/  LEA.HI R4, R25, R7, RZ, 0x1 ;  /* 0x0000000719047211 */ /* 0x000fe200078f08ff */
[----:B------:R-:W-:Y:S01]  /*0c40*/  USHF.R.S32.HI UR6, URZ, 0x1f, UR7 ;  /* 0x0000001f3f067899 */ /* 0x000fe20008011407 */
[----:B------:R-:W-:Y:S01]  /*0c50*/  LEA.HI R0, R0, R6, RZ, 0x3 ;  /* 0x0000000600007211 */ /* 0x000fe200078f18ff */
[----:B------:R-:W-:Y:S01]  /*0c60*/  IMAD.SHL.U32 R12, R15, 0x8, RZ ;  /* 0x000000080f0c7824 */ /* 0x000fe200078e00ff */
[----:B------:R-:W-:Y:S01]  /*0c70*/  IADD3 R19, R5, UR5, RZ ;  /* 0x0000000505137c10 */ /* 0x000fe2000fffe0ff */
[----:B------:R-:W-:Y:S01]  /*0c80*/  ULDC.64 UR4, c[0x0][0x1e0] ;  /* 0x0000780000047ab9 */ /* 0x000fe20000000a00 */
[----:B------:R-:W-:Y:S01]  /*0c90*/  SHF.R.S32.HI R236, RZ, 0x3, R27 ;  /* 0x00000003ffec7819 */ /* 0x000fe2000001141b */
[----:B------:R-:W-:Y:S01]  /*0ca0*/  UIMAD UR4, UR6, UR4, URZ ;  /* 0x00000004060472a4 */ /* 0x000fe2000f8e023f */
[----:B------:R-:W-:Y:S01]  /*0cb0*/  LOP3.LUT R4, R4, 0xfffffffe, RZ, 0xc0, !PT ;  /* 0xfffffffe04047812 */ /* 0x000fe200078ec0ff */
[----:B------:R-:W-:Y:S01]  /*0cc0*/  IMAD.U32 R2, RZ, RZ, UR15 ;  /* 0x0000000fff027e24 */ /* 0x000fe2000f8e00ff */
[----:B------:R-:W-:Y:S01]  /*0cd0*/  LOP3.LUT R0, R0, 0xfffffff8, RZ, 0xc0, !PT ;  /* 0xfffffff800007812 */ /* 0x000fe200078ec0ff */
[----:B------:R-:W-:Y:S01]  /*0ce0*/  IMAD.U32 R9, RZ, RZ, UR7 ;  /* 0x00000007ff097e24 */ /* 0x000fe2000f8e00ff */
[----:B------:R-:W-:Y:S01]  /*0cf0*/  SHF.R.S32.HI R8, RZ, 0x5, R26 ;  /* 0x00000005ff087819 */ /* 0x000fe2000001141a */
[----:B------:R-:W-:Y:S01]  /*0d00*/  IMAD.IADD R17, R7, 0x1, -R4 ;  /* 0x0000000107117824 */ /* 0x000fe200078e0a04 */
[----:B------:R-:W-:Y:S01]  /*0d10*/  SHF.R.S32.HI R237, RZ, 0x1f, R236 ;  /* 0x0000001fffed7819 */ /* 0x000fe200000114ec */
[----:B------:R-:W-:Y:S01]  /*0d20*/  IMAD.IADD R32, R6, 0x1, -R0 ;  /* 0x0000000106207824 */ /* 0x000fe200078e0a00 */
[----:B------:R-:W-:Y:S01]  /*0d30*/  SHF.R.S32.HI R13, RZ, 0x1f, R12 ;  /* 0x0000001fff0d7819 */ /* 0x000fe2000001140c */
[----:B------:R-:W-:Y:S01]  /*0d40*/  IMAD.SHL.U32 R4, R236, 0x40, RZ ;  /* 0x00000040ec047824 */ /* 0x000fe200078e00ff */
[----:B------:R-:W-:Y:S01]  /*0d50*/  LEA.HI R5, R26, R8, RZ, 0x1 ;  /* 0x000000081a057211 */ /* 0x000fe200078f08ff */
[----:B------:R-:W-:Y:S01]  /*0d60*/  UIMAD UR8, UR7, UR5, UR4 ;  /* 0x00000005070872a4 */ /* 0x000fe2000f8e0204 */
[----:B------:R-:W-:Y:S01]  /*0d70*/  LEA.HI R0, R14, R234, RZ, 0x6 ;  /* 0x000000ea0e007211 */ /* 0x000fe200078f30ff */
[----:B------:R-:W-:Y:S01]  /*0d80*/  IMAD.WIDE R10, R2, 0x40, R236 ;  /* 0x00000040020a7825 */ /* 0x000fe200078e02ec */
[----:B------:R-:W-:Y:S01]  /*0d90*/  ULDC.64 UR4, c[0x0][0x1b0] ;  /* 0x00006c0000047ab9 */ /* 0x000fe20000000a00 */
[----:B------:R-:W-:Y:S01]  /*0da0*/  LOP3.LUT R5, R5, 0xfffffffe, RZ, 0xc0, !PT ;  /* 0xfffffffe05057812 */ /* 0x000fe200078ec0ff */
[----:B------:R-:W-:Y:S01]  /*0db0*/  UIMAD UR6, UR6, UR4, URZ ;  /* 0x00000004060672a4 */ /* 0x000fe2000f8e023f */
[----:B------:R-:W-:Y:S01]  /*0dc0*/  IMAD.WIDE.U32 R2, R9, c[0x0][0x1e0], R12 ;  /* 0x0000780009027a25 */ /* 0x000fe200078e000c */
[----:B------:R-:W-:Y:S01]  /*0dd0*/  SHF.R.S32.HI R29, RZ, 0x6, R0 ;  /* 0x00000006ff1d7819 */ /* 0x000fe20000011400 */
[----:B------:R-:W-:Y:S01]  /*0de0*/  USHF.R.S32.HI UR9, URZ, 0x1f, UR14 ;  /* 0x0000001f3f097899 */ /* 0x000fe2000801140e */
[----:B------:R-:W-:Y:S01]  /*0df0*/  LOP3.LUT R0, R4, 0x1c0, RZ, 0xc0, !PT ;  /* 0x000001c004007812 */ /* 0x000fe200078ec0ff */
[----:B------:R-:W-:Y:S01]  /*0e00*/  IMAD.IADD R220, R8, 0x1, -R5 ;  /* 0x0000000108dc7824 */ /* 0x000fe200078e0a05 */
[----:B------:R-:W-:Y:S01]  /*0e10*/  IADD3 R3, R3, UR8, RZ ;  /* 0x0000000803037c10 */ /* 0x000fe2000fffe0ff */
[----:B------:R-:W-:Y:S01]  /*0e20*/  UIMAD UR6, UR7, UR5, UR6 ;  /* 0x00000005070672a4 */ /* 0x000fe2000f8e0206 */
[----:B------:R-:W-:Y:S01]  /*0e30*/  IMAD.U32 R6, RZ, RZ, UR14 ;  /* 0x0000000eff067e24 */ /* 0x000fe2000f8e00ff */
[----:B------:R-:W-:Y:S01]  /*0e40*/  LOP3.LUT R8, R0, 0x38, R12, 0xf8, !PT ;  /* 0x0000003800087812 */ /* 0x000fe200078ef80c */
[----:B------:R-:W-:Y:S01]  /*0e50*/  IMAD.SHL.U32 R14, R29, 0x200, RZ ;  /* 0x000002001d0e7824 */ /* 0x000fe200078e00ff */
[----:B------:R-:W-:Y:S01]  /*0e60*/  SHF.R.U32.HI R0, RZ, 0x3, R0 ;  /* 0x00000003ff007819 */ /* 0x000fe20000011600 */
[----:B------:R-:W-:Y:S01]  /*0e70*/  IMAD.WIDE.U32 R4, R9, c[0x0][0x1b0], R12 ;  /* 0x00006c0009047a25 */ /* 0x000fe200078e000c */
[----:B------:R-:W-:Y:S01]  /*0e80*/  ULDC.64 UR4, c[0x0][0x1e8] ;  /* 0x00007a0000047ab9 */ /* 0x000fe20000000a00 */
[----:B------:R-:W-:Y:S01]  /*0e90*/  IADD3 R28, R12, 0x40, RZ ;  /* 0x000000400c1c7810 */ /* 0x000fe20007ffe0ff */
[----:B------:R-:W-:Y:S01]  /*0ea0*/  UIMAD UR4, UR9, UR4, URZ ;  /* 0x00000004090472a4 */ /* 0x000fe2000f8e023f */
[----:B------:R-:W-:Y:S01]  /*0eb0*/  IMAD.WIDE.U32 R6, R6, c[0x0][0x1e8], R2 ;  /* 0x00007a0006067a25 */ /* 0x000fe200078e0002 */
[----:B------:R-:W-:Y:S01]  /*0ec0*/  IADD3 R3, R5, UR6, RZ ;  /* 0x0000000605037c10 */ /* 0x000fe2000fffe0ff */
[----:B------:R-:W-:Y:S01]  /*0ed0*/  ULDC UR8, c[0x0][0x198] ;  /* 0x0000660000087ab9 */ /* 0x000fe20000000800 */
[----:B------:R-:W-:Y:S01]  /*0ee0*/  LOP3.LUT R228, R14, R8, R0, 0xf6, !PT ;  /* 0x000000080ee47212 */ /* 0x000fe200078ef600 */
[----:B------:R-:W-:Y:S01]  /*0ef0*/  IMAD.U32 R8, RZ, RZ, UR14 ;  /* 0x0000000eff087e24 */ /* 0x000fe2000f8e00ff */
[----:B------:R-:W-:Y:S01]  /*0f00*/  UIMAD UR7, UR14, UR5, UR4 ;  /* 0x000000050e0772a4 */ /* 0x000fe2000f8e0204 */
[----:B------:R-:W-:Y:S01]  /*0f10*/  IMAD.MOV.U32 R2, RZ, RZ, R4 ;  /* 0x000000ffff027224 */ /* 0x000fe200078e0004 */
[----:B------:R-:W-:Y:S01]  /*0f20*/  UIADD3 UR8, -UR10, UR8, URZ ;  /* 0x000000080a087290 */ /* 0x000fe2000fffe13f */
[----:B------:R-:W-:Y:S01]  /*0f30*/  IMAD.MOV.U32 R4, RZ, RZ, R6 ;  /* 0x000000ffff047224 */ /* 0x000fe200078e0006 */
[----:B------:R-:W-:Y:S01]  /*0f40*/  IADD3 R30, R12, 0x80, RZ ;  /* 0x000000800c1e7810 */ /* 0x000fe20007ffe0ff */
[----:B------:R-:W-:Y:S01]  /*0f50*/  IMAD.WIDE.U32 R8, R8, c[0x0][0x1b8], R2 ;  /* 0x00006e0008087a25 */ /* 0x000fe200078e0002 */
[----:B------:R-:W-:Y:S01]  /*0f60*/  IADD3 R5, R7, UR7, RZ ;  /* 0x0000000707057c10 */ /* 0x000fe2000fffe0ff */
[----:B------:R-:W-:Y:S01]  /*0f70*/  ULDC.64 UR4, c[0x0][0x1b8] ;  /* 0x00006e0000047ab9 */ /* 0x000fe20000000a00 */
[----:B------:R-:W-:Y:S01]  /*0f80*/  ISETP.GE.AND P3, PT, R12, c[0x0][0x1cc], PT ;  /* 0x000073000c007a0c */ /* 0x000fe20003f66270 */
[----:B------:R-:W-:Y:S01]  /*0f90*/  IMAD R2, R237, c[0x0][0x178], RZ ;  /* 0x00005e00ed027a24 */ /* 0x000fe200078e02ff */
[----:B------:R-:W-:Y:S01]  /*0fa0*/  ISETP.GE.AND P2, PT, R28, c[0x0][0x1cc], PT ;  /* 0x000073001c007a0c */ /* 0x000fe20003f46270 */
[----:B------:R-:W-:Y:S01]  /*0fb0*/  IMAD R0, R11, c[0x0][0x1d8], RZ ;  /* 0x000076000b007a24 */ /* 0x000fe200078e02ff */
[----:B------:R-:W-:Y:S01]  /*0fc0*/  ISETP.GE.AND P1, PT, R30, c[0x0][0x1cc], PT ;  /* 0x000073001e007a0c */ /* 0x000fe20003f26270 */
[C---:B------:R-:W-:Y:S01]  /*0fd0*/  IMAD R2, R236.reuse, c[0x0][0x17c], R2 ;  /* 0x00005f00ec027a24 */ /* 0x040fe200078e0202 */
[----:B------:R-:W-:Y:S01]  /*0fe0*/  UIMAD UR4, UR9, UR4, URZ ;  /* 0x00000004090472a4 */ /* 0x000fe2000f8e023f */
[----:B------:R-:W-:Y:S01]  /*0ff0*/  IMAD.WIDE.U32 R6, R236, c[0x0][0x178], R12 ;  /* 0x00005e00ec067a25 */ /* 0x000fe200078e000c */
[----:B------:R-:W-:Y:S01]  /*1000*/  USHF.R.S32.HI UR19, URZ, 0x1f, UR11 ;  /* 0x0000001f3f137899 */ /* 0x000fe2000801140b */
[----:B------:R-:W-:Y:S01]  /*1010*/  CS2R R130, SRZ ;  /* 0x0000000000827805 */ /* 0x000fe2000001ff00 */
[----:B------:R-:W-:Y:S01]  /*1020*/  UIMAD UR5, UR14, UR5, UR4 ;  /* 0x000000050e0572a4 */ /* 0x000fe2000f8e0204 */
[C---:B------:R-:W-:Y:S01]  /*1030*/  IMAD R3, R10.reuse, c[0x0][0x1dc], R0 ;  /* 0x000077000a037a24 */ /* 0x040fe200078e0200 */
[----:B------:R-:W-:Y:S01]  /*1040*/  CS2R R128, SRZ ;  /* 0x0000000000807805 */ /* 0x000fe2000001ff00 */
[----:B------:R-:W-:Y:S01]  /*1050*/  IMAD.U32 R0, RZ, RZ, UR13 ;  /* 0x0000000dff007e24 */ /* 0x000fe2000f8e00ff */
[----:B------:R-:W-:Y:S01]  /*1060*/  CS2R R126, SRZ ;  /* 0x00000000007e7805 */ /* 0x000fe2000001ff00 */
[----:B------:R-:W-:Y:S01]  /*1070*/  IMAD.IADD R7, R7, 0x1, R2 ;  /* 0x0000000107077824 */ /* 0x000fe200078e0202 */
[----:B------:R-:W-:Y:S01]  /*1080*/  IADD3 R9, R9, UR5, RZ ;  /* 0x0000000509097c10 */ /* 0x000fe2000fffe0ff */
[----:B------:R-:W-:Y:S01]  /*1090*/  IMAD.WIDE.U32 R4, R10, c[0x0][0x1d8], R4 ;  /* 0x000076000a047a25 */ /* 0x000fe200078e0004 */
[----:B------:R-:W-:Y:S01]  /*10a0*/  ULDC.64 UR4, c[0x0][0x180] ;  /* 0x0000600000047ab9 */ /* 0x000fe20000000a00 */
[----:B------:R-:W-:Y:S01]  /*10b0*/  CS2R R124, SRZ ;  /* 0x00000000007c7805 */ /* 0x000fe2000001ff00 */
[----:B------:R-:W-:Y:S01]  /*10c0*/  UIMAD UR4, UR18, UR4, URZ ;  /* 0x00000004120472a4 */ /* 0x000fe2000f8e023f */
[----:B------:R-:W-:Y:S01]  /*10d0*/  IMAD.WIDE.U32 R6, R0, c[0x0][0x180], R6 ;  /* 0x0000600000067a25 */ /* 0x000fe200078e0006 */
[----:B------:R-:W-:Y:S01]  /*10e0*/  IADD3 R0, -R236, UR8, RZ ;  /* 0x00000008ec007c10 */ /* 0x000fe2000fffe1ff */
[----:B------:R-:W-:Y:S01]  /*10f0*/  CS2R R122, SRZ ;  /* 0x00000000007a7805 */ /* 0x000fe2000001ff00 */
[----:B------:R-:W-:Y:S01]  /*1100*/  LEA R2, P0, R4, c[0x0][0x1c0], 0x1 ;  /* 0x0000700004027a11 */ /* 0x000fe200078008ff */
[----:B------:R-:W-:Y:S01]  /*1110*/  IMAD.IADD R3, R5, 0x1, R3 ;  /* 0x0000000105037824 */ /* 0x000fe200078e0203 */
[C---:B------:R-:W-:Y:S01]  /*1120*/  ISETP.LT.OR P6, PT, R0.reuse, 0x1, P3 ;  /* 0x000000010000780c */ /* 0x040fe20001fc1670 */
[----:B------:R-:W-:Y:S01]  /*1130*/  IMAD.MOV.U32 R16, RZ, RZ, c[0x0][0x1d8] ;  /* 0x00007600ff107624 */ /* 0x000fe200078e00ff */
[C---:B------:R-:W-:Y:S01]  /*1140*/  ISETP.LT.OR P5, PT, R0.reuse, 0x1, P2 ;  /* 0x000000010000780c */ /* 0x040fe200017a1670 */
[----:B------:R-:W-:Y:S01]  /*1150*/  IMAD.MOV.U32 R24, RZ, RZ, c[0x0][0x1dc] ;  /* 0x00007700ff187624 */ /* 0x000fe200078e00ff */
[C---:B------:R-:W-:Y:S01]  /*1160*/  ISETP.LT.OR P4, PT, R0.reuse, 0x1, P1 ;  /* 0x000000010000780c */ /* 0x040fe20000f81670 */
[----:B------:R-:W-:Y:S01]  /*1170*/  IMAD R5, R11, c[0x0][0x1a8], RZ ;  /* 0x00006a000b057a24 */ /* 0x000fe200078e02ff */
[----:B------:R-:W-:Y:S01]  /*1180*/  ISETP.LT.OR P3, PT, R0, 0x21, P3 ;  /* 0x000000210000780c */ /* 0x000fe20001f61670 */
[----:B------:R-:W-:Y:S01]  /*1190*/  IMAD.SHL.U32 R228, R228, 0x2, RZ ;  /* 0x00000002e4e47824 */ /* 0x000fe200078e00ff */
[----:B------:R-:W-:Y:S01]  /*11a0*/  ISETP.LT.OR P2, PT, R0, 0x21, P2 ;  /* 0x000000210000780c */ /* 0x000fe20001741670 */
[----:B------:R-:W-:Y:S01]  /*11b0*/  IMAD R11, R10, c[0x0][0x1ac], R5 ;  /* 0x00006b000a0b7a24 */ /* 0x000fe200078e0205 */
[----:B------:R-:W-:Y:S01]  /*11c0*/  LEA.HI.X R3, R4, c[0x0][0x1c4], R3, 0x1, P0 ;  /* 0x0000710004037a11 */ /* 0x000fe200000f0c03 */
[----:B------:R-:W-:Y:S01]  /*11d0*/  IMAD.WIDE.U32 R8, R10, c[0x0][0x1a8], R8 ;  /* 0x00006a000a087a25 */ /* 0x000fe200078e0008 */
[----:B------:R-:W-:Y:S01]  /*11e0*/  LEA R4, P0, R16, R2, 0x6 ;  /* 0x0000000210047211 */ /* 0x000fe200078030ff */
[----:B------:R-:W-:Y:S01]  /*11f0*/  UIMAD UR4, UR13, UR5, UR4 ;  /* 0x000000050d0472a4 */ /* 0x000fe2000f8e0204 */
[----:B------:R-:W-:Y:S01]  /*1200*/  ISETP.LT.OR P1, PT, R0, 0x21, P1 ;  /* 0x000000210000780c */ /* 0x000fe20000f21670 */
[----:B------:R-:W-:Y:S01]  /*1210*/  @!PT LDS RZ, [RZ] ;  /* 0x00000000fffff984 */ /* 0x000fe20000000800 */
[----:B------:R-:W-:Y:S01]  /*1220*/  @!PT LDS RZ, [RZ] ;  /* 0x00000000fffff984 */ /* 0x000fe20000000800 */
[----:B------:R-:W-:Y:S01]  /*1230*/  @!PT LDS RZ, [RZ] ;  /* 0x00000000fffff984 */ /* 0x000fe20000000800 */
[----:B------:R1:W-:Y:S01]  /*1240*/  LDGSTS.E.BYPASS.LTC128B.128 [R228+0x6080], [R2.64], !P6 ;  /* 0x0608000002e47fae */ /* 0x0003e2000f101d50 */
[----:B------:R-:W-:Y:S01]  /*1250*/  LEA.HI.X R5, R16, R3, R24, 0x6, P0 ;  /* 0x0000000310057211 */ /* 0x000fe200000f3418 */
[----:B------:R-:W-:Y:S01]  /*1260*/  IMAD.MOV.U32 R33, RZ, RZ, 0x20 ;  /* 0x00000020ff217424 */ /* 0x000fe200078e00ff */
[----:B------:R-:W-:Y:S01]  /*1270*/  ISETP.GE.AND P6, PT, R28, c[0x0][0x19c], PT ;  /* 0x000067001c007a0c */ /* 0x000fe20003fc6270 */
[----:B------:R1:W-:Y:S01]  /*1280*/  LDGSTS.E.BYPASS.LTC128B.128 [R228+0x8080], [R2.64+0x80], !P5 ;  /* 0x0808008002e47fae */ /* 0x0003e2000e901d50 */
[----:B------:R-:W-:Y:S01]  /*1290*/  ISETP.GE.AND P5, PT, R12, c[0x0][0x19c], PT ;  /* 0x000067000c007a0c */ /* 0x000fe20003fa6270 */
[----:B------:R-:W-:Y:S01]  /*12a0*/  IMAD.MOV.U32 R34, RZ, RZ, 0x40 ;  /* 0x00000040ff227424 */ /* 0x000fe200078e00ff */
[----:B------:R-:W-:Y:S01]  /*12b0*/  CS2R R120, SRZ ;  /* 0x0000000000787805 */ /* 0x000fe2000001ff00 */
[----:B------:R1:W-:Y:S01]  /*12c0*/  LDGSTS.E.BYPASS.LTC128B.128 [R228+0xa080], [R2.64+0x100], !P4 ;  /* 0x0a08010002e47fae */ /* 0x0003e2000e101d50 */
[C---:B------:R-:W-:Y:S01]  /*12d0*/  ISETP.LT.OR P4, PT, R0.reuse, 0x1, P5 ;  /* 0x000000010000780c */ /* 0x040fe20002f81670 */
[----:B------:R-:W-:Y:S01]  /*12e0*/  CS2R R118, SRZ ;  /* 0x0000000000767805 */ /* 0x000fe2000001ff00 */
[C---:B------:R-:W-:Y:S01]  /*12f0*/  ISETP.LT.OR P5, PT, R0.reuse, 0x21, P5 ;  /* 0x000000210000780c */ /* 0x040fe20002fa1670 */
[----:B------:R2:W-:Y:S01]  /*1300*/  LDGSTS.E.BYPASS.LTC128B.128 [R228+0x7080], [R4.64], !P3 ;  /* 0x0708000004e47fae */ /* 0x0005e2000d901d50 */
[C---:B------:R-:W-:Y:S01]  /*1310*/  ISETP.LT.OR P3, PT, R0.reuse, 0x1, P6 ;  /* 0x000000010000780c */ /* 0x040fe20003761670 */
[----:B------:R-:W-:Y:S01]  /*1320*/  CS2R R116, SRZ ;  /* 0x0000000000747805 */ /* 0x000fe2000001ff00 */
[----:B------:R-:W-:Y:S01]  /*1330*/  ISETP.LT.OR P6, PT, R0, 0x21, P6 ;  /* 0x000000210000780c */ /* 0x000fe200037c1670 */
[----:B------:R2:W-:Y:S01]  /*1340*/  LDGSTS.E.BYPASS.LTC128B.128 [R228+0x9080], [R4.64+0x80], !P2 ;  /* 0x0908008004e47fae */ /* 0x0005e2000d101d50 */
[----:B------:R-:W-:Y:S01]  /*1350*/  ISETP.GE.AND P2, PT, R30, c[0x0][0x19c], PT ;  /* 0x000067001e007a0c */ /* 0x000fe20003f46270 */
[----:B------:R-:W-:Y:S01]  /*1360*/  CS2R R114, SRZ ;  /* 0x0000000000727805 */ /* 0x000fe2000001ff00 */
[----:B------:R-:W-:Y:S01]  /*1370*/  CS2R R112, SRZ ;  /* 0x0000000000707805 */ /* 0x000fe2000001ff00 */
[----:B------:R2:W-:Y:S01]  /*1380*/  LDGSTS.E.BYPASS.LTC128B.128 [R228+0xb080], [R4.64+0x100], !P1 ;  /* 0x0b08010004e47fae */ /* 0x0005e2000c901d50 */
[C---:B------:R-:W-:Y:S01]  /*1390*/  ISETP.LT.OR P1, PT, R0.reuse, 0x1, P2 ;  /* 0x000000010000780c */ /* 0x040fe20001721670 */
[----:B------:R-:W-:Y:S01]  /*13a0*/  CS2R R110, SRZ ;  /* 0x00000000006e7805 */ /* 0x000fe2000001ff00 */
[----:B------:R-:W-:Y:S01]  /*13b0*/  ISETP.LT.OR P2, PT, R0, 0x21, P2 ;  /* 0x000000210000780c */ /* 0x000fe20001741670 */
[----:B------:R-:W0:Y:S01]  /*13c0*/  LDGDEPBAR ;  /* 0x00000000000079af */ /* 0x000e220000000000 */
[----:B------:R-:W-:Y:S01]  /*13d0*/  IMAD.U32 R0, RZ, RZ, UR14 ;  /* 0x0000000eff007e24 */ /* 0x000fe2000f8e00ff */
        /* <DEDUP_REMOVED lines=9> */
[----:B-1----:R-:W-:Y:S01]  /*1470*/  IMAD.IADD R3, R9, 0x1, R11 ;  /* 0x0000000109037824 */ /* 0x002fe200078e020b */
[C---:B------:R-:W-:Y:S01]  /*1480*/  LEA R2, P0, R8.reuse, c[0x0][0x190], 0x1 ;  /* 0x0000640008027a11 */ /* 0x040fe200078008ff */
[----:B------:R-:W-:Y:S01]  /*1490*/  CS2R R90, SRZ ;  /* 0x00000000005a7805 */ /* 0x000fe2000001ff00 */
[----:B------:R-:W-:Y:S01]  /*14a0*/  CS2R R88, SRZ ;  /* 0x0000000000587805 */ /* 0x000fe2000001ff00 */
[----:B------:R-:W-:Y:S01]  /*14b0*/  CS2R R86, SRZ ;  /* 0x0000000000567805 */ /* 0x000fe2000001ff00 */
[----:B------:R-:W-:Y:S01]  /*14c0*/  LEA.HI.X R3, R8, c[0x0][0x194], R3, 0x1, P0 ;  /* 0x0000650008037a11 */ /* 0x000fe200000f0c03 */
[----:B------:R-:W-:Y:S01]  /*14d0*/  CS2R R84, SRZ ;  /* 0x0000000000547805 */ /* 0x000fe2000001ff00 */
[----:B------:R-:W-:Y:S01]  /*14e0*/  CS2R R82, SRZ ;  /* 0x0000000000527805 */ /* 0x000fe2000001ff00 */
[----:B------:R-:W-:Y:S01]  /*14f0*/  CS2R R80, SRZ ;  /* 0x0000000000507805 */ /* 0x000fe2000001ff00 */
[----:B------:R-:W-:Y:S01]  /*1500*/  CS2R R78, SRZ ;  /* 0x00000000004e7805 */ /* 0x000fe2000001ff00 */
[----:B------:R1:W-:Y:S01]  /*1510*/  LDGSTS.E.BYPASS.LTC128B.128 [R228+0x80], [R2.64], !P4 ;  /* 0x0008000002e47fae */ /* 0x0003e2000e101d50 */
[----:B------:R-:W-:Y:S01]  /*1520*/  ISETP.GE.AND P4, PT, R28, c[0x0][0x16c], PT ;  /* 0x00005b001c007a0c */ /* 0x000fe20003f86270 */
[----:B--2---:R-:W-:Y:S01]  /*1530*/  IMAD.MOV.U32 R4, RZ, RZ, R6 ;  /* 0x000000ffff047224 */ /* 0x004fe200078e0006 */
[----:B------:R-:W-:Y:S01]  /*1540*/  IADD3 R5, R7, UR4, RZ ;  /* 0x0000000407057c10 */ /* 0x000fe2000fffe0ff */
[----:B------:R-:W-:Y:S01]  /*1550*/  IMAD.MOV.U32 R6, RZ, RZ, c[0x0][0x1a8] ;  /* 0x00006a00ff067624 */ /* 0x000fe200078e00ff */
[----:B------:R-:W-:Y:S01]  /*1560*/  ULDC.64 UR4, c[0x0][0x178] ;  /* 0x00005e0000047ab9 */ /* 0x000fe20000000a00 */
[----:B------:R-:W-:Y:S01]  /*1570*/  IMAD.MOV.U32 R7, RZ, RZ, c[0x0][0x1ac] ;  /* 0x00006b00ff077624 */ /* 0x000fe200078e00ff */
[----:B------:R-:W-:Y:S01]  /*1580*/  UIMAD UR6, UR19, UR4, URZ ;  /* 0x00000004130672a4 */ /* 0x000fe2000f8e023f */
[----:B------:R1:W-:Y:S01]  /*1590*/  LDGSTS.E.BYPASS.LTC128B.128 [R228+0x2080], [R2.64+0x80], !P3 ;  /* 0x0208008002e47fae */ /* 0x0003e2000d901d50 */
[----:B------:R-:W-:Y:S01]  /*15a0*/  LEA R8, P0, R6, R2, 0x6 ;  /* 0x0000000206087211 */ /* 0x000fe200078030ff */
[----:B------:R-:W-:Y:S01]  /*15b0*/  UIMAD.WIDE.U32 UR20, UR11, UR4, URZ ;  /* 0x000000040b1472a5 */ /* 0x000fe2000f8e003f */
[----:B------:R-:W-:Y:S01]  /*15c0*/  IMAD.WIDE.U32 R242, R0, c[0x0][0x188], R4 ;  /* 0x0000620000f27a25 */ /* 0x000fe200078e0004 */
[----:B------:R1:W-:Y:S01]  /*15d0*/  LDGSTS.E.BYPASS.LTC128B.128 [R228+0x4080], [R2.64+0x100], !P1 ;  /* 0x0408010002e47fae */ /* 0x0003e2000c901d50 */
[----:B------:R-:W-:Y:S01]  /*15e0*/  LEA.HI.X R9, R6, R3, R7, 0x6, P0 ;  /* 0x0000000306097211 */ /* 0x000fe200000f3407 */
[----:B------:R-:W-:Y:S01]  /*15f0*/  UIMAD UR6, UR11, UR5, UR6 ;  /* 0x000000050b0672a4 */ /* 0x000fe2000f8e0206 */
[----:B------:R-:W-:Y:S01]  /*1600*/  IMAD R0, R237, c[0x0][0x208], RZ ;  /* 0x00008200ed007a24 */ /* 0x000fe200078e02ff */
[----:B------:R-:W-:Y:S01]  /*1610*/  ISETP.GE.AND P0, PT, R12, c[0x0][0x16c], PT ;  /* 0x00005b000c007a0c */ /* 0x000fe20003f06270 */
[----:B------:R-:W-:Y:S01]  /*1620*/  ULDC.64 UR4, c[0x0][0x188] ;  /* 0x0000620000047ab9 */ /* 0x000fe20000000a00 */
[----:B------:R2:W-:Y:S01]  /*1630*/  LDGSTS.E.BYPASS.LTC128B.128 [R228+0x1080], [R8.64], !P5 ;  /* 0x0108000008e47fae */ /* 0x0005e2000e901d50 */
[----:B------:R-:W-:Y:S01]  /*1640*/  UIMAD UR4, UR9, UR4, URZ ;  /* 0x00000004090472a4 */ /* 0x000fe2000f8e023f */
[----:B------:R-:W-:Y:S01]  /*1650*/  IMAD.U32 R5, RZ, RZ, UR21 ;  /* 0x00000015ff057e24 */ /* 0x000fe2000f8e00ff */
[----:B------:R-:W-:Y:S01]  /*1660*/  UIADD3 UR6, UR21, UR6, URZ ;  /* 0x0000000615067290 */ /* 0x000fe2000fffe03f */
[----:B------:R2:W-:Y:S01]  /*1670*/  LDGSTS.E.BYPASS.LTC128B.128 [R228+0x3080], [R8.64+0x80], !P6 ;  /* 0x0308008008e47fae */ /* 0x0005e2000f101d50 */
[----:B------:R-:W-:Y:S01]  /*1680*/  IMAD R5, R236, c[0x0][0x20c], R0 ;  /* 0x00008300ec057a24 */ /* 0x000fe200078e0200 */
[----:B------:R-:W-:Y:S01]  /*1690*/  UIMAD UR4, UR14, UR5, UR4 ;  /* 0x000000050e0472a4 */ /* 0x000fe2000f8e0204 */
[----:B------:R-:W-:Y:S01]  /*16a0*/  IMAD.U32 R4, RZ, RZ, UR20 ;  /* 0x00000014ff047e24 */ /* 0x000fe2000f8e00ff */
[----:B------:R2:W-:Y:S01]  /*16b0*/  LDGSTS.E.BYPASS.LTC128B.128 [R228+0x5080], [R8.64+0x100], !P2 ;  /* 0x0508010008e47fae */ /* 0x0005e2000d101d50 */
[----:B------:R-:W-:Y:S01]  /*16c0*/  ISETP.GE.AND P5, PT, R30, c[0x0][0x16c], PT ;  /* 0x00005b001e007a0c */ /* 0x000fe20003fa6270 */
[----:B------:R-:W-:Y:S01]  /*16d0*/  IMAD.U32 R11, RZ, RZ, UR6 ;  /* 0x00000006ff0b7e24 */ /* 0x000fe2000f8e00ff */
[----:B------:R-:W-:Y:S01]  /*16e0*/  SEL R24, RZ, 0x1, P0 ;  /* 0x00000001ff187807 */ /* 0x000fe20000000000 */
[----:B------:R-:W0:Y:S01]  /*16f0*/  LDGDEPBAR ;  /* 0x00000000000079af */ /* 0x000e220000000000 */
[----:B------:R-:W-:Y:S01]  /*1700*/  IMAD.WIDE.U32 R6, R236, c[0x0][0x208], R12 ;  /* 0x00008200ec067a25 */ /* 0x000fe200078e000c */
[----:B------:R-:W-:Y:S01]  /*1710*/  SEL R13, RZ, 0x2, P4 ;  /* 0x00000002ff0d7807 */ /* 0x000fe20002000000 */
[----:B------:R-:W-:Y:S01]  /*1720*/  ULDC.64 UR6, c[0x0][0x270] ;  /* 0x00009c0000067ab9 */ /* 0x000fe20000000a00 */
[----:B------:R-:W-:Y:S01]  /*1730*/  SEL R10, RZ, 0x4, P5 ;  /* 0x00000004ff0a7807 */ /* 0x000fe20002800000 */
[----:B------:R-:W-:Y:S01]  /*1740*/  IMAD.IADD R5, R7, 0x1, R5 ;  /* 0x0000000107057824 */ /* 0x000fe200078e0205 */
[----:B------:R-:W-:Y:S01]  /*1750*/  IADD3 R244, R243, UR4, RZ ;  /* 0x00000004f3f47c10 */ /* 0x000fe2000fffe0ff */
[----:B------:R-:W-:Y:S01]  /*1760*/  ULDC.64 UR4, c[0x0][0x210] ;  /* 0x0000840000047ab9 */ /* 0x000fe20000000a00 */
[C---:B------:R-:W-:Y:S01]  /*1770*/  LOP3.LUT P1, RZ, R15.reuse, 0x2, RZ, 0xc0, !PT ;  /* 0x000000020fff7812 */ /* 0x040fe2000782c0ff */
[----:B-1----:R-:W-:Y:S01]  /*1780*/  IMAD.SHL.U32 R2, R15, 0x40, RZ ;  /* 0x000000400f027824 */ /* 0x002fe200078e00ff */
[----:B------:R-:W-:Y:S01]  /*1790*/  UIMAD UR4, UR18, UR4, URZ ;  /* 0x00000004120472a4 */ /* 0x000fe2000f8e023f */
[----:B------:R-:W-:Y:S01]  /*17a0*/  IMAD R3, R17, 0x800, R14 ;  /* 0x0000080011037824 */ /* 0x000fe200078e020e */
[----:B------:R-:W-:Y:S01]  /*17b0*/  LOP3.LUT P3, RZ, R15, 0x4, RZ, 0xc0, !PT ;  /* 0x000000040fff7812 */ /* 0x000fe2000786c0ff */
[----:B------:R-:W-:Y:S01]  /*17c0*/  UIMAD UR6, UR18, UR6, URZ ;  /* 0x00000006120672a4 */ /* 0x000fe2000f8e023f */
[----:B------:R-:W-:Y:S01]  /*17d0*/  LOP3.LUT R16, R2, 0x1c0, RZ, 0xc0, !PT ;  /* 0x000001c002107812 */ /* 0x000fe200078ec0ff */
[----:B------:R-:W-:Y:S01]  /*17e0*/  UIMAD UR20, UR13, UR5, UR4 ;  /* 0x000000050d1472a4 */ /* 0x000fe2000f8e0204 */
[----:B------:R-:W-:Y:S01]  /*17f0*/  SEL R222, R34, 0xffffffc0, !P3 ;  /* 0xffffffc022de7807 */ /* 0x000fe20005800000 */
[----:B------:R-:W-:Y:S01]  /*1800*/  UIMAD UR22, UR13, UR7, UR6 ;  /* 0x000000070d1672a4 */ /* 0x000fe2000f8e0206 */
[----:B------:R-:W-:Y:S01]  /*1810*/  LOP3.LUT R0, R16, 0x8, R27, 0xf8, !PT ;  /* 0x0000000810007812 */ /* 0x000fe200078ef81b */
[----:B------:R-:W-:Y:S01]  /*1820*/  ULDC.64 UR4, c[0x0][0x218] ;  /* 0x0000860000047ab9 */ /* 0x000fe20000000a00 */
[----:B------:R-:W-:Y:S01]  /*1830*/  SHF.R.U32.HI R223, RZ, 0x3, R16 ;  /* 0x00000003ffdf7819 */ /* 0x000fe20000011610 */
[----:B------:R-:W-:Y:S01]  /*1840*/  ULDC.64 UR6, c[0x0][0x208] ;  /* 0x0000820000067ab9 */ /* 0x000fe20000000a00 */
[----:B------:R-:W-:Y:S01]  /*1850*/  SEL R238, RZ, 0xffffffff, P4 ;  /* 0xffffffffffee7807 */ /* 0x000fe20002000000 */
[----:B------:R-:W-:Y:S01]  /*1860*/  UIMAD UR19, UR19, UR6, URZ ;  /* 0x00000006131372a4 */ /* 0x000fe2000f8e023f */
[----:B------:R-:W-:Y:S01]  /*1870*/  LOP3.LUT R2, R0, R223, RZ, 0x3c, !PT ;  /* 0x000000df00027212 */ /* 0x000fe200078e3cff */
[----:B------:R-:W-:-:S04]  /*1880*/  DEPBAR.LE SB0, 0x1 ;  /* 0x000080400000791a */ /* 0x000fc80000000000 */
[----:B------:R-:W-:Y:S01]  /*1890*/  LEA R0, P0, R4, R242, 0x6 ;  /* 0x000000f204007211 */ /* 0x000fe200078030ff */
[----:B------:R-:W-:Y:S01]  /*18a0*/  IMAD.IADD R2, R3, 0x1, R2 ;  /* 0x0000000103027824 */ /* 0x000fe200078e0202 */
[----:B------:R-:W-:Y:S01]  /*18b0*/  IADD3 R3, R10, R13, R24 ;  /* 0x0000000d0a037210 */ /* 0x000fe20007ffe018 */
[----:B------:R-:W-:Y:S01]  /*18c0*/  UIMAD.WIDE.U32 UR24, UR11, UR6, URZ ;  /* 0x000000060b1872a5 */ /* 0x000fe2000f8e003f */
[----:B------:R-:W-:Y:S01]  /*18d0*/  LEA.HI.X R7, R4, R244, R11, 0x6, P0 ;  /* 0x000000f404077211 */ /* 0x000fe200000f340b */
[----:B------:R-:W-:Y:S01]  /*18e0*/  IMAD.MOV.U32 R4, RZ, RZ, R6 ;  /* 0x000000ffff047224 */ /* 0x000fe200078e0006 */
[----:B------:R-:W-:Y:S01]  /*18f0*/  LEA R10, P0, R0, c[0x0][0x160], 0x1 ;  /* 0x00005800000a7a11 */ /* 0x000fe200078008ff */
[----:B------:R-:W-:Y:S01]  /*1900*/  IMAD.SHL.U32 R224, R2, 0x2, RZ ;  /* 0x0000000202e07824 */ /* 0x000fe200078e00ff */
[----:B------:R-:W-:Y:S01]  /*1910*/  BAR.SYNC.DEFER_BLOCKING 0x0 ;  /* 0x0000000000007b1d */ /* 0x000fe20000010000 */
[C---:B------:R-:W-:Y:S01]  /*1920*/  LOP3.LUT P6, RZ, R3.reuse, 0x1, RZ, 0xc0, !PT ;  /* 0x0000000103ff7812 */ /* 0x040fe200078cc0ff */
[----:B------:R-:W-:Y:S01]  /*1930*/  IMAD.MOV.U32 R6, RZ, RZ, c[0x0][0x178] ;  /* 0x00005e00ff067624 */ /* 0x000fe200078e00ff */
[----:B------:R-:W-:Y:S01]  /*1940*/  LEA.HI.X R11, R0, c[0x0][0x164], R7, 0x1, P0 ;  /* 0x00005900000b7a11 */ /* 0x000fe200000f0c07 */
[----:B------:R-:W-:Y:S01]  /*1950*/  IMAD.U32 R0, RZ, RZ, UR13 ;  /* 0x0000000dff007e24 */ /* 0x000fe2000f8e00ff */
[----:B------:R-:W-:Y:S01]  /*1960*/  LOP3.LUT P2, RZ, R3, 0x4, RZ, 0xc0, !PT ;  /* 0x0000000403ff7812 */ /* 0x000fe2000784c0ff */
[----:B------:R-:W-:Y:S01]  /*1970*/  IMAD.IADD R227, R224, 0x1, R222 ;  /* 0x00000001e0e37824 */ /* 0x000fe200078e02de */
[----:B------:R-:W-:Y:S01]  /*1980*/  LEA R14, P0, R6, R10, 0x6 ;  /* 0x0000000a060e7211 */ /* 0x000fe200078030ff */
[----:B------:R-:W-:Y:S01]  /*1990*/  IMAD.WIDE.U32 R4, R0, c[0x0][0x210], R4 ;  /* 0x0000840000047a25 */ /* 0x000fe200078e0004 */
[----:B------:R-:W-:Y:S01]  /*19a0*/  UIMAD UR19, UR11, UR7, UR19 ;  /* 0x000000070b1372a4 */ /* 0x000fe2000f8e0213 */
[----:B------:R-:W-:Y:S01]  /*19b0*/  CS2R R76, SRZ ;  /* 0x00000000004c7805 */ /* 0x000fe2000001ff00 */
[----:B------:R-:W-:Y:S01]  /*19c0*/  UIMAD UR4, UR9, UR4, URZ ;  /* 0x00000004090472a4 */ /* 0x000fe2000f8e023f */
[----:B------:R-:W-:Y:S01]  /*19d0*/  IMAD.U32 R0, RZ, RZ, UR14 ;  /* 0x0000000eff007e24 */ /* 0x000fe2000f8e00ff */
[----:B------:R-:W-:Y:S01]  /*19e0*/  IADD3 R5, R5, UR20, RZ ;  /* 0x0000001405057c10 */ /* 0x000fe2000fffe0ff */
[----:B------:R-:W-:Y:S01]  /*19f0*/  USHF.L.U32 UR20, UR11, 0x6, URZ ;  /* 0x000000060b147899 */ /* 0x000fe2000800063f */
[----:B------:R-:W-:Y:S01]  /*1a00*/  IMAD.MOV.U32 R7, RZ, RZ, c[0x0][0x17c] ;  /* 0x00005f00ff077624 */ /* 0x000fe200078e00ff */
[----:B------:R-:W-:Y:S01]  /*1a10*/  UIADD3 UR19, UR25, UR19, URZ ;  /* 0x0000001319137290 */ /* 0x000fe2000fffe03f */
[----:B------:R-:W-:Y:S01]  /*1a20*/  IMAD.MOV.U32 R2, RZ, RZ, R20 ;  /* 0x000000ffff027224 */ /* 0x000fe200078e0014 */
[----:B------:R-:W-:Y:S01]  /*1a30*/  UIMAD UR21, UR14, UR5, UR4 ;  /* 0x000000050e1572a4 */ /* 0x000fe2000f8e0204 */
[----:B------:R-:W-:Y:S01]  /*1a40*/  IMAD.WIDE.U32 R240, R0, c[0x0][0x218], R4 ;  /* 0x0000860000f07a25 */ /* 0x000fe200078e0004 */
[----:B------:R-:W-:Y:S01]  /*1a50*/  SEL R0, R33, 0xffffffe0, !P1 ;  /* 0xffffffe021007807 */ /* 0x000fe20004800000 */
[----:B------:R-:W-:Y:S01]  /*1a60*/  ULDC.64 UR4, c[0x0][0x278] ;  /* 0x00009e0000047ab9 */ /* 0x000fe20000000a00 */
[----:B------:R-:W-:Y:S01]  /*1a70*/  LEA.HI.X R15, R6, R11, R7, 0x6, P0 ;  /* 0x0000000b060f7211 */ /* 0x000fe200000f3407 */
[----:B------:R-:W-:Y:S01]  /*1a80*/  IMAD.U32 R13, RZ, RZ, UR20 ;  /* 0x00000014ff0d7e24 */ /* 0x000fe2000f8e00ff */
[----:B------:R1:W3:Y:S01]  /*1a90*/  LDSM.16.M88.4 R148, [R224+0x6080] ;  /* 0x00608000e094783b */ /* 0x0002e20000000200 */
[----:B------:R-:W-:Y:S01]  /*1aa0*/  IMAD.IADD R225, R224, 0x1, R0 ;  /* 0x00000001e0e17824 */ /* 0x000fe200078e0200 */
[----:B------:R-:W-:Y:S01]  /*1ab0*/  LOP3.LUT P0, RZ, R3, 0x2, RZ, 0xc0, !PT ;  /* 0x0000000203ff7812 */ /* 0x000fe2000780c0ff */
[----:B------:R-:W-:Y:S01]  /*1ac0*/  IMAD.U32 R6, RZ, RZ, UR24 ;  /* 0x00000018ff067e24 */ /* 0x000fe2000f8e00ff */
[----:B------:R1:W4:Y:S01]  /*1ad0*/  LDSM.16.M88.4 R160, [R227+0x6080] ;  /* 0x00608000e3a0783b */ /* 0x0003220000000200 */
[----:B------:R-:W-:Y:S01]  /*1ae0*/  IMAD.IADD R226, R222, 0x1, R225 ;  /* 0x00000001dee27824 */ /* 0x000fe200078e02e1 */
[----:B------:R-:W-:Y:S01]  /*1af0*/  IADD3 R4, -R236, c[0x0][0x168], -R13 ;  /* 0x00005a00ec047a10 */ /* 0x000fe20007ffe90d */
[----:B------:R-:W-:Y:S01]  /*1b00*/  IMAD.U32 R7, RZ, RZ, UR25 ;  /* 0x00000019ff077e24 */ /* 0x000fe2000f8e00ff */
[----:B------:R1:W1:Y:S01]  /*1b10*/  LDSM.16.M88.4 R152, [R225+0x6080] ;  /* 0x00608000e198783b */ /* 0x0002620000000200 */
[----:B------:R-:W-:Y:S01]  /*1b20*/  IADD3 R3, R21, UR22, RZ ;  /* 0x0000001615037c10 */ /* 0x000fe2000fffe0ff */
[----:B------:R-:W-:Y:S01]  /*1b30*/  IMAD.U32 R7, RZ, RZ, UR19 ;  /* 0x00000013ff077e24 */ /* 0x000fe2000f8e00ff */
[C---:B------:R-:W-:Y:S01]  /*1b40*/  ISETP.LT.OR P3, PT, R4.reuse, 0x1, !P6 ;  /* 0x000000010400780c */ /* 0x040fe20007761670 */
[----:B------:R1:W1:Y:S01]  /*1b50*/  LDSM.16.M88.4 R168, [R224+0x8080] ;  /* 0x00808000e0a8783b */ /* 0x0002620000000200 */
[C---:B------:R-:W-:Y:S01]  /*1b60*/  ISETP.LT.OR P1, PT, R4.reuse, 0x1, !P0 ;  /* 0x000000010400780c */ /* 0x040fe20004721670 */
[----:B------:R-:W-:Y:S01]  /*1b70*/  IMAD.U32 R5, RZ, RZ, UR14 ;  /* 0x0000000eff057e24 */ /* 0x000fe2000f8e00ff */
[----:B------:R-:W-:Y:S01]  /*1b80*/  IADD3 R239, R241, UR21, RZ ;  /* 0x00000015f1ef7c10 */ /* 0x000fe2000fffe0ff */
[----:B------:R1:W1:Y:S01]  /*1b90*/  LDSM.16.M88.4 R172, [R225+0x8080] ;  /* 0x00808000e1ac783b */ /* 0x0002620000000200 */
[C---:B------:R-:W-:Y:S01]  /*1ba0*/  ISETP.LT.OR P6, PT, R4.reuse, 0x21, !P6 ;  /* 0x000000210400780c */ /* 0x040fe200077c1670 */
[----:B------:R-:W-:Y:S01]  /*1bb0*/  UIMAD UR4, UR9, UR4, URZ ;  /* 0x00000004090472a4 */ /* 0x000fe2000f8e023f */
[----:B------:R-:W-:Y:S01]  /*1bc0*/  IMAD.WIDE.U32 R248, R5, c[0x0][0x278], R2 ;  /* 0x00009e0005f87a25 */ /* 0x000fe200078e0002 */
[----:B------:R1:W1:Y:S01]  /*1bd0*/  LDSM.16.M88.4 R176, [R227+0x8080] ;  /* 0x00808000e3b0783b */ /* 0x0002620000000200 */
[----:B------:R-:W-:Y:S01]  /*1be0*/  ISETP.LT.OR P0, PT, R4, 0x21, !P0 ;  /* 0x000000210400780c */ /* 0x000fe20004701670 */
[----:B------:R-:W-:Y:S01]  /*1bf0*/  UIMAD UR19, UR14, UR5, UR4 ;  /* 0x000000050e1372a4 */ /* 0x000fe2000f8e0204 */
[----:B------:R-:W-:Y:S01]  /*1c00*/  IMAD.U32 R5, RZ, RZ, UR6 ;  /* 0x00000006ff057e24 */ /* 0x000fe2000f8e00ff */
[----:B------:R1:W1:Y:S01]  /*1c10*/  LDSM.16.M88.4 R184, [R224+0xa080] ;  /* 0x00a08000e0b8783b */ /* 0x0002620000000200 */
[----:B------:R-:W-:Y:S01]  /*1c20*/  ULDC.64 UR4, c[0x0][0x288] ;  /* 0x0000a20000047ab9 */ /* 0x000fe20000000a00 */
[----:B--2---:R-:W-:Y:S01]  /*1c30*/  IMAD.U32 R9, RZ, RZ, UR14 ;  /* 0x0000000eff097e24 */ /* 0x004fe2000f8e00ff */
[----:B------:R-:W-:Y:S01]  /*1c40*/  UIMAD UR4, UR18, UR4, URZ ;  /* 0x00000004120472a4 */ /* 0x000fe2000f8e023f */
[----:B------:R2:W1:Y:S01]  /*1c50*/  LDSM.16.M88.4 R188, [R225+0xa080] ;  /* 0x00a08000e1bc783b */ /* 0x0004620000000200 */
[----:B------:R-:W-:Y:S01]  /*1c60*/  USHF.R.S32.HI UR18, URZ, 0x1f, UR20 ;  /* 0x0000001f3f127899 */ /* 0x000fe20008011414 */
[----:B------:R-:W-:Y:S01]  /*1c70*/  IADD3 R251, R249, UR19, RZ ;  /* 0x00000013f9fb7c10 */ /* 0x000fe2000fffe0ff */
[----:B------:R-:W-:Y:S01]  /*1c80*/  IMAD.WIDE.U32 R132, R9, c[0x0][0x240], R18 ;  /* 0x0000900009847a25 */ /* 0x000fe200078e0012 */
[----:B------:R2:W1:Y:S01]  /*1c90*/  LDSM.16.M88.4 R192, [R227+0xa080] ;  /* 0x00a08000e3c0783b */ /* 0x0004620000000200 */
[----:B------:R-:W-:Y:S01]  /*1ca0*/  UIMAD UR5, UR13, UR5, UR4 ;  /* 0x000000050d0572a4 */ /* 0x000fe2000f8e0204 */
[----:B------:R-:W-:Y:S01]  /*1cb0*/  CS2R R74, SRZ ;  /* 0x00000000004a7805 */ /* 0x000fe2000001ff00 */
[----:B------:R-:W-:Y:S01]  /*1cc0*/  IMAD.SHL.U32 R238, R238, 0x2, RZ ;  /* 0x00000002eeee7824 */ /* 0x000fe200078e00ff */
[----:B------:R2:W1:Y:S01]  /*1cd0*/  LDSM.16.M88.4 R164, [R226+0x6080] ;  /* 0x00608000e2a4783b */ /* 0x0004620000000200 */
[----:B------:R-:W-:Y:S01]  /*1ce0*/  CS2R R72, SRZ ;  /* 0x0000000000487805 */ /* 0x000fe2000001ff00 */
[----:B------:R-:W-:Y:S01]  /*1cf0*/  CS2R R70, SRZ ;  /* 0x0000000000467805 */ /* 0x000fe2000001ff00 */
[----:B------:R-:W-:Y:S01]  /*1d00*/  CS2R R68, SRZ ;  /* 0x0000000000447805 */ /* 0x000fe2000001ff00 */
[----:B------:R2:W1:Y:S01]  /*1d10*/  LDSM.16.M88.4 R180, [R226+0x8080] ;  /* 0x00808000e2b4783b */ /* 0x0004620000000200 */
[----:B------:R-:W-:Y:S01]  /*1d20*/  LOP3.LUT R238, R238, 0x2, R24, 0xe2, !PT ;  /* 0x00000002eeee7812 */ /* 0x000fe200078ee218 */
[----:B------:R-:W-:Y:S01]  /*1d30*/  CS2R R66, SRZ ;  /* 0x0000000000427805 */ /* 0x000fe2000001ff00 */
[----:B------:R-:W-:Y:S01]  /*1d40*/  CS2R R64, SRZ ;  /* 0x0000000000407805 */ /* 0x000fe2000001ff00 */
[----:B------:R2:W1:Y:S01]  /*1d50*/  LDSM.16.M88.4 R196, [R226+0xa080] ;  /* 0x00a08000e2c4783b */ /* 0x0004620000000200 */
[----:B------:R-:W-:Y:S01]  /*1d60*/  CS2R R62, SRZ ;  /* 0x00000000003e7805 */ /* 0x000fe2000001ff00 */
[----:B------:R-:W-:Y:S01]  /*1d70*/  CS2R R60, SRZ ;  /* 0x00000000003c7805 */ /* 0x000fe2000001ff00 */
[----:B------:R-:W-:Y:S01]  /*1d80*/  CS2R R58, SRZ ;  /* 0x00000000003a7805 */ /* 0x000fe2000001ff00 */
[----:B------:R-:W-:Y:S01]  /*1d90*/  BAR.SYNC.DEFER_BLOCKING 0x0 ;  /* 0x0000000000007b1d */ /* 0x000fe20000010000 */
[----:B------:R-:W-:Y:S01]  /*1da0*/  CS2R R56, SRZ ;  /* 0x0000000000387805 */ /* 0x000fe2000001ff00 */
[----:B------:R-:W-:Y:S01]  /*1db0*/  CS2R R54, SRZ ;  /* 0x0000000000367805 */ /* 0x000fe2000001ff00 */
[----:B------:R-:W-:Y:S01]  /*1dc0*/  CS2R R52, SRZ ;  /* 0x0000000000347805 */ /* 0x000fe2000001ff00 */
[----:B------:R-:W-:Y:S01]  /*1dd0*/  CS2R R50, SRZ ;  /* 0x0000000000327805 */ /* 0x000fe2000001ff00 */
[----:B------:R-:W-:Y:S01]  /*1de0*/  CS2R R48, SRZ ;  /* 0x0000000000307805 */ /* 0x000fe2000001ff00 */
[----:B------:R2:W-:Y:S01]  /*1df0*/  STL.64 [R1], R132 ;  /* 0x0000008401007387 */ /* 0x0005e20000100a00 */
[----:B------:R-:W-:Y:S01]  /*1e00*/  CS2R R46, SRZ ;  /* 0x00000000002e7805 */ /* 0x000fe2000001ff00 */
[----:B------:R-:W-:Y:S01]  /*1e10*/  CS2R R44, SRZ ;  /* 0x00000000002c7805 */ /* 0x000fe2000001ff00 */
[----:B------:R-:W-:Y:S01]  /*1e20*/  CS2R R42, SRZ ;  /* 0x00000000002a7805 */ /* 0x000fe2000001ff00 */
[----:B------:R-:W-:Y:S01]  /*1e30*/  CS2R R40, SRZ ;  /* 0x0000000000287805 */ /* 0x000fe2000001ff00 */
[----:B------:R-:W-:Y:S01]  /*1e40*/  CS2R R38, SRZ ;  /* 0x0000000000267805 */ /* 0x000fe2000001ff00 */
[----:B------:R-:W-:Y:S01]  /*1e50*/  CS2R R36, SRZ ;  /* 0x0000000000247805 */ /* 0x000fe2000001ff00 */
[----:B------:R-:W-:Y:S01]  /*1e60*/  @!PT LDS RZ, [RZ] ;  /* 0x00000000fffff984 */ /* 0x000fe20000000800 */
[----:B------:R-:W-:Y:S01]  /*1e70*/  @!PT LDS RZ, [RZ] ;  /* 0x00000000fffff984 */ /* 0x000fe20000000800 */
[----:B------:R-:W-:Y:S01]  /*1e80*/  @!PT LDS RZ, [RZ] ;  /* 0x00000000fffff984 */ /* 0x000fe20000000800 */
[----:B------:R5:W-:Y:S01]  /*1e90*/  LDGSTS.E.BYPASS.LTC128B.128 [R228+0x6080], [R10.64], !P3 ;  /* 0x060800000ae47fae */ /* 0x000be2000d901d50 */
[----:B------:R-:W-:-:S02]  /*1ea0*/  ISETP.LT.OR P3, PT, R4, 0x1, !P2 ;  /* 0x000000010400780c */ /* 0x000fc40005761670 */
[----:B------:R-:W-:Y:S01]  /*1eb0*/  ISETP.LT.OR P2, PT, R4, 0x21, !P2 ;  /* 0x000000210400780c */ /* 0x000fe20005741670 */
[----:B------:R5:W-:Y:S01]  /*1ec0*/  LDGSTS.E.BYPASS.LTC128B.128 [R228+0x8080], [R10.64+0x80], !P1 ;  /* 0x080800800ae47fae */ /* 0x000be2000c901d50 */
[----:B------:R-:W-:Y:S01]  /*1ed0*/  LEA R0, P1, R6, R240, 0x6 ;  /* 0x000000f006007211 */ /* 0x000fe200078230ff */
[----:B------:R-:W-:-:S03]  /*1ee0*/  IMAD.MOV.U32 R4, RZ, RZ, R22 ;  /* 0x000000ffff047224 */ /* 0x000fc600078e0016 */
[----:B------:R-:W-:Y:S02]  /*1ef0*/  LEA.HI.X R6, R6, R239, R7, 0x6, P1 ;  /* 0x000000ef06067211 */ /* 0x000fe400008f3407 */
[----:B------:R-:W-:-:S03]  /*1f00*/  LEA R2, P1, R0, c[0x0][0x1f0], 0x1 ;  /* 0x00007c0000027a11 */ /* 0x000fc600078208ff */
[----:B------:R5:W-:Y:S01]  /*1f10*/  LDGSTS.E.BYPASS.LTC128B.128 [R228+0xa080], [R10.64+0x100], !P3 ;  /* 0x0a0801000ae47fae */ /* 0x000be2000d901d50 */
[----:B------:R-:W-:Y:S02]  /*1f20*/  ISETP.GT.AND P3, PT, R234, 0xf, PT ;  /* 0x0000000fea00780c */ /* 0x000fe40003f64270 */
[----:B------:R-:W-:Y:S01]  /*1f30*/  LEA.HI.X R3, R0, c[0x0][0x1f4], R6, 0x1, P1 ;  /* 0x00007d0000037a11 */ /* 0x000fe200008f0c06 */
[----:B------:R-:W-:Y:S01]  /*1f40*/  IMAD.U32 R0, RZ, RZ, UR7 ;  /* 0x00000007ff007e24 */ /* 0x000fe2000f8e00ff */
[C---:B------:R-:W-:Y:S01]  /*1f50*/  LEA R6, P1, R5.reuse, R2, 0x6 ;  /* 0x0000000205067211 */ /* 0x040fe200078230ff */
[----:B------:R1:W-:Y:S01]  /*1f60*/  LDGSTS.E.BYPASS.LTC128B.128 [R228+0x7080], [R14.64], !P6 ;  /* 0x070800000ee47fae */ /* 0x0003e2000f101d50 */
[----:B------:R-:W-:Y:S02]  /*1f70*/  USHF.L.U64.HI UR7, UR6, 0x5, UR7 ;  /* 0x0000000506077899 */ /* 0x000fe40008010207 */
[----:B------:R-:W-:Y:S01]  /*1f80*/  LEA.HI.X R7, R5, R3, R0, 0x6, P1 ;  /* 0x0000000305077211 */ /* 0x000fe200008f3400 */
[----:B------:R1:W-:Y:S01]  /*1f90*/  LDGSTS.E.BYPASS.LTC128B.128 [R228+0x9080], [R14.64+0x80], !P0 ;  /* 0x090800800ee47fae */ /* 0x0003e2000c101d50 */
[C---:B------:R-:W-:Y:S01]  /*1fa0*/  ISETP.GE.AND P0, PT, R12.reuse, c[0x0][0x1fc], PT ;  /* 0x00007f000c007a0c */ /* 0x040fe20003f06270 */
[----:B------:R-:W-:Y:S01]  /*1fb0*/  USHF.L.U32 UR6, UR6, 0x5, URZ ;  /* 0x0000000506067899 */ /* 0x000fe2000800063f */
[----:B------:R-:W-:Y:S01]  /*1fc0*/  ISETP.GE.AND P1, PT, R12, c[0x0][0x1fc], PT ;  /* 0x00007f000c007a0c */ /* 0x000fe20003f26270 */
[----:B------:R1:W-:Y:S01]  /*1fd0*/  LDGSTS.E.BYPASS.LTC128B.128 [R228+0xb080], [R14.64+0x100], !P2 ;  /* 0x0b0801000ee47fae */ /* 0x0003e2000d101d50 */
[----:B------:R-:W-:-:S02]  /*1fe0*/  @!P3 IADD3 R0, P6, R248, UR20, RZ ;  /* 0x00000014f800bc10 */ /* 0x000fc4000ffde0ff */
[----:B------:R-:W-:Y:S01]  /*1ff0*/  IADD3 R5, R23, UR5, RZ ;  /* 0x0000000517057c10 */ /* 0x000fe2000fffe0ff */
[----:B------:R-:W-:Y:S01]  /*2000*/  ULDC.64 UR4, c[0x0][0x290] ;  /* 0x0000a40000047ab9 */ /* 0x000fe20000000a00 */
[----:B------:R-:W-:Y:S01]  /*2010*/  SHF.R.S32.HI R12, RZ, 0x1f, R29 ;  /* 0x0000001fff0c7819 */ /* 0x000fe2000001141d */
[----:B------:R-:W-:Y:S01]  /*2020*/  UIMAD UR4, UR9, UR4, URZ ;  /* 0x00000004090472a4 */ /* 0x000fe2000f8e023f */
[----:B------:R-:W-:-:S03]  /*2030*/  ISETP.GE.AND P2, PT, R28, c[0x0][0x1fc], PT ;  /* 0x00007f001c007a0c */ /* 0x000fc60003f46270 */
[----:B------:R-:W-:Y:S01]  /*2040*/  UIMAD UR4, UR14, UR5, UR4 ;  /* 0x000000050e0472a4 */ /* 0x000fe2000f8e0204 */
[----:B-----5:R-:W-:Y:S02]  /*2050*/  @!P3 IADD3.X R10, R251, UR18, RZ, P6, !PT ;  /* 0x00000012fb0abc10 */ /* 0x020fe4000b7fe4ff */
[----:B------:R-:W-:Y:S02]  /*2060*/  @!P3 LEA R8, P6, R0, c[0x0][0x258], 0x2 ;  /* 0x000096000008ba11 */ /* 0x000fe400078c10ff */
[----:B------:R-:W-:Y:S02]  /*2070*/  LOP3.LUT R11, R26, 0xffffffe0, RZ, 0xc0, !PT ;  /* 0xffffffe01a0b7812 */ /* 0x000fe400078ec0ff */
[----:B------:R-:W-:Y:S01]  /*2080*/  @!P3 LEA.HI.X R9, R0, c[0x0][0x25c], R10, 0x2, P6 ;  /* 0x000097000009ba11 */ /* 0x000fe200030f140a */
[----:B------:R-:W-:Y:S01]  /*2090*/  @!P3 IMAD.SHL.U32 R10, R234, 0x10, RZ ;  /* 0x00000010ea0ab824 */ /* 0x000fe200078e00ff */
[----:B------:R-:W-:Y:S02]  /*20a0*/  IADD3 R0, -R13, c[0x0][0x168], -R236 ;  /* 0x00005a000d007a10 */ /* 0x000fe40007ffe9ec */
[----:B------:R-:W-:-:S02]  /*20b0*/  ISETP.GE.AND P6, PT, R28, c[0x0][0x1fc], PT ;  /* 0x00007f001c007a0c */ /* 0x000fc40003fc6270 */
[C---:B------:R-:W-:Y:S01]  /*20c0*/  ISETP.LT.OR P4, PT, R0.reuse, 0x1, P0 ;  /* 0x000000010000780c */ /* 0x040fe20000781670 */
[----:B------:R5:W-:Y:S01]  /*20d0*/  @!P3 LDGSTS.E.BYPASS.LTC128B.128 [R10+0x12080], [R8.64] ;  /* 0x12080000080abfae */ /* 0x000be2000b901d50 */
[----:B-1----:R-:W-:Y:S02]  /*20e0*/  SEL R14, RZ, 0x1, P1 ;  /* 0x00000001ff0e7807 */ /* 0x002fe40000800000 */
[C---:B------:R-:W-:Y:S01]  /*20f0*/  ISETP.LT.OR P1, PT, R0.reuse, 0x1, P6 ;  /* 0x000000010000780c */ /* 0x040fe20003721670 */
[----:B------:R-:W0:Y:S01]  /*2100*/  LDGDEPBAR ;  /* 0x00000000000079af */ /* 0x000e220000000000 */
[C---:B------:R-:W-:Y:S02]  /*2110*/  ISETP.LT.OR P0, PT, R0.reuse, 0x21, P0 ;  /* 0x000000210000780c */ /* 0x040fe40000701670 */
[----:B------:R-:W-:Y:S02]  /*2120*/  ISETP.LT.OR P6, PT, R0, 0x21, P6 ;  /* 0x000000210000780c */ /* 0x000fe400037c1670 */
[----:B------:R-:W-:-:S02]  /*2130*/  SEL R13, RZ, 0xffffffff, P2 ;  /* 0xffffffffff0d7807 */ /* 0x000fc40001000000 */
[C---:B------:R-:W-:Y:S01]  /*2140*/  ISETP.GE.AND P2, PT, R30.reuse, c[0x0][0x1fc], PT ;  /* 0x00007f001e007a0c */ /* 0x040fe20003f46270 */
[----:B------:R1:W-:Y:S01]  /*2150*/  LDGSTS.E.BYPASS.LTC128B.128 [R228+0xc080], [R2.64], !P4 ;  /* 0x0c08000002e47fae */ /* 0x0003e2000e101d50 */
[----:B------:R-:W-:Y:S02]  /*2160*/  ISETP.GE.AND P4, PT, R30, c[0x0][0x1fc], PT ;  /* 0x00007f001e007a0c */ /* 0x000fe40003f86270 */
[----:B------:R-:W-:Y:S01]  /*2170*/  SEL R233, RZ, 0xffffffff, P2 ;  /* 0xffffffffffe97807 */ /* 0x000fe20001000000 */
[----:B------:R1:W-:Y:S01]  /*2180*/  LDGSTS.E.BYPASS.LTC128B.128 [R228+0xe080], [R2.64+0x80], !P1 ;  /* 0x0e08008002e47fae */ /* 0x0003e2000c901d50 */
[C---:B------:R-:W-:Y:S02]  /*2190*/  ISETP.LT.OR P1, PT, R0.reuse, 0x1, P4 ;  /* 0x000000010000780c */ /* 0x040fe40002721670 */
[----:B------:R-:W-:Y:S01]  /*21a0*/  ISETP.LT.OR P4, PT, R0, 0x21, P4 ;  /* 0x000000210000780c */ /* 0x000fe20002781670 */
[----:B------:R-:W-:Y:S01]  /*21b0*/  IMAD.SHL.U32 R233, R233, 0x4, RZ ;  /* 0x00000004e9e97824 */ /* 0x000fe200078e00ff */
[C---:B------:R-:W-:Y:S01]  /*21c0*/  ISETP.GE.AND P2, PT, R234.reuse, 0x10, PT ;  /* 0x00000010ea00780c */ /* 0x040fe20003f46270 */
[----:B-----5:R-:W-:Y:S01]  /*21d0*/  IMAD.IADD R8, R234, 0x1, -R11 ;  /* 0x00000001ea087824 */ /* 0x020fe200078e0a0b */
[----:B------:R-:W-:Y:S01]  /*21e0*/  LOP3.LUT R9, R25, 0xfffffff0, RZ, 0xc0, !PT ;  /* 0xfffffff019097812 */ /* 0x000fe200078ec0ff */
[----:B------:R-:W-:-:S06]  /*21f0*/  IMAD.U32 R10, RZ, RZ, UR14 ;  /* 0x0000000eff0a7e24 */ /* 0x000fcc000f8e00ff */
[----:B------:R1:W-:Y:S01]  /*2200*/  LDGSTS.E.BYPASS.LTC128B.128 [R228+0x10080], [R2.64+0x100], !P1 ;  /* 0x1008010002e47fae */ /* 0x0003e2000c901d50 */
[----:B------:R-:W-:Y:S02]  /*2210*/  LOP3.LUT P1, RZ, R32, 0x4, RZ, 0xc0, !PT ;  /* 0x0000000420ff7812 */ /* 0x000fe4000782c0ff */
[----:B------:R-:W-:Y:S01]  /*2220*/  SHF.R.S32.HI R229, RZ, 0x1f, R8 ;  /* 0x0000001fffe57819 */ /* 0x000fe20000011408 */
[----:B------:R-:W-:Y:S01]  /*2230*/  IMAD.IADD R9, R234, 0x1, -R9 ;  /* 0x00000001ea097824 */ /* 0x000fe200078e0a09 */
[----:B------:R2:W-:Y:S01]  /*2240*/  LDGSTS.E.BYPASS.LTC128B.128 [R228+0xd080], [R6.64], !P0 ;  /* 0x0d08000006e47fae */ /* 0x0005e2000c101d50 */
[----:B------:R-:W-:Y:S01]  /*2250*/  IMAD.WIDE.U32 R246, R10, c[0x0][0x290], R4 ;  /* 0x0000a4000af67a25 */ /* 0x000fe200078e0004 */
[----:B------:R-:W-:Y:S02]  /*2260*/  LEA.HI R229, R229, R8, RZ, 0x2 ;  /* 0x00000008e5e57211 */ /* 0x000fe400078f10ff */
[----:B------:R-:W-:Y:S01]  /*2270*/  SHF.R.S32.HI R5, RZ, 0x1f, R9 ;  /* 0x0000001fff057819 */ /* 0x000fe20000011409 */
[C---:B------:R-:W-:Y:S01]  /*2280*/  IMAD.SHL.U32 R4, R220.reuse, 0x10, RZ ;  /* 0x00000010dc047824 */ /* 0x040fe200078e00ff */
[----:B------:R-:W-:Y:S01]  /*2290*/  LOP3.LUT R10, R229, 0x7ffffffc, RZ, 0xc0, !PT ;  /* 0x7ffffffce50a7812 */ /* 0x000fe200078ec0ff */
[----:B------:R2:W-:Y:S01]  /*22a0*/  LDGSTS.E.BYPASS.LTC128B.128 [R228+0xf080], [R6.64+0x80], !P6 ;  /* 0x0f08008006e47fae */ /* 0x0005e2000f101d50 */
[----:B------:R-:W-:Y:S01]  /*22b0*/  LEA.HI R5, R5, R9, RZ, 0x3 ;  /* 0x0000000905057211 */ /* 0x000fe200078f18ff */
[----:B------:R-:W-:Y:S01]  /*22c0*/  IMAD.SHL.U32 R220, R220, 0x400, RZ ;  /* 0x00000400dcdc7824 */ /* 0x000fe200078e00ff */
[----:B------:R-:W-:Y:S01]  /*22d0*/  LEA.HI.SX32 R229, R229, R4, 0x1e ;  /* 0x00000004e5e57211 */ /* 0x000fe200078ff2ff */
[----:B------:R-:W-:Y:S01]  /*22e0*/  IMAD.IADD R11, R8, 0x1, -R10 ;  /* 0x00000001080b7824 */ /* 0x000fe200078e0a0a */
[C---:B------:R-:W-:Y:S01]  /*22f0*/  LOP3.LUT R8, R5.reuse, 0xfffffff8, RZ, 0xc0, !PT ;  /* 0xfffffff805087812 */ /* 0x040fe200078ec0ff */
[----:B------:R2:W-:Y:S01]  /*2300*/  LDGSTS.E.BYPASS.LTC128B.128 [R228+0x11080], [R6.64+0x100], !P4 ;  /* 0x1108010006e47fae */ /* 0x0005e2000e101d50 */
[----:B------:R-:W-:Y:S01]  /*2310*/  LEA.HI R10, R12, R29, RZ, 0x2 ;  /* 0x0000001d0c0a7211 */ /* 0x000fe200078f10ff */
[----:B------:R-:W-:Y:S01]  /*2320*/  IMAD.SHL.U32 R5, R5, 0x40, RZ ;  /* 0x0000004005057824 */ /* 0x000fe200078e00ff */
[----:B------:R-:W-:Y:S01]  /*2330*/  LOP3.LUT R16, R16, 0x10, R4, 0xf8, !PT ;  /* 0x0000001010107812 */ /* 0x000fe200078ef804 */
[----:B------:R-:W-:Y:S01]  /*2340*/  IMAD.IADD R4, R9, 0x1, -R8 ;  /* 0x0000000109047824 */ /* 0x000fe200078e0a08 */
[----:B------:R-:W-:-:S02]  /*2350*/  LOP3.LUT R8, R10, 0x1ffffffc, RZ, 0xc0, !PT ;  /* 0x1ffffffc0a087812 */ /* 0x000fc400078ec0ff */
[----:B------:R-:W-:Y:S01]  /*2360*/  IADD3 R250, R247, UR4, RZ ;  /* 0x00000004f7fa7c10 */ /* 0x000fe2000fffe0ff */
[----:B------:R-:W-:Y:S01]  /*2370*/  ULDC.64 UR4, c[0x0][0x240] ;  /* 0x0000900000047ab9 */ /* 0x000fe20000000a00 */
[----:B-1----:R-:W-:Y:S01]  /*2380*/  IMAD.SHL.U32 R2, R32, 0x40, RZ ;  /* 0x0000004020027824 */ /* 0x002fe200078e00ff */
[----:B------:R-:W-:Y:S01]  /*2390*/  LOP3.LUT P4, RZ, R4, 0x2, RZ, 0xc0, !PT ;  /* 0x0000000204ff7812 */ /* 0x000fe2000788c0ff */
[C---:B------:R-:W-:Y:S01]  /*23a0*/  IMAD.SHL.U32 R3, R29.reuse, 0x8, RZ ;  /* 0x000000081d037824 */ /* 0x040fe200078e00ff */
[----:B------:R-:W-:Y:S01]  /*23b0*/  UIMAD UR4, UR9, UR4, URZ ;  /* 0x00000004090472a4 */ /* 0x000fe2000f8e023f */
[----:B------:R-:W-:Y:S01]  /*23c0*/  IMAD.IADD R9, R29, 0x1, -R8 ;  /* 0x000000011d097824 */ /* 0x000fe200078e0a08 */
[----:B------:R-:W-:Y:S01]  /*23d0*/  LOP3.LUT R0, R2, 0x1c0, RZ, 0xc0, !PT ;  /* 0x000001c002007812 */ /* 0x000fe200078ec0ff */
[----:B------:R-:W-:Y:S01]  /*23e0*/  IMAD.SHL.U32 R8, R17, 0x20, RZ ;  /* 0x0000002011087824 */ /* 0x000fe200078e00ff */
[----:B------:R-:W-:Y:S01]  /*23f0*/  LOP3.LUT R2, R3, 0x18, RZ, 0xc0, !PT ;  /* 0x0000001803027812 */ /* 0x000fe200078ec0ff */
[----:B------:R-:W-:Y:S01]  /*2400*/  IMAD R245, R9, 0x4, R11 ;  /* 0x0000000409f57824 */ /* 0x000fe200078e020b */
[----:B------:R-:W-:Y:S01]  /*2410*/  SHF.R.U32.HI R3, RZ, 0x3, R0 ;  /* 0x00000003ff037819 */ /* 0x000fe20000011600 */
[----:B------:R-:W-:Y:S01]  /*2420*/  UIMAD UR4, UR14, UR5, UR4 ;  /* 0x000000050e0472a4 */ /* 0x000fe2000f8e0204 */
[----:B------:R-:W-:Y:S01]  /*2430*/  LOP3.LUT R11, R2, 0x20, R8, 0xf8, !PT ;  /* 0x00000020020b7812 */ /* 0x000fe200078ef808 */
[----:B------:R-:W-:Y:S01]  /*2440*/  IMAD.SHL.U32 R245, R245, 0x2, RZ ;  /* 0x00000002f5f57824 */ /* 0x000fe200078e00ff */
[----:B------:R-:W-:Y:S01]  /*2450*/  LOP3.LUT R10, R3, R0, R2, 0x1e, !PT ;  /* 0x00000000030a7212 */ /* 0x000fe200078e1e02 */
[----:B------:R-:W-:Y:S01]  /*2460*/  IMAD.SHL.U32 R3, R13, 0x2, RZ ;  /* 0x000000020d037824 */ /* 0x000fe200078e00ff */
[----:B------:R-:W-:-:S02]  /*2470*/  IADD3 R0, P0, R246, UR20, RZ ;  /* 0x00000014f6007c10 */ /* 0x000fc4000ff1e0ff */
[----:B------:R-:W-:Y:S02]  /*2480*/  LOP3.LUT R9, R16, 0x8, R27, 0xf8, !PT ;  /* 0x0000000810097812 */ /* 0x000fe400078ef81b */
[----:B------:R-:W-:Y:S02]  /*2490*/  IADD3.X R2, R250, UR18, RZ, P0, !PT ;  /* 0x00000012fa027c10 */ /* 0x000fe400087fe4ff */
[C---:B------:R-:W-:Y:S02]  /*24a0*/  LEA R8, P0, R0.reuse, c[0x0][0x280], 0x2 ;  /* 0x0000a00000087a11 */ /* 0x040fe400078010ff */
[----:B------:R-:W-:Y:S02]  /*24b0*/  LOP3.LUT R223, R9, R223, RZ, 0x3c, !PT ;  /* 0x000000df09df7212 */ /* 0x000fe400078e3cff */
[----:B------:R-:W-:Y:S01]  /*24c0*/  LEA.HI.X R9, R0, c[0x0][0x284], R2, 0x2, P0 ;  /* 0x0000a10000097a11 */ /* 0x000fe200000f1402 */
[C---:B------:R-:W-:Y:S01]  /*24d0*/  IMAD.SHL.U32 R0, R4.reuse, 0x40, RZ ;  /* 0x0000004004007824 */ /* 0x040fe200078e00ff */
[----:B------:R-:W-:Y:S01]  /*24e0*/  LOP3.LUT P0, RZ, R4, 0x4, RZ, 0xc0, !PT ;  /* 0x0000000404ff7812 */ /* 0x000fe2000780c0ff */
[----:B------:R-:W-:Y:S01]  /*24f0*/  IMAD.SHL.U32 R4, R17, 0x8, RZ ;  /* 0x0000000811047824 */ /* 0x000fe200078e00ff */
[----:B------:R-:W-:Y:S01]  /*2500*/  LOP3.LUT R12, R3, 0x2, R14, 0xe2, !PT ;  /* 0x00000002030c7812 */ /* 0x000fe200078ee20e */
[----:B------:R-:W-:Y:S01]  /*2510*/  IMAD R223, R17, 0x200, R223 ;  /* 0x0000020011df7824 */ /* 0x000fe200078e02df */
[----:B------:R-:W-:-:S02]  /*2520*/  LOP3.LUT R0, R0, 0x1c0, RZ, 0xc0, !PT ;  /* 0x000001c000007812 */ /* 0x000fc400078ec0ff */
[----:B------:R-:W-:Y:S01]  /*2530*/  LOP3.LUT R3, R31, 0x3ffffffc, RZ, 0xc0, !PT ;  /* 0x3ffffffc1f037812 */ /* 0x000fe200078ec0ff */
[C---:B------:R-:W-:Y:S01]  /*2540*/  IMAD R222, R223.reuse, 0x2, R222 ;  /* 0x00000002dfde7824 */ /* 0x040fe200078e02de */
[----:B------:R-:W-:Y:S01]  /*2550*/  LOP3.LUT R4, R0, 0x8, R4, 0xf8, !PT ;  /* 0x0000000800047812 */ /* 0x000fe200078ef804 */
[----:B------:R-:W-:Y:S01]  /*2560*/  IMAD.SHL.U32 R223, R223, 0x2, RZ ;  /* 0x00000002dfdf7824 */ /* 0x000fe200078e00ff */
[----:B------:R-:W-:Y:S01]  /*2570*/  SHF.R.U32.HI R2, RZ, 0x3, R0 ;  /* 0x00000003ff027819 */ /* 0x000fe20000011600 */
[----:B------:R-:W-:Y:S01]  /*2580*/  IMAD.IADD R3, R234, 0x1, -R3 ;  /* 0x00000001ea037824 */ /* 0x000fe200078e0a03 */
[----:B------:R-:W-:Y:S02]  /*2590*/  LOP3.LUT R233, R233, 0x4, R12, 0xe2, !PT ;  /* 0x00000004e9e97812 */ /* 0x000fe400078ee20c */
[----:B------:R-:W-:Y:S01]  /*25a0*/  LOP3.LUT R4, R4, R2, RZ, 0x3c, !PT ;  /* 0x0000000204047212 */ /* 0x000fe200078e3cff */
[----:B------:R-:W-:Y:S01]  /*25b0*/  IMAD R3, R3, 0x2, R220 ;  /* 0x0000000203037824 */ /* 0x000fe200078e02dc */
[----:B------:R-:W-:Y:S01]  /*25c0*/  LOP3.LUT R0, R2, R11, R0, 0x1e, !PT ;  /* 0x0000000b02007212 */ /* 0x000fe200078e1e00 */
[----:B------:R-:W-:Y:S01]  /*25d0*/  @!P2 IMAD.SHL.U32 R2, R234, 0x10, RZ ;  /* 0x00000010ea02a824 */ /* 0x000fe200078e00ff */
[----:B------:R-:W-:Y:S01]  /*25e0*/  IADD3 R252, R133, UR4, RZ ;  /* 0x0000000485fc7c10 */ /* 0x000fe2000fffe0ff */
[----:B------:R-:W-:Y:S01]  /*25f0*/  IMAD.IADD R10, R3, 0x1, R10 ;  /* 0x00000001030a7824 */ /* 0x000fe200078e020a */
[----:B------:R-:W-:-:S02]  /*2600*/  LOP3.LUT R3, R5, 0xfffffe00, RZ, 0xc0, !PT ;  /* 0xfffffe0005037812 */ /* 0x000fc400078ec0ff */
[----:B------:R1:W-:Y:S01]  /*2610*/  @!P2 LDGSTS.E.BYPASS.LTC128B.128 [R2+0x12180], [R8.64] ;  /* 0x121800000802afae */ /* 0x0003e2000b901d50 */
[----:B------:R-:W-:Y:S01]  /*2620*/  IADD3 R232, -R245, UR8, RZ ;  /* 0x00000008f5e87c10 */ /* 0x000fe2000fffe1ff */
[----:B------:R-:W-:Y:S01]  /*2630*/  ULDC UR8, c[0x0][0x198] ;  /* 0x0000660000087ab9 */ /* 0x000fe20000000800 */
[-C--:B------:R-:W-:Y:S01]  /*2640*/  IADD3 R220, R4, R3.reuse, R220 ;  /* 0x0000000304dc7210 */ /* 0x080fe20007ffe0dc */
[----:B------:R-:W0:Y:S01]  /*2650*/  LDGDEPBAR ;  /* 0x00000000000079af */ /* 0x000e220000000000 */
[----:B------:R-:W-:Y:S02]  /*2660*/  LOP3.LUT R0, R0, R3, RZ, 0xfc, !PT ;  /* 0x0000000300007212 */ /* 0x000fe400078efcff */
[----:B------:R-:W-:Y:S01]  /*2670*/  SEL R3, R34, 0xffffffc0, !P0 ;  /* 0xffffffc022037807 */ /* 0x000fe20004000000 */
[----:B------:R-:W-:Y:S01]  /*2680*/  IMAD.SHL.U32 R221, R220, 0x2, RZ ;  /* 0x00000002dcdd7824 */ /* 0x000fe200078e00ff */
[----:B------:R-:W-:Y:S01]  /*2690*/  LEA R230, R10, 0x12280, 0x1 ;  /* 0x000122800ae67811 */ /* 0x000fe200078e08ff */
[----:B------:R-:W-:-:S03]  /*26a0*/  IMAD.SHL.U32 R0, R0, 0x2, RZ ;  /* 0x0000000200007824 */ /* 0x000fc600078e00ff */
[C---:B------:R-:W-:Y:S02]  /*26b0*/  IADD3 R231, R230.reuse, 0x40, RZ ;  /* 0x00000040e6e77810 */ /* 0x040fe40007ffe0ff */
[----:B------:R-:W-:Y:S02]  /*26c0*/  @P1 IADD3 R231, R230, -0x40, RZ ;  /* 0xffffffc0e6e71810 */ /* 0x000fe40007ffe0ff */
[----:B-1----:R-:W-:-:S05]  /*26d0*/  SEL R2, R33, 0xffffffe0, !P4 ;  /* 0xffffffe021027807 */ /* 0x002fca0006000000 */
[C---:B------:R-:W-:Y:S02]  /*26e0*/  IMAD R2, R220.reuse, 0x2, R2 ;  /* 0x00000002dc027824 */ /* 0x040fe400078e0202 */
[----:B------:R-:W-:Y:S02]  /*26f0*/  IMAD R220, R220, 0x2, R3 ;  /* 0x00000002dcdc7824 */ /* 0x000fe400078e0203 */
[----:B--234-:R-:W-:Y:S02]  /*2700*/  IMAD.IADD R3, R3, 0x1, R2 ;  /* 0x0000000103037824 */ /* 0x01cfe400078e0202 */
.L_x_461:
[----:B------:R-:W-:Y:S04]  /*2710*/  DEPBAR.LE SB0, 0x0 ;  /* 0x000080000000791a */ /* 0x000fe80000000000 */
[----:B------:R-:W-:Y:S01]  /*2720*/  BAR.SYNC.DEFER_BLOCKING 0x0 ;  /* 0x0000000000007b1d */ /* 0x000fe20000010000 */
[----:B------:R-:W-:Y:S02]  /*2730*/  ULEA UR4, UR11, 0x1, 0x6 ;  /* 0x000000010b047891 */ /* 0x000fe4000f8e303f */
[----:B------:R-:W-:Y:S02]  /*2740*/  UIADD3 UR9, UR11, 0x1, URZ ;  /* 0x000000010b097890 */ /* 0x000fe4000fffe03f */
[----:B------:R-:W-:Y:S02]  /*2750*/  UIADD3 UR4, UR4, UR8, -UR10 ;  /* 0x0000000804047290 */ /* 0x000fe4000fffe80a */
        /* <DEDUP_REMOVED lines=115> */
[----:B------:R-:W-:Y:S01]  /*2e90*/  MUFU.TANH R209, R8 ;  /* 0x0000000800d17308 */ /* 0x000fe20000002400 */
[-C--:B--2---:R-:W-:Y:S05]  /*2ea0*/  HMMA.16816.F32.BF16 R20, R132, R152.reuse, R20 ;  /* 0x000000988414723c */ /* 0x084fea0000041814 */
[----:B------:R-:W-:Y:S02]  /*2eb0*/  FMUL.FTZ R14, R14, c[0x0][0x2b4] ;  /* 0x0000ad000e0e7a20 */ /* 0x000fe40000410000 */
[----:B------:R-:W-:Y:S01]  /*2ec0*/  FMUL.FTZ R15, R15, c[0x0][0x2b4] ;  /* 0x0000ad000f0f7a20 */ /* 0x000fe20000410000 */
[C---:B---3--:R-:W-:Y:S01]  /*2ed0*/  HMMA.16816.F32.BF16 R24, R156.reuse, R152, R24 ;  /* 0x000000989c18723c */ /* 0x048fe20000041818 */
[----:B------:R-:W-:Y:S03]  /*2ee0*/  MUFU.TANH R207, R9 ;  /* 0x0000000900cf7308 */ /* 0x000fe60000002400 */
[----:B------:R-:W-:Y:S02]  /*2ef0*/  FMUL.FTZ R17, R17, c[0x0][0x2b4] ;  /* 0x0000ad0011117a20 */ /* 0x000fe40000410000 */
[----:B------:R-:W-:Y:S02]  /*2f00*/  FMUL.FTZ R18, R18, c[0x0][0x2b4] ;  /* 0x0000ad0012127a20 */ /* 0x000fe40000410000 */
[-C--:B------:R-:W-:Y:S01]  /*2f10*/  HMMA.16816.F32.BF16 R28, R156, R154.reuse, R28 ;  /* 0x0000009a9c1c723c */ /* 0x080fe2000004181c */
[----:B------:R-:W2:Y:S02]  /*2f20*/  LDSM.16.M88.4 R156, [R3+0xd080] ;  /* 0x00d08000039c783b */ /* 0x000ea40000000200 */
[----:B------:R-:W-:Y:S01]  /*2f30*/  MUFU.TANH R210, R10 ;  /* 0x0000000a00d27308 */ /* 0x000fe20000002400 */
[----:B------:R-:W-:Y:S02]  /*2f40*/  FMUL.FTZ R19, R19, c[0x0][0x2b4] ;  /* 0x0000ad0013137a20 */ /* 0x000fe40000410000 */
[----:B------:R-:W-:Y:S02]  /*2f50*/  FMUL.FTZ R16, R16, c[0x0][0x2b4] ;  /* 0x0000ad0010107a20 */ /* 0x000fe40000410000 */
[----:B------:R-:W-:Y:S01]  /*2f60*/  HMMA.16816.F32.BF16 R32, R132, R154, R32 ;  /* 0x0000009a8420723c */ /* 0x000fe20000041820 */
[----:B------:R-:W3:Y:S04]  /*2f70*/  LDSM.16.M88.4 R132, [R221+0xe080] ;  /* 0x00e08000dd84783b */ /* 0x000ee80000000200 */
[----:B------:R4:W-:Y:S03]  /*2f80*/  MUFU.TANH R208, R11 ;  /* 0x0000000b00d07308 */ /* 0x0009e60000002400 */
[-C--:B-----5:R-:W-:Y:S08]  /*2f90*/  HMMA.16816.F32.BF16 R20, R136, R160.reuse, R20 ;  /* 0x000000a08814723c */ /* 0x0a0ff00000041814 */
[C---:B-1----:R-:W-:Y:S08]  /*2fa0*/  HMMA.16816.F32.BF16 R24, R144.reuse, R160, R24 ;  /* 0x000000a09018723c */ /* 0x042ff00000041818 */
[-C--:B------:R-:W-:Y:S01]  /*2fb0*/  HMMA.16816.F32.BF16 R28, R144, R162.reuse, R28 ;  /* 0x000000a2901c723c */ /* 0x080fe2000004181c */
[----:B------:R-:W1:Y:S06]  /*2fc0*/  LDSM.16.M88.4 R144, [R221+0xf080] ;  /* 0x00f08000dd90783b */ /* 0x000e6c0000000200 */
[----:B----4-:R-:W-:Y:S01]  /*2fd0*/  LDSM.16.M88.4 R8, [R2+0x10080] ;  /* 0x010080000208783b */ /* 0x010fe20000000200 */
[----:B------:R-:W-:Y:S05]  /*2fe0*/  HMMA.16816.F32.BF16 R32, R136, R162, R32 ;  /* 0x000000a28820723c */ /* 0x000fea0000041820 */
[----:B------:R-:W4:Y:S03]  /*2ff0*/  LDSM.16.M88.4 R136, [R2+0xe080] ;  /* 0x00e080000288783b */ /* 0x000f260000000200 */
        /* <DEDUP_REMOVED lines=9> */
[----:B------:R-:W-:Y:S07]  /*3090*/  LDSM.16.M88.4 R144, [R3+0xe080] ;  /* 0x00e080000390783b */ /* 0x000fee0000000200 */
[----:B------:R-:W-:Y:S01]  /*30a0*/  HMMA.16816.F32.BF16 R32, R132, R170, R32 ;  /* 0x000000aa8420723c */ /* 0x000fe20000041820 */
[----:B------:R-:W1:Y:S07]  /*30b0*/  LDSM.16.M88.4 R132, [R220+0xf080] ;  /* 0x00f08000dc84783b */ /* 0x000e6e0000000200 */
[-C--:B----4-:R-:W-:Y:S08]  /*30c0*/  HMMA.16816.F32.BF16 R20, R136, R172.reuse, R20 ;  /* 0x000000ac8814723c */ /* 0x090ff00000041814 */
[C---:B--2---:R-:W-:Y:S08]  /*30d0*/  HMMA.16816.F32.BF16 R24, R156.reuse, R172, R24 ;  /* 0x000000ac9c18723c */ /* 0x044ff00000041818 */
[-C--:B------:R-:W-:Y:S01]  /*30e0*/  HMMA.16816.F32.BF16 R28, R156, R174.reuse, R28 ;  /* 0x000000ae9c1c723c */ /* 0x080fe2000004181c */
[----:B------:R2:W3:Y:S07]  /*30f0*/  MUFU.TANH R159, R7 ;  /* 0x00000007009f7308 */ /* 0x0004ee0000002400 */
[----:B------:R-:W-:Y:S01]  /*3100*/  HMMA.16816.F32.BF16 R32, R136, R174, R32 ;  /* 0x000000ae8820723c */ /* 0x000fe20000041820 */
[----:B------:R-:W4:Y:S02]  /*3110*/  LDSM.16.M88.4 R136, [R3+0xf080] ;  /* 0x00f080000388783b */ /* 0x000f240000000200 */
[----:B------:R-:W-:Y:S05]  /*3120*/  MUFU.TANH R157, R12 ;  /* 0x0000000c009d7308 */ /* 0x000fea0000002400 */
[-C--:B-----5:R-:W-:Y:S05]  /*3130*/  HMMA.16816.F32.BF16 R20, R140, R176.reuse, R20 ;  /* 0x000000b08c14723c */ /* 0x0a0fea0000041814 */
[----:B------:R-:W-:Y:S03]  /*3140*/  MUFU.TANH R156, R13 ;  /* 0x0000000d009c7308 */ /* 0x000fe60000002400 */
[C---:B-1----:R-:W-:Y:S01]  /*3150*/  HMMA.16816.F32.BF16 R24, R132.reuse, R176, R24 ;  /* 0x000000b08418723c */ /* 0x042fe20000041818 */
[----:B--2---:R-:W1:Y:S06]  /*3160*/  LDSM.16.M88.4 R4, [R221+0x10080] ;  /* 0x01008000dd04783b */ /* 0x004e6c0000000200 */
[----:B------:R-:W-:Y:S01]  /*3170*/  MUFU.TANH R158, R14 ;  /* 0x0000000e009e7308 */ /* 0x000fe20000002400 */
[-C--:B------:R-:W-:Y:S01]  /*3180*/  HMMA.16816.F32.BF16 R28, R132, R178.reuse, R28 ;  /* 0x000000b2841c723c */ /* 0x080fe2000004181c */
[----:B------:R-:W2:Y:S07]  /*3190*/  LDSM.16.M88.4 R132, [R221+0x11080] ;  /* 0x01108000dd84783b */ /* 0x000eae0000000200 */
[----:B------:R-:W-:Y:S01]  /*31a0*/  HMMA.16816.F32.BF16 R32, R140, R178, R32 ;  /* 0x000000b28c20723c */ /* 0x000fe20000041820 */
[----:B------:R-:W-:Y:S06]  /*31b0*/  MUFU.TANH R143, R16 ;  /* 0x00000010008f7308 */ /* 0x000fec0000002400 */
[----:B------:R-:W-:Y:S01]  /*31c0*/  MOV R140, UR4 ;  /* 0x00000004008c7c02 */ /* 0x000fe20008000f00 */
[-C--:B------:R-:W-:Y:S03]  /*31d0*/  HMMA.16816.F32.BF16 R20, R144, R180.reuse, R20 ;  /* 0x000000b49014723c */ /* 0x080fe60000041814 */
[----:B------:R-:W5:Y:S02]  /*31e0*/  MUFU.TANH R142, R17 ;  /* 0x00000011008e7308 */ /* 0x000f640000002400 */
[----:B------:R-:W-:Y:S03]  /*31f0*/  IADD3 R140, R229, -c[0x0][0x168], R140 ;  /* 0x80005a00e58c7a10 */ /* 0x000fe60007ffe08c */
[C---:B----4-:R-:W-:Y:S04]  /*3200*/  HMMA.16816.F32.BF16 R24, R136.reuse, R180, R24 ;  /* 0x000000b48818723c */ /* 0x050fe80000041818 */
[----:B------:R-:W-:Y:S01]  /*3210*/  IADD3 R140, -R245, R140, RZ ;  /* 0x0000008cf58c7210 */ /* 0x000fe20007ffe1ff */
[----:B------:R-:W-:Y:S03]  /*3220*/  MUFU.TANH R141, R19 ;  /* 0x00000013008d7308 */ /* 0x000fe60000002400 */
[-C--:B------:R-:W-:Y:S01]  /*3230*/  HMMA.16816.F32.BF16 R28, R136, R182.reuse, R28 ;  /* 0x000000b6881c723c */ /* 0x080fe2000004181c */
[----:B------:R-:W4:Y:S07]  /*3240*/  LDSM.16.M88.4 R136, [R2+0x11080] ;  /* 0x011080000288783b */ /* 0x000f2e0000000200 */
[----:B------:R-:W-:Y:S01]  /*3250*/  HMMA.16816.F32.BF16 R32, R144, R182, R32 ;  /* 0x000000b69020723c */ /* 0x000fe20000041820 */
[----:B------:R3:W-:Y:S07]  /*3260*/  MUFU.TANH R145, R15 ;  /* 0x0000000f00917308 */ /* 0x0007ee0000002400 */
[-C--:B-1----:R-:W-:Y:S03]  /*3270*/  HMMA.16816.F32.BF16 R20, R4, R184.reuse, R20 ;  /* 0x000000b80414723c */ /* 0x082fe60000041814 */
[----:B------:R1:W1:Y:S05]  /*3280*/  MUFU.TANH R144, R18 ;  /* 0x0000001200907308 */ /* 0x00026a0000002400 */
[C---:B--2---:R-:W-:Y:S08]  /*3290*/  HMMA.16816.F32.BF16 R24, R132.reuse, R184, R24 ;  /* 0x000000b88418723c */ /* 0x044ff00000041818 */
[-C--:B------:R-:W-:Y:S01]  /*32a0*/  HMMA.16816.F32.BF16 R28, R132, R186.reuse, R28 ;  /* 0x000000ba841c723c */ /* 0x080fe2000004181c */
[----:B---3--:R-:W-:Y:S06]  /*32b0*/  LDSM.16.M88.4 R12, [R220+0x11080] ;  /* 0x01108000dc0c783b */ /* 0x008fec0000000200 */
[----:B------:R-:W-:Y:S01]  /*32c0*/  IMNMX R134, R232, R140, PT ;  /* 0x0000008ce8867217 */ /* 0x000fe20003800200 */
[----:B------:R-:W-:Y:S01]  /*32d0*/  HMMA.16816.F32.BF16 R32, R4, R186, R32 ;  /* 0x000000ba0420723c */ /* 0x000fe20000041820 */
[----:B------:R-:W2:Y:S03]  /*32e0*/  LDSM.16.M88.4 R4, [R220+0x10080] ;  /* 0x01008000dc04783b */ /* 0x000ea60000000200 */
[C---:B------:R-:W-:Y:S02]  /*32f0*/  IADD3 R133, R140.reuse, 0x8, RZ ;  /* 0x000000088c857810 */ /* 0x040fe40007ffe0ff */
[----:B------:R-:W-:Y:S02]  /*3300*/  IADD3 R132, R140, 0x20, RZ ;  /* 0x000000208c847810 */ /* 0x000fe40007ffe0ff */
[-C--:B------:R-:W-:Y:S05]  /*3310*/  HMMA.16816.F32.BF16 R20, R8, R188.reuse, R20 ;  /* 0x000000bc0814723c */ /* 0x080fea0000041814 */
[----:B------:R-:W-:Y:S02]  /*3320*/  ISETP.GT.AND P0, PT, R134, RZ, PT ;  /* 0x000000ff8600720c */ /* 0x000fe40003f04270 */
[----:B------:R-:W-:Y:S01]  /*3330*/  IMNMX R133, R232, R133, PT ;  /* 0x00000085e8857217 */ /* 0x000fe20003800200 */
[C---:B----4-:R-:W-:Y:S04]  /*3340*/  HMMA.16816.F32.BF16 R24, R136.reuse, R188, R24 ;  /* 0x000000bc8818723c */ /* 0x050fe80000041818 */
[----:B------:R-:W-:Y:S02]  /*3350*/  FSEL R16, R205, -INF , P0 ;  /* 0xff800000cd107808 */ /* 0x000fe40000000000 */
[C---:B------:R-:W-:Y:S02]  /*3360*/  ISETP.GT.AND P0, PT, R134.reuse, 0x1, PT ;  /* 0x000000018600780c */ /* 0x040fe40003f04270 */
[-C--:B------:R-:W-:Y:S03]  /*3370*/  HMMA.16816.F32.BF16 R28, R136, R190.reuse, R28 ;  /* 0x000000be881c723c */ /* 0x080fe6000004181c */
[----:B------:R-:W-:Y:S02]  /*3380*/  ISETP.GT.AND P2, PT, R134, 0x21, PT ;  /* 0x000000218600780c */ /* 0x000fe40003f44270 */
[----:B------:R-:W-:Y:S02]  /*3390*/  FSEL R135, R204, -INF , P0 ;  /* 0xff800000cc877808 */ /* 0x000fe40000000000 */
[--C-:B------:R-:W-:Y:S01]  /*33a0*/  FFMA.FTZ R137, R16, c[0x0][0x29c], -R200.reuse ;  /* 0x0000a70010897a23 */ /* 0x100fe200000108c8 */
[----:B------:R-:W-:Y:S01]  /*33b0*/  HMMA.16816.F32.BF16 R32, R8, R190, R32 ;  /* 0x000000be0820723c */ /* 0x000fe20000041820 */
[----:B------:R-:W3:Y:S03]  /*33c0*/  LDSM.16.M88.4 R8, [R3+0x10080] ;  /* 0x010080000308783b */ /* 0x000ee60000000200 */
[----:B------:R-:W-:Y:S01]  /*33d0*/  FFMA.FTZ R135, R135, c[0x0][0x29c], -R200 ;  /* 0x0000a70087877a23 */ /* 0x000fe200000108c8 */
[C---:B------:R-:W-:Y:S01]  /*33e0*/  ISETP.GT.AND P0, PT, R133.reuse, RZ, PT ;  /* 0x000000ff8500720c */ /* 0x040fe20003f04270 */
[----:B------:R-:W4:Y:S01]  /*33f0*/  MUFU.EX2 R137, R137 ;  /* 0x0000008900897308 */ /* 0x000f220000000800 */
[----:B-1----:R-:W1:Y:S01]  /*3400*/  LDSM.16.M88.4 R16, [R3+0x11080] ;  /* 0x011080000310783b */ /* 0x002e620000000200 */
[----:B------:R-:W-:Y:S01]  /*3410*/  IMNMX R132, R232, R132, PT ;  /* 0x00000084e8847217 */ /* 0x000fe20003800200 */
[-C--:B--2---:R-:W-:Y:S05]  /*3420*/  HMMA.16816.F32.BF16 R20, R4, R192.reuse, R20 ;  /* 0x000000c00414723c */ /* 0x084fea0000041814 */
[----:B------:R-:W-:Y:S02]  /*3430*/  FSEL R136, R206, -INF , P0 ;  /* 0xff800000ce887808 */ /* 0x000fe40000000000 */
[----:B------:R-:W-:Y:S01]  /*3440*/  ISETP.GT.AND P0, PT, R133, 0x1, PT ;  /* 0x000000018500780c */ /* 0x000fe20003f04270 */
[C---:B------:R-:W-:Y:S01]  /*3450*/  HMMA.16816.F32.BF16 R24, R12.reuse, R192, R24 ;  /* 0x000000c00c18723c */ /* 0x040fe20000041818 */
[----:B------:R-:W2:Y:S03]  /*3460*/  MUFU.EX2 R135, R135 ;  /* 0x0000008700877308 */ /* 0x000ea60000000800 */
[----:B------:R-:W-:Y:S01]  /*3470*/  FSEL R138, R159, -INF , P0 ;  /* 0xff8000009f8a7808 */ /* 0x000fe20000000000 */
[--C-:B------:R-:W-:Y:S01]  /*3480*/  FFMA.FTZ R136, R136, c[0x0][0x29c], -R201.reuse ;  /* 0x0000a70088887a23 */ /* 0x100fe200000108c9 */
[----:B------:R-:W-:Y:S02]  /*3490*/  ISETP.GT.AND P0, PT, R132, RZ, PT ;  /* 0x000000ff8400720c */ /* 0x000fe40003f04270 */
[-C--:B------:R-:W-:Y:S03]  /*34a0*/  HMMA.16816.F32.BF16 R28, R12, R194.reuse, R28 ;  /* 0x000000c20c1c723c */ /* 0x080fe6000004181c */
[----:B------:R-:W-:Y:S01]  /*34b0*/  MUFU.EX2 R136, R136 ;  /* 0x0000008800887308 */ /* 0x000fe20000000800 */
[--C-:B------:R-:W-:Y:S01]  /*34c0*/  FFMA.FTZ R138, R138, c[0x0][0x29c], -R201.reuse ;  /* 0x0000a7008a8a7a23 */ /* 0x100fe200000108c9 */
[----:B------:R-:W-:Y:S02]  /*34d0*/  ISETP.GT.AND P1, PT, R133, 0x20, PT ;  /* 0x000000208500780c */ /* 0x000fe40003f24270 */
[----:B------:R-:W-:Y:S01]  /*34e0*/  FSEL R12, R209, -INF , P0 ;  /* 0xff800000d10c7808 */ /* 0x000fe20000000000 */
[----:B------:R-:W-:Y:S01]  /*34f0*/  HMMA.16816.F32.BF16 R32, R4, R194, R32 ;  /* 0x000000c20420723c */ /* 0x000fe20000041820 */
[----:B------:R-:W2:Y:S03]  /*3500*/  LDS R6, [R229.X4+0x12180] ;  /* 0x01218000e5067984 */ /* 0x000ea60000004800 */
[----:B------:R-:W-:Y:S01]  /*3510*/  ISETP.GT.AND P0, PT, R132, 0x1, PT ;  /* 0x000000018400780c */ /* 0x000fe20003f04270 */
[--C-:B------:R-:W-:Y:S01]  /*3520*/  FFMA.FTZ R12, R12, c[0x0][0x29c], -R202.reuse ;  /* 0x0000a7000c0c7a23 */ /* 0x100fe200000108ca */
[----:B------:R-:W2:Y:S01]  /*3530*/  MUFU.EX2 R15, R138 ;  /* 0x0000008a000f7308 */ /* 0x000ea20000000800 */
[----:B------:R-:W-:Y:S01]  /*3540*/  IADD3 R5, R140, 0x28, RZ ;  /* 0x000000288c057810 */ /* 0x000fe20007ffe0ff */
[-C--:B---3--:R-:W-:Y:S05]  /*3550*/  HMMA.16816.F32.BF16 R20, R8, R196.reuse, R20 ;  /* 0x000000c40814723c */ /* 0x088fea0000041814 */
[----:B------:R-:W-:Y:S02]  /*3560*/  FSEL R4, R207, -INF , P0 ;  /* 0xff800000cf047808 */ /* 0x000fe40000000000 */
[----:B------:R-:W-:Y:S01]  /*3570*/  IMNMX R5, R232, R5, PT ;  /* 0x00000005e8057217 */ /* 0x000fe20003800200 */
[C---:B-1----:R-:W-:Y:S01]  /*3580*/  HMMA.16816.F32.BF16 R24, R16.reuse, R196, R24 ;  /* 0x000000c41018723c */ /* 0x042fe20000041818 */
[----:B------:R-:W-:Y:S03]  /*3590*/  MUFU.EX2 R14, R12 ;  /* 0x0000000c000e7308 */ /* 0x000fe60000000800 */
[----:B------:R-:W-:Y:S01]  /*35a0*/  FFMA.FTZ R4, R4, c[0x0][0x29c], -R202 ;  /* 0x0000a70004047a23 */ /* 0x000fe200000108ca */
[----:B------:R-:W-:Y:S02]  /*35b0*/  ISETP.GT.AND P0, PT, R5, RZ, PT ;  /* 0x000000ff0500720c */ /* 0x000fe40003f04270 */
[----:B-----5:R-:W-:Y:S01]  /*35c0*/  FSEL R7, R142, -INF , P2 ;  /* 0xff8000008e077808 */ /* 0x020fe20001000000 */
[-C--:B------:R-:W-:Y:S03]  /*35d0*/  HMMA.16816.F32.BF16 R28, R16, R198.reuse, R28 ;  /* 0x000000c6101c723c */ /* 0x080fe6000004181c */
[----:B------:R1:W-:Y:S01]  /*35e0*/  MUFU.EX2 R13, R4 ;  /* 0x00000004000d7308 */ /* 0x0003e20000000800 */
[----:B------:R-:W-:Y:S01]  /*35f0*/  ISETP.GT.AND P6, PT, R132, 0x20, PT ;  /* 0x000000208400780c */ /* 0x000fe20003fc4270 */
[----:B------:R-:W-:Y:S01]  /*3600*/  FFMA.FTZ R7, R7, c[0x0][0x29c], -R200 ;  /* 0x0000a70007077a23 */ /* 0x000fe200000108c8 */
[----:B------:R-:W-:Y:S01]  /*3610*/  ISETP.GT.AND P2, PT, R5, 0x1, PT ;  /* 0x000000010500780c */ /* 0x000fe20003f44270 */
[----:B------:R-:W-:Y:S01]  /*3620*/  FFMA.FTZ R17, -R205, R205, 1 ;  /* 0x3f800000cd117423 */ /* 0x000fe200000101cd */
[----:B------:R-:W-:Y:S04]  /*3630*/  HMMA.16816.F32.BF16 R32, R8, R198, R32 ;  /* 0x000000c60820723c */ /* 0x000fe80000041820 */
[----:B------:R-:W-:Y:S01]  /*3640*/  FSEL R16, R144, -INF , P1 ;  /* 0xff80000090107808 */ /* 0x000fe20000800000 */
[----:B------:R-:W-:Y:S01]  /*3650*/  FFMA.FTZ R19, -R204, R204, 1 ;  /* 0x3f800000cc137423 */ /* 0x000fe200000101cc */
[----:B------:R-:W-:Y:S01]  /*3660*/  ISETP.GT.AND P1, PT, R5, 0x20, PT ;  /* 0x000000200500780c */ /* 0x000fe20003f24270 */
[----:B------:R-:W3:Y:S01]  /*3670*/  MUFU.EX2 R7, R7 ;  /* 0x0000000700077308 */ /* 0x000ee20000000800 */
[----:B------:R-:W-:Y:S01]  /*3680*/  ISETP.GT.AND P4, PT, R132, 0x21, PT ;  /* 0x000000218400780c */ /* 0x000fe20003f84270 */
[--C-:B--2---:R-:W-:Y:S03]  /*3690*/  FADD.FTZ R20, R20, -R6.reuse ;  /* 0x8000000614147221 */ /* 0x104fe60000010000 */
[--C-:B------:R-:W-:Y:S01]  /*36a0*/  FADD.FTZ R21, R21, -R6.reuse ;  /* 0x8000000615157221 */ /* 0x100fe20000010000 */
[----:B------:R-:W-:Y:S01]  /*36b0*/  FSEL R8, R156, -INF , P4 ;  /* 0xff8000009c087808 */ /* 0x000fe20002000000 */
[----:B----4-:R-:W-:Y:S01]  /*36c0*/  FMUL.FTZ R10, R137, R20 ;  /* 0x00000014890a7220 */ /* 0x010fe20000410000 */
[C---:B------:R-:W-:Y:S01]  /*36d0*/  F2FP.BF16.PACK_AB R20, R135.reuse, R137 ;  /* 0x000000898714723e */ /* 0x040fe200000010ff */
[----:B------:R-:W-:Y:S01]  /*36e0*/  FMUL.FTZ R135, R135, R21 ;  /* 0x0000001587877220 */ /* 0x000fe20000410000 */
[----:B------:R-:W-:Y:S01]  /*36f0*/  FSEL R9, R208, -INF , P2 ;  /* 0xff800000d0097808 */ /* 0x000fe20001000000 */
[----:B------:R-:W-:Y:S01]  /*3700*/  FFMA.FTZ R11, R16, c[0x0][0x29c], -R201 ;  /* 0x0000a700100b7a23 */ /* 0x000fe200000108c9 */
[----:B-1----:R-:W-:Y:S01]  /*3710*/  FSEL R4, R210, -INF , P0 ;  /* 0xff800000d2047808 */ /* 0x002fe20000000000 */
[----:B------:R-:W-:Y:S01]  /*3720*/  FMUL.FTZ R17, R17, R10 ;  /* 0x0000000a11117220 */ /* 0x000fe20000410000 */
[----:B------:R-:W-:Y:S01]  /*3730*/  ISETP.GT.AND P0, PT, R134, 0x20, PT ;  /* 0x000000208600780c */ /* 0x000fe20003f04270 */
[----:B------:R-:W-:Y:S02]  /*3740*/  FMUL.FTZ R19, R19, R135 ;  /* 0x0000008713137220 */ /* 0x000fe40000410000 */
[--C-:B------:R-:W-:Y:S01]  /*3750*/  FFMA.FTZ R4, R4, c[0x0][0x29c], -R203.reuse ;  /* 0x0000a70004047a23 */ /* 0x100fe200000108cb */
[----:B------:R-:W-:Y:S01]  /*3760*/  FSEL R12, R143, -INF , P0 ;  /* 0xff8000008f0c7808 */ /* 0x000fe20000000000 */
[----:B------:R-:W-:Y:S01]  /*3770*/  FADD.FTZ R32, R32, -R6 ;  /* 0x8000000620207221 */ /* 0x000fe20000010000 */
[----:B------:R-:W-:Y:S01]  /*3780*/  ISETP.GT.AND P0, PT, R133, 0x21, PT ;  /* 0x000000218500780c */ /* 0x000fe20003f04270 */
[----:B------:R1:W-:Y:S01]  /*3790*/  MUFU.EX2 R134, R4 ;  /* 0x0000000400867308 */ /* 0x0003e20000000800 */
[----:B------:R-:W-:Y:S01]  /*37a0*/  FFMA.FTZ R133, R8, c[0x0][0x29c], -R202 ;  /* 0x0000a70008857a23 */ /* 0x000fe200000108ca */
[----:B------:R-:W-:Y:S01]  /*37b0*/  FSEL R8, R158, -INF , P1 ;  /* 0xff8000009e087808 */ /* 0x000fe20000800000 */
[----:B------:R-:W-:Y:S01]  /*37c0*/  FFMA.FTZ R12, R12, c[0x0][0x29c], -R200 ;  /* 0x0000a7000c0c7a23 */ /* 0x000fe200000108c8 */
[----:B------:R-:W-:Y:S01]  /*37d0*/  FSEL R18, R141, -INF , P0 ;  /* 0xff8000008d127808 */ /* 0x000fe20000000000 */
[--C-:B------:R-:W-:Y:S01]  /*37e0*/  FFMA.FTZ R21, R9, c[0x0][0x29c], -R203.reuse ;  /* 0x0000a70009157a23 */ /* 0x100fe200000108cb */
[----:B------:R-:W-:Y:S01]  /*37f0*/  ISETP.GT.AND P0, PT, R5, 0x21, PT ;  /* 0x000000210500780c */ /* 0x000fe20003f04270 */
[----:B------:R-:W-:Y:S01]  /*3800*/  FFMA.FTZ R135, R8, c[0x0][0x29c], -R203 ;  /* 0x0000a70008877a23 */ /* 0x000fe200000108cb */
[----:B------:R-:W-:Y:S01]  /*3810*/  FSEL R5, R157, -INF , P6 ;  /* 0xff8000009d057808 */ /* 0x000fe20003000000 */
[----:B------:R-:W-:Y:S01]  /*3820*/  FFMA.FTZ R18, R18, c[0x0][0x29c], -R201 ;  /* 0x0000a70012127a23 */ /* 0x000fe200000108c9 */
[----:B------:R-:W2:Y:S01]  /*3830*/  MUFU.EX2 R12, R12 ;  /* 0x0000000c000c7308 */ /* 0x000ea20000000800 */
[----:B------:R-:W-:Y:S01]  /*3840*/  FFMA.FTZ R8, -R143, R143, 1 ;  /* 0x3f8000008f087423 */ /* 0x000fe2000001018f */
[----:B------:R-:W-:Y:S01]  /*3850*/  F2FP.BF16.PACK_AB R19, R19, R17 ;  /* 0x000000111313723e */ /* 0x000fe200000010ff */
[----:B------:R-:W-:Y:S01]  /*3860*/  FFMA.FTZ R132, R5, c[0x0][0x29c], -R202 ;  /* 0x0000a70005847a23 */ /* 0x000fe200000108ca */
[----:B------:R-:W-:Y:S01]  /*3870*/  F2FP.BF16.PACK_AB R17, R15, R136 ;  /* 0x000000880f11723e */ /* 0x000fe200000010ff */
[----:B------:R-:W4:Y:S01]  /*3880*/  LDS R5, [R229.X4+0x12200] ;  /* 0x01220000e5057984 */ /* 0x000f220000004800 */
[----:B------:R-:W-:Y:S01]  /*3890*/  FADD.FTZ R33, R33, -R6 ;  /* 0x8000000621217221 */ /* 0x000fe20000010000 */
[----:B------:R-:W-:Y:S02]  /*38a0*/  FSEL R16, R145, -INF , P0 ;  /* 0xff80000091107808 */ /* 0x000fe40000000000 */
[----:B------:R-:W-:Y:S01]  /*38b0*/  PLOP3.LUT P0, PT, PT, PT, UP0, 0x80, 0x0 ;  /* 0x000000000000781c */ /* 0x000fe20003f0f008 */
[----:B------:R-:W-:Y:S01]  /*38c0*/  MUFU.EX2 R11, R11 ;  /* 0x0000000b000b7308 */ /* 0x000fe20000000800 */
[C---:B---3--:R-:W-:Y:S02]  /*38d0*/  FMUL.FTZ R33, R7.reuse, R33 ;  /* 0x0000002107217220 */ /* 0x048fe40000410000 */
[----:B------:R-:W-:Y:S01]  /*38e0*/  FFMA.FTZ R137, R16, c[0x0][0x29c], -R203 ;  /* 0x0000a70010897a23 */ /* 0x000fe200000108cb */
[----:B-1----:R-:W1:Y:S06]  /*38f0*/  LDS R4, [R229.X4+0x121a0] ;  /* 0x0121a000e5047984 */ /* 0x002e6c0000004800 */
[----:B------:R3:W5:Y:S01]  /*3900*/  MUFU.EX2 R10, R18 ;  /* 0x00000012000a7308 */ /* 0x0007620000000800 */
[----:B--2---:R-:W-:Y:S04]  /*3910*/  FMUL.FTZ R6, R12, R32 ;  /* 0x000000200c067220 */ /* 0x004fe80000410000 */
[----:B------:R-:W-:Y:S05]  /*3920*/  FMUL.FTZ R32, R8, R6 ;  /* 0x0000000608207220 */ /* 0x000fea0000410000 */
[----:B------:R-:W2:Y:S10]  /*3930*/  MUFU.EX2 R8, R132 ;  /* 0x0000008400087308 */ /* 0x000eb40000000800 */
[----:B------:R-:W2:Y:S01]  /*3940*/  MUFU.EX2 R9, R133 ;  /* 0x0000008500097308 */ /* 0x000ea20000000800 */
[----:B---3--:R-:W-:Y:S01]  /*3950*/  F2FP.BF16.PACK_AB R18, R7, R12 ;  /* 0x0000000c0712723e */ /* 0x008fe200000010ff */
[----:B------:R-:W-:Y:S01]  /*3960*/  FFMA.FTZ R12, -R141, R141, 1 ;  /* 0x3f8000008d0c7423 */ /* 0x000fe2000001018d */
[----:B-----5:R-:W-:Y:S01]  /*3970*/  F2FP.BF16.PACK_AB R16, R10, R11 ;  /* 0x0000000b0a10723e */ /* 0x020fe200000010ff */
[--C-:B----4-:R-:W-:Y:S02]  /*3980*/  FADD.FTZ R24, R24, -R5.reuse ;  /* 0x8000000518187221 */ /* 0x110fe40000010000 */
[--C-:B------:R-:W-:Y:S02]  /*3990*/  FADD.FTZ R25, R25, -R5.reuse ;  /* 0x8000000519197221 */ /* 0x100fe40000010000 */
[----:B------:R-:W-:Y:S02]  /*39a0*/  FFMA.FTZ R7, -R142, R142, 1 ;  /* 0x3f8000008e077423 */ /* 0x000fe4000001018e */
[--C-:B-1----:R-:W-:Y:S02]  /*39b0*/  FADD.FTZ R23, R23, -R4.reuse ;  /* 0x8000000417177221 */ /* 0x102fe40000010000 */
[--C-:B------:R-:W-:Y:S02]  /*39c0*/  FADD.FTZ R35, R35, -R4.reuse ;  /* 0x8000000423237221 */ /* 0x100fe40000010000 */
[----:B------:R-:W-:Y:S02]  /*39d0*/  FMUL.FTZ R23, R15, R23 ;  /* 0x000000170f177220 */ /* 0x000fe40000410000 */
[----:B------:R1:W3:Y:S01]  /*39e0*/  MUFU.EX2 R15, R21 ;  /* 0x00000015000f7308 */ /* 0x0002e20000000800 */
[--C-:B------:R-:W-:Y:S02]  /*39f0*/  FADD.FTZ R34, R34, -R4.reuse ;  /* 0x8000000422227221 */ /* 0x100fe40000010000 */
[----:B------:R-:W-:Y:S02]  /*3a00*/  FMUL.FTZ R10, R10, R35 ;  /* 0x000000230a0a7220 */ /* 0x000fe40000410000 */
[----:B------:R-:W-:Y:S02]  /*3a10*/  FADD.FTZ R6, R22, -R4 ;  /* 0x8000000416067221 */ /* 0x000fe40000010000 */
[----:B------:R-:W4:Y:S01]  /*3a20*/  LDS R4, [R229.X4+0x12220] ;  /* 0x01222000e5047984 */ /* 0x000f220000004800 */
[----:B------:R-:W-:Y:S02]  /*3a30*/  FMUL.FTZ R34, R11, R34 ;  /* 0x000000220b227220 */ /* 0x000fe40000410000 */
[----:B------:R-:W-:Y:S02]  /*3a40*/  FMUL.FTZ R12, R12, R10 ;  /* 0x0000000a0c0c7220 */ /* 0x000fe40000410000 */
[--C-:B------:R-:W-:Y:S01]  /*3a50*/  FADD.FTZ R10, R28, -R5.reuse ;  /* 0x800000051c0a7221 */ /* 0x100fe20000010000 */
[----:B------:R-:W-:Y:S01]  /*3a60*/  STS [R230], R20 ;  /* 0x00000014e6007388 */ /* 0x000fe20000000800 */
[----:B------:R-:W-:Y:S02]  /*3a70*/  FADD.FTZ R5, R29, -R5 ;  /* 0x800000051d057221 */ /* 0x000fe40000010000 */
[----:B------:R-:W-:Y:S02]  /*3a80*/  FFMA.FTZ R11, -R209, R209, 1 ;  /* 0x3f800000d10b7423 */ /* 0x000fe400000101d1 */
[----:B--2---:R-:W-:Y:S01]  /*3a90*/  FMUL.FTZ R10, R8, R10 ;  /* 0x0000000a080a7220 */ /* 0x004fe20000410000 */
[----:B------:R-:W-:Y:S01]  /*3aa0*/  STS [R230+0x400], R17 ;  /* 0x00040011e6007388 */ /* 0x000fe20000000800 */
[C---:B------:R-:W-:Y:S01]  /*3ab0*/  FMUL.FTZ R5, R9.reuse, R5 ;  /* 0x0000000509057220 */ /* 0x040fe20000410000 */
[----:B------:R-:W-:Y:S01]  /*3ac0*/  F2FP.BF16.PACK_AB R8, R9, R8 ;  /* 0x000000080908723e */ /* 0x000fe200000010ff */
[----:B------:R-:W-:Y:S01]  /*3ad0*/  FFMA.FTZ R22, -R206, R206, 1 ;  /* 0x3f800000ce167423 */ /* 0x000fe200000101ce */
[----:B------:R-:W-:Y:S01]  /*3ae0*/  MUFU.EX2 R9, R137 ;  /* 0x0000008900097308 */ /* 0x000fe20000000800 */
[----:B-1----:R-:W-:Y:S01]  /*3af0*/  FMUL.FTZ R21, R14, R24 ;  /* 0x000000180e157220 */ /* 0x002fe20000410000 */
[----:B------:R-:W-:Y:S01]  /*3b00*/  STS [R231], R18 ;  /* 0x00000012e7007388 */ /* 0x000fe20000000800 */
[----:B------:R-:W-:Y:S02]  /*3b10*/  FFMA.FTZ R24, -R156, R156, 1 ;  /* 0x3f8000009c187423 */ /* 0x000fe4000001019c */
[----:B------:R-:W-:Y:S02]  /*3b20*/  FMUL.FTZ R21, R11, R21 ;  /* 0x000000150b157220 */ /* 0x000fe40000410000 */
[----:B------:R-:W-:Y:S01]  /*3b30*/  FFMA.FTZ R11, -R157, R157, 1 ;  /* 0x3f8000009d0b7423 */ /* 0x000fe2000001019d */
[----:B------:R1:W-:Y:S01]  /*3b40*/  STS [R231+0x400], R16 ;  /* 0x00040010e7007388 */ /* 0x0003e20000000800 */
[----:B------:R-:W-:Y:S02]  /*3b50*/  FMUL.FTZ R6, R136, R6 ;  /* 0x0000000688067220 */ /* 0x000fe40000410000 */
[----:B------:R-:W-:Y:S02]  /*3b60*/  FMUL.FTZ R5, R24, R5 ;  /* 0x0000000518057220 */ /* 0x000fe40000410000 */
[----:B------:R-:W-:Y:S02]  /*3b70*/  FMUL.FTZ R11, R11, R10 ;  /* 0x0000000a0b0b7220 */ /* 0x000fe40000410000 */
[----:B------:R-:W-:Y:S02]  /*3b80*/  FMUL.FTZ R22, R22, R6 ;  /* 0x0000000616167220 */ /* 0x000fe40000410000 */
[----:B------:R-:W-:Y:S01]  /*3b90*/  FFMA.FTZ R6, -R144, R144, 1 ;  /* 0x3f80000090067423 */ /* 0x000fe20000010190 */
[----:B------:R-:W-:Y:S01]  /*3ba0*/  F2FP.BF16.PACK_AB R11, R5, R11 ;  /* 0x0000000b050b723e */ /* 0x000fe200000010ff */
[----:B------:R-:W-:Y:S01]  /*3bb0*/  FMUL.FTZ R33, R7, R33 ;  /* 0x0000002107217220 */ /* 0x000fe20000410000 */
[----:B---3--:R-:W-:Y:S01]  /*3bc0*/  F2FP.BF16.PACK_AB R5, R15, R134 ;  /* 0x000000860f05723e */ /* 0x008fe200000010ff */
[----:B------:R-:W-:Y:S02]  /*3bd0*/  FFMA.FTZ R7, -R159, R159, 1 ;  /* 0x3f8000009f077423 */ /* 0x000fe4000001019f */
[----:B------:R-:W-:Y:S01]  /*3be0*/  FMUL.FTZ R34, R6, R34 ;  /* 0x0000002206227220 */ /* 0x000fe20000410000 */
[----:B------:R-:W-:Y:S01]  /*3bf0*/  F2FP.BF16.PACK_AB R6, R13, R14 ;  /* 0x0000000e0d06723e */ /* 0x000fe200000010ff */
[----:B------:R-:W-:Y:S01]  /*3c00*/  FMUL.FTZ R23, R7, R23 ;  /* 0x0000001707177220 */ /* 0x000fe20000410000 */
[----:B------:R2:W-:Y:S01]  /*3c10*/  STS [R230+0x1400], R5 ;  /* 0x00140005e6007388 */ /* 0x0005e20000000800 */
[----:B------:R-:W3:Y:S01]  /*3c20*/  MUFU.EX2 R7, R135 ;  /* 0x0000008700077308 */ /* 0x000ee20000000800 */
[--C-:B----4-:R-:W-:Y:S01]  /*3c30*/  FADD.FTZ R26, R26, -R4.reuse ;  /* 0x800000041a1a7221 */ /* 0x110fe20000010000 */
[----:B------:R-:W-:Y:S01]  /*3c40*/  F2FP.BF16.PACK_AB R12, R12, R34 ;  /* 0x000000220c0c723e */ /* 0x000fe200000010ff */
[--C-:B------:R-:W-:Y:S01]  /*3c50*/  FADD.FTZ R31, R31, -R4.reuse ;  /* 0x800000041f1f7221 */ /* 0x100fe20000010000 */
[----:B------:R-:W-:Y:S01]  /*3c60*/  F2FP.BF16.PACK_AB R10, R23, R22 ;  /* 0x00000016170a723e */ /* 0x000fe200000010ff */
[----:B------:R4:W-:Y:S01]  /*3c70*/  STS [R230+0x1000], R6 ;  /* 0x00100006e6007388 */ /* 0x0009e20000000800 */
[----:B------:R-:W-:Y:S02]  /*3c80*/  FMUL.FTZ R13, R13, R25 ;  /* 0x000000190d0d7220 */ /* 0x000fe40000410000 */
[----:B------:R-:W-:Y:S02]  /*3c90*/  FFMA.FTZ R14, -R207, R207, 1 ;  /* 0x3f800000cf0e7423 */ /* 0x000fe400000101cf */
[----:B------:R-:W-:Y:S01]  /*3ca0*/  FMUL.FTZ R134, R134, R26 ;  /* 0x0000001a86867220 */ /* 0x000fe20000410000 */
[----:B------:R-:W-:Y:S01]  /*3cb0*/  STS [R231+0x1000], R8 ;  /* 0x00100008e7007388 */ /* 0x000fe20000000800 */
[----:B-1----:R-:W-:Y:S02]  /*3cc0*/  FFMA.FTZ R16, -R208, R208, 1 ;  /* 0x3f800000d0107423 */ /* 0x002fe400000101d0 */
[----:B------:R-:W-:Y:S01]  /*3cd0*/  FMUL.FTZ R14, R14, R13 ;  /* 0x0000000d0e0e7220 */ /* 0x000fe20000410000 */
[----:B------:R-:W-:Y:S04]  /*3ce0*/  F2FP.BF16.PACK_AB R13, R33, R32 ;  /* 0x00000020210d723e */ /* 0x000fe800000010ff */
[----:B------:R-:W-:Y:S01]  /*3cf0*/  F2FP.BF16.PACK_AB R14, R14, R21 ;  /* 0x000000150e0e723e */ /* 0x000fe200000010ff */
[--C-:B--2---:R-:W-:Y:S04]  /*3d00*/  FADD.FTZ R5, R27, -R4.reuse ;  /* 0x800000041b057221 */ /* 0x104fe80000010000 */
[----:B------:R-:W-:Y:S02]  /*3d10*/  FMUL.FTZ R5, R15, R5 ;  /* 0x000000050f057220 */ /* 0x000fe40000410000 */
[----:B----4-:R-:W-:Y:S01]  /*3d20*/  FADD.FTZ R6, R30, -R4 ;  /* 0x800000041e067221 */ /* 0x010fe20000010000 */
[----:B---3--:R-:W-:Y:S01]  /*3d30*/  F2FP.BF16.PACK_AB R4, R9, R7 ;  /* 0x000000070904723e */ /* 0x008fe200000010ff */
[----:B------:R-:W-:Y:S02]  /*3d40*/  FFMA.FTZ R15, -R210, R210, 1 ;  /* 0x3f800000d20f7423 */ /* 0x000fe400000101d2 */
[----:B------:R-:W-:Y:S02]  /*3d50*/  FMUL.FTZ R6, R7, R6 ;  /* 0x0000000607067220 */ /* 0x000fe40000410000 */
[----:B------:R1:W-:Y:S01]  /*3d60*/  STS [R231+0x1400], R4 ;  /* 0x00140004e7007388 */ /* 0x0003e20000000800 */
[----:B------:R-:W-:Y:S02]  /*3d70*/  FMUL.FTZ R7, R15, R134 ;  /* 0x000000860f077220 */ /* 0x000fe40000410000 */
[----:B------:R-:W-:Y:S02]  /*3d80*/  FMUL.FTZ R5, R16, R5 ;  /* 0x0000000510057220 */ /* 0x000fe40000410000 */
[----:B------:R-:W-:Y:S01]  /*3d90*/  FMUL.FTZ R9, R9, R31 ;  /* 0x0000001f09097220 */ /* 0x000fe20000410000 */
[----:B------:R-:W-:Y:S01]  /*3da0*/  BAR.SYNC.DEFER_BLOCKING 0x0 ;  /* 0x0000000000007b1d */ /* 0x000fe20000010000 */
[----:B------:R-:W-:Y:S01]  /*3db0*/  FFMA.FTZ R15, -R158, R158, 1 ;  /* 0x3f8000009e0f7423 */ /* 0x000fe2000001019e */
[----:B------:R-:W-:Y:S01]  /*3dc0*/  F2FP.BF16.PACK_AB R5, R5, R7 ;  /* 0x000000070505723e */ /* 0x000fe200000010ff */
[----:B------:R-:W-:Y:S02]  /*3dd0*/  FFMA.FTZ R16, -R145, R145, 1 ;  /* 0x3f80000091107423 */ /* 0x000fe40000010191 */
        /* <DEDUP_REMOVED lines=91> */
[----:B-1--4-:R-:W-:Y:S01]  /*4390*/  LOP3.LUT P4, RZ, R233, 0x1, RZ, 0xc0, !PT ;  /* 0x00000001e9ff7812 */ /* 0x012fe2000788c0ff */
[----:B------:R-:W-:Y:S01]  /*43a0*/  USHF.R.S32.HI UR18, URZ, 0x1f, UR9 ;  /* 0x0000001f3f127899 */ /* 0x000fe20008011409 */
[----:B------:R-:W-:Y:S01]  /*43b0*/  IMAD.U32 R11, RZ, RZ, UR6 ;  /* 0x00000006ff0b7e24 */ /* 0x000fe2000f8e00ff */
[----:B------:R-:W-:Y:S01]  /*43c0*/  ULDC.64 UR4, c[0x0][0x208] ;  /* 0x0000820000047ab9 */ /* 0x000fe20000000a00 */
[----:B------:R-:W-:Y:S01]  /*43d0*/  IMAD.U32 R132, RZ, RZ, UR7 ;  /* 0x00000007ff847e24 */ /* 0x000fe2000f8e00ff */
[----:B------:R-:W-:Y:S02]  /*43e0*/  UIMAD UR18, UR18, UR4, URZ ;  /* 0x00000004121272a4 */ /* 0x000fe4000f8e023f */
[----:B------:R-:W-:Y:S02]  /*43f0*/  USHF.L.U32 UR19, UR9, 0x6, URZ ;  /* 0x0000000609137899 */ /* 0x000fe4000800063f */
[----:B------:R-:W-:Y:S02]  /*4400*/  UIMAD.WIDE.U32 UR20, UR9, UR4, URZ ;  /* 0x00000004091472a5 */ /* 0x000fe4000f8e003f */
[----:B------:R-:W-:Y:S02]  /*4410*/  UIMAD UR18, UR9, UR5, UR18 ;  /* 0x00000005091272a4 */ /* 0x000fe4000f8e0212 */
[----:B------:R-:W-:Y:S01]  /*4420*/  IADD3 R19, P0, R246, UR19, RZ ;  /* 0x00000013f6137c10 */ /* 0x000fe2000ff1e0ff */
[----:B------:R-:W-:Y:S01]  /*4430*/  USHF.L.U32 UR4, UR20, 0x6, URZ ;  /* 0x0000000614047899 */ /* 0x000fe2000800063f */
[----:B------:R-:W-:Y:S01]  /*4440*/  IMAD.U32 R8, RZ, RZ, UR19 ;  /* 0x00000013ff087e24 */ /* 0x000fe2000f8e00ff */
[----:B------:R-:W-:Y:S01]  /*4450*/  UIADD3 UR18, UR21, UR18, URZ ;  /* 0x0000001215127290 */ /* 0x000fe2000fffe03f */
[----:B------:R-:W-:Y:S03]  /*4460*/  IMAD.U32 R133, RZ, RZ, UR19 ;  /* 0x00000013ff857e24 */ /* 0x000fe6000f8e00ff */
[----:B------:R-:W-:Y:S01]  /*4470*/  IADD3 R8, -R236, c[0x0][0x168], -R8 ;  /* 0x00005a00ec087a10 */ /* 0x000fe20007ffe908 */
[----:B------:R-:W-:Y:S01]  /*4480*/  USHF.L.U64.HI UR18, UR20, 0x6, UR18 ;  /* 0x0000000614127899 */ /* 0x000fe20008010212 */
[----:B------:R-:W-:Y:S02]  /*4490*/  IADD3 R9, P2, R240, UR4, RZ ;  /* 0x00000004f0097c10 */ /* 0x000fe4000ff5e0ff */
[----:B------:R-:W-:Y:S02]  /*44a0*/  ISETP.LT.OR P6, PT, R8, 0x1, !P4 ;  /* 0x000000010800780c */ /* 0x000fe400067c1670 */
[----:B------:R-:W-:Y:S02]  /*44b0*/  LEA.HI.X.SX32 R133, R133, R250, 0x1, P0 ;  /* 0x000000fa85857211 */ /* 0x000fe400000f0eff */
[----:B------:R-:W-:Y:S02]  /*44c0*/  IADD3 R11, P1, P0, R240, UR4, R11 ;  /* 0x00000004f00b7c10 */ /* 0x000fe4000f83e00b */
[----:B------:R-:W-:Y:S02]  /*44d0*/  IADD3.X R17, R239, UR18, RZ, P2, !PT ;  /* 0x00000012ef117c10 */ /* 0x000fe400097fe4ff */
[----:B------:R-:W-:Y:S02]  /*44e0*/  LEA R16, P2, R9, c[0x0][0x1f0], 0x1 ;  /* 0x00007c0009107a11 */ /* 0x000fe400078408ff */
[----:B------:R-:W-:Y:S02]  /*44f0*/  IADD3.X R132, R239, UR18, R132, P1, P0 ;  /* 0x00000012ef847c10 */ /* 0x000fe40008fe0484 */
[----:B------:R-:W-:Y:S02]  /*4500*/  LEA R18, P0, R19, c[0x0][0x280], 0x2 ;  /* 0x0000a00013127a11 */ /* 0x000fe400078010ff */
[----:B------:R-:W-:Y:S02]  /*4510*/  LEA R10, P1, R11, c[0x0][0x1f0], 0x1 ;  /* 0x00007c000b0a7a11 */ /* 0x000fe400078208ff */
[----:B------:R-:W-:Y:S02]  /*4520*/  LEA.HI.X R17, R9, c[0x0][0x1f4], R17, 0x1, P2 ;  /* 0x00007d0009117a11 */ /* 0x000fe400010f0c11 */
[----:B------:R-:W-:Y:S02]  /*4530*/  LOP3.LUT P2, RZ, R233, 0x2, RZ, 0xc0, !PT ;  /* 0x00000002e9ff7812 */ /* 0x000fe4000784c0ff */
[----:B------:R-:W-:Y:S01]  /*4540*/  LEA.HI.X R19, R19, c[0x0][0x284], R133, 0x2, P0 ;  /* 0x0000a10013137a11 */ /* 0x000fe200000f1485 */
[----:B------:R-:W-:Y:S01]  /*4550*/  @!PT LDS RZ, [RZ] ;  /* 0x00000000fffff984 */ /* 0x000fe20000000800 */
[----:B------:R-:W-:Y:S01]  /*4560*/  @!PT LDS RZ, [RZ] ;  /* 0x00000000fffff984 */ /* 0x000fe20000000800 */
[----:B------:R-:W-:Y:S01]  /*4570*/  @!PT LDS RZ, [RZ] ;  /* 0x00000000fffff984 */ /* 0x000fe20000000800 */
[----:B------:R1:W-:Y:S01]  /*4580*/  LDGSTS.E.BYPASS.LTC128B.128 [R228+0xc080], [R16.64], !P6 ;  /* 0x0c08000010e47fae */ /* 0x0003e2000f101d50 */
[----:B------:R-:W-:Y:S02]  /*4590*/  LEA.HI.X R11, R11, c[0x0][0x1f4], R132, 0x1, P1 ;  /* 0x00007d000b0b7a11 */ /* 0x000fe400008f0c84 */
[C---:B------:R-:W-:Y:S02]  /*45a0*/  ISETP.LT.OR P1, PT, R8.reuse, 0x1, !P2 ;  /* 0x000000010800780c */ /* 0x040fe40005721670 */
        /* <DEDUP_REMOVED lines=12> */
.L_x_459:
[-C--:B-1--4-:R-:W-:Y:S01]  /*4670*/  HMMA.16816.F32.BF16 R84, R4, R12.reuse, R84 ;  /* 0x0000000c0454723c */ /* 0x092fe20000041854 */
[----:B------:R-:W-:Y:S01]  /*4680*/  LDSM.16.MT88.4 R8, [R223+0x15280] ;  /* 0x01528000df08783b */ /* 0x000fe20000004200 */
        /* <DEDUP_REMOVED lines=71> */
[----:B------:R-:W-:Y:S02]  /*4b00*/  USHF.R.S32.HI UR19, URZ, 0x1f, UR9 ;  /* 0x0000001f3f137899 */ /* 0x000fe40008011409 */
[----:B------:R-:W-:Y:S02]  /*4b10*/  ULDC.64 UR4, c[0x0][0x178] ;  /* 0x00005e0000047ab9 */ /* 0x000fe40000000a00 */
        /* <DEDUP_REMOVED lines=8> */
[----:B------:R-:W-:Y:S01]  /*4ba0*/  IMAD.U32 R6, RZ, RZ, UR18 ;  /* 0x00000012ff067e24 */ /* 0x000fe2000f8e00ff */
[----:B------:R-:W-:Y:S02]  /*4bb0*/  ULEA UR18, UP0, UR4, UR20, 0x5 ;  /* 0x0000001404127291 */ /* 0x000fe4000f80283f */
[----:B------:R-:W-:Y:S01]  /*4bc0*/  LEA.HI.X.SX32 R5, R5, R251, 0x1, P0 ;  /* 0x000000fb05057211 */ /* 0x000fe200000f0eff */
[----:B------:R-:W-:Y:S01]  /*4bd0*/  USHF.L.U64.HI UR19, UR22, 0x6, UR19 ;  /* 0x0000000616137899 */ /* 0x000fe20008010213 */
[----:B------:R-:W-:Y:S02]  /*4be0*/  LEA R10, P0, R4, c[0x0][0x258], 0x2 ;  /* 0x00009600040a7a11 */ /* 0x000fe400078010ff */
[----:B------:R-:W-:Y:S01]  /*4bf0*/  IADD3 R7, P1, R242, UR18, RZ ;  /* 0x00000012f2077c10 */ /* 0x000fe2000ff3e0ff */
[----:B------:R-:W-:Y:S01]  /*4c00*/  ULEA.HI.X UR4, UR4, UR19, UR5, 0x5, UP0 ;  /* 0x0000001304047291 */ /* 0x000fe200080f2c05 */
[----:B------:R-:W-:Y:S02]  /*4c10*/  LEA.HI.X R11, R4, c[0x0][0x25c], R5, 0x2, P0 ;  /* 0x00009700040b7a11 */ /* 0x000fe400000f1405 */
[----:B------:R-:W-:Y:S02]  /*4c20*/  IADD3 R4, -R236, c[0x0][0x168], -R6 ;  /* 0x00005a00ec047a10 */ /* 0x000fe40007ffe906 */
[----:B------:R-:W-:Y:S02]  /*4c30*/  IADD3 R5, P0, R242, UR20, RZ ;  /* 0x00000014f2057c10 */ /* 0x000fe4000ff1e0ff */
[----:B------:R-:W-:Y:S02]  /*4c40*/  ISETP.LT.OR P6, PT, R4, 0x1, !P4 ;  /* 0x000000010400780c */ /* 0x000fe400067c1670 */
[----:B------:R-:W-:Y:S02]  /*4c50*/  LEA R8, P2, R5, c[0x0][0x160], 0x1 ;  /* 0x0000580005087a11 */ /* 0x000fe400078408ff */
[C---:B------:R-:W-:Y:S02]  /*4c60*/  IADD3.X R9, R244.reuse, UR19, RZ, P0, !PT ;  /* 0x00000013f4097c10 */ /* 0x040fe400087fe4ff */
[----:B------:R-:W-:Y:S02]  /*4c70*/  IADD3.X R12, R244, UR4, RZ, P1, !PT ;  /* 0x00000004f40c7c10 */ /* 0x000fe40008ffe4ff */
[----:B------:R-:W-:Y:S02]  /*4c80*/  LOP3.LUT P1, RZ, R238, 0x2, RZ, 0xc0, !PT ;  /* 0x00000002eeff7812 */ /* 0x000fe4000782c0ff */
[----:B------:R-:W-:Y:S02]  /*4c90*/  LEA R6, P0, R7, c[0x0][0x160], 0x1 ;  /* 0x0000580007067a11 */ /* 0x000fe400078008ff */
[----:B------:R-:W-:Y:S02]  /*4ca0*/  LEA.HI.X R9, R5, c[0x0][0x164], R9, 0x1, P2 ;  /* 0x0000590005097a11 */ /* 0x000fe400010f0c09 */
[C---:B------:R-:W-:Y:S02]  /*4cb0*/  ISETP.LT.OR P2, PT, R4.reuse, 0x1, !P1 ;  /* 0x000000010400780c */ /* 0x040fe40004f41670 */
[----:B------:R-:W-:Y:S01]  /*4cc0*/  LEA.HI.X R7, R7, c[0x0][0x164], R12, 0x1, P0 ;  /* 0x0000590007077a11 */ /* 0x000fe200000f0c0c */
[----:B------:R-:W-:Y:S01]  /*4cd0*/  @!PT LDS RZ, [RZ] ;  /* 0x00000000fffff984 */ /* 0x000fe20000000800 */
[----:B------:R-:W-:Y:S01]  /*4ce0*/  @!PT LDS RZ, [RZ] ;  /* 0x00000000fffff984 */ /* 0x000fe20000000800 */
[----:B------:R-:W-:Y:S01]  /*4cf0*/  @!PT LDS RZ, [RZ] ;  /* 0x00000000fffff984 */ /* 0x000fe20000000800 */
[----:B------:R1:W-:Y:S01]  /*4d00*/  LDGSTS.E.BYPASS.LTC128B.128 [R228+0x6080], [R8.64], !P6 ;  /* 0x0608000008e47fae */ /* 0x0003e2000f101d50 */
        /* <DEDUP_REMOVED lines=11> */
.L_x_460:
        /* <DEDUP_REMOVED lines=27> */
[C---:B------:R-:W-:Y:S01]  /*4f70*/  HMMA.16816.F32.BF16 R136, R208.reuse, R216, R136 ;  /* 0x000000d8d088723c */ /* 0x040fe20000041888 */
[----:B------:R-:W2:Y:S07]  /*4f80*/  LDL.64 R216, [R1] ;  /* 0x0000000001d87983 */ /* 0x000eae0000100a00 */
[-C--:B------:R-:W-:Y:S01]  /*4f90*/  HMMA.16816.F32.BF16 R140, R208, R218.reuse, R140 ;  /* 0x000000dad08c723c */ /* 0x080fe2000004188c */
[----:B------:R-:W3:Y:S07]  /*4fa0*/  LDSM.16.M88.4 R208, [R220+0x15280] ;  /* 0x01528000dcd0783b */ /* 0x000eee0000000200 */
[----:B------:R-:W-:Y:S01]  /*4fb0*/  HMMA.16816.F32.BF16 R144, R200, R218, R144 ;  /* 0x000000dac890723c */ /* 0x000fe20000041890 */
[----:B------:R-:W4:Y:S07]  /*4fc0*/  LDSM.16.MT88.4 R200, [R0+0x3080] ;  /* 0x0030800000c8783b */ /* 0x000f2e0000004200 */
[-C--:B-1----:R-:W-:Y:S08]  /*4fd0*/  HMMA.16816.F32.BF16 R4, R156, R204.reuse, R4 ;  /* 0x000000cc9c04723c */ /* 0x082ff00000041804 */
[C---:B---3--:R-:W-:Y:S08]  /*4fe0*/  HMMA.16816.F32.BF16 R8, R208.reuse, R204, R8 ;  /* 0x000000ccd008723c */ /* 0x048ff00000041808 */
[-C--:B------:R-:W-:Y:S08]  /*4ff0*/  HMMA.16816.F32.BF16 R12, R208, R206.reuse, R12 ;  /* 0x000000ced00c723c */ /* 0x080ff0000004180c */
[C---:B------:R-:W-:Y:S01]  /*5000*/  HMMA.16816.F32.BF16 R16, R156.reuse, R206, R16 ;  /* 0x000000ce9c10723c */ /* 0x040fe20000041810 */
[----:B------:R-:W-:Y:S07]  /*5010*/  LDSM.16.MT88.4 R204, [R0+0x1880] ;  /* 0x0018800000cc783b */ /* 0x000fee0000004200 */
[-C--:B----4-:R-:W-:Y:S08]  /*5020*/  HMMA.16816.F32.BF16 R20, R156, R200.reuse, R20 ;  /* 0x000000c89c14723c */ /* 0x090ff00000041814 */
[C---:B------:R-:W-:Y:S08]  /*5030*/  HMMA.16816.F32.BF16 R24, R208.reuse, R200, R24 ;  /* 0x000000c8d018723c */ /* 0x040ff00000041818 */
[-C--:B------:R-:W-:Y:S08]  /*5040*/  HMMA.16816.F32.BF16 R28, R208, R202.reuse, R28 ;  /* 0x000000cad01c723c */ /* 0x080ff0000004181c */
[C---:B------:R-:W-:Y:S01]  /*5050*/  HMMA.16816.F32.BF16 R32, R156.reuse, R202, R32 ;  /* 0x000000ca9c20723c */ /* 0x040fe20000041820 */
[----:B------:R-:W1:Y:S07]  /*5060*/  LDSM.16.M88.4 R200, [R3+0x14280] ;  /* 0x0142800003c8783b */ /* 0x000e6e0000000200 */
[-C--:B------:R-:W-:Y:S08]  /*5070*/  HMMA.16816.F32.BF16 R132, R156, R212.reuse, R132 ;  /* 0x000000d49c84723c */ /* 0x080ff00000041884 */
[C---:B------:R-:W-:Y:S08]  /*5080*/  HMMA.16816.F32.BF16 R136, R208.reuse, R212, R136 ;  /* 0x000000d4d088723c */ /* 0x040ff00000041888 */
[-C--:B------:R-:W-:Y:S01]  /*5090*/  HMMA.16816.F32.BF16 R140, R208, R214.reuse, R140 ;  /* 0x000000d6d08c723c */ /* 0x080fe2000004188c */
[----:B------:R-:W3:Y:S07]  /*50a0*/  LDSM.16.M88.4 R208, [R3+0x15280] ;  /* 0x0152800003d0783b */ /* 0x000eee0000000200 */
[----:B------:R-:W-:Y:S01]  /*50b0*/  HMMA.16816.F32.BF16 R144, R156, R214, R144 ;  /* 0x000000d69c90723c */ /* 0x000fe20000041890 */
[----:B------:R-:W4:Y:S04]  /*50c0*/  LDSM.16.MT88.4 R156, [R0+0x3880] ;  /* 0x00388000009c783b */ /* 0x000f280000004200 */
[----:B------:R-:W5:Y:S03]  /*50d0*/  LDSM.16.MT88.4 R212, [R0+0x5880] ;  /* 0x0058800000d4783b */ /* 0x000f660000004200 */
[-C--:B-1----:R-:W-:Y:S08]  /*50e0*/  HMMA.16816.F32.BF16 R4, R200, R204.reuse, R4 ;  /* 0x000000ccc804723c */ /* 0x082ff00000041804 */
[C---:B---3--:R-:W-:Y:S08]  /*50f0*/  HMMA.16816.F32.BF16 R8, R208.reuse, R204, R8 ;  /* 0x000000ccd008723c */ /* 0x048ff00000041808 */
[-C--:B------:R-:W-:Y:S08]  /*5100*/  HMMA.16816.F32.BF16 R12, R208, R206.reuse, R12 ;  /* 0x000000ced00c723c */ /* 0x080ff0000004180c */
[C---:B------:R-:W-:Y:S08]  /*5110*/  HMMA.16816.F32.BF16 R16, R200.reuse, R206, R16 ;  /* 0x000000cec810723c */ /* 0x040ff00000041810 */
[-C--:B----4-:R-:W-:Y:S08]  /*5120*/  HMMA.16816.F32.BF16 R20, R200, R156.reuse, R20 ;  /* 0x0000009cc814723c */ /* 0x090ff00000041814 */
[C---:B------:R-:W-:Y:S08]  /*5130*/  HMMA.16816.F32.BF16 R24, R208.reuse, R156, R24 ;  /* 0x0000009cd018723c */ /* 0x040ff00000041818 */
[-C--:B------:R-:W-:Y:S08]  /*5140*/  HMMA.16816.F32.BF16 R28, R208, R158.reuse, R28 ;  /* 0x0000009ed01c723c */ /* 0x080ff0000004181c */
[C---:B------:R-:W-:Y:S07]  /*5150*/  HMMA.16816.F32.BF16 R32, R200.reuse, R158, R32 ;  /* 0x0000009ec820723c */ /* 0x040fee0000041820 */
[----:B------:R-:W-:Y:S01]  /*5160*/  IMAD.U32 R158, RZ, RZ, UR11 ;  /* 0x0000000bff9e7e24 */ /* 0x000fe2000f8e00ff */
[-C--:B-----5:R-:W-:Y:S08]  /*5170*/  HMMA.16816.F32.BF16 R132, R200, R212.reuse, R132 ;  /* 0x000000d4c884723c */ /* 0x0a0ff00000041884 */
[C---:B------:R-:W-:Y:S08]  /*5180*/  HMMA.16816.F32.BF16 R136, R208.reuse, R212, R136 ;  /* 0x000000d4d088723c */ /* 0x040ff00000041888 */
[-C--:B------:R-:W-:Y:S08]  /*5190*/  HMMA.16816.F32.BF16 R140, R208, R214.reuse, R140 ;  /* 0x000000d6d08c723c */ /* 0x080ff0000004188c */
[----:B------:R-:W-:Y:S04]  /*51a0*/  HMMA.16816.F32.BF16 R144, R200, R214, R144 ;  /* 0x000000d6c890723c */ /* 0x000fe80000041890 */
[----:B--2---:R-:W-:Y:S01]  /*51b0*/  IADD3 R157, P0, R216, UR11, RZ ;  /* 0x0000000bd89d7c10 */ /* 0x004fe2000ff1e0ff */
        /* <DEDUP_REMOVED lines=103> */
.L_x_458:
[----:B------:R-:W-:Y:S05]  /*5830*/  @P1 BRA `(.L_x_462) ;  /* 0x0000105000001947 */ /* 0x000fea0003800000 */
[----:B------:R-:W-:Y:S01]  /*5840*/  SHF.R.S32.HI R7, RZ, 0x1f, R234 ;  /* 0x0000001fff077819 */ /* 0x000fe200000114ea */
[----:B------:R-:W-:Y:S01]  /*5850*/  BAR.SYNC.DEFER_BLOCKING 0x1, 0x100 ;  /* 0x0044000000007b1d */ /* 0x000fe20000010000 */
[----:B------:R-:W-:Y:S01]  /*5860*/  F2FP.BF16.PACK_AB R36, R37, R36 ;  /* 0x000000242524723e */ /* 0x000fe200000010ff */
[----:B------:R-:W-:Y:S01]  /*5870*/  USHF.R.S32.HI UR6, URZ, 0x1f, UR13 ;  /* 0x0000001f3f067899 */ /* 0x000fe2000801140d */
[CC--:B------:R-:W-:Y:S01]  /*5880*/  LEA.HI R3, R7.reuse, R234.reuse, RZ, 0x2 ;  /* 0x000000ea07037211 */ /* 0x0c0fe200078f10ff */
[----:B------:R-:W-:Y:S01]  /*5890*/  USHF.R.S32.HI UR7, URZ, 0x1f, UR14 ;  /* 0x0000001f3f077899 */ /* 0x000fe2000801140e */
[----:B------:R-:W-:Y:S01]  /*58a0*/  LEA.HI R0, R7, R234, RZ, 0x5 ;  /* 0x000000ea07007211 */ /* 0x000fe200078f28ff */
[----:B------:R-:W-:Y:S01]  /*58b0*/  ULDC.64 UR4, c[0x0][0x338] ;  /* 0x0000ce0000047ab9 */ /* 0x000fe20000000a00 */
[--C-:B------:R-:W-:Y:S01]  /*58c0*/  SHF.R.S32.HI R5, RZ, 0x2, R3.reuse ;  /* 0x00000002ff057819 */ /* 0x100fe20000011403 */
[----:B------:R-:W-:Y:S01]  /*58d0*/  UIMAD UR4, UR6, UR4, URZ ;  /* 0x00000004060472a4 */ /* 0x000fe2000f8e023f */
[----:B------:R-:W-:Y:S01]  /*58e0*/  SHF.R.S32.HI R2, RZ, 0x1f, R3 ;  /* 0x0000001fff027819 */ /* 0x000fe20000011403 */
[----:B------:R-:W-:Y:S01]  /*58f0*/  BSSY B0, `(.L_x_463) ;  /* 0x00000b3000007945 */ /* 0x000fe20003800000 */
[----:B------:R-:W-:Y:S01]  /*5900*/  SHF.R.S32.HI R4, RZ, 0x5, R0 ;  /* 0x00000005ff047819 */ /* 0x000fe20000011400 */
[----:B------:R-:W-:Y:S01]  /*5910*/  UIMAD UR5, UR13, UR5, UR4 ;  /* 0x000000050d0572a4 */ /* 0x000fe2000f8e0204 */
[----:B------:R-:W-:-:S02]  /*5920*/  LEA.HI R2, R2, R5, RZ, 0x3 ;  /* 0x0000000502027211 */ /* 0x000fc400078f18ff */
[----:B------:R-:W-:Y:S01]  /*5930*/  LEA.HI R0, R0, R4, RZ, 0x1 ;  /* 0x0000000400007211 */ /* 0x000fe200078f08ff */
[----:B------:R-:W-:Y:S01]  /*5940*/  ULDC UR4, c[0x0][0x2f0] ;  /* 0x0000bc0000047ab9 */ /* 0x000fe20000000800 */
[----:B------:R-:W-:Y:S01]  /*5950*/  LOP3.LUT R6, R2, 0xfffffff8, RZ, 0xc0, !PT ;  /* 0xfffffff802067812 */ /* 0x000fe200078ec0ff */
[----:B------:R-:W-:Y:S01]  /*5960*/  UIADD3 UR10, -UR10, UR4, URZ ;  /* 0x000000040a0a7290 */ /* 0x000fe2000fffe13f */
        /* <DEDUP_REMOVED lines=13> */
[----:B------:R-:W-:Y:S01]  /*5a40*/  LOP3.LUT R8, R0, 0x1ffffff8, RZ, 0xc0, !PT ;  /* 0x1ffffff800087812 */ /* 0x000fe200078ec0ff */
[----:B------:R-:W-:Y:S01]  /*5a50*/  UISETP.LT.AND UP0, UPT, UR10, 0x40, UPT ;  /* 0x000000400a00788c */ /* 0x000fe2000bf01270 */
[----:B------:R-:W-:-:S02]  /*5a60*/  SHF.R.S32.HI R14, RZ, 0x3, R0 ;  /* 0x00000003ff0e7819 */ /* 0x000fc40000011400 */
[----:B------:R-:W-:Y:S01]  /*5a70*/  LOP3.LUT R4, R2, 0x18, R4, 0xf8, !PT ;  /* 0x0000001802047812 */ /* 0x000fe200078ef804 */
[----:B------:R-:W-:Y:S01]  /*5a80*/  IMAD.IADD R8, R234, 0x1, -R8 ;  /* 0x00000001ea087824 */ /* 0x000fe200078e0a08 */
[----:B------:R-:W-:Y:S01]  /*5a90*/  SHF.R.U32.HI R0, RZ, 0x3, R2 ;  /* 0x00000003ff007819 */ /* 0x000fe20000011602 */
[----:B------:R-:W-:Y:S01]  /*5aa0*/  IMAD.SHL.U32 R2, R14, 0x40, RZ ;  /* 0x000000400e027824 */ /* 0x000fe200078e00ff */
[----:B------:R-:W-:Y:S01]  /*5ab0*/  F2FP.BF16.PACK_AB R38, R39, R38 ;  /* 0x000000262726723e */ /* 0x000fe200000010ff */
[----:B------:R-:W-:Y:S01]  /*5ac0*/  IMAD.SHL.U32 R8, R8, 0x8, RZ ;  /* 0x0000000808087824 */ /* 0x000fe200078e00ff */
[----:B------:R-:W-:Y:S01]  /*5ad0*/  LOP3.LUT R0, R4, R0, RZ, 0x3c, !PT ;  /* 0x0000000004007212 */ /* 0x000fe200078e3cff */
[----:B------:R-:W-:Y:S01]  /*5ae0*/  USEL UR10, UR10, 0x40, UP0 ;  /* 0x000000400a0a7887 */ /* 0x000fe20008000000 */
[----:B------:R-:W-:Y:S02]  /*5af0*/  LOP3.LUT R2, R2, 0x1c0, RZ, 0xc0, !PT ;  /* 0x000001c002027812 */ /* 0x000fe400078ec0ff */
[----:B------:R-:W-:Y:S01]  /*5b00*/  F2FP.BF16.PACK_AB R48, R49, R48 ;  /* 0x000000303130723e */ /* 0x000fe200000010ff */
[----:B------:R-:W-:Y:S01]  /*5b10*/  IMAD.U32 R0, R3, 0x2, R0 ;  /* 0x0000000203007824 */ /* 0x000fe200078e0000 */
[----:B------:R-:W-:-:S02]  /*5b20*/  LOP3.LUT R5, R2, 0x38, R8, 0xf8, !PT ;  /* 0x0000003802057812 */ /* 0x000fc400078ef808 */
[----:B------:R-:W-:Y:S01]  /*5b30*/  SHF.R.U32.HI R30, RZ, 0x3, R2 ;  /* 0x00000003ff1e7819 */ /* 0x000fe20000011602 */
        /* <DEDUP_REMOVED lines=68> */
[----:B------:R-:W-:Y:S02]  /*5f80*/  LOP3.LUT R30, R5, R30, RZ, 0x3c, !PT ;  /* 0x0000001e051e7212 */ /* 0x000fe400078e3cff */
        /* <DEDUP_REMOVED lines=25> */
[----:B------:R2:W-:Y:S04]  /*6120*/  STS [R2+0x4080], R4 ;  /* 0x0040800402007388 */ /* 0x0005e80000000800 */
[----:B------:R-:W-:Y:S04]  /*6130*/  STS [R2+0x4480], R3 ;  /* 0x0044800302007388 */ /* 0x000fe80000000800 */
[----:B------:R3:W-:Y:S01]  /*6140*/  STS [R0+0x5080], R9 ;  /* 0x0050800900007388 */ /* 0x0007e20000000800 */
[----:B-1----:R-:W-:-:S03]  /*6150*/  SHF.R.S32.HI R15, RZ, 0x1f, R14 ;  /* 0x0000001fff0f7819 */ /* 0x002fc6000001140e */
[----:B------:R1:W-:Y:S04]  /*6160*/  STS [R0+0x5480], R7 ;  /* 0x0054800700007388 */ /* 0x0003e80000000800 */
[----:B------:R4:W-:Y:S04]  /*6170*/  STS [R2+0x5080], R6 ;  /* 0x0050800602007388 */ /* 0x0009e80000000800 */
[----:B------:R5:W-:Y:S01]  /*6180*/  STS [R2+0x5480], R5 ;  /* 0x0054800502007388 */ /* 0x000be20000000800 */
[----:B--2---:R-:W-:Y:S01]  /*6190*/  IMAD.U32 R4, RZ, RZ, UR14 ;  /* 0x0000000eff047e24 */ /* 0x004fe2000f8e00ff */
[----:B---3--:R-:W-:Y:S01]  /*61a0*/  SHF.R.S32.HI R9, RZ, 0x1f, R8 ;  /* 0x0000001fff097819 */ /* 0x008fe20000011408 */
[----:B-1----:R-:W-:Y:S01]  /*61b0*/  IMAD.SHL.U32 R0, R10, 0x2, RZ ;  /* 0x000000020a007824 */ /* 0x002fe200078e00ff */
[----:B------:R-:W-:Y:S01]  /*61c0*/  BAR.SYNC.DEFER_BLOCKING 0x1, 0x100 ;  /* 0x0044000000007b1d */ /* 0x000fe20000010000 */
[----:B----4-:R-:W-:-:S02]  /*61d0*/  IMAD.U32 R6, RZ, RZ, UR15 ;  /* 0x0000000fff067e24 */ /* 0x010fc4000f8e00ff */
[----:B-----5:R-:W-:Y:S02]  /*61e0*/  IMAD.U32 R2, RZ, RZ, UR13 ;  /* 0x0000000dff027e24 */ /* 0x020fe4000f8e00ff */
[----:B------:R-:W-:-:S04]  /*61f0*/  IMAD.WIDE R6, R6, 0x40, R14 ;  /* 0x0000004006067825 */ /* 0x000fc800078e020e */
[----:B------:R-:W-:-:S05]  /*6200*/  IMAD.WIDE.U32 R2, R2, c[0x0][0x338], R8 ;  /* 0x0000ce0002027a25 */ /* 0x000fca00078e0008 */
[----:B------:R-:W-:Y:S01]  /*6210*/  IADD3 R3, R3, UR5, RZ ;  /* 0x0000000503037c10 */ /* 0x000fe2000fffe0ff */
[----:B------:R-:W-:Y:S02]  /*6220*/  ULDC.64 UR4, c[0x0][0x340] ;  /* 0x0000d00000047ab9 */ /* 0x000fe40000000a00 */
[----:B------:R-:W-:Y:S02]  /*6230*/  UIMAD UR4, UR7, UR4, URZ ;  /* 0x00000004070472a4 */ /* 0x000fe4000f8e023f */
[----:B------:R-:W-:Y:S01]  /*6240*/  IMAD.WIDE.U32 R12, R4, c[0x0][0x340], R2 ;  /* 0x0000d000040c7a25 */ /* 0x000fe200078e0002 */
[----:B------:R1:W2:Y:S01]  /*6250*/  LDS.128 R40, [R0+0x7080] ;  /* 0x0070800000287984 */ /* 0x0002a20000000c00 */
[----:B------:R-:W-:-:S03]  /*6260*/  UIMAD UR4, UR14, UR5, UR4 ;  /* 0x000000050e0472a4 */ /* 0x000fc6000f8e0204 */
[----:B------:R1:W3:Y:S03]  /*6270*/  LDS.128 R36, [R0+0x9080] ;  /* 0x0090800000247984 */ /* 0x0002e60000000c00 */
[----:B------:R-:W-:Y:S01]  /*6280*/  IADD3 R5, R13, UR4, RZ ;  /* 0x000000040d057c10 */ /* 0x000fe2000fffe0ff */
[----:B------:R1:W4:Y:S04]  /*6290*/  LDS.128 R32, [R0+0xb080] ;  /* 0x00b0800000207984 */ /* 0x0003280000000c00 */
[----:B------:R1:W1:Y:S04]  /*62a0*/  LDS.128 R52, [R0+0x80] ;  /* 0x0000800000347984 */ /* 0x0002680000000c00 */
        /* <DEDUP_REMOVED lines=23> */
.L_x_464:
[----:B------:R-:W-:Y:S05]  /*6420*/  BSYNC B0 ;  /* 0x0000000000007941 */ /* 0x000fea0003800000 */
.L_x_463:
        /* <DEDUP_REMOVED lines=21> */
.L_x_466:
[----:B------:R-:W-:Y:S05]  /*6580*/  BSYNC B0 ;  /* 0x0000000000007941 */ /* 0x000fea0003800000 */
.L_x_465:
[----:B------:R-:W-:Y:S01]  /*6590*/  ULDC.64 UR4, c[0x0][0x308] ;  /* 0x0000c20000047ab9 */ /* 0x000fe20000000a00 */
[----:B-1----:R-:W-:Y:S01]  /*65a0*/  MOV R2, UR13 ;  /* 0x0000000d00027c02 */ /* 0x002fe20008000f00 */
[----:B------:R-:W-:Y:S01]  /*65b0*/  UIMAD UR4, UR6, UR4, URZ ;  /* 0x00000004060472a4 */ /* 0x000fe2000f8e023f */
[----:B------:R-:W-:Y:S01]  /*65c0*/  MOV R0, UR14 ;  /* 0x0000000e00007c02 */ /* 0x000fe20008000f00 */
[----:B------:R-:W-:Y:S02]  /*65d0*/  BSSY B0, `(.L_x_467) ;  /* 0x0000018000007945 */ /* 0x000fe40003800000 */
[----:B------:R-:W-:Y:S01]  /*65e0*/  UIMAD UR13, UR13, UR5, UR4 ;  /* 0x000000050d0d72a4 */ /* 0x000fe2000f8e0204 */
[----:B------:R-:W-:-:S02]  /*65f0*/  IMAD.WIDE.U32 R2, R2, c[0x0][0x308], R8 ;  /* 0x0000c20002027a25 */ /* 0x000fc400078e0008 */
[----:B------:R-:W-:Y:S02]  /*6600*/  ULDC.64 UR4, c[0x0][0x310] ;  /* 0x0000c40000047ab9 */ /* 0x000fe40000000a00 */
[----:B------:R-:W-:Y:S01]  /*6610*/  UIMAD UR4, UR7, UR4, URZ ;  /* 0x00000004070472a4 */ /* 0x000fe2000f8e023f */
[----:B------:R-:W-:-:S03]  /*6620*/  IADD3 R3, R3, UR13, RZ ;  /* 0x0000000d03037c10 */ /* 0x000fc6000fffe0ff */
[----:B------:R-:W-:Y:S02]  /*6630*/  UIMAD UR4, UR14, UR5, UR4 ;  /* 0x000000050e0472a4 */ /* 0x000fe4000f8e0204 */
[----:B------:R-:W-:-:S05]  /*6640*/  IMAD.WIDE.U32 R10, R0, c[0x0][0x310], R2 ;  /* 0x0000c400000a7a25 */ /* 0x000fca00078e0002 */
[----:B------:R-:W-:Y:S01]  /*6650*/  IADD3 R3, R11, UR4, RZ ;  /* 0x000000040b037c10 */ /* 0x000fe2000fffe0ff */
        /* <DEDUP_REMOVED lines=15> */
.L_x_468:
[----:B------:R-:W-:Y:S05]  /*6750*/  BSYNC B0 ;  /* 0x0000000000007941 */ /* 0x000fea0003800000 */
.L_x_467:
        /* <DEDUP_REMOVED lines=19> */
.L_x_462:
[----:B------:R-:W-:Y:S01]  /*6890*/  SHF.R.S32.HI R0, RZ, 0x1f, R234 ;  /* 0x0000001fff007819 */ /* 0x000fe200000114ea */
[----:B------:R-:W-:Y:S01]  /*68a0*/  USHF.R.S32.HI UR6, URZ, 0x1f, UR13 ;  /* 0x0000001f3f067899 */ /* 0x000fe2000801140d */
[----:B------:R-:W-:Y:S01]  /*68b0*/  IMAD.U32 R2, RZ, RZ, UR13 ;  /* 0x0000000dff027e24 */ /* 0x000fe2000f8e00ff */
[----:B------:R-:W-:Y:S01]  /*68c0*/  ULDC.64 UR4, c[0x0][0x308] ;  /* 0x0000c20000047ab9 */ /* 0x000fe20000000a00 */
[----:B------:R-:W-:Y:S01]  /*68d0*/  LEA.HI R8, R0, R234, RZ, 0x3 ;  /* 0x000000ea00087211 */ /* 0x000fe200078f18ff */
[----:B------:R-:W-:Y:S01]  /*68e0*/  UIMAD UR4, UR6, UR4, URZ ;  /* 0x00000004060472a4 */ /* 0x000fe2000f8e023f */
[----:B------:R-:W-:Y:S01]  /*68f0*/  IMAD.U32 R10, RZ, RZ, UR14 ;  /* 0x0000000eff0a7e24 */ /* 0x000fe2000f8e00ff */
[----:B------:R-:W-:Y:S01]  /*6900*/  ULDC UR8, c[0x0][0x2f0] ;  /* 0x0000bc0000087ab9 */ /* 0x000fe20000000800 */
[----:B------:R-:W-:Y:S01]  /*6910*/  LOP3.LUT R0, R8, 0x1ffffff8, RZ, 0xc0, !PT ;  /* 0x1ffffff808007812 */ /* 0x000fe200078ec0ff */
[----:B------:R-:W-:Y:S01]  /*6920*/  UIMAD UR5, UR13, UR5, UR4 ;  /* 0x000000050d0572a4 */ /* 0x000fe2000f8e0204 */
[----:B------:R-:W-:Y:S01]  /*6930*/  SHF.R.S32.HI R8, RZ, 0x3, R8 ;  /* 0x00000003ff087819 */ /* 0x000fe20000011408 */
[----:B------:R-:W-:Y:S01]  /*6940*/  UIADD3 UR8, -UR10, UR8, URZ ;  /* 0x000000080a087290 */ /* 0x000fe2000fffe13f */
[----:B------:R-:W-:Y:S01]  /*6950*/  IMAD.U32 R6, RZ, RZ, UR15 ;  /* 0x0000000fff067e24 */ /* 0x000fe2000f8e00ff */
[----:B------:R-:W-:Y:S01]  /*6960*/  USHF.R.S32.HI UR7, URZ, 0x1f, UR14 ;  /* 0x0000001f3f077899 */ /* 0x000fe2000801140e */
[----:B------:R-:W-:Y:S01]  /*6970*/  IMAD.IADD R0, R234, 0x1, -R0 ;  /* 0x00000001ea007824 */ /* 0x000fe200078e0a00 */
[----:B------:R-:W-:Y:S01]  /*6980*/  SHF.R.S32.HI R9, RZ, 0x1f, R8 ;  /* 0x0000001fff097819 */ /* 0x000fe20000011408 */
[----:B------:R-:W-:Y:S01]  /*6990*/  BSSY B0, `(.L_x_469) ;  /* 0x000001c000007945 */ /* 0x000fe20003800000 */
[----:B------:R-:W-:Y:S01]  /*69a0*/  ISETP.GE.AND P4, PT, R8, UR8, PT ;  /* 0x0000000808007c0c */ /* 0x000fe2000bf86270 */
[----:B------:R-:W-:-:S02]  /*69b0*/  IMAD.SHL.U32 R12, R0, 0x8, RZ ;  /* 0x00000008000c7824 */ /* 0x000fc400078e00ff */
[----:B------:R-:W-:-:S03]  /*69c0*/  IMAD.WIDE R6, R6, 0x40, R8 ;  /* 0x0000004006067825 */ /* 0x000fc600078e0208 */
[--C-:B------:R-:W-:Y:S02]  /*69d0*/  SHF.R.S32.HI R13, RZ, 0x1f, R12.reuse ;  /* 0x0000001fff0d7819 */ /* 0x100fe4000001140c */
[C---:B------:R-:W-:Y:S02]  /*69e0*/  IADD3 R16, R12.reuse, 0x40, RZ ;  /* 0x000000400c107810 */ /* 0x040fe40007ffe0ff */
[----:B------:R-:W-:Y:S01]  /*69f0*/  IADD3 R17, R12, 0x80, RZ ;  /* 0x000000800c117810 */ /* 0x000fe20007ffe0ff */
[----:B------:R-:W-:-:S05]  /*6a00*/  IMAD.WIDE.U32 R2, R2, c[0x0][0x308], R12 ;  /* 0x0000c20002027a25 */ /* 0x000fca00078e000c */
[----:B------:R-:W-:Y:S01]  /*6a10*/  IADD3 R3, R3, UR5, RZ ;  /* 0x0000000503037c10 */ /* 0x000fe2000fffe0ff */
[----:B------:R-:W-:Y:S02]  /*6a20*/  ULDC.64 UR4, c[0x0][0x310] ;  /* 0x0000c40000047ab9 */ /* 0x000fe40000000a00 */
[----:B------:R-:W-:Y:S02]  /*6a30*/  UIMAD UR4, UR7, UR4, URZ ;  /* 0x00000004070472a4 */ /* 0x000fe4000f8e023f */
[----:B------:R-:W-:Y:S02]  /*6a40*/  IMAD.WIDE.U32 R10, R10, c[0x0][0x310], R2 ;  /* 0x0000c4000a0a7a25 */ /* 0x000fe400078e0002 */
[----:B------:R-:W-:-:S06]  /*6a50*/  UIMAD UR4, UR14, UR5, UR4 ;  /* 0x000000050e0472a4 */ /* 0x000fcc000f8e0204 */
[----:B------:R-:W-:Y:S01]  /*6a60*/  IADD3 R3, R11, UR4, RZ ;  /* 0x000000040b037c10 */ /* 0x000fe2000fffe0ff */
        /* <DEDUP_REMOVED lines=14> */
.L_x_470:
[----:B------:R-:W-:Y:S05]  /*6b50*/  BSYNC B0 ;  /* 0x0000000000007941 */ /* 0x000fea0003800000 */
.L_x_469:
        /* <DEDUP_REMOVED lines=19> */
.L_x_472:
[----:B------:R-:W-:Y:S05]  /*6c90*/  BSYNC B0 ;  /* 0x0000000000007941 */ /* 0x000fea0003800000 */
.L_x_471:
        /* <DEDUP_REMOVED lines=27> */
.L_x_474:
[----:B------:R-:W-:Y:S05]  /*6e50*/  BSYNC B0 ;  /* 0x0000000000007941 */ /* 0x000fea0003800000 */
.L_x_473:
        /* <DEDUP_REMOVED lines=18> */
.L_x_475:
        /* <DEDUP_REMOVED lines=16> */
.L_x_1391:


//--------------------- .text._ZN7cutlass13device_kernelIN5flash19enable_sm80_to_sm89INS1_16FlashAttnBwdSm80INS1_25CollectiveMainloopBwdSm80ILi1ELi1EN4cute5tupleIJNS5_1CILi64EEES8_NS7_ILi192EEEEEENS_10bfloat16_tEfNS_4arch4Sm80ELb1ELb0ELb1ELb0ELb1ELb0ELb0ELb0ELi2ELi2ELi2ELi2ELb1EEENS1_21CollectiveEpilogueBwdISA_SB_SD_Li256ELb0ELb0ELi4EEENS1_25SingleTileBwdLPTSchedulerILb0ELi64ELb1EEEEEEEEEvNT_6ParamsE --------------------------
	.section	.text._ZN7cutlass13device_kernelIN5flash19enable_sm80_to_sm89INS1_16FlashAttnBwdSm80INS1_25CollectiveMainloopBwdSm80ILi1ELi1EN4cute5tupleIJNS5_1CILi64EEES8_NS7_ILi192EEEEEENS_10bfloat16_tEfNS_4arch4Sm80ELb1ELb0ELb1ELb0ELb1ELb0ELb0ELb0ELi2ELi2ELi2ELi2ELb1EEENS1_21CollectiveEpilogueBwdISA_SB_SD_Li256ELb0ELb0ELi4EEENS1_25SingleTileBwdLPTSchedulerILb0ELi64ELb1EEEEEEEEEvNT_6ParamsE,"ax",@progbits
	.sectioninfo	@"SHI_REGISTERS=255"
	.align	128
.text._ZN7cutlass13device_kernelIN5flash19enable_sm80_to_sm89INS1_16FlashAttnBwdSm80INS1_25CollectiveMainloopBwdSm80ILi1ELi1EN4cute5tupleIJNS5_1CILi64EEES8_NS7_ILi192EEEEEENS_10bfloat16_tEfNS_4arch4Sm80ELb1ELb0ELb1ELb0ELb1ELb0ELb0ELb0ELi2ELi2ELi2ELi2ELb1EEENS1_21CollectiveEpilogueBwdISA_SB_SD_Li256ELb0ELb0ELi4EEENS1_25SingleTileBwdLPTSchedulerILb0ELi64ELb1EEEEEEEEEvNT_6ParamsE:
        .type           _ZN7cutlass13device_kernelIN5flash19enable_sm80_to_sm89INS1_16FlashAttnBwdSm80INS1_25CollectiveMainloopBwdSm80ILi1ELi1EN4cute5tupleIJNS5_1CILi64EEES8_NS7_ILi192EEEEEENS_10bfloat16_tEfNS_4arch4Sm80ELb1ELb0ELb1ELb0ELb1ELb0ELb0ELb0ELi2ELi2ELi2ELi2ELb1EEENS1_21CollectiveEpilogueBwdISA_SB_SD_Li256ELb0ELb0ELi4EEENS1_25SingleTileBwdLPTSchedulerILb0ELi64ELb1EEEEEEEEEvNT_6ParamsE,@function
        .size           _ZN7cutlass13device_kernelIN5flash19enable_sm80_to_sm89INS1_16FlashAttnBwdSm80INS1_25CollectiveMainloopBwdSm80ILi1ELi1EN4cute5tupleIJNS5_1CILi64EEES8_NS7_ILi192EEEEEENS_10bfloat16_tEfNS_4arch4Sm80ELb1ELb0ELb1ELb0ELb1ELb0ELb0ELb0ELi2ELi2ELi2ELi2ELb1EEENS1_21CollectiveEpilogueBwdISA_SB_SD_Li256ELb0ELb0ELi4EEENS1_25SingleTileBwdLPTSchedulerILb0ELi64ELb1EEEEEEEEEvNT_6ParamsE,(.L_x_1392 - _ZN7cutlass13device_kernelIN5flash19enable_sm80_to_sm89INS1_16FlashAttnBwdSm80INS1_25CollectiveMainloopBwdSm80ILi1ELi1EN4cute5tupleIJNS5_1CILi64EEES8_NS7_ILi192EEEEEENS_10bfloat16_tEfNS_4arch4Sm80ELb1ELb0ELb1ELb0ELb1ELb0ELb0ELb0ELi2ELi2ELi2ELi2ELb1EEENS1_21CollectiveEpilogueBwdISA_SB_SD_Li256ELb0ELb0ELi4EEENS1_25SingleTileBwdLPTSchedulerILb0ELi64ELb1EEEEEEEEEvNT_6ParamsE)
        .other          _ZN7cutlass13device_kernelIN5flash19enable_sm80_to_sm89INS1_16FlashAttnBwdSm80INS1_25CollectiveMainloopBwdSm80ILi1ELi1EN4cute5tupleIJNS5_1CILi64EEES8_NS7_ILi192EEEEEENS_10bfloat16_tEfNS_4arch4Sm80ELb1ELb0ELb1ELb0ELb1ELb0ELb0ELb0ELi2ELi2ELi2ELi2ELb1EEENS1_21CollectiveEpilogueBwdISA_SB_SD_Li256ELb0ELb0ELi4EEENS1_25SingleTileBwdLPTSchedulerILb0ELi64ELb1EEEEEEEEEvNT_6ParamsE,@"STO_CUDA_ENTRY STV_DEFAULT"
_ZN7cutlass13device_kernelIN5flash19enable_sm80_to_sm89INS1_16FlashAttnBwdSm80INS1_25CollectiveMainloopBwdSm80ILi1ELi1EN4cute5tupleIJNS5_1CILi64EEES8_NS7_ILi192EEEEEENS_10bfloat16_tEfNS_4arch4Sm80ELb1ELb0ELb1ELb0ELb1ELb0ELb0ELb0ELi2ELi2ELi2ELi2ELb1EEENS1_21CollectiveEpilogueBwdISA_SB_SD_Li256ELb0ELb0ELi4EEENS1_25SingleTileBwdLPTSchedulerILb0ELi64ELb1EEEEEEEEEvNT_6ParamsE:
        /* <DEDUP_REMOVED lines=28> */
.L_x_477:
[----:B------:R-:W-:Y:S02]  /*01c0*/  ULDC UR9, c[0x0][0x3ac] ;  /* 0x0000eb0000097ab9 */ /* 0x000fe40000000800 */
[----:B------:R-:W-:Y:S02]  /*01d0*/  UISETP.NE.AND UP0, UPT, UR9, 0x1, UPT ;  /* 0x000000010900788c */ /* 0x000fe4000bf05270 */
[----:B------:R-:W-:Y:S02]  /*01e0*/  ULDC.64 UR4, c[0x0][0x3b0] ;  /* 0x0000ec0000047ab9 */ /* 0x000fe40000000a00 */
[----:B------:R-:W-:Y:S02]  /*01f0*/  UIMAD.WIDE.U32 UR10, UR8, UR4, URZ ;  /* 0x00000004080a72a5 */ /* 0x000fe4000f8e003f */
[----:B------:R-:W-:-:S05]  /*0200*/  UMOV UR6, UR8 ;  /* 0x0000000800067c82 */ /* 0x000fca0008000000 */
[----:B------:R-:W-:-:S04]  /*0210*/  @UP0 USHF.R.U32.HI UR6, URZ, UR5, UR11 ;  /* 0x000000053f060299 */ /* 0x000fc8000801160b */
[----:B------:R-:W-:Y:S02]  /*0220*/  UIMAD UR9, UR6, UR9, URZ ;  /* 0x00000009060972a4 */ /* 0x000fe4000f8e023f */
.L_x_478:
[----:B------:R-:W-:Y:S02]  /*0230*/  ULDC.64 UR14, c[0x0][0x3a0] ;  /* 0x0000e800000e7ab9 */ /* 0x000fe40000000a00 */
[----:B------:R-:W-:Y:S02]  /*0240*/  UIADD3 UR8, UR8, -UR9, URZ ;  /* 0x8000000908087290 */ /* 0x000fe4000fffe03f */
[----:B------:R-:W-:Y:S02]  /*0250*/  UISETP.NE.AND UP0, UPT, UR14, 0x1, UPT ;  /* 0x000000010e00788c */ /* 0x000fe4000bf05270 */
[----:B------:R-:W-:Y:S02]  /*0260*/  ULDC.64 UR4, c[0x0][0x3a8] ;  /* 0x0000ea0000047ab9 */ /* 0x000fe40000000a00 */
[----:B------:R-:W-:Y:S02]  /*0270*/  UIMAD UR5, UR7, UR5, UR8 ;  /* 0x00000005070572a4 */ /* 0x000fe4000f8e0208 */
[----:B------:R-:W-:-:S02]  /*0280*/  ULOP3.LUT UR6, URZ, UR6, URZ, 0x33, !UPT ;  /* 0x000000063f067292 */ /* 0x000fc4000f8e333f */
[----:B------:R-:W-:Y:S02]  /*0290*/  UIMAD.WIDE.U32 UR8, UR5, UR15, URZ ;  /* 0x0000000f050872a5 */ /* 0x000fe4000f8e003f */
[----:B------:R-:W-:Y:S02]  /*02a0*/  ULDC UR13, c[0x0][0x394] ;  /* 0x0000e500000d7ab9 */ /* 0x000fe40000000800 */
[----:B------:R-:W-:Y:S02]  /*02b0*/  UMOV UR15, UR5 ;  /* 0x00000005000f7c82 */ /* 0x000fe40008000000 */
[----:B------:R-:W-:Y:S02]  /*02c0*/  @UP0 USHF.R.U32.HI UR15, URZ, UR4, UR9 ;  /* 0x000000043f0f0299 */ /* 0x000fe40008011609 */
[----:B------:R-:W-:Y:S02]  /*02d0*/  UIADD3 UR13, UR6, UR13, URZ ;  /* 0x0000000d060d7290 */ /* 0x000fe4000fffe03f */
[----:B------:R-:W-:-:S04]  /*02e0*/  UIADD3 UR4, -UR15, URZ, URZ ;  /* 0x0000003f0f047290 */ /* 0x000fc8000fffe13f */
[----:B------:R-:W-:Y:S01]  /*02f0*/  UIMAD UR14, UR4, UR14, UR5 ;  /* 0x0000000e040e72a4 */ /* 0x000fe2000f8e0205 */
[----:B------:R-:W-:Y:S05]  /*0300*/  BRA `(.L_x_479) ;  /* 0x0000028000007947 */ /* 0x000fea0003800000 */
.L_x_476:
        /* <DEDUP_REMOVED lines=20> */
.L_x_480:
[----:B------:R-:W-:Y:S02]  /*0450*/  ULDC UR9, c[0x0][0x3ac] ;  /* 0x0000eb0000097ab9 */ /* 0x000fe40000000800 */
[----:B------:R-:W-:Y:S02]  /*0460*/  UISETP.NE.AND UP0, UPT, UR9, 0x1, UPT ;  /* 0x000000010900788c */ /* 0x000fe4000bf05270 */
[----:B------:R-:W-:Y:S02]  /*0470*/  ULDC.64 UR4, c[0x0][0x3b0] ;  /* 0x0000ec0000047ab9 */ /* 0x000fe40000000a00 */
[----:B------:R-:W-:Y:S02]  /*0480*/  UIMAD.WIDE.U32 UR10, UR8, UR4, URZ ;  /* 0x00000004080a72a5 */ /* 0x000fe4000f8e003f */
[----:B------:R-:W-:-:S05]  /*0490*/  UMOV UR6, UR8 ;  /* 0x0000000800067c82 */ /* 0x000fca0008000000 */
[----:B------:R-:W-:-:S04]  /*04a0*/  @UP0 USHF.R.U32.HI UR6, URZ, UR5, UR11 ;  /* 0x000000053f060299 */ /* 0x000fc8000801160b */
[----:B------:R-:W-:Y:S02]  /*04b0*/  UIMAD UR9, UR6, UR9, URZ ;  /* 0x00000009060972a4 */ /* 0x000fe4000f8e023f */
.L_x_481:
        /* <DEDUP_REMOVED lines=12> */
[----:B------:R-:W-:Y:S02]  /*0580*/  UIMAD UR14, UR4, UR14, UR5 ;  /* 0x0000000e040e72a4 */ /* 0x000fe4000f8e0205 */
.L_x_479:
        /* <DEDUP_REMOVED lines=542> */
.L_x_485:
        /* <DEDUP_REMOVED lines=502> */
.L_x_483:
        /* <DEDUP_REMOVED lines=117> */
.L_x_484:
        /* <DEDUP_REMOVED lines=167> */
.L_x_482:
        /* <DEDUP_REMOVED lines=191> */
.L_x_488:
[----:B------:R-:W-:Y:S05]  /*6480*/  BSYNC B0 ;  /* 0x0000000000007941 */ /* 0x000fea0003800000 */
.L_x_487:
        /* <DEDUP_REMOVED lines=21> */
.L_x_490:
[----:B------:R-:W-:Y:S05]  /*65e0*/  BSYNC B0 ;  /* 0x0000000000007941 */ /* 0x000fea0003800000 */
.L_x_489:
        /* <DEDUP_REMOVED lines=28> */
.L_x_492:
[----:B------:R-:W-:Y:S05]  /*67b0*/  BSYNC B0 ;  /* 0x0000000000007941 */ /* 0x000fea0003800000 */
.L_x_491:
        /* <DEDUP_REMOVED lines=19> */
.L_x_486:
        /* <DEDUP_REMOVED lines=44> */
.L_x_494:
[----:B------:R-:W-:Y:S05]  /*6bb0*/  BSYNC B0 ;  /* 0x0000000000007941 */ /* 0x000fea0003800000 */
.L_x_493:
        /* <DEDUP_REMOVED lines=19> */
.L_x_496:
[----:B------:R-:W-:Y:S05]  /*6cf0*/  BSYNC B0 ;  /* 0x0000000000007941 */ /* 0x000fea0003800000 */
.L_x_495:
        /* <DEDUP_REMOVED lines=27> */
.L_x_498:
[----:B------:R-:W-:Y:S05]  /*6eb0*/  BSYNC B0 ;  /* 0x0000000000007941 */ /* 0x000fea0003800000 */
.L_x_497:
        /* <DEDUP_REMOVED lines=18> */
.L_x_499:
        /* <DEDUP_REMOVED lines=10> */
.L_x_1392:


//--------------------- .text._ZN7cutlass13device_kernelIN5flash19enable_sm80_to_sm89INS1_16FlashAttnBwdSm80INS1_25CollectiveMainloopBwdSm80ILi1ELi1EN4cute5tupleIJNS5_1CILi64EEES8_NS7_ILi192EEEEEENS_10bfloat16_tEfNS_4arch4Sm80ELb1ELb0ELb1ELb0ELb0ELb0ELb0ELb0ELi2ELi2ELi2ELi2ELb1EEENS1_24CollectiveEpilogueBwdGQAISA_fSD_Li256ELb0ELb0EEENS1_25SingleTileBwdLPTSchedulerILb0ELi64ELb0EEEEEEEEEvNT_6ParamsE --------------------------
	.section	.text._ZN7cutlass13device_kernelIN5flash19enable_sm80_to_sm89INS1_16FlashAttnBwdSm80INS1_25CollectiveMainloopBwdSm80ILi1ELi1EN4cute5tupleIJNS5_1CILi64EEES8_NS7_ILi192EEEEEENS_10bfloat16_tEfNS_4arch4Sm80ELb1ELb0ELb1ELb0ELb0ELb0ELb0ELb0ELi2ELi2ELi2ELi2ELb1EEENS1_24CollectiveEpilogueBwdGQAISA_fSD_Li256ELb0ELb0EEENS1_25SingleTileBwdLPTSchedulerILb0ELi64ELb0EEEEEEEEEvNT_6ParamsE,"ax",@progbits
	.sectioninfo	@"SHI_REGISTERS=255"
	.align	128
.text._ZN7cutlass13device_kernelIN5flash19enable_sm80_to_sm89INS1_16FlashAttnBwdSm80INS1_25CollectiveMainloopBwdSm80ILi1ELi1EN4cute5tupleIJNS5_1CILi64EEES8_NS7_ILi192EEEEEENS_10bfloat16_tEfNS_4arch4Sm80ELb1ELb0ELb1ELb0ELb0ELb0ELb0ELb0ELi2ELi2ELi2ELi2ELb1EEENS1_24CollectiveEpilogueBwdGQAISA_fSD_Li256ELb0ELb0EEENS1_25SingleTileBwdLPTSchedulerILb0ELi64ELb0EEEEEEEEEvNT_6ParamsE:
        .type           _ZN7cutlass13device_kernelIN5flash19enable_sm80_to_sm89INS1_16FlashAttnBwdSm80INS1_25CollectiveMainloopBwdSm80ILi1ELi1EN4cute5tupleIJNS5_1CILi64EEES8_NS7_ILi192EEEEEENS_10bfloat16_tEfNS_4arch4Sm80ELb1ELb0ELb1ELb0ELb0ELb0ELb0ELb0ELi2ELi2ELi2ELi2ELb1EEENS1_24CollectiveEpilogueBwdGQAISA_fSD_Li256ELb0ELb0EEENS1_25SingleTileBwdLPTSchedulerILb0ELi64ELb0EEEEEEEEEvNT_6ParamsE,@function
        .size           _ZN7cutlass13device_kernelIN5flash19enable_sm80_to_sm89INS1_16FlashAttnBwdSm80INS1_25CollectiveMainloopBwdSm80ILi1ELi1EN4cute5tupleIJNS5_1CILi64EEES8_NS7_ILi192EEEEEENS_10bfloat16_tEfNS_4arch4Sm80ELb1ELb0ELb1ELb0ELb0ELb0ELb0ELb0ELi2ELi2ELi2ELi2ELb1EEENS1_24CollectiveEpilogueBwdGQAISA_fSD_Li256ELb0ELb0EEENS1_25SingleTileBwdLPTSchedulerILb0ELi64ELb0EEEEEEEEEvNT_6ParamsE,(.L_x_1393 - _ZN7cutlass13device_kernelIN5flash19enable_sm80_to_sm89INS1_16FlashAttnBwdSm80INS1_25CollectiveMainloopBwdSm80ILi1ELi1EN4cute5tupleIJNS5_1CILi64EEES8_NS7_ILi192EEEEEENS_10bfloat16_tEfNS_4arch4Sm80ELb1ELb0ELb1ELb0ELb0ELb0ELb0ELb0ELi2ELi2ELi2ELi2ELb1EEENS1_24CollectiveEpilogueBwdGQAISA_fSD_Li256ELb0ELb0EEENS1_25SingleTileBwdLPTSchedulerILb0ELi64ELb0EEEEEEEEEvNT_6ParamsE)
        .other          _ZN7cutlass13device_kernelIN5flash19enable_sm80_to_sm89INS1_16FlashAttnBwdSm80INS1_25CollectiveMainloopBwdSm80ILi1ELi1EN4cute5tupleIJNS5_1CILi64EEES8_NS7_ILi192EEEEEENS_10bfloat16_tEfNS_4arch4Sm80ELb1ELb0ELb1ELb0ELb0ELb0ELb0ELb0ELi2ELi2ELi2ELi2ELb1EEENS1_24CollectiveEpilogueBwdGQAISA_fSD_Li256ELb0ELb0EEENS1_25SingleTileBwdLPTSchedulerILb0ELi64ELb0EEEEEEEEEvNT_6ParamsE,@"STO_CUDA_ENTRY STV_DEFAULT"
_ZN7cutlass13device_kernelIN5flash19enable_sm80_to_sm89INS1_16FlashAttnBwdSm80INS1_25CollectiveMainloopBwdSm80ILi1ELi1EN4cute5tupleIJNS5_1CILi64EEES8_NS7_ILi192EEEEEENS_10bfloat16_tEfNS_4arch4Sm80ELb1ELb0ELb1ELb0ELb0ELb0ELb0ELb0ELi2ELi2ELi2ELi2ELb1EEENS1_24CollectiveEpilogueBwdGQAISA_fSD_Li256ELb0ELb0EEENS1_25SingleTileBwdLPTSchedulerILb0ELi64ELb0EEEEEEEEEvNT_6ParamsE:
        /* <DEDUP_REMOVED lines=28> */
.L_x_501:
[----:B------:R-:W-:Y:S02]  /*01c0*/  ULDC UR7, c[0x0][0x3b4] ;  /* 0x0000ed0000077ab9 */ /* 0x000fe40000000800 */
[----:B------:R-:W-:Y:S02]  /*01d0*/  UISETP.NE.AND UP0, UPT, UR7, 0x1, UPT ;  /* 0x000000010700788c */ /* 0x000fe4000bf05270 */
[----:B------:R-:W-:Y:S02]  /*01e0*/  ULDC.64 UR4, c[0x0][0x3b8] ;  /* 0x0000ee0000047ab9 */ /* 0x000fe40000000a00 */
[----:B------:R-:W-:Y:S02]  /*01f0*/  UIMAD.WIDE.U32 UR10, UR6, UR4, URZ ;  /* 0x00000004060a72a5 */ /* 0x000fe4000f8e003f */
[----:B------:R-:W-:-:S05]  /*0200*/  UMOV UR15, UR6 ;  /* 0x00000006000f7c82 */ /* 0x000fca0008000000 */
[----:B------:R-:W-:-:S04]  /*0210*/  @UP0 USHF.R.U32.HI UR15, URZ, UR5, UR11 ;  /* 0x000000053f0f0299 */ /* 0x000fc8000801160b */
[----:B------:R-:W-:-:S04]  /*0220*/  UIMAD UR7, UR15, UR7, URZ ;  /* 0x000000070f0772a4 */ /* 0x000fc8000f8e023f */
.L_x_502:
        /* <DEDUP_REMOVED lines=11> */
.L_x_500:
        /* <DEDUP_REMOVED lines=20> */
.L_x_504:
[----:B------:R-:W-:Y:S02]  /*0420*/  ULDC UR7, c[0x0][0x3b4] ;  /* 0x0000ed0000077ab9 */ /* 0x000fe40000000800 */
[----:B------:R-:W-:Y:S02]  /*0430*/  UISETP.NE.AND UP0, UPT, UR7, 0x1, UPT ;  /* 0x000000010700788c */ /* 0x000fe4000bf05270 */
[----:B------:R-:W-:Y:S02]  /*0440*/  ULDC.64 UR4, c[0x0][0x3b8] ;  /* 0x0000ee0000047ab9 */ /* 0x000fe40000000a00 */
[----:B------:R-:W-:Y:S02]  /*0450*/  UIMAD.WIDE.U32 UR10, UR6, UR4, URZ ;  /* 0x00000004060a72a5 */ /* 0x000fe4000f8e003f */
[----:B------:R-:W-:-:S05]  /*0460*/  UMOV UR15, UR6 ;  /* 0x00000006000f7c82 */ /* 0x000fca0008000000 */
[----:B------:R-:W-:-:S04]  /*0470*/  @UP0 USHF.R.U32.HI UR15, URZ, UR5, UR11 ;  /* 0x000000053f0f0299 */ /* 0x000fc8000801160b */
[----:B------:R-:W-:-:S04]  /*0480*/  UIMAD UR7, UR15, UR7, URZ ;  /* 0x000000070f0772a4 */ /* 0x000fc8000f8e023f */
.L_x_505:
        /* <DEDUP_REMOVED lines=10> */
.L_x_503:
        /* <DEDUP_REMOVED lines=16> */
[----:B------:R-:W-:Y:S01]  /*0630*/  UIADD3 UR6, UR6, 0x3f, URZ ;  /* 0x0000003f06067890 */ /* 0x000fe2000fffe03f */
[----:B------:R-:W-:Y:S01]  /*0640*/  CS2R R118, SRZ ;  /* 0x0000000000767805 */ /* 0x000fe2000001ff00 */
[----:B------:R-:W-:Y:S01]  /*0650*/  USHF.R.S32.HI UR4, URZ, 0x1f, UR5 ;  /* 0x0000001f3f047899 */ /* 0x000fe20008011405 */
[----:B------:R-:W-:Y:S01]  /*0660*/  CS2R R116, SRZ ;  /* 0x0000000000747805 */ /* 0x000fe2000001ff00 */
[----:B------:R-:W-:Y:S01]  /*0670*/  ULDC.64 UR16, c[0x0][0x118] ;  /* 0x0000460000107ab9 */ /* 0x000fe20000000a00 */
[----:B------:R-:W-:Y:S01]  /*0680*/  CS2R R110, SRZ ;  /* 0x00000000006e7805 */ /* 0x000fe2000001ff00 */
[----:B------:R-:W-:Y:S01]  /*0690*/  ULEA.HI UR11, UR4, UR5, URZ, 0x6 ;  /* 0x00000005040b7291 */ /* 0x000fe2000f8f303f */
[----:B------:R-:W-:Y:S01]  /*06a0*/  CS2R R108, SRZ ;  /* 0x00000000006c7805 */ /* 0x000fe2000001ff00 */
[----:B------:R-:W-:Y:S01]  /*06b0*/  USHF.R.S32.HI UR4, URZ, 0x1f, UR6 ;  /* 0x0000001f3f047899 */ /* 0x000fe20008011406 */
[----:B------:R-:W-:Y:S01]  /*06c0*/  CS2R R114, SRZ ;  /* 0x0000000000727805 */ /* 0x000fe2000001ff00 */
[----:B------:R-:W-:Y:S01]  /*06d0*/  USHF.R.S32.HI UR11, URZ, 0x6, UR11 ;  /* 0x000000063f0b7899 */ /* 0x000fe2000801140b */
[----:B------:R-:W-:Y:S01]  /*06e0*/  CS2R R112, SRZ ;  /* 0x0000000000707805 */ /* 0x000fe2000001ff00 */
[----:B------:R-:W-:Y:S01]  /*06f0*/  ULEA.HI UR4, UR4, UR6, URZ, 0x6 ;  /* 0x0000000604047291 */ /* 0x000fe2000f8f303f */
[----:B------:R-:W-:Y:S01]  /*0700*/  CS2R R106, SRZ ;  /* 0x00000000006a7805 */ /* 0x000fe2000001ff00 */
[----:B------:R-:W-:Y:S01]  /*0710*/  UISETP.LT.AND UP0, UPT, URZ, UR11, UPT ;  /* 0x0000000b3f00728c */ /* 0x000fe2000bf01270 */
[----:B------:R-:W-:Y:S01]  /*0720*/  CS2R R104, SRZ ;  /* 0x0000000000687805 */ /* 0x000fe2000001ff00 */
[----:B------:R-:W-:Y:S01]  /*0730*/  USHF.R.S32.HI UR12, URZ, 0x6, UR4 ;  /* 0x000000063f0c7899 */ /* 0x000fe20008011404 */
        /* <DEDUP_REMOVED lines=498> */
.L_x_509:
        /* <DEDUP_REMOVED lines=502> */
.L_x_507:
        /* <DEDUP_REMOVED lines=117> */
.L_x_508:
        /* <DEDUP_REMOVED lines=167> */
.L_x_506:
[----:B------:R-:W-:Y:S05]  /*5780*/  @P1 EXIT ;  /* 0x000000000000194d */ /* 0x000fea0003800000 */
[----:B------:R-:W-:Y:S01]  /*5790*/  ULDC.64 UR4, c[0x0][0x338] ;  /* 0x0000ce0000047ab9 */ /* 0x000fe20000000a00 */
[----:B-1----:R-:W-:Y:S01]  /*57a0*/  IMAD.U32 R8, RZ, RZ, UR14 ;  /* 0x0000000eff087e24 */ /* 0x002fe2000f8e00ff */
[----:B------:R-:W-:Y:S01]  /*57b0*/  UISETP.NE.AND UP0, UPT, UR4, 0x1, UPT ;  /* 0x000000010400788c */ /* 0x000fe2000bf05270 */
[----:B------:R-:W-:Y:S01]  /*57c0*/  IMAD.U32 R6, RZ, RZ, UR14 ;  /* 0x0000000eff067e24 */ /* 0x000fe2000f8e00ff */
[----:B------:R-:W-:-:S02]  /*57d0*/  UIMAD.WIDE.U32 UR6, UR13, UR5, URZ ;  /* 0x000000050d0672a5 */ /* 0x000fc4000f8e003f */
[----:B------:R-:W-:Y:S02]  /*57e0*/  ULDC UR4, c[0x0][0x340] ;  /* 0x0000d00000047ab9 */ /* 0x000fe40000000800 */
[----:B------:R-:W-:Y:S02]  /*57f0*/  UIMAD UR15, UR15, 0x3000, URZ ;  /* 0x000030000f0f78a4 */ /* 0x000fe4000f8e023f */
[----:B------:R-:W-:-:S03]  /*5800*/  USHF.R.S32.HI UR8, URZ, 0x1f, UR14 ;  /* 0x0000001f3f087899 */ /* 0x000fc6000801140e */
[----:B------:R-:W-:Y:S01]  /*5810*/  @UP0 USHF.R.U32.HI UR13, URZ, UR4, UR7 ;  /* 0x000000043f0d0299 */ /* 0x000fe20008011607 */
[----:B------:R-:W-:Y:S01]  /*5820*/  BAR.SYNC.DEFER_BLOCKING 0x1, 0x100 ;  /* 0x0044000000007b1d */ /* 0x000fe20000010000 */
[----:B------:R-:W-:Y:S01]  /*5830*/  USHF.R.S32.HI UR7, URZ, 0x1f, UR15 ;  /* 0x0000001f3f077899 */ /* 0x000fe2000801140f */
[C---:B------:R-:W-:Y:S01]  /*5840*/  IADD3 R2, P0, R234.reuse, UR15, RZ ;  /* 0x0000000fea027c10 */ /* 0x040fe2000ff1e0ff */
[----:B------:R-:W-:Y:S02]  /*5850*/  USHF.R.S32.HI UR6, URZ, 0x1f, UR13 ;  /* 0x0000001f3f067899 */ /* 0x000fe4000801140d */
[----:B------:R-:W-:Y:S01]  /*5860*/  IMAD.U32 R4, RZ, RZ, UR13 ;  /* 0x0000000dff047e24 */ /* 0x000fe2000f8e00ff */
[----:B------:R-:W-:Y:S01]  /*5870*/  ULDC.64 UR4, c[0x0][0x328] ;  /* 0x0000ca0000047ab9 */ /* 0x000fe20000000a00 */
[----:B------:R-:W-:Y:S01]  /*5880*/  LEA.HI.X.SX32 R3, R234, UR7, 0x1, P0 ;  /* 0x00000007ea037c11 */ /* 0x000fe200080f0eff */
[----:B------:R-:W-:Y:S01]  /*5890*/  UIMAD UR4, UR6, UR4, URZ ;  /* 0x00000004060472a4 */ /* 0x000fe2000f8e023f */
[----:B------:R-:W-:-:S03]  /*58a0*/  IMAD.U32 R0, RZ, RZ, UR13 ;  /* 0x0000000dff007e24 */ /* 0x000fc6000f8e00ff */
[----:B------:R-:W-:Y:S01]  /*58b0*/  UIMAD UR7, UR13, UR5, UR4 ;  /* 0x000000050d0772a4 */ /* 0x000fe2000f8e0204 */
[--C-:B------:R-:W-:Y:S02]  /*58c0*/  IMAD.WIDE.U32 R4, R4, c[0x0][0x328], R2.reuse ;  /* 0x0000ca0004047a25 */ /* 0x100fe400078e0002 */
[----:B------:R-:W-:Y:S02]  /*58d0*/  ULDC.64 UR4, c[0x0][0x300] ;  /* 0x0000c00000047ab9 */ /* 0x000fe40000000a00 */
[----:B------:R-:W-:Y:S01]  /*58e0*/  UIMAD UR4, UR6, UR4, URZ ;  /* 0x00000004060472a4 */ /* 0x000fe2000f8e023f */
[----:B------:R-:W-:Y:S01]  /*58f0*/  IADD3 R5, R5, UR7, RZ ;  /* 0x0000000705057c10 */ /* 0x000fe2000fffe0ff */
[----:B------:R-:W-:Y:S01]  /*5900*/  IMAD.WIDE.U32 R2, R0, c[0x0][0x300], R2 ;  /* 0x0000c00000027a25 */ /* 0x000fe200078e0002 */
[----:B------:R-:W-:Y:S02]  /*5910*/  ULDC.64 UR6, c[0x0][0x330] ;  /* 0x0000cc0000067ab9 */ /* 0x000fe40000000a00 */
[----:B------:R-:W-:Y:S01]  /*5920*/  UIMAD UR6, UR8, UR6, URZ ;  /* 0x00000006080672a4 */ /* 0x000fe2000f8e023f */
[----:B------:R-:W-:Y:S01]  /*5930*/  IMAD.WIDE.U32 R8, R8, c[0x0][0x330], R4 ;  /* 0x0000cc0008087a25 */ /* 0x000fe200078e0004 */
[----:B------:R-:W-:-:S02]  /*5940*/  UIMAD UR13, UR13, UR5, UR4 ;  /* 0x000000050d0d72a4 */ /* 0x000fc4000f8e0204 */
[----:B------:R-:W-:Y:S02]  /*5950*/  UIMAD UR6, UR14, UR7, UR6 ;  /* 0x000000070e0672a4 */ /* 0x000fe4000f8e0206 */
[----:B------:R-:W-:Y:S01]  /*5960*/  LEA R4, P1, R8, c[0x0][0x310], 0x2 ;  /* 0x0000c40008047a11 */ /* 0x000fe200078210ff */
[----:B------:R-:W-:Y:S01]  /*5970*/  ULDC.64 UR4, c[0x0][0x308] ;  /* 0x0000c20000047ab9 */ /* 0x000fe20000000a00 */
[----:B------:R-:W-:Y:S01]  /*5980*/  IADD3 R3, R3, UR13, RZ ;  /* 0x0000000d03037c10 */ /* 0x000fe2000fffe0ff */
[----:B------:R-:W-:Y:S01]  /*5990*/  UIMAD UR4, UR8, UR4, URZ ;  /* 0x00000004080472a4 */ /* 0x000fe2000f8e023f */
[----:B------:R-:W-:-:S03]  /*59a0*/  IADD3 R0, R9, UR6, RZ ;  /* 0x0000000609007c10 */ /* 0x000fc6000fffe0ff */
[----:B------:R-:W-:Y:S01]  /*59b0*/  UIMAD UR4, UR14, UR5, UR4 ;  /* 0x000000050e0472a4 */ /* 0x000fe2000f8e0204 */
[----:B------:R-:W-:Y:S01]  /*59c0*/  LEA.HI.X R5, R8, c[0x0][0x314], R0, 0x2, P1 ;  /* 0x0000c50008057a11 */ /* 0x000fe200008f1400 */
[----:B------:R-:W-:-:S04]  /*59d0*/  IMAD.WIDE.U32 R6, R6, c[0x0][0x308], R2 ;  /* 0x0000c20006067a25 */ /* 0x000fc800078e0002 */
[----:B------:R-:W-:Y:S01]  /*59e0*/  RED.E.ADD.F32.FTZ.RN.STRONG.GPU [R4.64], R36 ;  /* 0x000000240400798e */ /* 0x000fe2000c10e790 */
[C---:B------:R-:W-:Y:S02]  /*59f0*/  LEA R2, P0, R6.reuse, c[0x0][0x2e8], 0x2 ;  /* 0x0000ba0006027a11 */ /* 0x040fe400078010ff */
[----:B------:R-:W-:Y:S01]  /*5a00*/  IADD3 R3, R7, UR4, RZ ;  /* 0x0000000407037c10 */ /* 0x000fe2000fffe0ff */
[----:B------:R-:W-:Y:S03]  /*5a10*/  RED.E.ADD.F32.FTZ.RN.STRONG.GPU [R4.64+0x400], R37 ;  /* 0x000400250400798e */ /* 0x000fe6000c10e790 */
        /* <DEDUP_REMOVED lines=96> */
.L_x_510:
        /* <DEDUP_REMOVED lines=14> */
.L_x_1393:


//--------------------- .text._ZN7cutlass13device_kernelIN5flash19enable_sm80_to_sm89INS1_16FlashAttnBwdSm80INS1_25CollectiveMainloopBwdSm80ILi1ELi1EN4cute5tupleIJNS5_1CILi64EEES8_NS7_ILi192EEEEEENS_10bfloat16_tEfNS_4arch4Sm80ELb1ELb0ELb1ELb0ELb1ELb0ELb0ELb0ELi2ELi2ELi2ELi2ELb1EEENS1_24CollectiveEpilogueBwdGQAISA_fSD_Li256ELb0ELb1EEENS1_25SingleTileBwdLPTSchedulerILb0ELi64ELb1EEEEEEEEEvNT_6ParamsE --------------------------
	.section	.text._ZN7cutlass13device_kernelIN5flash19enable_sm80_to_sm89INS1_16FlashAttnBwdSm80INS1_25CollectiveMainloopBwdSm80ILi1ELi1EN4cute5tupleIJNS5_1CILi64EEES8_NS7_ILi192EEEEEENS_10bfloat16_tEfNS_4arch4Sm80ELb1ELb0ELb1ELb0ELb1ELb0ELb0ELb0ELi2ELi2ELi2ELi2ELb1EEENS1_24CollectiveEpilogueBwdGQAISA_fSD_Li256ELb0ELb1EEENS1_25SingleTileBwdLPTSchedulerILb0ELi64ELb1EEEEEEEEEvNT_6ParamsE,"ax",@progbits
	.sectioninfo	@"SHI_REGISTERS=255"
	.align	128
.text._ZN7cutlass13device_kernelIN5flash19enable_sm80_to_sm89INS1_16FlashAttnBwdSm80INS1_25CollectiveMainloopBwdSm80ILi1ELi1EN4cute5tupleIJNS5_1CILi64EEES8_NS7_ILi192EEEEEENS_10bfloat16_tEfNS_4arch4Sm80ELb1ELb0ELb1ELb0ELb1ELb0ELb0ELb0ELi2ELi2ELi2ELi2ELb1EEENS1_24CollectiveEpilogueBwdGQAISA_fSD_Li256ELb0ELb1EEENS1_25SingleTileBwdLPTSchedulerILb0ELi64ELb1EEEEEEEEEvNT_6ParamsE:
        .type           _ZN7cutlass13device_kernelIN5flash19enable_sm80_to_sm89INS1_16FlashAttnBwdSm80INS1_25CollectiveMainloopBwdSm80ILi1ELi1EN4cute5tupleIJNS5_1CILi64EEES8_NS7_ILi192EEEEEENS_10bfloat16_tEfNS_4arch4Sm80ELb1ELb0ELb1ELb0ELb1ELb0ELb0ELb0ELi2ELi2ELi2ELi2ELb1EEENS1_24CollectiveEpilogueBwdGQAISA_fSD_Li256ELb0ELb1EEENS1_25SingleTileBwdLPTSchedulerILb0ELi64ELb1EEEEEEEEEvNT_6ParamsE,@function
        .size           _ZN7cutlass13device_kernelIN5flash19enable_sm80_to_sm89INS1_16FlashAttnBwdSm80INS1_25CollectiveMainloopBwdSm80ILi1ELi1EN4cute5tupleIJNS5_1CILi64EEES8_NS7_ILi192EEEEEENS_10bfloat16_tEfNS_4arch4Sm80ELb1ELb0ELb1ELb0ELb1ELb0ELb0ELb0ELi2ELi2ELi2ELi2ELb1EEENS1_24CollectiveEpilogueBwdGQAISA_fSD_Li256ELb0ELb1EEENS1_25SingleTileBwdLPTSchedulerILb0ELi64ELb1EEEEEEEEEvNT_6ParamsE,(.L_x_1394 - _ZN7cutlass13device_kernelIN5flash19enable_sm80_to_sm89INS1_16FlashAttnBwdSm80INS1_25CollectiveMainloopBwdSm80ILi1ELi1EN4cute5tupleIJNS5_1CILi64EEES8_NS7_ILi192EEEEEENS_10bfloat16_tEfNS_4arch4Sm80ELb1ELb0ELb1ELb0ELb1ELb0ELb0ELb0ELi2ELi2ELi2ELi2ELb1EEENS1_24CollectiveEpilogueBwdGQAISA_fSD_Li256ELb0ELb1EEENS1_25SingleTileBwdLPTSchedulerILb0ELi64ELb1EEEEEEEEEvNT_6ParamsE)
        .other          _ZN7cutlass13device_kernelIN5flash19enable_sm80_to_sm89INS1_16FlashAttnBwdSm80INS1_25CollectiveMainloopBwdSm80ILi1ELi1EN4cute5tupleIJNS5_1CILi64EEES8_NS7_ILi192EEEEEENS_10bfloat16_tEfNS_4arch4Sm80ELb1ELb0ELb1ELb0ELb1ELb0ELb0ELb0ELi2ELi2ELi2ELi2ELb1EEENS1_24CollectiveEpilogueBwdGQAISA_fSD_Li256ELb0ELb1EEENS1_25SingleTileBwdLPTSchedulerILb0ELi64ELb1EEEEEEEEEvNT_6ParamsE,@"STO_CUDA_ENTRY STV_DEFAULT"
_ZN7cutlass13device_kernelIN5flash19enable_sm80_to_sm89INS1_16FlashAttnBwdSm80INS1_25CollectiveMainloopBwdSm80ILi1ELi1EN4cute5tupleIJNS5_1CILi64EEES8_NS7_ILi192EEEEEENS_10bfloat16_tEfNS_4arch4Sm80ELb1ELb0ELb1ELb0ELb1ELb0ELb0ELb0ELi2ELi2ELi2ELi2ELb1EEENS1_24CollectiveEpilogueBwdGQAISA_fSD_Li256ELb0ELb1EEENS1_25SingleTileBwdLPTSchedulerILb0ELi64ELb1EEEEEEEEEvNT_6ParamsE:
        /* <DEDUP_REMOVED lines=28> */
.L_x_512:
[----:B------:R-:W-:Y:S02]  /*01c0*/  ULDC UR9, c[0x0][0x3b4] ;  /* 0x0000ed0000097ab9 */ /* 0x000fe40000000800 */
[----:B------:R-:W-:Y:S02]  /*01d0*/  UISETP.NE.AND UP0, UPT, UR9, 0x1, UPT ;  /* 0x000000010900788c */ /* 0x000fe4000bf05270 */
[----:B------:R-:W-:Y:S02]  /*01e0*/  ULDC.64 UR4, c[0x0][0x3b8] ;  /* 0x0000ee0000047ab9 */ /* 0x000fe40000000a00 */
[----:B------:R-:W-:Y:S02]  /*01f0*/  UIMAD.WIDE.U32 UR10, UR8, UR4, URZ ;  /* 0x00000004080a72a5 */ /* 0x000fe4000f8e003f */
[----:B------:R-:W-:-:S05]  /*0200*/  UMOV UR6, UR8 ;  /* 0x0000000800067c82 */ /* 0x000fca0008000000 */
[----:B------:R-:W-:-:S04]  /*0210*/  @UP0 USHF.R.U32.HI UR6, URZ, UR5, UR11 ;  /* 0x000000053f060299 */ /* 0x000fc8000801160b */
[----:B------:R-:W-:Y:S02]  /*0220*/  UIMAD UR9, UR6, UR9, URZ ;  /* 0x00000009060972a4 */ /* 0x000fe4000f8e023f */
.L_x_513:
        /* <DEDUP_REMOVED lines=14> */
.L_x_511:
        /* <DEDUP_REMOVED lines=20> */
.L_x_515:
[----:B------:R-:W-:Y:S02]  /*0450*/  ULDC UR9, c[0x0][0x3b4] ;  /* 0x0000ed0000097ab9 */ /* 0x000fe40000000800 */
[----:B------:R-:W-:Y:S02]  /*0460*/  UISETP.NE.AND UP0, UPT, UR9, 0x1, UPT ;  /* 0x000000010900788c */ /* 0x000fe4000bf05270 */
[----:B------:R-:W-:Y:S02]  /*0470*/  ULDC.64 UR4, c[0x0][0x3b8] ;  /* 0x0000ee0000047ab9 */ /* 0x000fe40000000a00 */
[----:B------:R-:W-:Y:S02]  /*0480*/  UIMAD.WIDE.U32 UR10, UR8, UR4, URZ ;  /* 0x00000004080a72a5 */ /* 0x000fe4000f8e003f */
[----:B------:R-:W-:-:S05]  /*0490*/  UMOV UR6, UR8 ;  /* 0x0000000800067c82 */ /* 0x000fca0008000000 */
[----:B------:R-:W-:-:S04]  /*04a0*/  @UP0 USHF.R.U32.HI UR6, URZ, UR5, UR11 ;  /* 0x000000053f060299 */ /* 0x000fc8000801160b */
[----:B------:R-:W-:Y:S02]  /*04b0*/  UIMAD UR9, UR6, UR9, URZ ;  /* 0x00000009060972a4 */ /* 0x000fe4000f8e023f */
.L_x_516:
        /* <DEDUP_REMOVED lines=13> */
.L_x_514:
        /* <DEDUP_REMOVED lines=531> */
.L_x_520:
        /* <DEDUP_REMOVED lines=502> */
.L_x_518:
        /* <DEDUP_REMOVED lines=117> */
.L_x_519:
        /* <DEDUP_REMOVED lines=167> */
.L_x_517:
[----:B------:R-:W-:Y:S05]  /*57e0*/  @P1 EXIT ;  /* 0x000000000000194d */ /* 0x000fea0003800000 */
[----:B------:R-:W-:Y:S01]  /*57f0*/  ULDC.64 UR10, c[0x0][0x338] ;  /* 0x0000ce00000a7ab9 */ /* 0x000fe20000000a00 */
[----:B------:R-:W-:Y:S01]  /*5800*/  BAR.SYNC.DEFER_BLOCKING 0x1, 0x100 ;  /* 0x0044000000007b1d */ /* 0x000fe20000010000 */
[----:B------:R-:W-:Y:S01]  /*5810*/  UISETP.NE.AND UP0, UPT, UR10, 0x1, UPT ;  /* 0x000000010a00788c */ /* 0x000fe2000bf05270 */
[----:B------:R-:W-:Y:S01]  /*5820*/  ISETP.NE.AND P1, PT, R234, RZ, PT ;  /* 0x000000ffea00720c */ /* 0x000fe20003f25270 */
[----:B------:R-:W-:-:S03]  /*5830*/  UIMAD.WIDE.U32 UR18, UR14, UR11, URZ ;  /* 0x0000000b0e1272a5 */ /* 0x000fc6000f8e003f */
[----:B------:R-:W-:Y:S01]  /*5840*/  ULDC UR6, c[0x0][0x358] ;  /* 0x0000d60000067ab9 */ /* 0x000fe20000000800 */
[----:B------:R-:W-:Y:S01]  /*5850*/  BSSY B0, `(.L_x_521) ;  /* 0x000001d000007945 */ /* 0x000fe20003800000 */
[----:B------:R-:W-:Y:S02]  /*5860*/  UIMAD UR6, UR13, UR6, URZ ;  /* 0x000000060d0672a4 */ /* 0x000fe4000f8e023f */
[----:B------:R-:W-:Y:S02]  /*5870*/  ULDC UR11, c[0x0][0x2f4] ;  /* 0x0000bd00000b7ab9 */ /* 0x000fe40000000800 */
[----:B------:R-:W-:Y:S02]  /*5880*/  ULDC UR4, c[0x0][0x340] ;  /* 0x0000d00000047ab9 */ /* 0x000fe40000000800 */
[----:B------:R-:W-:Y:S02]  /*5890*/  UIMAD UR5, UR15, UR11, URZ ;  /* 0x0000000b0f0572a4 */ /* 0x000fe4000f8e023f */
[----:B------:R-:W-:-:S02]  /*58a0*/  UMOV UR9, UR14 ;  /* 0x0000000e00097c82 */ /* 0x000fc40008000000 */
[----:B------:R-:W-:Y:S02]  /*58b0*/  UIMAD UR11, UR6, UR11, URZ ;  /* 0x0000000b060b72a4 */ /* 0x000fe4000f8e023f */
[----:B------:R-:W-:Y:S02]  /*58c0*/  @UP0 USHF.R.U32.HI UR9, URZ, UR4, UR19 ;  /* 0x000000043f090299 */ /* 0x000fe40008011613 */
[----:B------:R-:W-:Y:S02]  /*58d0*/  USHF.R.S32.HI UR4, URZ, 0x1f, UR5 ;  /* 0x0000001f3f047899 */ /* 0x000fe40008011405 */
[----:B------:R-:W-:Y:S02]  /*58e0*/  USHF.R.S32.HI UR7, URZ, 0x1f, UR11 ;  /* 0x0000001f3f077899 */ /* 0x000fe4000801140b */
[----:B------:R-:W-:Y:S02]  /*58f0*/  USHF.R.S32.HI UR8, URZ, 0x1f, UR9 ;  /* 0x0000001f3f087899 */ /* 0x000fe40008011409 */
[----:B------:R-:W-:-:S04]  /*5900*/  UIADD3 UR11, UP1, UP0, UR11, UR5, UR9 ;  /* 0x000000050b0b7290 */ /* 0x000fc8000f83e009 */
[----:B------:R-:W-:Y:S02]  /*5910*/  UIADD3.X UR7, UR7, UR4, UR8, UP1, UP0 ;  /* 0x0000000407077290 */ /* 0x000fe40008fe0408 */
[----:B------:R-:W-:Y:S02]  /*5920*/  USHF.L.U32 UR6, UR11, 0x2, URZ ;  /* 0x000000020b067899 */ /* 0x000fe4000800063f */
[----:B------:R-:W-:Y:S02]  /*5930*/  ULDC.64 UR4, c[0x0][0x350] ;  /* 0x0000d40000047ab9 */ /* 0x000fe40000000a00 */
[----:B------:R-:W-:Y:S02]  /*5940*/  USHF.L.U64.HI UR7, UR11, 0x2, UR7 ;  /* 0x000000020b077899 */ /* 0x000fe40008010207 */
[----:B------:R-:W-:Y:S02]  /*5950*/  UIADD3 UR4, UP0, UR6, UR4, URZ ;  /* 0x0000000406047290 */ /* 0x000fe4000ff1e03f */
[----:B------:R-:W-:-:S02]  /*5960*/  UIADD3 UR11, -UR9, URZ, URZ ;  /* 0x0000003f090b7290 */ /* 0x000fc4000fffe13f */
[----:B------:R-:W-:Y:S02]  /*5970*/  UIADD3.X UR5, UR7, UR5, URZ, UP0, !UPT ;  /* 0x0000000507057290 */ /* 0x000fe400087fe43f */
[----:B------:R-:W-:Y:S01]  /*5980*/  UIMAD UR11, UR11, UR10, UR14 ;  /* 0x0000000a0b0b72a4 */ /* 0x000fe2000f8e020e */
[----:B-1----:R-:W-:Y:S01]  /*5990*/  IMAD.U32 R4, RZ, RZ, UR4 ;  /* 0x00000004ff047e24 */ /* 0x002fe2000f8e00ff */
[----:B------:R-:W-:Y:S02]  /*59a0*/  USHF.R.S32.HI UR10, URZ, 0x1f, UR15 ;  /* 0x0000001f3f0a7899 */ /* 0x000fe4000801140f */
[----:B------:R-:W-:Y:S01]  /*59b0*/  MOV R5, UR5 ;  /* 0x0000000500057c02 */ /* 0x000fe20008000f00 */
[----:B------:R-:W-:Y:S05]  /*59c0*/  @P1 BRA `(.L_x_522) ;  /* 0x0000005000001947 */ /* 0x000fea0003800000 */
.L_x_523:
[----:B------:R-:W2:Y:S01]  /*59d0*/  LDG.E.STRONG.GPU R0, [R4.64] ;  /* 0x0000001004007981 */ /* 0x000ea2000c1ef900 */
[----:B------:R-:W-:Y:S01]  /*59e0*/  YIELD ;  /* 0x0000000000007946 */ /* 0x000fe20003800000 */
[----:B--2---:R-:W-:Y:S01]  /*59f0*/  ISETP.NE.AND P0, PT, R0, UR11, PT ;  /* 0x0000000b00007c0c */ /* 0x004fe2000bf05270 */
[----:B------:R-:W-:-:S12]  /*5a00*/  CCTL.IVALL ;  /* 0x00000000ff00798f */ /* 0x000fd80002000000 */
[----:B------:R-:W-:Y:S05]  /*5a10*/  @P0 BRA `(.L_x_523) ;  /* 0xffffffb000000947 */ /* 0x000fea000383ffff */
.L_x_522:
[----:B------:R-:W-:Y:S05]  /*5a20*/  BSYNC B0 ;  /* 0x0000000000007941 */ /* 0x000fea0003800000 */
.L_x_521:
[----:B------:R-:W-:Y:S01]  /*5a30*/  MOV R10, 0xffffffff ;  /* 0xffffffff000a7802 */ /* 0x000fe20000000f00 */
[----:B------:R-:W-:Y:S05]  /*5a40*/  BRA.CONV ~URZ, `(.L_x_524) ;  /* 0x000000237f007947 */ /* 0x000fea000b800000 */
[----:B------:R-:W-:Y:S02]  /*5a50*/  MOV R2, 0x5a70 ;  /* 0x00005a7000027802 */ /* 0x000fe40000000f00 */
[----:B------:R-:W-:Y:S05]  /*5a60*/  CALL.REL.NOINC `($__internal_4_$__cuda_sm70_warpsync) ;  /* 0x00000b3000007944 */ /* 0x000fea0003c00000 */
.L_x_524:
[----:B------:R-:W-:Y:S01]  /*5a70*/  UIMAD UR4, UR13, 0x3000, URZ ;  /* 0x000030000d0478a4 */ /* 0x000fe2000f8e023f */
        /* <DEDUP_REMOVED lines=14> */
[----:B------:R-:W-:-:S05]  /*5b60*/  IMAD.WIDE.U32 R6, R6, c[0x0][0x330], R2 ;  /* 0x0000cc0006067a25 */ /* 0x000fca00078e0002 */
        /* <DEDUP_REMOVED lines=53> */
[----:B------:R-:W-:Y:S05]  /*5ec0*/  CALL.REL.NOINC `($__internal_4_$__cuda_sm70_warpsync) ;  /* 0x000006d000007944 */ /* 0x000fea0003c00000 */
.L_x_525:
        /* <DEDUP_REMOVED lines=12> */
.L_x_527:
[----:B------:R-:W-:Y:S05]  /*5f90*/  BSYNC B0 ;  /* 0x0000000000007941 */ /* 0x000fea0003800000 */
.L_x_526:
[----:B------:R-:W-:Y:S01]  /*5fa0*/  ULDC.64 UR4, c[0x0][0x348] ;  /* 0x0000d20000047ab9 */ /* 0x000fe20000000a00 */
[----:B------:R-:W-:Y:S01]  /*5fb0*/  BSSY B0, `(.L_x_528) ;  /* 0x000000b000007945 */ /* 0x000fe20003800000 */
[----:B------:R-:W-:-:S04]  /*5fc0*/  UIADD3 UR4, UP0, UR6, UR4, URZ ;  /* 0x0000000406047290 */ /* 0x000fc8000ff1e03f */
[----:B------:R-:W-:Y:S02]  /*5fd0*/  UIADD3.X UR5, UR7, UR5, URZ, UP0, !UPT ;  /* 0x0000000507057290 */ /* 0x000fe400087fe43f */
[----:B--2---:R-:W-:-:S04]  /*5fe0*/  MOV R4, UR4 ;  /* 0x0000000400047c02 */ /* 0x004fc80008000f00 */
[----:B------:R-:W-:Y:S01]  /*5ff0*/  MOV R5, UR5 ;  /* 0x0000000500057c02 */ /* 0x000fe20008000f00 */
[----:B------:R-:W-:Y:S05]  /*6000*/  @P1 BRA `(.L_x_529) ;  /* 0x0000005000001947 */ /* 0x000fea0003800000 */
.L_x_530:
[----:B------:R-:W2:Y:S01]  /*6010*/  LDG.E.STRONG.GPU R0, [R4.64] ;  /* 0x0000001004007981 */ /* 0x000ea2000c1ef900 */
[----:B------:R-:W-:Y:S01]  /*6020*/  YIELD ;  /* 0x0000000000007946 */ /* 0x000fe20003800000 */
[----:B--2---:R-:W-:Y:S01]  /*6030*/  ISETP.NE.AND P0, PT, R0, UR11, PT ;  /* 0x0000000b00007c0c */ /* 0x004fe2000bf05270 */
[----:B------:R-:W-:-:S12]  /*6040*/  CCTL.IVALL ;  /* 0x00000000ff00798f */ /* 0x000fd80002000000 */
[----:B------:R-:W-:Y:S05]  /*6050*/  @P0 BRA `(.L_x_530) ;  /* 0xffffffb000000947 */ /* 0x000fea000383ffff */
.L_x_529:
[----:B------:R-:W-:Y:S05]  /*6060*/  BSYNC B0 ;  /* 0x0000000000007941 */ /* 0x000fea0003800000 */
.L_x_528:
[----:B------:R-:W-:Y:S05]  /*6070*/  BRA.CONV ~URZ, `(.L_x_531) ;  /* 0x000000237f007947 */ /* 0x000fea000b800000 */
[----:B-1----:R-:W-:Y:S02]  /*6080*/  MOV R2, 0x60a0 ;  /* 0x000060a000027802 */ /* 0x002fe40000000f00 */
[----:B------:R-:W-:Y:S05]  /*6090*/  CALL.REL.NOINC `($__internal_4_$__cuda_sm70_warpsync) ;  /* 0x0000050000007944 */ /* 0x000fea0003c00000 */
.L_x_531:
[----:B------:R-:W-:Y:S01]  /*60a0*/  ULDC.64 UR4, c[0x0][0x300] ;  /* 0x0000c00000047ab9 */ /* 0x000fe20000000a00 */
[----:B-1----:R-:W-:Y:S01]  /*60b0*/  MOV R3, R9 ;  /* 0x0000000900037202 */ /* 0x002fe20000000f00 */
[----:B------:R-:W-:Y:S01]  /*60c0*/  UIMAD UR4, UR8, UR4, URZ ;  /* 0x00000004080472a4 */ /* 0x000fe2000f8e023f */
[----:B------:R-:W-:Y:S02]  /*60d0*/  IMAD.U32 R0, RZ, RZ, UR9 ;  /* 0x00000009ff007e24 */ /* 0x000fe4000f8e00ff */
[----:B------:R-:W-:Y:S01]  /*60e0*/  IMAD.MOV.U32 R2, RZ, RZ, R8 ;  /* 0x000000ffff027224 */ /* 0x000fe200078e0008 */
[----:B------:R-:W-:Y:S01]  /*60f0*/  UIMAD UR12, UR9, UR5, UR4 ;  /* 0x00000005090c72a4 */ /* 0x000fe2000f8e0204 */
[----:B------:R-:W-:Y:S02]  /*6100*/  IMAD.U32 R6, RZ, RZ, UR15 ;  /* 0x0000000fff067e24 */ /* 0x000fe4000f8e00ff */
[----:B------:R-:W-:Y:S01]  /*6110*/  IMAD.WIDE.U32 R2, R0, c[0x0][0x300], R2 ;  /* 0x0000c00000027a25 */ /* 0x000fe200078e0002 */
[----:B------:R-:W-:-:S02]  /*6120*/  ULDC.64 UR4, c[0x0][0x308] ;  /* 0x0000c20000047ab9 */ /* 0x000fc40000000a00 */
[----:B------:R-:W-:Y:S02]  /*6130*/  UIMAD UR4, UR10, UR4, URZ ;  /* 0x000000040a0472a4 */ /* 0x000fe4000f8e023f */
[----:B------:R-:W-:Y:S02]  /*6140*/  IADD3 R3, R3, UR12, RZ ;  /* 0x0000000c03037c10 */ /* 0x000fe4000fffe0ff */
[----:B------:R-:W-:-:S03]  /*6150*/  UIMAD UR4, UR15, UR5, UR4 ;  /* 0x000000050f0472a4 */ /* 0x000fc6000f8e0204 */
        /* <DEDUP_REMOVED lines=56> */
.L_x_532:
        /* <DEDUP_REMOVED lines=12> */
        .weak           $__internal_4_$__cuda_sm70_warpsync
        .type           $__internal_4_$__cuda_sm70_warpsync,@function
        .size           $__internal_4_$__cuda_sm70_warpsync,(.L_x_1394 - $__internal_4_$__cuda_sm70_warpsync)
$__internal_4_$__cuda_sm70_warpsync:
[----:B------:R-:W-:Y:S01]  /*65a0*/  MOV R3, 0x0 ;  /* 0x0000000000037802 */ /* 0x000fe20000000f00 */
[----:B------:R-:W-:Y:S04]  /*65b0*/  WARPSYNC R10 ;  /* 0x0000000a00007348 */ /* 0x000fe80003800000 */
[----:B------:R-:W-:Y:S05]  /*65c0*/  RET.REL.NODEC R2 `(_ZN7cutlass13device_kernelIN5flash19enable_sm80_to_sm89INS1_16FlashAttnBwdSm80INS1_25CollectiveMainloopBwdSm80ILi1ELi1EN4cute5tupleIJNS5_1CILi64EEES8_NS7_ILi192EEEEEENS_10bfloat16_tEfNS_4arch4Sm80ELb1ELb0ELb1ELb0ELb1ELb0ELb0ELb0ELi2ELi2ELi2ELi2ELb1EEENS1_24CollectiveEpilogueBwdGQAISA_fSD_Li256ELb0ELb1EEENS1_25SingleTileBwdLPTSchedulerILb0ELi64ELb1EEEEEEEEEvNT_6ParamsE) ;  /* 0xffff9a3002007950 */ /* 0x000fea0003c3ffff */
.L_x_533:
        /* <DEDUP_REMOVED lines=11> */
.L_x_1394:


//--------------------- .text._ZN7cutlass13device_kernelIN5flash19enable_sm80_to_sm89INS1_16FlashAttnBwdSm80INS1_25CollectiveMainloopBwdSm80ILi1ELi1EN4cute5tupleIJNS5_1CILi64EEES8_NS7_ILi192EEEEEENS_10bfloat16_tEfNS_4arch4Sm80ELb1ELb0ELb1ELb1ELb0ELb0ELb0ELb0ELi2ELi2ELi2ELi2ELb1EEENS1_21CollectiveEpilogueBwdISA_SB_SD_Li256ELb1ELb0ELi4EEENS1_25SingleTileBwdLPTSchedulerILb1ELi64ELb0EEEEEEEEEvNT_6ParamsE --------------------------
	.section	.text._ZN7cutlass13device_kernelIN5flash19enable_sm80_to_sm89INS1_16FlashAttnBwdSm80INS1_25CollectiveMainloopBwdSm80ILi1ELi1EN4cute5tupleIJNS5_1CILi64EEES8_NS7_ILi192EEEEEENS_10bfloat16_tEfNS_4arch4Sm80ELb1ELb0ELb1ELb1ELb0ELb0ELb0ELb0ELi2ELi2ELi2ELi2ELb1EEENS1_21CollectiveEpilogueBwdISA_SB_SD_Li256ELb1ELb0ELi4EEENS1_25SingleTileBwdLPTSchedulerILb1ELi64ELb0EEEEEEEEEvNT_6ParamsE,"ax",@progbits
	.sectioninfo	@"SHI_REGISTERS=255"
	.align	128
.text._ZN7cutlass13device_kernelIN5flash19enable_sm80_to_sm89INS1_16FlashAttnBwdSm80INS1_25CollectiveMainloopBwdSm80ILi1ELi1EN4cute5tupleIJNS5_1CILi64EEES8_NS7_ILi192EEEEEENS_10bfloat16_tEfNS_4arch4Sm80ELb1ELb0ELb1ELb1ELb0ELb0ELb0ELb0ELi2ELi2ELi2ELi2ELb1EEENS1_21CollectiveEpilogueBwdISA_SB_SD_Li256ELb1ELb0ELi4EEENS1_25SingleTileBwdLPTSchedulerILb1ELi64ELb0EEEEEEEEEvNT_6ParamsE:
        .type           _ZN7cutlass13device_kernelIN5flash19enable_sm80_to_sm89INS1_16FlashAttnBwdSm80INS1_25CollectiveMainloopBwdSm80ILi1ELi1EN4cute5tupleIJNS5_1CILi64EEES8_NS7_ILi192EEEEEENS_10bfloat16_tEfNS_4arch4Sm80ELb1ELb0ELb1ELb1ELb0ELb0ELb0ELb0ELi2ELi2ELi2ELi2ELb1EEENS1_21CollectiveEpilogueBwdISA_SB_SD_Li256ELb1ELb0ELi4EEENS1_25SingleTileBwdLPTSchedulerILb1ELi64ELb0EEEEEEEEEvNT_6ParamsE,@function
        .size           _ZN7cutlass13device_kernelIN5flash19enable_sm80_to_sm89INS1_16FlashAttnBwdSm80INS1_25CollectiveMainloopBwdSm80ILi1ELi1EN4cute5tupleIJNS5_1CILi64EEES8_NS7_ILi192EEEEEENS_10bfloat16_tEfNS_4arch4Sm80ELb1ELb0ELb1ELb1ELb0ELb0ELb0ELb0ELi2ELi2ELi2ELi2ELb1EEENS1_21CollectiveEpilogueBwdISA_SB_SD_Li256ELb1ELb0ELi4EEENS1_25SingleTileBwdLPTSchedulerILb1ELi64ELb0EEEEEEEEEvNT_6ParamsE,(.L_x_1396 - _ZN7cutlass13device_kernelIN5flash19enable_sm80_to_sm89INS1_16FlashAttnBwdSm80INS1_25CollectiveMainloopBwdSm80ILi1ELi1EN4cute5tupleIJNS5_1CILi64EEES8_NS7_ILi192EEEEEENS_10bfloat16_tEfNS_4arch4Sm80ELb1ELb0ELb1ELb1ELb0ELb0ELb0ELb0ELi2ELi2ELi2ELi2ELb1EEENS1_21CollectiveEpilogueBwdISA_SB_SD_Li256ELb1ELb0ELi4EEENS1_25SingleTileBwdLPTSchedulerILb1ELi64ELb0EEEEEEEEEvNT_6ParamsE)
        .other          _ZN7cutlass13device_kernelIN5flash19enable_sm80_to_sm89INS1_16FlashAttnBwdSm80INS1_25CollectiveMainloopBwdSm80ILi1ELi1EN4cute5tupleIJNS5_1CILi64EEES8_NS7_ILi192EEEEEENS_10bfloat16_tEfNS_4arch4Sm80ELb1ELb0ELb1ELb1ELb0ELb0ELb0ELb0ELi2ELi2ELi2ELi2ELb1EEENS1_21CollectiveEpilogueBwdISA_SB_SD_Li256ELb1ELb0ELi4EEENS1_25SingleTileBwdLPTSchedulerILb1ELi64ELb0EEEEEEEEEvNT_6ParamsE,@"STO_CUDA_ENTRY STV_DEFAULT"
_ZN7cutlass13device_kernelIN5flash19enable_sm80_to_sm89INS1_16FlashAttnBwdSm80INS1_25CollectiveMainloopBwdSm80ILi1ELi1EN4cute5tupleIJNS5_1CILi64EEES8_NS7_ILi192EEEEEENS_10bfloat16_tEfNS_4arch4Sm80ELb1ELb0ELb1ELb1ELb0ELb0ELb0ELb0ELi2ELi2ELi2ELi2ELb1EEENS1_21CollectiveEpilogueBwdISA_SB_SD_Li256ELb1ELb0ELi4EEENS1_25SingleTileBwdLPTSchedulerILb1ELi64ELb0EEEEEEEEEvNT_6ParamsE:
[----:B------:R-:W-:Y:S02]  /*0000*/  MOV R1, c[0x0][0x28] ;  /* 0x00000a0000017a02 */ /* 0x000fe40000000f00 */
[----:B------:R-:W1:Y:S01]  /*0010*/  S2R R33, SR_TID.X ;  /* 0x0000000000217919 */ /* 0x000e620000002100 */
[----:B------:R-:W2:Y:S01]  /*0020*/  S2UR UR4, SR_CTAID.X ;  /* 0x00000000000479c3 */ /* 0x000ea20000002500 */
[----:B------:R-:W-:Y:S01]  /*0030*/  ULDC.64 UR20, c[0x0][0x118] ;  /* 0x0000460000147ab9 */ /* 0x000fe20000000a00 */
        /* <DEDUP_REMOVED lines=9> */
[----:B------:R-:W-:Y:S02]  /*00d0*/  @UP0 UMOV UR7, UR11 ;  /* 0x0000000b00070c82 */ /* 0x000fe40008000000 */
        /* <DEDUP_REMOVED lines=12> */
[----:B------:R-:W-:Y:S02]  /*01a0*/  @UP0 UMOV UR9, UR11 ;  /* 0x0000000b00090c82 */ /* 0x000fe40008000000 */
[----:B------:R-:W-:-:S04]  /*01b0*/  @UP0 USHF.R.U32.HI UR18, URZ, UR5, UR9 ;  /* 0x000000053f120299 */ /* 0x000fc80008011609 */
[----:B------:R-:W-:Y:S01]  /*01c0*/  UIMAD UR7, UR18, UR7, URZ ;  /* 0x00000007120772a4 */ /* 0x000fe2000f8e023f */
[----:B------:R-:W-:Y:S05]  /*01d0*/  BRA `(.L_x_536) ;  /* 0x0000008000007947 */ /* 0x000fea0003800000 */
.L_x_535:
[----:B------:R-:W-:Y:S02]  /*01e0*/  ULDC UR7, c[0x0][0x3ac] ;  /* 0x0000eb0000077ab9 */ /* 0x000fe40000000800 */
[----:B------:R-:W-:Y:S02]  /*01f0*/  UISETP.NE.AND UP0, UPT, UR7, 0x1, UPT ;  /* 0x000000010700788c */ /* 0x000fe4000bf05270 */
[----:B------:R-:W-:Y:S02]  /*0200*/  ULDC.64 UR4, c[0x0][0x3b0] ;  /* 0x0000ec0000047ab9 */ /* 0x000fe40000000a00 */
[----:B------:R-:W-:Y:S02]  /*0210*/  UIMAD.WIDE.U32 UR10, UR6, UR4, URZ ;  /* 0x00000004060a72a5 */ /* 0x000fe4000f8e003f */
[----:B------:R-:W-:-:S05]  /*0220*/  UMOV UR18, UR6 ;  /* 0x0000000600127c82 */ /* 0x000fca0008000000 */
[----:B------:R-:W-:Y:S02]  /*0230*/  @UP0 UMOV UR9, UR11 ;  /* 0x0000000b00090c82 */ /* 0x000fe40008000000 */
[----:B------:R-:W-:-:S04]  /*0240*/  @UP0 USHF.R.U32.HI UR18, URZ, UR5, UR9 ;  /* 0x000000053f120299 */ /* 0x000fc80008011609 */
[----:B------:R-:W-:-:S04]  /*0250*/  UIMAD UR7, UR18, UR7, URZ ;  /* 0x00000007120772a4 */ /* 0x000fc8000f8e023f */
.L_x_536:
[----:B------:R-:W-:Y:S01]  /*0260*/  UIADD3 UR9, UR6, -UR7, URZ ;  /* 0x8000000706097290 */ /* 0x000fe2000fffe03f */
[----:B------:R-:W-:Y:S01]  /*0270*/  ISETP.NE.U32.AND P0, PT, RZ, c[0x0][0x3e0], PT ;  /* 0x0000f800ff007a0c */ /* 0x000fe20003f05070 */
[----:B------:R-:W-:Y:S02]  /*0280*/  ULDC.64 UR4, c[0x0][0x3a8] ;  /* 0x0000ea0000047ab9 */ /* 0x000fe40000000a00 */
[----:B------:R-:W-:Y:S01]  /*0290*/  ULDC.64 UR6, c[0x0][0x3a0] ;  /* 0x0000e80000067ab9 */ /* 0x000fe20000000a00 */
[----:B------:R-:W-:Y:S01]  /*02a0*/  ISETP.NE.AND.EX P0, PT, RZ, c[0x0][0x3e4], PT, P0 ;  /* 0x0000f900ff007a0c */ /* 0x000fe20003f05300 */
[----:B------:R-:W-:Y:S02]  /*02b0*/  UISETP.NE.AND UP0, UPT, UR6, 0x1, UPT ;  /* 0x000000010600788c */ /* 0x000fe4000bf05270 */
[----:B------:R-:W-:-:S04]  /*02c0*/  UIMAD UR5, UR8, UR5, UR9 ;  /* 0x00000005080572a4 */ /* 0x000fc8000f8e0209 */
[----:B------:R-:W-:-:S03]  /*02d0*/  UIMAD.WIDE.U32 UR8, UR5, UR7, URZ ;  /* 0x00000007050872a5 */ /* 0x000fc6000f8e003f */
[----:B------:R-:W-:-:S04]  /*02e0*/  UMOV UR16, UR5 ;  /* 0x0000000500107c82 */ /* 0x000fc80008000000 */
[----:B------:R-:W-:Y:S02]  /*02f0*/  @UP0 UMOV UR7, UR9 ;  /* 0x0000000900070c82 */ /* 0x000fe40008000000 */
[----:B------:R-:W-:-:S04]  /*0300*/  @UP0 USHF.R.U32.HI UR16, URZ, UR4, UR7 ;  /* 0x000000043f100299 */ /* 0x000fc80008011607 */
[----:B------:R-:W-:-:S04]  /*0310*/  UIADD3 UR17, -UR16, URZ, URZ ;  /* 0x0000003f10117290 */ /* 0x000fc8000fffe13f */
[----:B------:R-:W-:Y:S01]  /*0320*/  UIMAD UR17, UR17, UR6, UR5 ;  /* 0x00000006111172a4 */ /* 0x000fe2000f8e0205 */
[----:B------:R-:W-:Y:S05]  /*0330*/  @!P0 BRA `(.L_x_537) ;  /* 0x0000008000008947 */ /* 0x000fea0003800000 */
[----:B------:R-:W-:Y:S02]  /*0340*/  UMOV UR4, 0x4 ;  /* 0x0000000400047882 */ /* 0x000fe40000000000 */
[----:B------:R-:W-:Y:S02]  /*0350*/  ULDC.64 UR6, c[0x0][0x3e0] ;  /* 0x0000f80000067ab9 */ /* 0x000fe40000000a00 */
[----:B------:R-:W-:-:S06]  /*0360*/  UIMAD.WIDE UR4, UR16, UR4, UR6 ;  /* 0x00000004100472a5 */ /* 0x000fcc000f8e0206 */
[----:B------:R-:W-:Y:S02]  /*0370*/  MOV R2, UR4 ;  /* 0x0000000400027c02 */ /* 0x000fe40008000f00 */
[----:B------:R-:W-:-:S05]  /*0380*/  MOV R3, UR5 ;  /* 0x0000000500037c02 */ /* 0x000fca0008000f00 */
[----:B------:R-:W2:Y:S02]  /*0390*/  LDG.E R0, [R2.64] ;  /* 0x0000001402007981 */ /* 0x000ea4000c1e1900 */
[----:B--2---:R1:W2:Y:S02]  /*03a0*/  R2UR UR5, R0 ;  /* 0x00000000000573c2 */ /* 0x0042a400000e0000 */
[----:B-12---:R-:W-:Y:S05]  /*03b0*/  BRA `(.L_x_538) ;  /* 0x000000f000007947 */ /* 0x006fea0003800000 */
.L_x_537:
[----:B------:R-:W-:-:S04]  /*03c0*/  ISETP.NE.U32.AND P0, PT, RZ, c[0x0][0x3d8], PT ;  /* 0x0000f600ff007a0c */ /* 0x000fc80003f05070 */
[----:B------:R-:W-:-:S13]  /*03d0*/  ISETP.NE.AND.EX P0, PT, RZ, c[0x0][0x3dc], PT, P0 ;  /* 0x0000f700ff007a0c */ /* 0x000fda0003f05300 */
[----:B------:R-:W-:Y:S05]  /*03e0*/  @!P0 BRA `(.L_x_539) ;  /* 0x000000b000008947 */ /* 0x000fea0003800000 */
[----:B------:R-:W-:Y:S02]  /*03f0*/  UMOV UR4, 0x4 ;  /* 0x0000000400047882 */ /* 0x000fe40000000000 */
[----:B------:R-:W-:Y:S02]  /*0400*/  ULDC.64 UR6, c[0x0][0x3d8] ;  /* 0x0000f60000067ab9 */ /* 0x000fe40000000a00 */
[----:B------:R-:W-:-:S06]  /*0410*/  UIMAD.WIDE UR4, UR16, UR4, UR6 ;  /* 0x00000004100472a5 */ /* 0x000fcc000f8e0206 */
[----:B------:R-:W-:Y:S02]  /*0420*/  MOV R2, UR4 ;  /* 0x0000000400027c02 */ /* 0x000fe40008000f00 */
[----:B------:R-:W-:-:S05]  /*0430*/  MOV R3, UR5 ;  /* 0x0000000500037c02 */ /* 0x000fca0008000f00 */
[----:B------:R-:W2:Y:S04]  /*0440*/  LDG.E R4, [R2.64] ;  /* 0x0000001402047981 */ /* 0x000ea8000c1e1900 */
[----:B------:R-:W3:Y:S01]  /*0450*/  LDG.E R0, [R2.64+0x4] ;  /* 0x0000041402007981 */ /* 0x000ee2000c1e1900 */
[----:B--2---:R-:W1:Y:S08]  /*0460*/  R2UR UR5, R4 ;  /* 0x00000000040573c2 */ /* 0x004e7000000e0000 */
[----:B---3--:R-:W1:Y:S02]  /*0470*/  R2UR UR4, R0 ;  /* 0x00000000000473c2 */ /* 0x008e6400000e0000 */
[----:B-1----:R-:W-:Y:S01]  /*0480*/  UIADD3 UR5, -UR5, UR4, URZ ;  /* 0x0000000405057290 */ /* 0x002fe2000fffe13f */
[----:B------:R-:W-:Y:S05]  /*0490*/  BRA `(.L_x_538) ;  /* 0x0000001000007947 */ /* 0x000fea0003800000 */
.L_x_539:
[----:B------:R-:W-:Y:S02]  /*04a0*/  ULDC UR5, c[0x0][0x3d4] ;  /* 0x0000f50000057ab9 */ /* 0x000fe40000000800 */
.L_x_538:
[----:B------:R-:W-:-:S04]  /*04b0*/  UIADD3 UR5, UR5, 0x3f, URZ ;  /* 0x0000003f05057890 */ /* 0x000fc8000fffe03f */
[----:B------:R-:W-:-:S04]  /*04c0*/  USHF.R.S32.HI UR4, URZ, 0x1f, UR5 ;  /* 0x0000001f3f047899 */ /* 0x000fc80008011405 */
[----:B------:R-:W-:-:S04]  /*04d0*/  ULEA.HI UR4, UR4, UR5, URZ, 0x6 ;  /* 0x0000000504047291 */ /* 0x000fc8000f8f303f */
[----:B------:R-:W-:-:S04]  /*04e0*/  USHF.R.S32.HI UR4, URZ, 0x6, UR4 ;  /* 0x000000063f047899 */ /* 0x000fc80008011404 */
[----:B------:R-:W-:-:S04]  /*04f0*/  UISETP.GE.AND UP0, UPT, UR18, UR4, UPT ;  /* 0x000000041200728c */ /* 0x000fc8000bf06270 */
[----:B------:R-:W-:Y:S01]  /*0500*/  USEL UR16, UR16, 0xffffffff, !UP0 ;  /* 0xffffffff10107887 */ /* 0x000fe2000c000000 */
[----:B------:R-:W-:Y:S05]  /*0510*/  BRA `(.L_x_540) ;  /* 0x0000049000007947 */ /* 0x000fea0003800000 */
.L_x_534:
        /* <DEDUP_REMOVED lines=22> */
.L_x_541:
        /* <DEDUP_REMOVED lines=8> */
.L_x_542:
        /* <DEDUP_REMOVED lines=22> */
.L_x_543:
        /* <DEDUP_REMOVED lines=14> */
.L_x_545:
[----:B------:R-:W-:Y:S02]  /*0940*/  ULDC UR5, c[0x0][0x3d4] ;  /* 0x0000f50000057ab9 */ /* 0x000fe40000000800 */
.L_x_544:
[----:B------:R-:W-:-:S04]  /*0950*/  UIADD3 UR5, UR5, 0x3f, URZ ;  /* 0x0000003f05057890 */ /* 0x000fc8000fffe03f */
[----:B------:R-:W-:-:S04]  /*0960*/  USHF.R.S32.HI UR4, URZ, 0x1f, UR5 ;  /* 0x0000001f3f047899 */ /* 0x000fc80008011405 */
[----:B------:R-:W-:-:S04]  /*0970*/  ULEA.HI UR4, UR4, UR5, URZ, 0x6 ;  /* 0x0000000504047291 */ /* 0x000fc8000f8f303f */
[----:B------:R-:W-:-:S04]  /*0980*/  USHF.R.S32.HI UR4, URZ, 0x6, UR4 ;  /* 0x000000063f047899 */ /* 0x000fc80008011404 */
[----:B------:R-:W-:-:S04]  /*0990*/  UISETP.GE.AND UP0, UPT, UR18, UR4, UPT ;  /* 0x000000041200728c */ /* 0x000fc8000bf06270 */
[----:B------:R-:W-:-:S06]  /*09a0*/  USEL UR16, UR16, 0xffffffff, !UP0 ;  /* 0xffffffff10107887 */ /* 0x000fcc000c000000 */
.L_x_540:
[----:B------:R-:W-:-:S13]  /*09b0*/  ISETP.LE.AND P0, PT, RZ, UR16, PT ;  /* 0x00000010ff007c0c */ /* 0x000fda000bf03270 */
[----:B------:R-:W-:Y:S05]  /*09c0*/  @!P0 EXIT ;  /* 0x000000000000894d */ /* 0x000fea0003800000 */
[----:B------:R-:W-:Y:S02]  /*09d0*/  ULDC.64 UR4, c[0x0][0x2c8] ;  /* 0x0000b20000047ab9 */ /* 0x000fe40000000a00 */
[----:B------:R-:W-:Y:S02]  /*09e0*/  UISETP.NE.U32.AND UP2, UPT, URZ, UR4, UPT ;  /* 0x000000043f00728c */ /* 0x000fe4000bf45070 */
[----:B------:R-:W-:Y:S02]  /*09f0*/  UMOV UR6, 0x4 ;  /* 0x0000000400067882 */ /* 0x000fe40000000000 */
[----:B------:R-:W-:Y:S02]  /*0a00*/  UISETP.NE.AND.EX UP2, UPT, URZ, UR5, UPT, UP2 ;  /* 0x000000053f00728c */ /* 0x000fe4000bf45320 */
[----:B------:R-:W-:Y:S02]  /*0a10*/  ULDC.64 UR8, c[0x0][0x2c8] ;  /* 0x0000b20000087ab9 */ /* 0x000fe40000000a00 */
[----:B------:R-:W-:-:S02]  /*0a20*/  UIMAD.WIDE UR8, UR16, UR6, UR8 ;  /* 0x00000006100872a5 */ /* 0x000fc4000f8e0208 */
[----:B------:R-:W-:Y:S01]  /*0a30*/  PLOP3.LUT P2, PT, PT, PT, UP2, 0x80, 0x0 ;  /* 0x000000000000781c */ /* 0x000fe20003f4f028 */
[----:B------:R-:W-:Y:S02]  /*0a40*/  ULDC.64 UR4, c[0x0][0x2d8] ;  /* 0x0000b60000047ab9 */ /* 0x000fe40000000a00 */
[----:B------:R-:W-:Y:S01]  /*0a50*/  UISETP.NE.U32.AND UP0, UPT, URZ, UR4, UPT ;  /* 0x000000043f00728c */ /* 0x000fe2000bf05070 */
[----:B------:R-:W-:Y:S02]  /*0a60*/  IMAD.U32 R6, RZ, RZ, UR8 ;  /* 0x00000008ff067e24 */ /* 0x000fe4000f8e00ff */
[----:B------:R-:W-:Y:S01]  /*0a70*/  IMAD.U32 R7, RZ, RZ, UR9 ;  /* 0x00000009ff077e24 */ /* 0x000fe2000f8e00ff */
[----:B------:R-:W-:-:S06]  /*0a80*/  UISETP.NE.AND.EX UP0, UPT, URZ, UR5, UPT, UP0 ;  /* 0x000000053f00728c */ /* 0x000fcc000bf05300 */
[----:B------:R-:W2:Y:S01]  /*0a90*/  @P2 LDG.E R4, [R6.64] ;  /* 0x0000001406042981 */ /* 0x000ea2000c1e1900 */
[----:B------:R-:W-:Y:S01]  /*0aa0*/  ULDC.64 UR4, c[0x0][0x2d8] ;  /* 0x0000b60000047ab9 */ /* 0x000fe20000000a00 */
[----:B------:R-:W-:-:S03]  /*0ab0*/  PLOP3.LUT P0, PT, PT, PT, UP0, 0x80, 0x0 ;  /* 0x000000000000781c */ /* 0x000fc60003f0f008 */
[----:B------:R-:W-:-:S06]  /*0ac0*/  @UP0 UIMAD.WIDE UR4, UR16, UR6, UR4 ;  /* 0x00000006100402a5 */ /* 0x000fcc000f8e0204 */
[----:B------:R-:W-:Y:S01]  /*0ad0*/  MOV R2, UR4 ;  /* 0x0000000400027c02 */ /* 0x000fe20008000f00 */
[----:B------:R-:W-:Y:S01]  /*0ae0*/  IMAD.U32 R3, RZ, RZ, UR5 ;  /* 0x00000005ff037e24 */ /* 0x000fe2000f8e00ff */
[----:B------:R-:W-:Y:S02]  /*0af0*/  ULDC.64 UR4, c[0x0][0x2d0] ;  /* 0x0000b40000047ab9 */ /* 0x000fe40000000a00 */
[----:B------:R-:W-:Y:S01]  /*0b00*/  UISETP.NE.U32.AND UP1, UPT, URZ, UR4, UPT ;  /* 0x000000043f00728c */ /* 0x000fe2000bf25070 */
[----:B------:R-:W-:Y:S01]  /*0b10*/  MOV R5, RZ ;  /* 0x000000ff00057202 */ /* 0x000fe20000000f00 */
[----:B------:R1:W3:Y:S01]  /*0b20*/  @P0 LDG.E R0, [R2.64] ;  /* 0x0000001402000981 */ /* 0x0002e2000c1e1900 */
[----:B------:R-:W-:Y:S01]  /*0b30*/  IMAD.MOV.U32 R8, RZ, RZ, RZ ;  /* 0x000000ffff087224 */ /* 0x000fe200078e00ff */
[----:B------:R-:W-:-:S03]  /*0b40*/  UISETP.NE.AND.EX UP1, UPT, URZ, UR5, UPT, UP1 ;  /* 0x000000053f00728c */ /* 0x000fc6000bf25310 */
[----:B------:R-:W-:Y:S01]  /*0b50*/  ULDC.64 UR4, c[0x0][0x2d0] ;  /* 0x0000b40000047ab9 */ /* 0x000fe20000000a00 */
[----:B------:R4:W5:Y:S01]  /*0b60*/  @P2 LDG.E R5, [R6.64] ;  /* 0x0000001406052981 */ /* 0x000962000c1e1900 */
[----:B------:R-:W-:Y:S01]  /*0b70*/  UIMAD.WIDE UR4, UR16, UR6, UR4 ;  /* 0x00000006100472a5 */ /* 0x000fe2000f8e0204 */
[----:B------:R-:W-:-:S05]  /*0b80*/  PLOP3.LUT P1, PT, PT, PT, UP1, 0x80, 0x0 ;  /* 0x000000000000781c */ /* 0x000fca0003f2f018 */
[----:B-1----:R-:W-:Y:S01]  /*0b90*/  MOV R2, UR4 ;  /* 0x0000000400027c02 */ /* 0x002fe20008000f00 */
[----:B------:R-:W-:-:S07]  /*0ba0*/  IMAD.U32 R3, RZ, RZ, UR5 ;  /* 0x00000005ff037e24 */ /* 0x000fce000f8e00ff */
[----:B------:R4:W5:Y:S01]  /*0bb0*/  @P1 LDG.E R8, [R2.64] ;  /* 0x0000001402081981 */ /* 0x000962000c1e1900 */
[----:B------:R-:W-:Y:S02]  /*0bc0*/  ULDC UR15, c[0x0][0x168] ;  /* 0x00005a00000f7ab9 */ /* 0x000fe40000000800 */
[----:B------:R-:W-:Y:S02]  /*0bd0*/  UMOV UR22, URZ ;  /* 0x0000003f00167c82 */ /* 0x000fe40008000000 */
[----:B------:R-:W-:Y:S01]  /*0be0*/  ULDC UR14, c[0x0][0x198] ;  /* 0x00006600000e7ab9 */ /* 0x000fe20000000800 */
[----:B--2---:R-:W1:Y:S02]  /*0bf0*/  @P2 R2UR UR5, R4 ;  /* 0x00000000040523c2 */ /* 0x004e6400000e0000 */
[----:B-1----:R-:W-:-:S04]  /*0c00*/  @UP2 ULEA UR5, UR16, UR5, 0x6 ;  /* 0x0000000510052291 */ /* 0x002fc8000f8e303f */
[----:B------:R-:W-:-:S04]  /*0c10*/  @UP2 USHF.R.S32.HI UR4, URZ, 0x1f, UR5 ;  /* 0x0000001f3f042899 */ /* 0x000fc80008011405 */
[----:B------:R-:W-:Y:S01]  /*0c20*/  @UP2 ULEA.HI UR4, UR4, UR5, URZ, 0x6 ;  /* 0x0000000504042291 */ /* 0x000fe2000f8f303f */
[----:B---3--:R4:W1:Y:S03]  /*0c30*/  @P0 R2UR UR15, R0 ;  /* 0x00000000000f03c2 */ /* 0x00886600000e0000 */
[----:B------:R-:W-:Y:S01]  /*0c40*/  @UP2 ULOP3.LUT UR22, UR4, 0xffffffc0, URZ, 0xc0, !UPT ;  /* 0xffffffc004162892 */ /* 0x000fe2000f8ec03f */
[----:B-1--4-:R-:W-:Y:S06]  /*0c50*/  @P0 BRA `(.L_x_546) ;  /* 0x0000006000000947 */ /* 0x012fec0003800000 */
[----:B------:R-:W-:Y:S05]  /*0c60*/  @!P2 BRA `(.L_x_546) ;  /* 0x000000500000a947 */ /* 0x000fea0003800000 */
[----:B------:R-:W2:Y:S04]  /*0c70*/  LDG.E R4, [R6.64] ;  /* 0x0000001406047981 */ /* 0x000ea8000c1e1900 */
[----:B------:R-:W3:Y:S01]  /*0c80*/  LDG.E R0, [R6.64+0x4] ;  /* 0x0000041406007981 */ /* 0x000ee2000c1e1900 */
[----:B--2---:R-:W1:Y:S08]  /*0c90*/  R2UR UR15, R4 ;  /* 0x00000000040f73c2 */ /* 0x004e7000000e0000 */
[----:B---3--:R-:W1:Y:S02]  /*0ca0*/  R2UR UR4, R0 ;  /* 0x00000000000473c2 */ /* 0x008e6400000e0000 */
[----:B-1----:R-:W-:-:S06]  /*0cb0*/  UIADD3 UR15, -UR15, UR4, URZ ;  /* 0x000000040f0f7290 */ /* 0x002fcc000fffe13f */
.L_x_546:
[----:B------:R-:W-:-:S04]  /*0cc0*/  ISETP.NE.U32.AND P0, PT, RZ, c[0x0][0x2e0], PT ;  /* 0x0000b800ff007a0c */ /* 0x000fc80003f05070 */
[----:B------:R-:W-:-:S13]  /*0cd0*/  ISETP.NE.AND.EX P0, PT, RZ, c[0x0][0x2e4], PT, P0 ;  /* 0x0000b900ff007a0c */ /* 0x000fda0003f05300 */
[----:B------:R-:W-:Y:S05]  /*0ce0*/  @!P0 BRA `(.L_x_547) ;  /* 0x0000007000008947 */ /* 0x000fea0003800000 */
[----:B------:R-:W-:Y:S02]  /*0cf0*/  ULDC.64 UR4, c[0x0][0x2e0] ;  /* 0x0000b80000047ab9 */ /* 0x000fe40000000a00 */
[----:B------:R-:W-:-:S06]  /*0d00*/  UIMAD.WIDE UR4, UR16, UR6, UR4 ;  /* 0x00000006100472a5 */ /* 0x000fcc000f8e0204 */
[----:B------:R-:W-:Y:S02]  /*0d10*/  MOV R2, UR4 ;  /* 0x0000000400027c02 */ /* 0x000fe40008000f00 */
[----:B------:R-:W-:-:S05]  /*0d20*/  MOV R3, UR5 ;  /* 0x0000000500037c02 */ /* 0x000fca0008000f00 */
[----:B------:R-:W2:Y:S02]  /*0d30*/  LDG.E R0, [R2.64] ;  /* 0x0000001402007981 */ /* 0x000ea4000c1e1900 */
[----:B--2---:R1:W2:Y:S02]  /*0d40*/  R2UR UR14, R0 ;  /* 0x00000000000e73c2 */ /* 0x0042a400000e0000 */
[----:B-12---:R-:W-:Y:S05]  /*0d50*/  BRA `(.L_x_548) ;  /* 0x0000006000007947 */ /* 0x006fea0003800000 */
.L_x_547:
[----:B------:R-:W-:Y:S05]  /*0d60*/  @!P1 BRA `(.L_x_548) ;  /* 0x0000005000009947 */ /* 0x000fea0003800000 */
[----:B------:R1:W2:Y:S04]  /*0d70*/  LDG.E R0, [R2.64] ;  /* 0x0000001402007981 */ /* 0x0002a8000c1e1900 */
[----:B-1----:R-:W3:Y:S01]  /*0d80*/  LDG.E R2, [R2.64+0x4] ;  /* 0x0000041402027981 */ /* 0x002ee2000c1e1900 */
[----:B--2---:R-:W1:Y:S08]  /*0d90*/  R2UR UR14, R0 ;  /* 0x00000000000e73c2 */ /* 0x004e7000000e0000 */
[----:B---3--:R-:W1:Y:S02]  /*0da0*/  R2UR UR4, R2 ;  /* 0x00000000020473c2 */ /* 0x008e6400000e0000 */
[----:B-1----:R-:W-:-:S06]  /*0db0*/  UIADD3 UR14, -UR14, UR4, URZ ;  /* 0x000000040e0e7290 */ /* 0x002fcc000fffe13f */
.L_x_548:
[----:B------:R-:W-:Y:S01]  /*0dc0*/  USHF.L.U32 UR9, UR18, 0x6, URZ ;  /* 0x0000000612097899 */ /* 0x000fe2000800063f */
[----:B------:R-:W-:Y:S01]  /*0dd0*/  PLOP3.LUT P1, PT, PT, PT, PT, 0x80, 0x0 ;  /* 0x000000000000781c */ /* 0x000fe20003f2f070 */
[----:B------:R-:W-:Y:S01]  /*0de0*/  ULDC UR4, c[0x0][0x2a4] ;  /* 0x0000a90000047ab9 */ /* 0x000fe20000000800 */
[----:B------:R-:W-:Y:S01]  /*0df0*/  CS2R R126, SRZ ;  /* 0x00000000007e7805 */ /* 0x000fe2000001ff00 */
[----:B------:R-:W-:Y:S01]  /*0e00*/  UIADD3 UR6, UR9, UR15, -UR14 ;  /* 0x0000000f09067290 */ /* 0x000fe2000fffe80e */
[----:B------:R-:W-:Y:S01]  /*0e10*/  CS2R R124, SRZ ;  /* 0x00000000007c7805 */ /* 0x000fe2000001ff00 */
[----:B------:R-:W-:Y:S01]  /*0e20*/  UIADD3 UR5, UR15, 0x3f, URZ ;  /* 0x0000003f0f057890 */ /* 0x000fe2000fffe03f */
[----:B------:R-:W-:Y:S01]  /*0e30*/  CS2R R130, SRZ ;  /* 0x0000000000827805 */ /* 0x000fe2000001ff00 */
[----:B------:R-:W-:Y:S01]  /*0e40*/  UIADD3 UR4, UR6, -UR4, URZ ;  /* 0x8000000406047290 */ /* 0x000fe2000fffe03f */
[----:B------:R-:W-:Y:S01]  /*0e50*/  CS2R R128, SRZ ;  /* 0x0000000000807805 */ /* 0x000fe2000001ff00 */
[----:B------:R-:W-:Y:S01]  /*0e60*/  CS2R R122, SRZ ;  /* 0x00000000007a7805 */ /* 0x000fe2000001ff00 */
[----:B------:R-:W-:Y:S01]  /*0e70*/  CS2R R120, SRZ ;  /* 0x0000000000787805 */ /* 0x000fe2000001ff00 */
[----:B------:R-:W-:Y:S01]  /*0e80*/  USHF.R.S32.HI UR13, URZ, 0x1f, UR4 ;  /* 0x0000001f3f0d7899 */ /* 0x000fe20008011404 */
[----:B------:R-:W-:Y:S01]  /*0e90*/  IMAD.MOV.U32 R9, RZ, RZ, RZ ;  /* 0x000000ffff097224 */ /* 0x000fe200078e00ff */
[----:B------:R-:W-:Y:S01]  /*0ea0*/  CS2R R10, SRZ ;  /* 0x00000000000a7805 */ /* 0x000fe2000001ff00 */
[----:B------:R-:W-:Y:S01]  /*0eb0*/  IMAD.MOV.U32 R118, RZ, RZ, RZ ;  /* 0x000000ffff767224 */ /* 0x000fe200078e00ff */
[----:B------:R-:W-:Y:S01]  /*0ec0*/  ULEA.HI UR13, UR13, UR4, URZ, 0x6 ;  /* 0x000000040d0d7291 */ /* 0x000fe2000f8f303f */
[----:B------:R-:W-:Y:S01]  /*0ed0*/  MOV R116, RZ ;  /* 0x000000ff00747202 */ /* 0x000fe20000000f00 */
[----:B------:R-:W-:Y:S01]  /*0ee0*/  USHF.R.S32.HI UR4, URZ, 0x1f, UR5 ;  /* 0x0000001f3f047899 */ /* 0x000fe20008011405 */
[----:B------:R-:W-:Y:S01]  /*0ef0*/  IMAD.MOV.U32 R110, RZ, RZ, RZ ;  /* 0x000000ffff6e7224 */ /* 0x000fe200078e00ff */
[----:B------:R-:W-:Y:S01]  /*0f00*/  USHF.R.S32.HI UR13, URZ, 0x6, UR13 ;  /* 0x000000063f0d7899 */ /* 0x000fe2000801140d */
[----:B------:R-:W-:Y:S01]  /*0f10*/  CS2R R12, SRZ ;  /* 0x00000000000c7805 */ /* 0x000fe2000001ff00 */
        /* <DEDUP_REMOVED lines=53> */
[--C-:B------:R-:W-:Y:S01]  /*1270*/  SHF.R.S32.HI R9, RZ, 0x1f, R33.reuse ;  /* 0x0000001fff097819 */ /* 0x100fe20000011421 */
[----:B------:R-:W-:Y:S01]  /*1280*/  UIMAD UR6, UR22, 0xc0, URZ ;  /* 0x000000c0160678a4 */ /* 0x000fe2000f8e023f */
[----:B------:R-:W-:Y:S01]  /*1290*/  SHF.R.S32.HI R10, RZ, 0x1f, R33 ;  /* 0x0000001fff0a7819 */ /* 0x000fe20000011421 */
[----:B------:R-:W-:Y:S01]  /*12a0*/  ULDC.64 UR4, c[0x0][0x248] ;  /* 0x0000920000047ab9 */ /* 0x000fe20000000a00 */
[CC--:B------:R-:W-:Y:S01]  /*12b0*/  LEA.HI R32, R9.reuse, R33.reuse, RZ, 0x5 ;  /* 0x0000002109207211 */ /* 0x0c0fe200078f28ff */
[----:B------:R-:W-:Y:S01]  /*12c0*/  UISETP.NE.AND UP0, UPT, UR4, 0x1, UPT ;  /* 0x000000010400788c */ /* 0x000fe2000bf05270 */
[----:B------:R-:W-:Y:S01]  /*12d0*/  LEA.HI R29, R9, R33, RZ, 0x3 ;  /* 0x00000021091d7211 */ /* 0x000fe200078f18ff */
[----:B------:R-:W-:Y:S01]  /*12e0*/  IMAD.U32 R0, RZ, RZ, UR6 ;  /* 0x00000006ff007e24 */ /* 0x000fe2000f8e00ff */
[----:B------:R-:W-:Y:S01]  /*12f0*/  SHF.R.S32.HI R4, RZ, 0x5, R32 ;  /* 0x00000005ff047819 */ /* 0x000fe20000011420 */
[----:B------:R-:W-:Y:S01]  /*1300*/  ULDC UR4, c[0x0][0x250] ;  /* 0x0000940000047ab9 */ /* 0x000fe20000000800 */
[----:B------:R-:W-:Y:S01]  /*1310*/  SHF.R.S32.HI R242, RZ, 0x3, R29 ;  /* 0x00000003fff27819 */ /* 0x000fe2000001141d */
[----:B------:R-:W-:Y:S01]  /*1320*/  UMOV UR8, UR17 ;  /* 0x0000001100087c82 */ /* 0x000fe20008000000 */
[----:B------:R-:W-:Y:S01]  /*1330*/  IADD3 R24, P1, R33, UR6, RZ ;  /* 0x0000000621187c10 */ /* 0x000fe2000ff3e0ff */
[----:B------:R-:W-:Y:S01]  /*1340*/  UIMAD.WIDE.U32 UR6, UR17, UR5, URZ ;  /* 0x00000005110672a5 */ /* 0x000fe2000f8e003f */
[----:B------:R-:W-:Y:S01]  /*1350*/  LEA.HI R3, R32, R4, RZ, 0x1 ;  /* 0x0000000420037211 */ /* 0x000fe200078f08ff */
[----:B------:R-:W-:Y:S01]  /*1360*/  USHF.R.S32.HI UR19, URZ, 0x1f, UR17 ;  /* 0x0000001f3f137899 */ /* 0x000fe20008011411 */
[----:B------:R-:W-:Y:S01]  /*1370*/  SHF.R.S32.HI R7, RZ, 0x1f, R242 ;  /* 0x0000001fff077819 */ /* 0x000fe200000114f2 */
[----:B------:R-:W-:Y:S01]  /*1380*/  IMAD.MOV.U32 R220, RZ, RZ, 0x20 ;  /* 0x00000020ffdc7424 */ /* 0x000fe200078e00ff */
[C---:B-----5:R-:W-:Y:S01]  /*1390*/  IADD3 R6, P2, R242.reuse, R5, RZ ;  /* 0x00000005f2067210 */ /* 0x060fe20007f5e0ff */
[----:B------:R-:W-:Y:S01]  /*13a0*/  IMAD.MOV.U32 R222, RZ, RZ, 0x40 ;  /* 0x00000040ffde7424 */ /* 0x000fe200078e00ff */
[----:B------:R-:W-:Y:S01]  /*13b0*/  IADD3 R2, P0, R242, R8, RZ ;  /* 0x00000008f2027210 */ /* 0x000fe20007f1e0ff */
[----:B------:R-:W-:Y:S01]  /*13c0*/  @UP0 UMOV UR5, UR7 ;  /* 0x0000000700050c82 */ /* 0x000fe20008000000 */
[----:B------:R-:W-:Y:S01]  /*13d0*/  LEA.HI R31, R9, R33, RZ, 0x4 ;  /* 0x00000021091f7211 */ /* 0x000fe200078f20ff */
[----:B------:R-:W-:Y:S01]  /*13e0*/  @UP0 USHF.R.U32.HI UR8, URZ, UR4, UR5 ;  /* 0x000000043f080299 */ /* 0x000fe20008011605 */
[----:B------:R-:W-:Y:S01]  /*13f0*/  LEA.HI.X.SX32 R25, R0, R10, 0x1, P1 ;  /* 0x0000000a00197211 */ /* 0x000fe200008f0eff */
[----:B------:R-:W-:Y:S01]  /*1400*/  ULDC.64 UR6, c[0x0][0x1e0] ;  /* 0x0000780000067ab9 */ /* 0x000fe20000000a00 */
[----:B------:R-:W-:Y:S01]  /*1410*/  LOP3.LUT R0, R3, 0xfffffffe, RZ, 0xc0, !PT ;  /* 0xfffffffe03007812 */ /* 0x000fe200078ec0ff */
[----:B------:R-:W-:Y:S01]  /*1420*/  USHF.R.S32.HI UR11, URZ, 0x1f, UR8 ;  /* 0x0000001f3f0b7899 */ /* 0x000fe20008011408 */
[-C--:B------:R-:W-:Y:S01]  /*1430*/  LEA.HI.X.SX32 R5, R5, R7.reuse, 0x1, P2 ;  /* 0x0000000705057211 */ /* 0x080fe200010f0eff */
[----:B------:R-:W-:Y:S01]  /*1440*/  IMAD.U32 R14, RZ, RZ, UR8 ;  /* 0x00000008ff0e7e24 */ /* 0x000fe2000f8e00ff */
[----:B------:R-:W-:Y:S01]  /*1450*/  LEA.HI.X.SX32 R3, R8, R7, 0x1, P0 ;  /* 0x0000000708037211 */ /* 0x000fe200000f0eff */
[----:B------:R-:W-:Y:S01]  /*1460*/  IMAD.IADD R229, R4, 0x1, -R0 ;  /* 0x0000000104e57824 */ /* 0x000fe200078e0a00 */
[----:B------:R-:W-:Y:S01]  /*1470*/  SHF.R.S32.HI R7, RZ, 0x4, R31 ;  /* 0x00000004ff077819 */ /* 0x000fe2000001141f */
[----:B------:R-:W-:Y:S01]  /*1480*/  UIMAD UR6, UR11, UR6, URZ ;  /* 0x000000060b0672a4 */ /* 0x000fe2000f8e023f */
[----:B------:R-:W-:Y:S01]  /*1490*/  LEA.HI R19, R9, R33, RZ, 0x2 ;  /* 0x0000002109137211 */ /* 0x000fe200078f10ff */
[----:B------:R-:W-:Y:S01]  /*14a0*/  ULDC.64 UR4, c[0x0][0x1b0] ;  /* 0x00006c0000047ab9 */ /* 0x000fe20000000a00 */
[----:B------:R-:W-:Y:S01]  /*14b0*/  LEA.HI R4, R31, R7, RZ, 0x1 ;  /* 0x000000071f047211 */ /* 0x000fe200078f08ff */
[----:B------:R-:W-:Y:S01]  /*14c0*/  UIMAD UR4, UR11, UR4, URZ ;  /* 0x000000040b0472a4 */ /* 0x000fe2000f8e023f */
[--C-:B------:R-:W-:Y:S01]  /*14d0*/  SHF.R.S32.HI R8, RZ, 0x2, R19.reuse ;  /* 0x00000002ff087819 */ /* 0x100fe20000011413 */
[----:B------:R-:W-:Y:S01]  /*14e0*/  UIMAD UR23, UR8, UR7, UR6 ;  /* 0x00000007081772a4 */ /* 0x000fe2000f8e0206 */
[----:B------:R-:W-:Y:S01]  /*14f0*/  SHF.R.S32.HI R0, RZ, 0x1f, R19 ;  /* 0x0000001fff007819 */ /* 0x000fe20000011413 */
[----:B------:R-:W-:Y:S01]  /*1500*/  USHF.R.S32.HI UR11, URZ, 0x1f, UR16 ;  /* 0x0000001f3f0b7899 */ /* 0x000fe20008011410 */
[----:B------:R-:W-:Y:S01]  /*1510*/  LOP3.LUT R4, R4, 0xfffffffe, RZ, 0xc0, !PT ;  /* 0xfffffffe04047812 */ /* 0x000fe200078ec0ff */
[----:B------:R-:W-:Y:S01]  /*1520*/  ULDC.64 UR6, c[0x0][0x180] ;  /* 0x0000600000067ab9 */ /* 0x000fe20000000a00 */
[----:B------:R-:W-:Y:S01]  /*1530*/  LEA.HI R0, R0, R8, RZ, 0x3 ;  /* 0x0000000800007211 */ /* 0x000fe200078f18ff */
[----:B------:R-:W-:Y:S01]  /*1540*/  UIMAD UR24, UR19, UR6, URZ ;  /* 0x00000006131872a4 */ /* 0x000fe2000f8e023f */
[----:B------:R-:W-:Y:S01]  /*1550*/  IMAD.SHL.U32 R28, R229, 0x400, RZ ;  /* 0x00000400e51c7824 */ /* 0x000fe200078e00ff */
[----:B------:R-:W-:Y:S01]  /*1560*/  USEL UR6, UR11, URZ, !UP1 ;  /* 0x0000003f0b067287 */ /* 0x000fe2000c800000 */
[----:B------:R-:W-:Y:S01]  /*1570*/  IMAD.IADD R22, R7, 0x1, -R4 ;  /* 0x0000000107167824 */ /* 0x000fe200078e0a04 */
[----:B------:R-:W-:Y:S01]  /*1580*/  LOP3.LUT R0, R0, 0xfffffff8, RZ, 0xc0, !PT ;  /* 0xfffffff800007812 */ /* 0x000fe200078ec0ff */
[----:B------:R-:W-:Y:S01]  /*1590*/  UIMAD UR12, UR8, UR5, UR4 ;  /* 0x00000005080c72a4 */ /* 0x000fe2000f8e0204 */
[----:B------:R-:W-:Y:S01]  /*15a0*/  LOP3.LUT R7, R29, 0xfffffff8, RZ, 0xc0, !PT ;  /* 0xfffffff81d077812 */ /* 0x000fe200078ec0ff */
[----:B------:R-:W-:Y:S01]  /*15b0*/  USEL UR8, UR16, URZ, !UP1 ;  /* 0x0000003f10087287 */ /* 0x000fe2000c800000 */
[----:B------:R-:W-:Y:S01]  /*15c0*/  LEA.HI R4, R9, R33, RZ, 0x6 ;  /* 0x0000002109047211 */ /* 0x000fe200078f30ff */
[----:B------:R-:W-:Y:S01]  /*15d0*/  IMAD.IADD R18, R8, 0x1, -R0 ;  /* 0x0000000108127824 */ /* 0x000fe200078e0a00 */
[----:B------:R-:W-:Y:S01]  /*15e0*/  ULDC.64 UR4, c[0x0][0x1e8] ;  /* 0x00007a0000047ab9 */ /* 0x000fe20000000a00 */
[----:B------:R-:W-:Y:S01]  /*15f0*/  IMAD.IADD R20, R33, 0x1, -R7 ;  /* 0x0000000121147824 */ /* 0x000fe200078e0a07 */
[----:B------:R-:W-:Y:S01]  /*1600*/  SHF.R.S32.HI R21, RZ, 0x6, R4 ;  /* 0x00000006ff157819 */ /* 0x000fe20000011404 */
[----:B------:R-:W-:Y:S01]  /*1610*/  IMAD.U32 R0, RZ, RZ, UR18 ;  /* 0x00000012ff007e24 */ /* 0x000fe2000f8e00ff */
[----:B------:R-:W-:Y:S01]  /*1620*/  UIMAD UR4, UR6, UR4, URZ ;  /* 0x00000004060472a4 */ /* 0x000fe2000f8e023f */
[----:B------:R-:W-:Y:S01]  /*1630*/  IMAD.SHL.U32 R16, R20, 0x8, RZ ;  /* 0x0000000814107824 */ /* 0x000fe200078e00ff */
[----:B------:R-:W-:Y:S01]  /*1640*/  LOP3.LUT P0, RZ, R18, 0x4, RZ, 0xc0, !PT ;  /* 0x0000000412ff7812 */ /* 0x000fe2000780c0ff */
[----:B------:R-:W-:Y:S01]  /*1650*/  IMAD.WIDE R12, R0, 0x40, R2 ;  /* 0x00000040000c7825 */ /* 0x000fe200078e0202 */
[----:B------:R-:W-:Y:S01]  /*1660*/  UIMAD UR7, UR17, UR7, UR24 ;  /* 0x00000007110772a4 */ /* 0x000fe2000f8e0218 */
[----:B------:R-:W-:Y:S01]  /*1670*/  CS2R R130, SRZ ;  /* 0x0000000000827805 */ /* 0x000fe2000001ff00 */
[----:B------:R-:W-:Y:S01]  /*1680*/  SHF.R.S32.HI R17, RZ, 0x1f, R16 ;  /* 0x0000001fff117819 */ /* 0x000fe20000011410 */
[----:B------:R-:W-:Y:S01]  /*1690*/  IMAD.SHL.U32 R0, R242, 0x40, RZ ;  /* 0x00000040f2007824 */ /* 0x000fe200078e00ff */
[----:B------:R-:W-:Y:S01]  /*16a0*/  USEL UR11, UR11, URZ, !UP2 ;  /* 0x0000003f0b0b7287 */ /* 0x000fe2000d000000 */
[C---:B------:R-:W-:Y:S01]  /*16b0*/  IMAD R2, R5.reuse, c[0x0][0x178], RZ ;  /* 0x00005e0005027a24 */ /* 0x040fe200078e02ff */
[----:B------:R-:W-:Y:S01]  /*16c0*/  USHF.R.S32.HI UR24, URZ, 0x1f, UR13 ;  /* 0x0000001f3f187899 */ /* 0x000fe2000801140d */
[----:B------:R-:W-:Y:S01]  /*16d0*/  IMAD R3, R5, c[0x0][0x208], RZ ;  /* 0x0000820005037a24 */ /* 0x000fe200078e02ff */
[----:B------:R-:W-:Y:S01]  /*16e0*/  LOP3.LUT R0, R0, 0x1c0, RZ, 0xc0, !PT ;  /* 0x000001c000007812 */ /* 0x000fe200078ec0ff */
[----:B------:R-:W-:Y:S01]  /*16f0*/  IMAD R8, R6, c[0x0][0x17c], R2 ;  /* 0x00005f0006087a24 */ /* 0x000fe200078e0202 */
[----:B------:R-:W-:Y:S01]  /*1700*/  ISETP.GE.AND P6, PT, R16, c[0x0][0x1cc], PT ;  /* 0x0000730010007a0c */ /* 0x000fe20003fc6270 */
[--C-:B------:R-:W-:Y:S01]  /*1710*/  IMAD.WIDE.U32 R4, R6, c[0x0][0x178], R16.reuse ;  /* 0x00005e0006047a25 */ /* 0x100fe200078e0010 */
[----:B------:R-:W-:Y:S01]  /*1720*/  LOP3.LUT R7, R0, 0x38, R16, 0xf8, !PT ;  /* 0x0000003800077812 */ /* 0x000fe200078ef810 */
[----:B------:R-:W-:Y:S01]  /*1730*/  CS2R R128, SRZ ;  /* 0x0000000000807805 */ /* 0x000fe2000001ff00 */
[----:B------:R-:W-:Y:S01]  /*1740*/  SHF.R.U32.HI R0, RZ, 0x3, R0 ;  /* 0x00000003ff007819 */ /* 0x000fe20000011600 */
[----:B------:R-:W-:Y:S01]  /*1750*/  IMAD.SHL.U32 R30, R21, 0x200, RZ ;  /* 0x00000200151e7824 */ /* 0x000fe200078e00ff */
[----:B------:R-:W-:Y:S01]  /*1760*/  IADD3 R23, R16, 0x40, RZ ;  /* 0x0000004010177810 */ /* 0x000fe20007ffe0ff */
[----:B------:R-:W-:Y:S01]  /*1770*/  IMAD.WIDE.U32 R10, R14, c[0x0][0x1e0], R16 ;  /* 0x000078000e0a7a25 */ /* 0x000fe200078e0010 */
[----:B------:R-:W-:Y:S01]  /*1780*/  IADD3 R26, R16, 0x80, RZ ;  /* 0x00000080101a7810 */ /* 0x000fe20007ffe0ff */
[----:B------:R-:W-:Y:S01]  /*1790*/  CS2R R126, SRZ ;  /* 0x00000000007e7805 */ /* 0x000fe2000001ff00 */
[----:B------:R-:W-:Y:S01]  /*17a0*/  LOP3.LUT R228, R30, R7, R0, 0xf6, !PT ;  /* 0x000000071ee47212 */ /* 0x000fe200078ef600 */
[----:B------:R-:W-:Y:S01]  /*17b0*/  IMAD.IADD R9, R5, 0x1, R8 ;  /* 0x0000000105097824 */ /* 0x000fe200078e0208 */
[----:B------:R-:W-:Y:S01]  /*17c0*/  IADD3 R5, R11, UR23, RZ ;  /* 0x000000170b057c10 */ /* 0x000fe2000fffe0ff */
[----:B------:R-:W-:Y:S01]  /*17d0*/  IMAD R15, R6, c[0x0][0x20c], R3 ;  /* 0x00008300060f7a24 */ /* 0x000fe200078e0203 */
[----:B------:R-:W-:Y:S01]  /*17e0*/  ISETP.GE.AND P5, PT, R23, c[0x0][0x1cc], PT ;  /* 0x0000730017007a0c */ /* 0x000fe20003fa6270 */
[----:B------:R-:W-:Y:S01]  /*17f0*/  IMAD.MOV.U32 R8, RZ, RZ, R4 ;  /* 0x000000ffff087224 */ /* 0x000fe200078e0004 */
[----:B------:R-:W-:Y:S01]  /*1800*/  ISETP.GE.AND P3, PT, R26, c[0x0][0x1cc], PT ;  /* 0x000073001a007a0c */ /* 0x000fe20003f66270 */
[----:B------:R-:W-:Y:S01]  /*1810*/  IMAD.WIDE.U32 R2, R6, c[0x0][0x208], R16 ;  /* 0x0000820006027a25 */ /* 0x000fe200078e0010 */
[----:B------:R-:W-:Y:S01]  /*1820*/  CS2R R124, SRZ ;  /* 0x00000000007c7805 */ /* 0x000fe2000001ff00 */
[----:B------:R-:W-:Y:S01]  /*1830*/  CS2R R122, SRZ ;  /* 0x00000000007a7805 */ /* 0x000fe2000001ff00 */
[----:B------:R-:W-:Y:S01]  /*1840*/  CS2R R120, SRZ ;  /* 0x0000000000787805 */ /* 0x000fe2000001ff00 */
[----:B------:R-:W-:Y:S01]  /*1850*/  IMAD.MOV.U32 R4, RZ, RZ, R10 ;  /* 0x000000ffff047224 */ /* 0x000fe200078e000a */
[----:B------:R-:W-:Y:S01]  /*1860*/  CS2R R118, SRZ ;  /* 0x0000000000767805 */ /* 0x000fe2000001ff00 */
[----:B------:R-:W-:Y:S01]  /*1870*/  IMAD.SHL.U32 R0, R18, 0x40, RZ ;  /* 0x0000004012007824 */ /* 0x000fe200078e00ff */
[----:B------:R-:W-:Y:S01]  /*1880*/  CS2R R116, SRZ ;  /* 0x0000000000747805 */ /* 0x000fe2000001ff00 */
[----:B------:R-:W-:Y:S01]  /*1890*/  IMAD.U32 R10, RZ, RZ, UR17 ;  /* 0x00000011ff0a7e24 */ /* 0x000fe2000f8e00ff */
[----:B------:R-:W-:Y:S01]  /*18a0*/  CS2R R114, SRZ ;  /* 0x0000000000727805 */ /* 0x000fe2000001ff00 */
[----:B------:R-:W-:Y:S01]  /*18b0*/  IMAD.MOV.U32 R6, RZ, RZ, R2 ;  /* 0x000000ffff067224 */ /* 0x000fe200078e0002 */
[----:B------:R-:W-:Y:S01]  /*18c0*/  LOP3.LUT R0, R0, 0x1c0, RZ, 0xc0, !PT ;  /* 0x000001c000007812 */ /* 0x000fe200078ec0ff */
[----:B------:R-:W-:Y:S01]  /*18d0*/  IMAD.SHL.U32 R2, R21, 0x8, RZ ;  /* 0x0000000815027824 */ /* 0x000fe200078e00ff */
[----:B------:R-:W-:Y:S01]  /*18e0*/  CS2R R112, SRZ ;  /* 0x0000000000707805 */ /* 0x000fe2000001ff00 */
[----:B------:R-:W-:Y:S01]  /*18f0*/  IMAD.WIDE.U32 R8, R10, c[0x0][0x180], R8 ;  /* 0x000060000a087a25 */ /* 0x000fe200078e0008 */
[----:B------:R-:W-:Y:S01]  /*1900*/  LOP3.LUT R10, R19, 0x3ffffffc, RZ, 0xc0, !PT ;  /* 0x3ffffffc130a7812 */ /* 0x000fe200078ec0ff */
[----:B------:R-:W-:Y:S01]  /*1910*/  CS2R R110, SRZ ;  /* 0x00000000006e7805 */ /* 0x000fe2000001ff00 */
[----:B------:R-:W-:Y:S01]  /*1920*/  LOP3.LUT R27, R2, 0x18, RZ, 0xc0, !PT ;  /* 0x00000018021b7812 */ /* 0x000fe200078ec0ff */
[----:B------:R-:W-:Y:S01]  /*1930*/  IMAD.IADD R7, R3, 0x1, R15 ;  /* 0x0000000103077824 */ /* 0x000fe200078e020f */
[----:B------:R-:W-:Y:S01]  /*1940*/  SHF.R.U32.HI R11, RZ, 0x3, R0 ;  /* 0x00000003ff0b7819 */ /* 0x000fe20000011600 */
[----:B------:R-:W-:Y:S01]  /*1950*/  IMAD.WIDE.U32 R14, R14, c[0x0][0x1b0], R16 ;  /* 0x00006c000e0e7a25 */ /* 0x000fe200078e0010 */
[----:B------:R-:W-:Y:S01]  /*1960*/  CS2R R108, SRZ ;  /* 0x00000000006c7805 */ /* 0x000fe2000001ff00 */
[----:B------:R-:W-:Y:S01]  /*1970*/  CS2R R106, SRZ ;  /* 0x00000000006a7805 */ /* 0x000fe2000001ff00 */
[----:B------:R-:W-:Y:S01]  /*1980*/  CS2R R104, SRZ ;  /* 0x0000000000687805 */ /* 0x000fe2000001ff00 */
[----:B------:R-:W-:Y:S01]  /*1990*/  IMAD.IADD R10, R33, 0x1, -R10 ;  /* 0x00000001210a7824 */ /* 0x000fe200078e0a0a */
[----:B------:R-:W-:Y:S01]  /*19a0*/  IADD3 R3, R15, UR12, RZ ;  /* 0x0000000c0f037c10 */ /* 0x000fe2000fffe0ff */
[----:B------:R-:W-:Y:S01]  /*19b0*/  IMAD.MOV.U32 R2, RZ, RZ, R14 ;  /* 0x000000ffff027224 */ /* 0x000fe200078e000e */
[----:B------:R-:W-:Y:S01]  /*19c0*/  LOP3.LUT R14, R11, R0, R27, 0x1e, !PT ;  /* 0x000000000b0e7212 */ /* 0x000fe200078e1e1b */
[----:B------:R-:W-:Y:S01]  /*19d0*/  IMAD.U32 R0, RZ, RZ, UR8 ;  /* 0x00000008ff007e24 */ /* 0x000fe2000f8e00ff */
[----:B------:R-:W-:Y:S01]  /*19e0*/  UIMAD UR12, UR8, UR5, UR4 ;  /* 0x00000005080c72a4 */ /* 0x000fe2000f8e0204 */
[----:B------:R-:W-:Y:S01]  /*19f0*/  IMAD R10, R10, 0x2, R28 ;  /* 0x000000020a0a7824 */ /* 0x000fe200078e021c */
[----:B------:R-:W-:Y:S01]  /*1a00*/  IADD3 R15, R9, UR7, RZ ;  /* 0x00000007090f7c10 */ /* 0x000fe2000fffe0ff */
[----:B------:R-:W-:Y:S01]  /*1a10*/  ULDC.64 UR4, c[0x0][0x1b8] ;  /* 0x00006e0000047ab9 */ /* 0x000fe20000000a00 */
[----:B------:R-:W-:Y:S01]  /*1a20*/  IMAD.WIDE.U32 R4, R0, c[0x0][0x1e8], R4 ;  /* 0x00007a0000047a25 */ /* 0x000fe200078e0004 */
[----:B------:R-:W-:Y:S01]  /*1a30*/  UIMAD UR4, UR6, UR4, URZ ;  /* 0x00000004060472a4 */ /* 0x000fe2000f8e023f */
[----:B------:R-:W-:Y:S01]  /*1a40*/  CS2R R102, SRZ ;  /* 0x0000000000667805 */ /* 0x000fe2000001ff00 */
[----:B------:R-:W-:Y:S01]  /*1a50*/  CS2R R100, SRZ ;  /* 0x0000000000647805 */ /* 0x000fe2000001ff00 */
[----:B------:R-:W-:Y:S01]  /*1a60*/  IMAD.IADD R10, R10, 0x1, R14 ;  /* 0x000000010a0a7824 */ /* 0x000fe200078e020e */
[----:B------:R-:W-:Y:S01]  /*1a70*/  UIMAD UR8, UR8, UR5, UR4 ;  /* 0x00000005080872a4 */ /* 0x000fe2000f8e0204 */
[----:B------:R-:W-:Y:S01]  /*1a80*/  IMAD.U32 R11, RZ, RZ, UR17 ;  /* 0x00000011ff0b7e24 */ /* 0x000fe2000f8e00ff */
[----:B------:R-:W-:Y:S01]  /*1a90*/  IADD3 R5, R5, UR12, RZ ;  /* 0x0000000c05057c10 */ /* 0x000fe2000fffe0ff */
[----:B------:R-:W-:Y:S01]  /*1aa0*/  IMAD.WIDE.U32 R2, R0, c[0x0][0x1b8], R2 ;  /* 0x00006e0000027a25 */ /* 0x000fe200078e0002 */
[----:B------:R-:W-:Y:S01]  /*1ab0*/  ULDC.64 UR4, c[0x0][0x210] ;  /* 0x0000840000047ab9 */ /* 0x000fe20000000a00 */
[----:B------:R-:W-:Y:S01]  /*1ac0*/  CS2R R98, SRZ ;  /* 0x0000000000627805 */ /* 0x000fe2000001ff00 */
[----:B------:R-:W-:Y:S01]  /*1ad0*/  UIMAD UR4, UR19, UR4, URZ ;  /* 0x00000004130472a4 */ /* 0x000fe2000f8e023f */
[----:B------:R-:W-:Y:S01]  /*1ae0*/  IMAD R0, R13, c[0x0][0x1a8], RZ ;  /* 0x00006a000d007a24 */ /* 0x000fe200078e02ff */
[----:B------:R-:W-:Y:S01]  /*1af0*/  IADD3 R3, R3, UR8, RZ ;  /* 0x0000000803037c10 */ /* 0x000fe2000fffe0ff */
[----:B------:R-:W-:Y:S01]  /*1b00*/  IMAD.SHL.U32 R230, R10, 0x2, RZ ;  /* 0x000000020ae67824 */ /* 0x000fe200078e00ff */
[----:B------:R-:W-:Y:S01]  /*1b10*/  UIMAD UR23, UR17, UR5, UR4 ;  /* 0x00000005111772a4 */ /* 0x000fe2000f8e0204 */
[----:B------:R-:W-:Y:S01]  /*1b20*/  IMAD.WIDE.U32 R18, R11, c[0x0][0x210], R6 ;  /* 0x000084000b127a25 */ /* 0x000fe200078e0006 */
[----:B------:R-:W-:Y:S01]  /*1b30*/  USEL UR12, UR16, URZ, !UP2 ;  /* 0x0000003f100c7287 */ /* 0x000fe2000d000000 */
[----:B------:R-:W-:Y:S01]  /*1b40*/  CS2R R96, SRZ ;  /* 0x0000000000607805 */ /* 0x000fe2000001ff00 */
[----:B------:R-:W-:Y:S01]  /*1b50*/  IADD3 R231, R230, 0x122c0, RZ ;  /* 0x000122c0e6e77810 */ /* 0x000fe20007ffe0ff */
[----:B------:R-:W-:Y:S01]  /*1b60*/  IMAD R6, R13, c[0x0][0x1d8], RZ ;  /* 0x000076000d067a24 */ /* 0x000fe200078e02ff */
[----:B------:R-:W-:Y:S01]  /*1b70*/  ULDC.64 UR4, c[0x0][0x188] ;  /* 0x0000620000047ab9 */ /* 0x000fe20000000a00 */
[----:B------:R-:W-:Y:S01]  /*1b80*/  IMAD R11, R12, c[0x0][0x1ac], R0 ;  /* 0x00006b000c0b7a24 */ /* 0x000fe200078e0200 */
[----:B------:R-:W-:Y:S01]  /*1b90*/  IADD3 R0, R230, 0x12280, RZ ;  /* 0x00012280e6007810 */ /* 0x000fe20007ffe0ff */
[----:B------:R-:W-:Y:S01]  /*1ba0*/  IMAD.MOV.U32 R14, RZ, RZ, R8 ;  /* 0x000000ffff0e7224 */ /* 0x000fe200078e0008 */
[----:B------:R-:W-:Y:S01]  /*1bb0*/  UIMAD UR4, UR11, UR4, URZ ;  /* 0x000000040b0472a4 */ /* 0x000fe2000f8e023f */
[----:B------:R-:W-:Y:S01]  /*1bc0*/  IMAD R10, R12, c[0x0][0x1dc], R6 ;  /* 0x000077000c0a7a24 */ /* 0x000fe200078e0206 */
[----:B------:R-:W-:Y:S01]  /*1bd0*/  @P0 IADD3 R231, R0, -0x40, RZ ;  /* 0xffffffc000e70810 */ /* 0x000fe20007ffe0ff */
[----:B------:R-:W-:Y:S01]  /*1be0*/  IMAD.WIDE.U32 R8, R12, c[0x0][0x1d8], R4 ;  /* 0x000076000c087a25 */ /* 0x000fe200078e0004 */
[----:B------:R-:W-:Y:S01]  /*1bf0*/  UIMAD UR25, UR12, UR5, UR4 ;  /* 0x000000050c1972a4 */ /* 0x000fe2000f8e0204 */
[----:B------:R-:W-:Y:S01]  /*1c00*/  CS2R R94, SRZ ;  /* 0x00000000005e7805 */ /* 0x000fe2000001ff00 */
[----:B------:R-:W-:Y:S01]  /*1c10*/  UIADD3 UR8, -UR9, UR14, URZ ;  /* 0x0000000e09087290 */ /* 0x000fe2000fffe13f */
[----:B------:R-:W-:Y:S01]  /*1c20*/  IMAD.IADD R0, R9, 0x1, R10 ;  /* 0x0000000109007824 */ /* 0x000fe200078e020a */
[----:B------:R-:W-:Y:S01]  /*1c30*/  LEA R4, P1, R8, c[0x0][0x1c0], 0x1 ;  /* 0x0000700008047a11 */ /* 0x000fe200078208ff */
[----:B------:R-:W-:Y:S01]  /*1c40*/  IMAD.WIDE.U32 R6, R12, c[0x0][0x1a8], R2 ;  /* 0x00006a000c067a25 */ /* 0x000fe200078e0002 */
[----:B------:R-:W-:Y:S01]  /*1c50*/  ULDC.64 UR6, c[0x0][0x218] ;  /* 0x0000860000067ab9 */ /* 0x000fe20000000a00 */
[----:B------:R-:W-:Y:S01]  /*1c60*/  CS2R R92, SRZ ;  /* 0x00000000005c7805 */ /* 0x000fe2000001ff00 */
[----:B------:R-:W-:Y:S01]  /*1c70*/  LEA.HI.X R5, R8, c[0x0][0x1c4], R0, 0x1, P1 ;  /* 0x0000710008057a11 */ /* 0x000fe200008f0c00 */
[----:B------:R-:W-:Y:S01]  /*1c80*/  IMAD.IADD R3, R7, 0x1, R11 ;  /* 0x0000000107037824 */ /* 0x000fe200078e020b */
[C---:B------:R-:W-:Y:S01]  /*1c90*/  LEA R2, P0, R6.reuse, c[0x0][0x190], 0x1 ;  /* 0x0000640006027a11 */ /* 0x040fe200078008ff */
[----:B------:R-:W-:Y:S01]  /*1ca0*/  IMAD.MOV.U32 R0, RZ, RZ, c[0x0][0x1a8] ;  /* 0x00006a00ff007624 */ /* 0x000fe200078e00ff */
[----:B------:R-:W-:Y:S01]  /*1cb0*/  ULDC.64 UR4, c[0x0][0x178] ;  /* 0x00005e0000047ab9 */ /* 0x000fe20000000a00 */
[----:B------:R-:W-:Y:S01]  /*1cc0*/  IMAD.MOV.U32 R8, RZ, RZ, c[0x0][0x1ac] ;  /* 0x00006b00ff087624 */ /* 0x000fe200078e00ff */
[----:B------:R-:W-:Y:S01]  /*1cd0*/  LEA.HI.X R3, R6, c[0x0][0x194], R3, 0x1, P0 ;  /* 0x0000650006037a11 */ /* 0x000fe200000f0c03 */
[----:B------:R-:W-:Y:S01]  /*1ce0*/  UIMAD UR28, UR11, UR6, URZ ;  /* 0x000000060b1c72a4 */ /* 0x000fe2000f8e023f */
[C---:B------:R-:W-:Y:S01]  /*1cf0*/  LEA R12, P0, R0.reuse, R2, 0x6 ;  /* 0x00000002000c7211 */ /* 0x040fe200078030ff */
[----:B------:R-:W-:Y:S01]  /*1d00*/  UIMAD UR6, UR24, UR4, URZ ;  /* 0x00000004180672a4 */ /* 0x000fe2000f8e023f */
[----:B------:R-:W-:Y:S01]  /*1d10*/  IMAD.MOV.U32 R7, RZ, RZ, c[0x0][0x1d8] ;  /* 0x00007600ff077624 */ /* 0x000fe200078e00ff */
[----:B------:R-:W-:Y:S01]  /*1d20*/  UIMAD.WIDE.U32 UR26, UR13, UR4, URZ ;  /* 0x000000040d1a72a5 */ /* 0x000fe2000f8e003f */
[----:B------:R-:W-:Y:S01]  /*1d30*/  LEA.HI.X R13, R0, R3, R8, 0x6, P0 ;  /* 0x00000003000d7211 */ /* 0x000fe200000f3408 */
[----:B------:R-:W-:Y:S01]  /*1d40*/  UIMAD UR5, UR13, UR5, UR6 ;  /* 0x000000050d0572a4 */ /* 0x000fe2000f8e0206 */
[----:B------:R-:W-:Y:S01]  /*1d50*/  IADD3 R0, -R242, UR8, RZ ;  /* 0x00000008f2007c10 */ /* 0x000fe2000fffe1ff */
[----:B------:R-:W-:Y:S01]  /*1d60*/  IMAD.U32 R17, RZ, RZ, UR12 ;  /* 0x0000000cff117e24 */ /* 0x000fe2000f8e00ff */
[----:B------:R-:W-:Y:S01]  /*1d70*/  LEA R6, P1, R7, R4, 0x6 ;  /* 0x0000000407067211 */ /* 0x000fe200078230ff */
[----:B------:R-:W-:Y:S01]  /*1d80*/  UIADD3 UR5, UR27, UR5, URZ ;  /* 0x000000051b057290 */ /* 0x000fe2000fffe03f */
[C---:B------:R-:W-:Y:S01]  /*1d90*/  ISETP.LT.OR P4, PT, R0.reuse, 0x1, P6 ;  /* 0x000000010000780c */ /* 0x040fe20003781670 */
[----:B------:R-:W-:Y:S01]  /*1da0*/  IMAD.MOV.U32 R9, RZ, RZ, c[0x0][0x1dc] ;  /* 0x00007700ff097624 */ /* 0x000fe200078e00ff */
[C---:B------:R-:W-:Y:S01]  /*1db0*/  ISETP.LT.OR P2, PT, R0.reuse, 0x1, P5 ;  /* 0x000000010000780c */ /* 0x040fe20002f41670 */
[----:B------:R-:W-:Y:S01]  /*1dc0*/  IMAD.U32 R10, RZ, RZ, UR26 ;  /* 0x0000001aff0a7e24 */ /* 0x000fe2000f8e00ff */
[C---:B------:R-:W-:Y:S01]  /*1dd0*/  ISETP.LT.OR P0, PT, R0.reuse, 0x1, P3 ;  /* 0x000000010000780c */ /* 0x040fe20001f01670 */
[----:B------:R-:W-:Y:S01]  /*1de0*/  IMAD.WIDE.U32 R240, R17, c[0x0][0x188], R14 ;  /* 0x0000620011f07a25 */ /* 0x000fe200078e000e */
[----:B------:R-:W-:Y:S01]  /*1df0*/  LEA.HI.X R7, R7, R5, R9, 0x6, P1 ;  /* 0x0000000507077211 */ /* 0x000fe200008f3409 */
[----:B------:R-:W-:Y:S01]  /*1e00*/  UIMAD UR4, UR12, UR7, UR28 ;  /* 0x000000070c0472a4 */ /* 0x000fe2000f8e021c */
[----:B------:R-:W-:Y:S01]  /*1e10*/  ISETP.LT.OR P3, PT, R0, 0x21, P3 ;  /* 0x000000210000780c */ /* 0x000fe20001f61670 */
[----:B------:R-:W-:Y:S01]  /*1e20*/  IMAD.U32 R11, RZ, RZ, UR27 ;  /* 0x0000001bff0b7e24 */ /* 0x000fe2000f8e00ff */
[----:B------:R-:W-:Y:S01]  /*1e30*/  IADD3 R235, R241, UR25, RZ ;  /* 0x00000019f1eb7c10 */ /* 0x000fe2000fffe0ff */
[----:B------:R-:W-:Y:S01]  /*1e40*/  IMAD.U32 R11, RZ, RZ, UR5 ;  /* 0x00000005ff0b7e24 */ /* 0x000fe2000f8e00ff */
[----:B------:R-:W-:Y:S01]  /*1e50*/  LEA R14, P1, R10, R240, 0x6 ;  /* 0x000000f00a0e7211 */ /* 0x000fe200078230ff */
[----:B------:R-:W-:Y:S01]  /*1e60*/  IMAD.SHL.U32 R228, R228, 0x2, RZ ;  /* 0x00000002e4e47824 */ /* 0x000fe200078e00ff */
[----:B------:R-:W-:Y:S01]  /*1e70*/  IADD3 R9, R19, UR23, RZ ;  /* 0x0000001713097c10 */ /* 0x000fe2000fffe0ff */
[----:B------:R-:W-:Y:S01]  /*1e80*/  IMAD.MOV.U32 R8, RZ, RZ, R18 ;  /* 0x000000ffff087224 */ /* 0x000fe200078e0012 */
[----:B------:R-:W-:Y:S01]  /*1e90*/  LEA.HI.X R11, R10, R235, R11, 0x6, P1 ;  /* 0x000000eb0a0b7211 */ /* 0x000fe200008f340b */
[----:B------:R-:W-:Y:S01]  /*1ea0*/  ULDC.64 UR6, c[0x0][0x208] ;  /* 0x0000820000067ab9 */ /* 0x000fe20000000a00 */
[C---:B------:R-:W-:Y:S01]  /*1eb0*/  ISETP.LT.OR P1, PT, R0.reuse, 0x21, P6 ;  /* 0x000000210000780c */ /* 0x040fe20003721670 */
[----:B------:R-:W-:Y:S01]  /*1ec0*/  @!PT LDS RZ, [RZ] ;  /* 0x00000000fffff984 */ /* 0x000fe20000000800 */
[----:B------:R-:W-:Y:S01]  /*1ed0*/  @!PT LDS RZ, [RZ] ;  /* 0x00000000fffff984 */ /* 0x000fe20000000800 */
[----:B------:R-:W-:Y:S01]  /*1ee0*/  @!PT LDS RZ, [RZ] ;  /* 0x00000000fffff984 */ /* 0x000fe20000000800 */
[----:B------:R1:W-:Y:S01]  /*1ef0*/  LDGSTS.E.BYPASS.LTC128B.128 [R228+0x6080], [R4.64], !P4 ;  /* 0x0608000004e47fae */ /* 0x0003e2000e101d54 */
[----:B------:R-:W-:Y:S01]  /*1f00*/  ISETP.LT.OR P4, PT, R0, 0x21, P5 ;  /* 0x000000210000780c */ /* 0x000fe20002f81670 */
[----:B------:R-:W-:Y:S01]  /*1f10*/  UMOV UR5, 0x6 ;  /* 0x0000000600057882 */ /* 0x000fe20000000000 */
[----:B------:R-:W-:Y:S01]  /*1f20*/  ISETP.GE.AND P6, PT, R23, c[0x0][0x19c], PT ;  /* 0x0000670017007a0c */ /* 0x000fe20003fc6270 */
[----:B------:R1:W-:Y:S01]  /*1f30*/  LDGSTS.E.BYPASS.LTC128B.128 [R228+0x8080], [R4.64+0x80], !P2 ;  /* 0x0808008004e47fae */ /* 0x0003e2000d101d54 */
[----:B------:R-:W-:Y:S01]  /*1f40*/  USHF.L.U32 UR23, UR6, 0x6, URZ ;  /* 0x0000000606177899 */ /* 0x000fe2000800063f */
[----:B------:R-:W-:Y:S01]  /*1f50*/  IMAD.WIDE.U32 R238, R17, c[0x0][0x218], R8 ;  /* 0x0000860011ee7a25 */ /* 0x000fe200078e0008 */
[----:B------:R-:W-:Y:S01]  /*1f60*/  USHF.L.U64.HI UR5, UR6, UR5, UR7 ;  /* 0x0000000506057299 */ /* 0x000fe20008010207 */
[----:B------:R1:W-:Y:S01]  /*1f70*/  LDGSTS.E.BYPASS.LTC128B.128 [R228+0xa080], [R4.64+0x100], !P0 ;  /* 0x0a08010004e47fae */ /* 0x0003e2000c101d54 */
[----:B------:R-:W-:Y:S01]  /*1f80*/  ISETP.GE.AND P0, PT, R16, c[0x0][0x19c], PT ;  /* 0x0000670010007a0c */ /* 0x000fe20003f06270 */
[----:B------:R-:W-:Y:S01]  /*1f90*/  IMAD.MOV.U32 R236, RZ, RZ, R238 ;  /* 0x000000ffffec7224 */ /* 0x000fe200078e00ee */
[----:B------:R-:W-:Y:S01]  /*1fa0*/  IADD3 R237, R239, UR4, RZ ;  /* 0x00000004efed7c10 */ /* 0x000fe2000fffe0ff */
[----:B------:R2:W-:Y:S01]  /*1fb0*/  LDGSTS.E.BYPASS.LTC128B.128 [R228+0x7080], [R6.64], !P1 ;  /* 0x0708000006e47fae */ /* 0x0005e2000c901d54 */
[C---:B------:R-:W-:Y:S01]  /*1fc0*/  ISETP.LT.OR P2, PT, R0.reuse, 0x1, P0 ;  /* 0x000000010000780c */ /* 0x040fe20000741670 */
[----:B------:R-:W-:Y:S01]  /*1fd0*/  UIMAD UR5, UR5, UR13, URZ ;  /* 0x0000000d050572a4 */ /* 0x000fe2000f8e023f */
[----:B------:R-:W-:Y:S01]  /*1fe0*/  ISETP.LT.OR P1, PT, R0, 0x1, P6 ;  /* 0x000000010000780c */ /* 0x000fe20003721670 */
[----:B------:R2:W-:Y:S01]  /*1ff0*/  LDGSTS.E.BYPASS.LTC128B.128 [R228+0x9080], [R6.64+0x80], !P4 ;  /* 0x0908008006e47fae */ /* 0x0005e2000e101d54 */
[----:B------:R-:W-:Y:S01]  /*2000*/  ISETP.GE.AND P4, PT, R26, c[0x0][0x19c], PT ;  /* 0x000067001a007a0c */ /* 0x000fe20003f86270 */
[----:B------:R-:W-:Y:S01]  /*2010*/  UIMAD UR5, UR24, UR23, UR5 ;  /* 0x00000017180572a4 */ /* 0x000fe2000f8e0205 */
[C---:B------:R-:W-:Y:S01]  /*2020*/  ISETP.LT.OR P0, PT, R0.reuse, 0x21, P0 ;  /* 0x000000210000780c */ /* 0x040fe20000701670 */
[----:B------:R2:W-:Y:S01]  /*2030*/  LDGSTS.E.BYPASS.LTC128B.128 [R228+0xb080], [R6.64+0x100], !P3 ;  /* 0x0b08010006e47fae */ /* 0x0005e2000d901d54 */
[C---:B------:R-:W-:Y:S01]  /*2040*/  ISETP.LT.OR P5, PT, R0.reuse, 0x1, P4 ;  /* 0x000000010000780c */ /* 0x040fe200027a1670 */
[----:B------:R-:W-:Y:S01]  /*2050*/  IMAD.MOV.U32 R10, RZ, RZ, c[0x0][0x17c] ;  /* 0x00005f00ff0a7624 */ /* 0x000fe200078e00ff */
[C---:B------:R-:W-:Y:S01]  /*2060*/  ISETP.LT.OR P6, PT, R0.reuse, 0x21, P6 ;  /* 0x000000210000780c */ /* 0x040fe200037c1670 */
[----:B------:R-:W0:Y:S01]  /*2070*/  LDGDEPBAR ;  /* 0x00000000000079af */ /* 0x000e220000000000 */
[----:B------:R-:W-:Y:S01]  /*2080*/  ISETP.LT.OR P4, PT, R0, 0x21, P4 ;  /* 0x000000210000780c */ /* 0x000fe20002781670 */
[----:B------:R-:W-:Y:S01]  /*2090*/  IMAD R0, R22, 0x800, R30 ;  /* 0x0000080016007824 */ /* 0x000fe200078e021e */
[----:B------:R-:W-:Y:S01]  /*20a0*/  USHF.R.S32.HI UR7, URZ, 0x1f, UR22 ;  /* 0x0000001f3f077899 */ /* 0x000fe20008011416 */
[----:B------:R3:W-:Y:S01]  /*20b0*/  LDGSTS.E.BYPASS.LTC128B.128 [R228+0x80], [R2.64], !P2 ;  /* 0x0008000002e47fae */ /* 0x0007e2000d101d54 */
[C---:B------:R-:W-:Y:S01]  /*20c0*/  LOP3.LUT P2, RZ, R20.reuse, 0x4, RZ, 0xc0, !PT ;  /* 0x0000000414ff7812 */ /* 0x040fe2000784c0ff */
[----:B------:R-:W-:Y:S01]  /*20d0*/  UMOV UR24, 0x5 ;  /* 0x0000000500187882 */ /* 0x000fe20000000000 */
[----:B------:R-:W-:Y:S01]  /*20e0*/  IMAD.U32 R18, RZ, RZ, UR17 ;  /* 0x00000011ff127e24 */ /* 0x000fe2000f8e00ff */
[----:B------:R3:W-:Y:S01]  /*20f0*/  LDGSTS.E.BYPASS.LTC128B.128 [R228+0x2080], [R2.64+0x80], !P1 ;  /* 0x0208008002e47fae */ /* 0x0007e2000c901d54 */
[----:B------:R-:W-:Y:S01]  /*2100*/  LOP3.LUT P1, RZ, R20, 0x2, RZ, 0xc0, !PT ;  /* 0x0000000214ff7812 */ /* 0x000fe2000782c0ff */
[----:B------:R-:W-:Y:S01]  /*2110*/  IMAD.SHL.U32 R229, R229, 0x10, RZ ;  /* 0x00000010e5e57824 */ /* 0x000fe200078e00ff */
[----:B------:R-:W-:Y:S01]  /*2120*/  SEL R222, R222, 0xffffffc0, !P2 ;  /* 0xffffffc0dede7807 */ /* 0x000fe20005000000 */
[----:B------:R3:W-:Y:S01]  /*2130*/  LDGSTS.E.BYPASS.LTC128B.128 [R228+0x4080], [R2.64+0x100], !P5 ;  /* 0x0408010002e47fae */ /* 0x0007e2000e901d54 */
[----:B-1----:R-:W-:Y:S01]  /*2140*/  IMAD.U32 R4, RZ, RZ, UR23 ;  /* 0x00000017ff047e24 */ /* 0x002fe2000f8e00ff */
[----:B------:R-:W-:Y:S01]  /*2150*/  ISETP.GE.AND P5, PT, R26, c[0x0][0x16c], PT ;  /* 0x00005b001a007a0c */ /* 0x000fe20003fa6270 */
[----:B------:R-:W-:Y:S01]  /*2160*/  ULDC UR23, c[0x0][0x20c] ;  /* 0x0000830000177ab9 */ /* 0x000fe20000000800 */
[----:B------:R1:W-:Y:S01]  /*2170*/  LDGSTS.E.BYPASS.LTC128B.128 [R228+0x1080], [R12.64], !P0 ;  /* 0x010800000ce47fae */ /* 0x0003e2000c101d54 */
[----:B------:R-:W-:Y:S01]  /*2180*/  IMAD.WIDE.U32 R4, R4, UR13, R236 ;  /* 0x0000000d04047c25 */ /* 0x000fe2000f8e00ec */
[----:B------:R-:W-:Y:S01]  /*2190*/  ISETP.GE.AND P0, PT, R23, c[0x0][0x16c], PT ;  /* 0x00005b0017007a0c */ /* 0x000fe20003f06270 */
[----:B------:R-:W-:Y:S01]  /*21a0*/  USHF.L.U64.HI UR23, UR6, UR24, UR23 ;  /* 0x0000001806177299 */ /* 0x000fe20008010217 */
[----:B------:R1:W-:Y:S01]  /*21b0*/  LDGSTS.E.BYPASS.LTC128B.128 [R228+0x3080], [R12.64+0x80], !P6 ;  /* 0x030800800ce47fae */ /* 0x0003e2000f101d54 */
[----:B------:R-:W-:Y:S01]  /*21c0*/  USHF.L.U32 UR24, UR13, 0x6, URZ ;  /* 0x000000060d187899 */ /* 0x000fe2000800063f */
[----:B------:R-:W-:Y:S01]  /*21d0*/  IADD3 R5, R5, UR5, RZ ;  /* 0x0000000505057c10 */ /* 0x000fe2000fffe0ff */
[----:B--2---:R-:W-:Y:S01]  /*21e0*/  IMAD.SHL.U32 R6, R20, 0x40, RZ ;  /* 0x0000004014067824 */ /* 0x004fe200078e00ff */
[----:B------:R1:W-:Y:S01]  /*21f0*/  LDGSTS.E.BYPASS.LTC128B.128 [R228+0x5080], [R12.64+0x100], !P4 ;  /* 0x050801000ce47fae */ /* 0x0003e2000e101d54 */
[----:B------:R-:W-:Y:S01]  /*2200*/  LEA R8, P3, R4, c[0x0][0x1f0], 0x1 ;  /* 0x00007c0004087a11 */ /* 0x000fe200078608ff */
[----:B------:R-:W-:Y:S01]  /*2210*/  ULDC.64 UR4, c[0x0][0x270] ;  /* 0x00009c0000047ab9 */ /* 0x000fe20000000a00 */
[----:B------:R-:W-:Y:S01]  /*2220*/  IMAD.WIDE.U32 R18, R18, c[0x0][0x238], R24 ;  /* 0x00008e0012127a25 */ /* 0x000fe200078e0018 */
[----:B------:R-:W0:Y:S01]  /*2230*/  LDGDEPBAR ;  /* 0x00000000000079af */ /* 0x000e220000000000 */
[----:B------:R-:W-:Y:S01]  /*2240*/  LOP3.LUT R15, R6, 0x1c0, RZ, 0xc0, !PT ;  /* 0x000001c0060f7812 */ /* 0x000fe200078ec0ff */
[----:B------:R-:W-:Y:S01]  /*2250*/  UIMAD UR4, UR19, UR4, URZ ;  /* 0x00000004130472a4 */ /* 0x000fe2000f8e023f */
[----:B------:R-:W-:Y:S01]  /*2260*/  LEA.HI.X R9, R4, c[0x0][0x1f4], R5, 0x1, P3 ;  /* 0x00007d0004097a11 */ /* 0x000fe200018f0c05 */
[----:B------:R-:W-:Y:S01]  /*2270*/  IMAD.MOV.U32 R5, RZ, RZ, c[0x0][0x178] ;  /* 0x00005e00ff057624 */ /* 0x000fe200078e00ff */
[----:B------:R-:W-:Y:S01]  /*2280*/  SHF.R.U32.HI R223, RZ, 0x3, R15 ;  /* 0x00000003ffdf7819 */ /* 0x000fe2000001160f */
[----:B------:R-:W-:Y:S01]  /*2290*/  UIMAD UR25, UR17, UR5, UR4 ;  /* 0x00000005111972a4 */ /* 0x000fe2000f8e0204 */
[----:B------:R-:W-:Y:S01]  /*22a0*/  ISETP.GE.AND P3, PT, R16, c[0x0][0x16c], PT ;  /* 0x00005b0010007a0c */ /* 0x000fe20003f66270 */
[----:B------:R-:W-:Y:S01]  /*22b0*/  CS2R R90, SRZ ;  /* 0x00000000005a7805 */ /* 0x000fe2000001ff00 */
[----:B------:R-:W-:Y:S01]  /*22c0*/  SEL R4, RZ, 0x2, P0 ;  /* 0x00000002ff047807 */ /* 0x000fe20000000000 */
[----:B------:R-:W-:Y:S01]  /*22d0*/  ULDC.64 UR4, c[0x0][0x288] ;  /* 0x0000a20000047ab9 */ /* 0x000fe20000000a00 */
[----:B---3--:R-:W-:Y:S01]  /*22e0*/  LOP3.LUT R2, R15, 0x8, R29, 0xf8, !PT ;  /* 0x000000080f027812 */ /* 0x008fe200078ef81d */
[----:B------:R-:W-:Y:S01]  /*22f0*/  UIMAD UR4, UR19, UR4, URZ ;  /* 0x00000004130472a4 */ /* 0x000fe2000f8e023f */
[----:B------:R-:W-:Y:S01]  /*2300*/  SEL R20, RZ, 0x1, P3 ;  /* 0x00000001ff147807 */ /* 0x000fe20001800000 */
[----:B------:R-:W-:Y:S01]  /*2310*/  CS2R R88, SRZ ;  /* 0x0000000000587805 */ /* 0x000fe2000001ff00 */
[----:B------:R-:W-:Y:S01]  /*2320*/  LOP3.LUT R2, R2, R223, RZ, 0x3c, !PT ;  /* 0x000000df02027212 */ /* 0x000fe200078e3cff */
[----:B------:R-:W-:Y:S01]  /*2330*/  UIMAD UR26, UR17, UR5, UR4 ;  /* 0x00000005111a72a4 */ /* 0x000fe2000f8e0204 */
[----:B------:R-:W-:Y:S01]  /*2340*/  SEL R3, RZ, 0x4, P5 ;  /* 0x00000004ff037807 */ /* 0x000fe20002800000 */
[----:B------:R-:W-:Y:S01]  /*2350*/  CS2R R86, SRZ ;  /* 0x0000000000567805 */ /* 0x000fe2000001ff00 */
[----:B------:R-:W-:Y:S01]  /*2360*/  LEA R6, P3, R14, c[0x0][0x160], 0x1 ;  /* 0x000058000e067a11 */ /* 0x000fe200078608ff */
[----:B------:R-:W-:Y:S01]  /*2370*/  IMAD.IADD R2, R0, 0x1, R2 ;  /* 0x0000000100027824 */ /* 0x000fe200078e0202 */
[----:B------:R-:W-:Y:S01]  /*2380*/  IADD3 R0, R3, R4, R20 ;  /* 0x0000000403007210 */ /* 0x000fe20007ffe014 */
[----:B------:R-:W-:Y:S01]  /*2390*/  IMAD.SHL.U32 R3, R33, 0x4, RZ ;  /* 0x0000000421037824 */ /* 0x000fe200078e00ff */
[----:B------:R-:W-:Y:S01]  /*23a0*/  LEA.HI.X R7, R14, c[0x0][0x164], R11, 0x1, P3 ;  /* 0x000059000e077a11 */ /* 0x000fe200018f0c0b */
[----:B------:R-:W-:-:S04]  /*23b0*/  DEPBAR.LE SB0, 0x1 ;  /* 0x000080400000791a */ /* 0x000fc80000000000 */
[C---:B------:R-:W-:Y:S01]  /*23c0*/  LEA R4, P3, R5.reuse, R6, 0x6 ;  /* 0x0000000605047211 */ /* 0x040fe200078630ff */
[----:B------:R-:W-:Y:S01]  /*23d0*/  IMAD.SHL.U32 R224, R2, 0x2, RZ ;  /* 0x0000000202e07824 */ /* 0x000fe200078e00ff */
[----:B------:R-:W-:Y:S01]  /*23e0*/  BAR.SYNC.DEFER_BLOCKING 0x0 ;  /* 0x0000000000007b1d */ /* 0x000fe20000010000 */
[----:B------:R-:W-:Y:S01]  /*23f0*/  LOP3.LUT P6, RZ, R0, 0x2, RZ, 0xc0, !PT ;  /* 0x0000000200ff7812 */ /* 0x000fe200078cc0ff */
[----:B------:R-:W-:Y:S01]  /*2400*/  IMAD.U32 R14, RZ, RZ, UR24 ;  /* 0x00000018ff0e7e24 */ /* 0x000fe2000f8e00ff */
[----:B------:R-:W-:Y:S01]  /*2410*/  LEA.HI.X R5, R5, R7, R10, 0x6, P3 ;  /* 0x0000000705057211 */ /* 0x000fe200018f340a */
[----:B------:R-:W-:Y:S01]  /*2420*/  IMAD.IADD R227, R224, 0x1, R222 ;  /* 0x00000001e0e37824 */ /* 0x000fe200078e02de */
[C---:B------:R-:W-:Y:S01]  /*2430*/  IADD3 R10, P3, R3.reuse, UR22, RZ ;  /* 0x00000016030a7c10 */ /* 0x040fe2000ff7e0ff */
[----:B-1----:R-:W-:Y:S01]  /*2440*/  IMAD.U32 R12, RZ, RZ, UR17 ;  /* 0x00000011ff0c7e24 */ /* 0x002fe2000f8e00ff */
[C---:B------:R-:W-:Y:S01]  /*2450*/  LOP3.LUT P4, RZ, R0.reuse, 0x4, RZ, 0xc0, !PT ;  /* 0x0000000400ff7812 */ /* 0x040fe2000788c0ff */
[----:B------:R-:W-:Y:S01]  /*2460*/  USHF.L.U32 UR22, UR6, 0x5, URZ ;  /* 0x0000000506167899 */ /* 0x000fe2000800063f */
[----:B------:R-:W-:Y:S01]  /*2470*/  LEA.HI.X.SX32 R11, R3, UR7, 0x1, P3 ;  /* 0x00000007030b7c11 */ /* 0x000fe200098f0eff */
[----:B------:R-:W-:Y:S01]  /*2480*/  IMAD.U32 R3, RZ, RZ, UR17 ;  /* 0x00000011ff037e24 */ /* 0x000fe2000f8e00ff */
[----:B------:R-:W-:Y:S01]  /*2490*/  LOP3.LUT P3, RZ, R0, 0x1, RZ, 0xc0, !PT ;  /* 0x0000000100ff7812 */ /* 0x000fe2000786c0ff */
[----:B------:R-:W-:Y:S01]  /*24a0*/  ULDC.64 UR6, c[0x0][0x278] ;  /* 0x00009e0000067ab9 */ /* 0x000fe20000000a00 */
[----:B------:R-:W-:Y:S01]  /*24b0*/  SEL R0, R220, 0xffffffe0, !P1 ;  /* 0xffffffe0dc007807 */ /* 0x000fe20004800000 */
[----:B------:R-:W-:Y:S01]  /*24c0*/  IMAD.WIDE.U32 R12, R12, c[0x0][0x270], R10 ;  /* 0x00009c000c0c7a25 */ /* 0x000fe200078e000a */
[----:B------:R-:W-:Y:S01]  /*24d0*/  IADD3 R2, -R242, UR15, -R14 ;  /* 0x0000000ff2027c10 */ /* 0x000fe2000fffe90e */
[----:B------:R-:W-:Y:S01]  /*24e0*/  UIMAD UR6, UR11, UR6, URZ ;  /* 0x000000060b0672a4 */ /* 0x000fe2000f8e023f */
[----:B------:R-:W-:Y:S01]  /*24f0*/  LOP3.LUT R15, R15, 0x10, R229, 0xf8, !PT ;  /* 0x000000100f0f7812 */ /* 0x000fe200078ef8e5 */
[----:B------:R-:W-:Y:S01]  /*2500*/  IMAD.IADD R225, R224, 0x1, R0 ;  /* 0x00000001e0e17824 */ /* 0x000fe200078e0200 */
[C---:B------:R-:W-:Y:S01]  /*2510*/  ISETP.LT.OR P1, PT, R2.reuse, 0x1, !P3 ;  /* 0x000000010200780c */ /* 0x040fe20005f21670 */
[----:B------:R-:W-:Y:S01]  /*2520*/  IMAD.WIDE.U32 R10, R3, c[0x0][0x288], R10 ;  /* 0x0000a200030a7a25 */ /* 0x000fe200078e000a */
[C---:B------:R-:W-:Y:S01]  /*2530*/  ISETP.LT.OR P2, PT, R2.reuse, 0x1, !P6 ;  /* 0x000000010200780c */ /* 0x040fe20007741670 */
[----:B------:R-:W-:Y:S01]  /*2540*/  UIMAD UR7, UR12, UR7, UR6 ;  /* 0x000000070c0772a4 */ /* 0x000fe2000f8e0206 */
[----:B------:R-:W-:Y:S01]  /*2550*/  ISETP.LT.OR P3, PT, R2, 0x21, !P3 ;  /* 0x000000210200780c */ /* 0x000fe20005f61670 */
[----:B------:R-:W-:Y:S01]  /*2560*/  IMAD.IADD R226, R222, 0x1, R225 ;  /* 0x00000001dee27824 */ /* 0x000fe200078e02e1 */
[----:B------:R1:W2:Y:S01]  /*2570*/  LDSM.16.M88.4 R148, [R224+0x6080] ;  /* 0x00608000e094783b */ /* 0x0002a20000000200 */
[----:B------:R-:W-:Y:S01]  /*2580*/  ISETP.LT.OR P6, PT, R2, 0x21, !P6 ;  /* 0x000000210200780c */ /* 0x000fe200077c1670 */
[----:B------:R-:W-:Y:S01]  /*2590*/  USHF.R.S32.HI UR6, URZ, 0x1f, UR24 ;  /* 0x0000001f3f067899 */ /* 0x000fe20008011418 */
[----:B------:R-:W-:Y:S01]  /*25a0*/  IADD3 R3, R13, UR25, RZ ;  /* 0x000000190d037c10 */ /* 0x000fe2000fffe0ff */
[----:B------:R1:W3:Y:S01]  /*25b0*/  LDSM.16.M88.4 R152, [R225+0x6080] ;  /* 0x00608000e198783b */ /* 0x0002e20000000200 */
[----:B------:R-:W-:Y:S01]  /*25c0*/  SHF.R.S32.HI R0, RZ, 0x1f, R21 ;  /* 0x0000001fff007819 */ /* 0x000fe20000011415 */
[----:B------:R-:W-:Y:S01]  /*25d0*/  ULDC.64 UR4, c[0x0][0x238] ;  /* 0x00008e0000047ab9 */ /* 0x000fe20000000a00 */
[----:B------:R-:W-:Y:S01]  /*25e0*/  IADD3 R11, R11, UR26, RZ ;  /* 0x0000001a0b0b7c10 */ /* 0x000fe2000fffe0ff */
[----:B------:R1:W4:Y:S01]  /*25f0*/  LDSM.16.M88.4 R156, [R227+0x6080] ;  /* 0x00608000e39c783b */ /* 0x0003220000000200 */
[----:B------:R-:W-:Y:S01]  /*2600*/  LEA.HI R0, R0, R21, RZ, 0x2 ;  /* 0x0000001500007211 */ /* 0x000fe200078f10ff */
[----:B------:R-:W-:Y:S01]  /*2610*/  UIMAD UR4, UR19, UR4, URZ ;  /* 0x00000004130472a4 */ /* 0x000fe2000f8e023f */
[----:B------:R-:W-:Y:S01]  /*2620*/  CS2R R84, SRZ ;  /* 0x0000000000547805 */ /* 0x000fe2000001ff00 */
[----:B------:R1:W1:Y:S01]  /*2630*/  LDSM.16.M88.4 R168, [R224+0x8080] ;  /* 0x00808000e0a8783b */ /* 0x0002620000000200 */
[----:B------:R-:W-:Y:S01]  /*2640*/  IMAD.WIDE.U32 R244, R17, c[0x0][0x290], R10 ;  /* 0x0000a40011f47a25 */ /* 0x000fe200078e000a */
[----:B------:R-:W-:Y:S01]  /*2650*/  UIMAD UR4, UR17, UR5, UR4 ;  /* 0x00000005110472a4 */ /* 0x000fe2000f8e0204 */
[----:B------:R-:W-:Y:S01]  /*2660*/  CS2R R82, SRZ ;  /* 0x0000000000527805 */ /* 0x000fe2000001ff00 */
[----:B------:R1:W1:Y:S01]  /*2670*/  LDSM.16.M88.4 R172, [R225+0x8080] ;  /* 0x00808000e1ac783b */ /* 0x0002620000000200 */
[----:B------:R-:W-:Y:S01]  /*2680*/  IMAD.SHL.U32 R10, R22, 0x20, RZ ;  /* 0x00000020160a7824 */ /* 0x000fe200078e00ff */
[----:B------:R-:W-:Y:S01]  /*2690*/  CS2R R80, SRZ ;  /* 0x0000000000507805 */ /* 0x000fe2000001ff00 */
[----:B------:R-:W-:Y:S01]  /*26a0*/  CS2R R78, SRZ ;  /* 0x00000000004e7805 */ /* 0x000fe2000001ff00 */
[----:B------:R1:W1:Y:S01]  /*26b0*/  LDSM.16.M88.4 R176, [R227+0x8080] ;  /* 0x00808000e3b0783b */ /* 0x0002620000000200 */
[----:B------:R-:W-:Y:S01]  /*26c0*/  CS2R R76, SRZ ;  /* 0x00000000004c7805 */ /* 0x000fe2000001ff00 */
[----:B------:R-:W-:Y:S01]  /*26d0*/  LOP3.LUT R11, R27, 0x20, R10, 0xf8, !PT ;  /* 0x000000201b0b7812 */ /* 0x000fe200078ef80a */
[----:B------:R-:W-:Y:S01]  /*26e0*/  CS2R R74, SRZ ;  /* 0x00000000004a7805 */ /* 0x000fe2000001ff00 */
[----:B------:R1:W1:Y:S01]  /*26f0*/  LDSM.16.M88.4 R184, [R224+0xa080] ;  /* 0x00a08000e0b8783b */ /* 0x0002620000000200 */
[----:B------:R-:W-:Y:S01]  /*2700*/  CS2R R72, SRZ ;  /* 0x0000000000487805 */ /* 0x000fe2000001ff00 */
[----:B------:R-:W-:Y:S01]  /*2710*/  CS2R R70, SRZ ;  /* 0x0000000000467805 */ /* 0x000fe2000001ff00 */
        /* <DEDUP_REMOVED lines=21> */
[----:B------:R-:W-:Y:S01]  /*2870*/  BAR.SYNC.DEFER_BLOCKING 0x0 ;  /* 0x0000000000007b1d */ /* 0x000fe20000010000 */
[----:B------:R-:W-:-:S05]  /*2880*/  CS2R R36, SRZ ;  /* 0x0000000000247805 */ /* 0x000fca000001ff00 */
[----:B------:R-:W-:Y:S01]  /*2890*/  @!PT LDS RZ, [RZ] ;  /* 0x00000000fffff984 */ /* 0x000fe20000000800 */
[----:B------:R-:W-:Y:S01]  /*28a0*/  @!PT LDS RZ, [RZ] ;  /* 0x00000000fffff984 */ /* 0x000fe20000000800 */
[----:B------:R-:W-:Y:S01]  /*28b0*/  @!PT LDS RZ, [RZ] ;  /* 0x00000000fffff984 */ /* 0x000fe20000000800 */
[----:B------:R1:W-:Y:S01]  /*28c0*/  LDGSTS.E.BYPASS.LTC128B.128 [R228+0x6080], [R6.64], !P1 ;  /* 0x0608000006e47fae */ /* 0x0003e2000c901d54 */
[C---:B------:R-:W-:Y:S02]  /*28d0*/  ISETP.LT.OR P1, PT, R2.reuse, 0x1, !P4 ;  /* 0x000000010200780c */ /* 0x040fe40006721670 */
[----:B------:R-:W-:Y:S01]  /*28e0*/  ISETP.LT.OR P4, PT, R2, 0x21, !P4 ;  /* 0x000000210200780c */ /* 0x000fe20006781670 */
[----:B------:R1:W-:Y:S01]  /*28f0*/  LDGSTS.E.BYPASS.LTC128B.128 [R228+0x8080], [R6.64+0x80], !P2 ;  /* 0x0808008006e47fae */ /* 0x0003e2000d101d54 */
[----:B------:R-:W-:Y:S01]  /*2900*/  IMAD.MOV.U32 R2, RZ, RZ, R12 ;  /* 0x000000ffff027224 */ /* 0x000fe200078e000c */
[----:B------:R-:W-:-:S03]  /*2910*/  ISETP.GE.AND P2, PT, R16, c[0x0][0x1fc], PT ;  /* 0x00007f0010007a0c */ /* 0x000fc60003f46270 */
[----:B------:R-:W-:Y:S01]  /*2920*/  IMAD.WIDE.U32 R246, R17, c[0x0][0x278], R2 ;  /* 0x00009e0011f67a25 */ /* 0x000fe200078e0002 */
[----:B------:R-:W-:-:S03]  /*2930*/  LOP3.LUT R2, R0, 0x1ffffffc, RZ, 0xc0, !PT ;  /* 0x1ffffffc00027812 */ /* 0x000fc600078ec0ff */
[----:B------:R-:W-:Y:S01]  /*2940*/  IMAD.U32 R3, RZ, RZ, UR23 ;  /* 0x00000017ff037e24 */ /* 0x000fe2000f8e00ff */
[----:B------:R1:W-:Y:S01]  /*2950*/  LDGSTS.E.BYPASS.LTC128B.128 [R228+0xa080], [R6.64+0x100], !P1 ;  /* 0x0a08010006e47fae */ /* 0x0003e2000c901d54 */
[----:B------:R-:W-:Y:S01]  /*2960*/  IADD3 R249, R247, UR7, RZ ;  /* 0x00000007f7f97c10 */ /* 0x000fe2000fffe0ff */
[----:B------:R-:W-:Y:S01]  /*2970*/  IMAD.IADD R21, R21, 0x1, -R2 ;  /* 0x0000000115157824 */ /* 0x000fe200078e0a02 */
[----:B------:R-:W-:Y:S01]  /*2980*/  ISETP.GE.AND P1, PT, R16, c[0x0][0x1fc], PT ;  /* 0x00007f0010007a0c */ /* 0x000fe20003f26270 */
[----:B------:R2:W-:Y:S01]  /*2990*/  LDGSTS.E.BYPASS.LTC128B.128 [R228+0x7080], [R4.64], !P3 ;  /* 0x0708000004e47fae */ /* 0x0005e2000d901d54 */
[----:B------:R-:W-:Y:S02]  /*29a0*/  ISETP.GT.AND P3, PT, R33, 0xf, PT ;  /* 0x0000000f2100780c */ /* 0x000fe40003f64270 */
[----:B------:R-:W-:Y:S01]  /*29b0*/  SEL R16, RZ, 0xffffffff, P0 ;  /* 0xffffffffff107807 */ /* 0x000fe20000000000 */
[----:B------:R2:W-:Y:S01]  /*29c0*/  LDGSTS.E.BYPASS.LTC128B.128 [R228+0x9080], [R4.64+0x80], !P6 ;  /* 0x0908008004e47fae */ /* 0x0005e2000f101d54 */
[----:B------:R-:W-:-:S03]  /*29d0*/  ISETP.GE.AND P0, PT, R23, c[0x0][0x1fc], PT ;  /* 0x00007f0017007a0c */ /* 0x000fc60003f06270 */
[----:B------:R2:W-:Y:S06]  /*29e0*/  LDGSTS.E.BYPASS.LTC128B.128 [R228+0xb080], [R4.64+0x100], !P4 ;  /* 0x0b08010004e47fae */ /* 0x0005ec000e101d54 */
[----:B------:R-:W-:-:S04]  /*29f0*/  @!P3 IADD3 R0, P6, R246, UR24, RZ ;  /* 0x00000018f600bc10 */ /* 0x000fc8000ffde0ff */
[----:B------:R-:W-:Y:S02]  /*2a00*/  @!P3 IADD3.X R2, R249, UR6, RZ, P6, !PT ;  /* 0x00000006f902bc10 */ /* 0x000fe4000b7fe4ff */
[----:B------:R-:W-:Y:S01]  /*2a10*/  ISETP.GE.AND P6, PT, R23, c[0x0][0x1fc], PT ;  /* 0x00007f0017007a0c */ /* 0x000fe20003fc6270 */
[----:B-1----:R-:W-:-:S03]  /*2a20*/  IMAD.MOV.U32 R6, RZ, RZ, R18 ;  /* 0x000000ffff067224 */ /* 0x002fc600078e0012 */
[----:B------:R-:W-:Y:S01]  /*2a30*/  SEL R233, RZ, 0xffffffff, P6 ;  /* 0xffffffffffe97807 */ /* 0x000fe20003000000 */
[----:B------:R-:W-:Y:S01]  /*2a40*/  @!P3 IMAD.SHL.U32 R18, R33, 0x10, RZ ;  /* 0x000000102112b824 */ /* 0x000fe200078e00ff */
[----:B------:R-:W-:Y:S01]  /*2a50*/  IADD3 R7, R19, UR4, RZ ;  /* 0x0000000413077c10 */ /* 0x000fe2000fffe0ff */
[----:B------:R-:W-:Y:S01]  /*2a60*/  ULDC.64 UR4, c[0x0][0x290] ;  /* 0x0000a40000047ab9 */ /* 0x000fe20000000a00 */
[C---:B------:R-:W-:Y:S01]  /*2a70*/  ISETP.GE.AND P6, PT, R26.reuse, c[0x0][0x1fc], PT ;  /* 0x00007f001a007a0c */ /* 0x040fe20003fc6270 */
[----:B------:R-:W-:Y:S01]  /*2a80*/  UIMAD UR4, UR11, UR4, URZ ;  /* 0x000000040b0472a4 */ /* 0x000fe2000f8e023f */
[----:B------:R-:W-:Y:S01]  /*2a90*/  SEL R19, RZ, 0x1, P1 ;  /* 0x00000001ff137807 */ /* 0x000fe20000800000 */
[----:B------:R-:W-:Y:S01]  /*2aa0*/  IMAD.WIDE.U32 R250, R17, c[0x0][0x240], R6 ;  /* 0x0000900011fa7a25 */ /* 0x000fe200078e0006 */
[----:B------:R-:W-:Y:S01]  /*2ab0*/  ISETP.GE.AND P1, PT, R26, c[0x0][0x1fc], PT ;  /* 0x00007f001a007a0c */ /* 0x000fe20003f26270 */
[----:B------:R-:W-:Y:S02]  /*2ac0*/  UIMAD UR4, UR12, UR5, UR4 ;  /* 0x000000050c0472a4 */ /* 0x000fe4000f8e0204 */
[----:B--2---:R-:W-:-:S02]  /*2ad0*/  IMAD.U32 R4, RZ, RZ, UR22 ;  /* 0x00000016ff047e24 */ /* 0x004fc4000f8e00ff */
[----:B------:R-:W-:Y:S02]  /*2ae0*/  IMAD.U32 R5, RZ, RZ, UR22 ;  /* 0x00000016ff057e24 */ /* 0x000fe4000f8e00ff */
[----:B------:R-:W-:Y:S01]  /*2af0*/  IADD3 R248, R245, UR4, RZ ;  /* 0x00000004f5f87c10 */ /* 0x000fe2000fffe0ff */
[----:B------:R-:W-:Y:S01]  /*2b00*/  ULDC.64 UR4, c[0x0][0x240] ;  /* 0x0000900000047ab9 */ /* 0x000fe20000000a00 */
[----:B------:R-:W-:Y:S01]  /*2b10*/  LEA R4, P4, R4, R8, 0x1 ;  /* 0x0000000804047211 */ /* 0x000fe200078808ff */
[----:B------:R-:W-:Y:S01]  /*2b20*/  UIMAD UR4, UR11, UR4, URZ ;  /* 0x000000040b0472a4 */ /* 0x000fe2000f8e023f */
[----:B------:R-:W-:Y:S02]  /*2b30*/  IMAD.SHL.U32 R233, R233, 0x2, RZ ;  /* 0x00000002e9e97824 */ /* 0x000fe400078e00ff */
[----:B------:R-:W-:Y:S01]  /*2b40*/  LEA.HI.X R5, R5, R9, R3, 0x1, P4 ;  /* 0x0000000905057211 */ /* 0x000fe200020f0c03 */
[----:B------:R-:W-:Y:S01]  /*2b50*/  UIMAD UR4, UR12, UR5, UR4 ;  /* 0x000000050c0472a4 */ /* 0x000fe2000f8e0204 */
[----:B------:R-:W-:-:S02]  /*2b60*/  @!P3 LEA R12, P4, R0, c[0x0][0x258], 0x2 ;  /* 0x00009600000cba11 */ /* 0x000fc400078810ff */
[----:B------:R-:W-:Y:S02]  /*2b70*/  LOP3.LUT R3, R31, 0xfffffff0, RZ, 0xc0, !PT ;  /* 0xfffffff01f037812 */ /* 0x000fe400078ec0ff */
[----:B------:R-:W-:Y:S02]  /*2b80*/  @!P3 LEA.HI.X R13, R0, c[0x0][0x25c], R2, 0x2, P4 ;  /* 0x00009700000dba11 */ /* 0x000fe400020f1402 */
[----:B------:R-:W-:Y:S01]  /*2b90*/  IADD3 R0, -R14, UR15, -R242 ;  /* 0x0000000f0e007c10 */ /* 0x000fe2000fffe9f2 */
[C---:B------:R-:W-:Y:S01]  /*2ba0*/  IMAD.IADD R3, R33.reuse, 0x1, -R3 ;  /* 0x0000000121037824 */ /* 0x040fe200078e0a03 */
[----:B------:R-:W-:Y:S01]  /*2bb0*/  LOP3.LUT R2, R32, 0xffffffe0, RZ, 0xc0, !PT ;  /* 0xffffffe020027812 */ /* 0x000fe200078ec0ff */
[----:B------:R1:W-:Y:S01]  /*2bc0*/  @!P3 LDGSTS.E.BYPASS.LTC128B.128 [R18+0x12080], [R12.64] ;  /* 0x120800000c12bfae */ /* 0x0003e2000b901d54 */
[C---:B------:R-:W-:Y:S02]  /*2bd0*/  ISETP.LT.OR P4, PT, R0.reuse, 0x1, P2 ;  /* 0x000000010000780c */ /* 0x040fe40001781670 */
[----:B------:R-:W-:Y:S01]  /*2be0*/  ISETP.LT.OR P2, PT, R0, 0x21, P2 ;  /* 0x000000210000780c */ /* 0x000fe20001741670 */
[----:B------:R-:W0:Y:S01]  /*2bf0*/  LDGDEPBAR ;  /* 0x00000000000079af */ /* 0x000e220000000000 */
[----:B------:R-:W-:Y:S01]  /*2c00*/  IMAD.IADD R2, R33, 0x1, -R2 ;  /* 0x0000000121027824 */ /* 0x000fe200078e0a02 */
[----:B------:R-:W-:-:S02]  /*2c10*/  LOP3.LUT R233, R233, 0x2, R19, 0xe2, !PT ;  /* 0x00000002e9e97812 */ /* 0x000fc400078ee213 */
[----:B------:R-:W-:Y:S02]  /*2c20*/  IADD3 R252, R251, UR4, RZ ;  /* 0x00000004fbfc7c10 */ /* 0x000fe4000fffe0ff */
[----:B------:R-:W-:-:S04]  /*2c30*/  SHF.R.S32.HI R14, RZ, 0x1f, R2 ;  /* 0x0000001fff0e7819 */ /* 0x000fc80000011402 */
[----:B------:R2:W-:Y:S01]  /*2c40*/  LDGSTS.E.BYPASS.LTC128B.128 [R228+0xc080], [R8.64], !P4 ;  /* 0x0c08000008e47fae */ /* 0x0005e2000e101d54 */
[C---:B------:R-:W-:Y:S02]  /*2c50*/  ISETP.LT.OR P4, PT, R0.reuse, 0x1, P0 ;  /* 0x000000010000780c */ /* 0x040fe40000781670 */
[----:B------:R-:W-:Y:S02]  /*2c60*/  ISETP.LT.OR P0, PT, R0, 0x21, P0 ;  /* 0x000000210000780c */ /* 0x000fe40000701670 */
[----:B-1----:R-:W-:-:S09]  /*2c70*/  SHF.R.S32.HI R13, RZ, 0x1f, R3 ;  /* 0x0000001fff0d7819 */ /* 0x002fd20000011403 */
[----:B------:R2:W-:Y:S01]  /*2c80*/  LDGSTS.E.BYPASS.LTC128B.128 [R228+0xe080], [R8.64+0x80], !P4 ;  /* 0x0e08008008e47fae */ /* 0x0005e2000e101d54 */
[----:B------:R-:W-:Y:S02]  /*2c90*/  LEA.HI R12, R14, R2, RZ, 0x2 ;  /* 0x000000020e0c7211 */ /* 0x000fe400078f10ff */
[----:B------:R-:W-:Y:S02]  /*2ca0*/  LEA.HI R13, R13, R3, RZ, 0x3 ;  /* 0x000000030d0d7211 */ /* 0x000fe400078f18ff */
[----:B------:R-:W-:Y:S02]  /*2cb0*/  ISETP.LT.OR P4, PT, R0, 0x1, P6 ;  /* 0x000000010000780c */ /* 0x000fe40003781670 */
[----:B------:R-:W-:Y:S02]  /*2cc0*/  LOP3.LUT R6, R12, 0x7ffffffc, RZ, 0xc0, !PT ;  /* 0x7ffffffc0c067812 */ /* 0x000fe400078ec0ff */
[----:B------:R-:W-:Y:S02]  /*2cd0*/  LOP3.LUT R7, R13, 0xfffffff8, RZ, 0xc0, !PT ;  /* 0xfffffff80d077812 */ /* 0x000fe400078ec0ff */
[----:B------:R-:W-:Y:S01]  /*2ce0*/  ISETP.LT.OR P6, PT, R0, 0x21, P6 ;  /* 0x000000210000780c */ /* 0x000fe200037c1670 */
[----:B------:R-:W-:Y:S01]  /*2cf0*/  IMAD.IADD R2, R2, 0x1, -R6 ;  /* 0x0000000102027824 */ /* 0x000fe200078e0a06 */
[----:B------:R-:W-:Y:S01]  /*2d00*/  LOP3.LUT R0, R15, 0x8, R29, 0xf8, !PT ;  /* 0x000000080f007812 */ /* 0x000fe200078ef81d */
[----:B------:R-:W-:Y:S01]  /*2d10*/  IMAD.IADD R3, R3, 0x1, -R7 ;  /* 0x0000000103037824 */ /* 0x000fe200078e0a07 */
[----:B------:R-:W-:Y:S01]  /*2d20*/  LEA.HI.SX32 R229, R12, R229, 0x1e ;  /* 0x000000e50ce57211 */ /* 0x000fe200078ff2ff */
[----:B------:R-:W-:Y:S01]  /*2d30*/  IMAD R21, R21, 0x4, R2 ;  /* 0x0000000415157824 */ /* 0x000fe200078e0202 */
[----:B------:R-:W-:Y:S01]  /*2d40*/  LOP3.LUT R223, R0, R223, RZ, 0x3c, !PT ;  /* 0x000000df00df7212 */ /* 0x000fe200078e3cff */
[----:B------:R-:W-:Y:S01]  /*2d50*/  IMAD.SHL.U32 R2, R16, 0x2, RZ ;  /* 0x0000000210027824 */ /* 0x000fe200078e00ff */
[----:B------:R2:W-:Y:S01]  /*2d60*/  LDGSTS.E.BYPASS.LTC128B.128 [R228+0x10080], [R8.64+0x100], !P4 ;  /* 0x1008010008e47fae */ /* 0x0005e2000e101d54 */
[----:B------:R-:W-:Y:S01]  /*2d70*/  IMAD.SHL.U32 R0, R3, 0x40, RZ ;  /* 0x0000004003007824 */ /* 0x000fe200078e00ff */
[----:B------:R-:W-:Y:S01]  /*2d80*/  SEL R12, RZ, 0x4, P1 ;  /* 0x00000004ff0c7807 */ /* 0x000fe20000800000 */
[C---:B------:R-:W-:Y:S01]  /*2d90*/  IMAD R223, R22.reuse, 0x200, R223 ;  /* 0x0000020016df7824 */ /* 0x040fe200078e02df */
[----:B------:R-:W-:Y:S01]  /*2da0*/  ISETP.GE.AND P1, PT, R33, 0x10, PT ;  /* 0x000000102100780c */ /* 0x000fe20003f26270 */
[----:B------:R1:W-:Y:S01]  /*2db0*/  LDGSTS.E.BYPASS.LTC128B.128 [R228+0xd080], [R4.64], !P2 ;  /* 0x0d08000004e47fae */ /* 0x0003e2000d101d54 */
[----:B------:R-:W-:Y:S01]  /*2dc0*/  LOP3.LUT P4, RZ, R3, 0x4, RZ, 0xc0, !PT ;  /* 0x0000000403ff7812 */ /* 0x000fe2000788c0ff */
[----:B------:R-:W-:Y:S01]  /*2dd0*/  IMAD.SHL.U32 R243, R21, 0x2, RZ ;  /* 0x0000000215f37824 */ /* 0x000fe200078e00ff */
[----:B------:R-:W-:Y:S01]  /*2de0*/  LOP3.LUT P2, RZ, R3, 0x2, RZ, 0xc0, !PT ;  /* 0x0000000203ff7812 */ /* 0x000fe2000784c0ff */
[----:B------:R-:W-:Y:S01]  /*2df0*/  IMAD.SHL.U32 R3, R22, 0x8, RZ ;  /* 0x0000000816037824 */ /* 0x000fe200078e00ff */
[----:B------:R-:W-:Y:S01]  /*2e00*/  LOP3.LUT R234, R2, 0x2, R20, 0xe2, !PT ;  /* 0x0000000202ea7812 */ /* 0x000fe200078ee214 */
[----:B------:R1:W-:Y:S01]  /*2e10*/  LDGSTS.E.BYPASS.LTC128B.128 [R228+0xf080], [R4.64+0x80], !P0 ;  /* 0x0f08008004e47fae */ /* 0x0003e2000c101d54 */
[----:B------:R-:W-:Y:S01]  /*2e20*/  LOP3.LUT R0, R0, 0x1c0, RZ, 0xc0, !PT ;  /* 0x000001c000007812 */ /* 0x000fe200078ec0ff */
[C---:B------:R-:W-:Y:S01]  /*2e30*/  IMAD R222, R223.reuse, 0x2, R222 ;  /* 0x00000002dfde7824 */ /* 0x040fe200078e02de */
[----:B------:R-:W-:Y:S01]  /*2e40*/  IADD3 R2, P0, R244, UR24, RZ ;  /* 0x00000018f4027c10 */ /* 0x000fe2000ff1e0ff */
[----:B------:R1:W-:Y:S01]  /*2e50*/  LDGSTS.E.BYPASS.LTC128B.128 [R228+0x11080], [R4.64+0x100], !P6 ;  /* 0x1108010004e47fae */ /* 0x0003e2000f101d54 */
[----:B------:R-:W-:Y:S01]  /*2e60*/  LOP3.LUT R7, R0, 0x8, R3, 0xf8, !PT ;  /* 0x0000000800077812 */ /* 0x000fe200078ef803 */
[----:B------:R-:W-:Y:S01]  /*2e70*/  IMAD.SHL.U32 R223, R223, 0x2, RZ ;  /* 0x00000002dfdf7824 */ /* 0x000fe200078e00ff */
[----:B------:R-:W-:-:S02]  /*2e80*/  SHF.R.U32.HI R3, RZ, 0x3, R0 ;  /* 0x00000003ff037819 */ /* 0x000fc40000011600 */
[----:B------:R-:W-:Y:S02]  /*2e90*/  IADD3.X R10, R248, UR6, RZ, P0, !PT ;  /* 0x00000006f80a7c10 */ /* 0x000fe400087fe4ff */
[----:B------:R-:W-:Y:S02]  /*2ea0*/  LEA R6, P0, R2, c[0x0][0x280], 0x2 ;  /* 0x0000a00002067a11 */ /* 0x000fe400078010ff */
[----:B------:R-:W-:Y:S02]  /*2eb0*/  LOP3.LUT R0, R3, R11, R0, 0x1e, !PT ;  /* 0x0000000b03007212 */ /* 0x000fe400078e1e00 */
[----:B------:R-:W-:Y:S01]  /*2ec0*/  SEL R220, R220, 0xffffffe0, !P4 ;  /* 0xffffffe0dcdc7807 */ /* 0x000fe20006000000 */
[----:B--2---:R-:W-:Y:S01]  /*2ed0*/  IMAD.SHL.U32 R8, R13, 0x40, RZ ;  /* 0x000000400d087824 */ /* 0x004fe200078e00ff */
[----:B------:R-:W-:Y:S01]  /*2ee0*/  LOP3.LUT R9, R7, R3, RZ, 0x3c, !PT ;  /* 0x0000000307097212 */ /* 0x000fe200078e3cff */
[----:B------:R-:W-:Y:S01]  /*2ef0*/  @!P1 IMAD.SHL.U32 R3, R33, 0x10, RZ ;  /* 0x0000001021039824 */ /* 0x000fe200078e00ff */
[----:B------:R-:W-:-:S02]  /*2f00*/  LEA.HI.X R7, R2, c[0x0][0x284], R10, 0x2, P0 ;  /* 0x0000a10002077a11 */ /* 0x000fc400000f140a */
[----:B------:R-:W-:Y:S02]  /*2f10*/  LOP3.LUT R8, R8, 0xfffffe00, RZ, 0xc0, !PT ;  /* 0xfffffe0008087812 */ /* 0x000fe400078ec0ff */
[----:B------:R-:W-:Y:S01]  /*2f20*/  LOP3.LUT R233, R233, R12, RZ, 0xfc, !PT ;  /* 0x0000000ce9e97212 */ /* 0x000fe200078efcff */
[----:B------:R2:W-:Y:S01]  /*2f30*/  @!P1 LDGSTS.E.BYPASS.LTC128B.128 [R3+0x12180], [R6.64] ;  /* 0x1218000006039fae */ /* 0x0005e2000b901d54 */
[-C--:B------:R-:W-:Y:S02]  /*2f40*/  IADD3 R2, R9, R8.reuse, R28 ;  /* 0x0000000809027210 */ /* 0x080fe40007ffe01c */
[----:B------:R-:W-:Y:S01]  /*2f50*/  LOP3.LUT R0, R0, R8, RZ, 0xfc, !PT ;  /* 0x0000000800007212 */ /* 0x000fe200078efcff */
[----:B------:R-:W0:Y:S01]  /*2f60*/  LDGDEPBAR ;  /* 0x00000000000079af */ /* 0x000e220000000000 */
[----:B------:R-:W-:Y:S01]  /*2f70*/  IMAD.MOV.U32 R8, RZ, RZ, 0x10 ;  /* 0x00000010ff087424 */ /* 0x000fe200078e00ff */
[----:B------:R-:W-:Y:S01]  /*2f80*/  IADD3 R232, -R243, UR8, RZ ;  /* 0x00000008f3e87c10 */ /* 0x000fe2000fffe1ff */
[----:B------:R-:W-:-:S02]  /*2f90*/  IMAD.SHL.U32 R2, R2, 0x2, RZ ;  /* 0x0000000202027824 */ /* 0x000fc400078e00ff */
[----:B------:R-:W-:Y:S02]  /*2fa0*/  IMAD.SHL.U32 R0, R0, 0x2, RZ ;  /* 0x0000000200007824 */ /* 0x000fe400078e00ff */
[----:B------:R-:W-:Y:S01]  /*2fb0*/  IMAD R221, R220, 0x2, R2 ;  /* 0x00000002dcdd7824 */ /* 0x000fe200078e0202 */
[----:B--2---:R-:W-:-:S05]  /*2fc0*/  SEL R3, R8, 0xfffffff0, !P2 ;  /* 0xfffffff008037807 */ /* 0x004fca0005000000 */
[----:B------:R-:W-:-:S04]  /*2fd0*/  IMAD R3, R3, 0x2, R2 ;  /* 0x0000000203037824 */ /* 0x000fc800078e0202 */
[----:B-1-34-:R-:W-:Y:S02]  /*2fe0*/  IMAD R220, R220, 0x2, R3 ;  /* 0x00000002dcdc7824 */ /* 0x01afe400078e0203 */
.L_x_552:
        /* <DEDUP_REMOVED lines=13> */
[----:B------:R-:W-:Y:S01]  /*30c0*/  LDSM.16.M88.4 R136, [R221+0x7080] ;  /* 0x00708000dd88783b */ /* 0x000fe20000000200 */
[-C--:B-1----:R-:W-:Y:S05]  /*30d0*/  HMMA.16816.F32.BF16 R4, R16, R20.reuse, RZ ;  /* 0x000000141004723c */ /* 0x082fea00000418ff */
[----:B------:R-:W-:Y:S03]  /*30e0*/  LDS R200, [R229.X4+0x12080] ;  /* 0x01208000e5c87984 */ /* 0x000fe60000004800 */
[C---:B--2---:R-:W-:Y:S03]  /*30f0*/  HMMA.16816.F32.BF16 R8, R12.reuse, R20, RZ ;  /* 0x000000140c08723c */ /* 0x044fe600000418ff */
[----:B------:R-:W-:Y:S06]  /*3100*/  LDS R201, [R229.X4+0x120a0] ;  /* 0x0120a000e5c97984 */ /* 0x000fec0000004800 */
[----:B------:R-:W-:Y:S01]  /*3110*/  LDS R202, [R229.X4+0x12100] ;  /* 0x01210000e5ca7984 */ /* 0x000fe20000004800 */
[-C--:B------:R-:W-:Y:S05]  /*3120*/  HMMA.16816.F32.BF16 R12, R12, R22.reuse, RZ ;  /* 0x000000160c0c723c */ /* 0x080fea00000418ff */
[----:B------:R-:W-:Y:S03]  /*3130*/  LDS R203, [R229.X4+0x12120] ;  /* 0x01212000e5cb7984 */ /* 0x000fe60000004800 */
[----:B------:R-:W-:Y:S03]  /*3140*/  HMMA.16816.F32.BF16 R16, R16, R22, RZ ;  /* 0x000000161010723c */ /* 0x000fe600000418ff */
[----:B------:R-:W1:Y:S05]  /*3150*/  LDSM.16.M88.4 R20, [R221+0x6080] ;  /* 0x00608000dd14783b */ /* 0x000e6a0000000200 */
[-C--:B---3--:R-:W-:Y:S08]  /*3160*/  HMMA.16816.F32.BF16 R4, R24, R28.reuse, R4 ;  /* 0x0000001c1804723c */ /* 0x088ff00000041804 */
[C---:B----4-:R-:W-:Y:S08]  /*3170*/  HMMA.16816.F32.BF16 R8, R32.reuse, R28, R8 ;  /* 0x0000001c2008723c */ /* 0x050ff00000041808 */
[-C--:B------:R-:W-:Y:S01]  /*3180*/  HMMA.16816.F32.BF16 R12, R32, R30.reuse, R12 ;  /* 0x0000001e200c723c */ /* 0x080fe2000004180c */
[----:B------:R-:W-:Y:S07]  /*3190*/  LDSM.16.M88.4 R32, [R220+0x7080] ;  /* 0x00708000dc20783b */ /* 0x000fee0000000200 */
[----:B------:R-:W-:Y:S01]  /*31a0*/  HMMA.16816.F32.BF16 R16, R24, R30, R16 ;  /* 0x0000001e1810723c */ /* 0x000fe20000041810 */
[----:B------:R-:W-:Y:S06]  /*31b0*/  LDSM.16.M88.4 R24, [R220+0x6080] ;  /* 0x00608000dc18783b */ /* 0x000fec0000000200 */
[----:B------:R-:W2:Y:S01]  /*31c0*/  LDSM.16.M88.4 R28, [R226+0x80] ;  /* 0x00008000e21c783b */ /* 0x000ea20000000200 */
[-C--:B-1----:R-:W-:Y:S08]  /*31d0*/  HMMA.16816.F32.BF16 R4, R20, R132.reuse, R4 ;  /* 0x000000841404723c */ /* 0x082ff00000041804 */
[C---:B------:R-:W-:Y:S08]  /*31e0*/  HMMA.16816.F32.BF16 R8, R136.reuse, R132, R8 ;  /* 0x000000848808723c */ /* 0x040ff00000041808 */
[-C--:B------:R-:W-:Y:S01]  /*31f0*/  HMMA.16816.F32.BF16 R12, R136, R134.reuse, R12 ;  /* 0x00000086880c723c */ /* 0x080fe2000004180c */
[----:B------:R-:W-:Y:S07]  /*3200*/  LDSM.16.M88.4 R136, [R2+0x9080] ;  /* 0x009080000288783b */ /* 0x000fee0000000200 */
[----:B------:R-:W-:Y:S01]  /*3210*/  HMMA.16816.F32.BF16 R16, R20, R134, R16 ;  /* 0x000000861410723c */ /* 0x000fe20000041810 */
[----:B------:R-:W-:Y:S06]  /*3220*/  LDSM.16.M88.4 R20, [R2+0x8080] ;  /* 0x008080000214783b */ /* 0x000fec0000000200 */
[----:B------:R-:W1:Y:S01]  /*3230*/  LDSM.16.M88.4 R132, [R224+0x2080] ;  /* 0x00208000e084783b */ /* 0x000e620000000200 */
[-C--:B--2---:R-:W-:Y:S08]  /*3240*/  HMMA.16816.F32.BF16 R4, R24, R28.reuse, R4 ;  /* 0x0000001c1804723c */ /* 0x084ff00000041804 */
[C---:B------:R-:W-:Y:S08]  /*3250*/  HMMA.16816.F32.BF16 R8, R32.reuse, R28, R8 ;  /* 0x0000001c2008723c */ /* 0x040ff00000041808 */
        /* <DEDUP_REMOVED lines=47> */
[----:B------:R-:W-:Y:S04]  /*3550*/  DEPBAR.LE SB0, 0x0 ;  /* 0x000080000000791a */ /* 0x000fe80000000000 */
[-C--:B-1----:R-:W-:Y:S01]  /*3560*/  HMMA.16816.F32.BF16 R4, R20, R132.reuse, R4 ;  /* 0x000000841404723c */ /* 0x082fe20000041804 */
[----:B------:R-:W-:Y:S07]  /*3570*/  BAR.SYNC.DEFER_BLOCKING 0x0 ;  /* 0x0000000000007b1d */ /* 0x000fee0000010000 */
[C---:B------:R-:W-:Y:S08]  /*3580*/  HMMA.16816.F32.BF16 R8, R136.reuse, R132, R8 ;  /* 0x000000848808723c */ /* 0x040ff00000041808 */
[-C--:B------:R-:W-:Y:S08]  /*3590*/  HMMA.16816.F32.BF16 R12, R136, R134.reuse, R12 ;  /* 0x00000086880c723c */ /* 0x080ff0000004180c */
[----:B------:R-:W-:Y:S01]  /*35a0*/  HMMA.16816.F32.BF16 R16, R20, R134, R16 ;  /* 0x000000861410723c */ /* 0x000fe20000041810 */
[----:B------:R-:W1:Y:S06]  /*35b0*/  LDSM.16.M88.4 R140, [R2+0xc080] ;  /* 0x00c08000028c783b */ /* 0x000e6c0000000200 */
[----:B------:R-:W3:Y:S01]  /*35c0*/  LDSM.16.M88.4 R144, [R2+0xd080] ;  /* 0x00d080000290783b */ /* 0x000ee20000000200 */
[-C--:B--2---:R-:W-:Y:S05]  /*35d0*/  HMMA.16816.F32.BF16 R4, R24, R28.reuse, R4 ;  /* 0x0000001c1804723c */ /* 0x084fea0000041804 */
[----:B------:R-:W2:Y:S03]  /*35e0*/  LDSM.16.M88.4 R132, [R3+0xc080] ;  /* 0x00c080000384783b */ /* 0x000ea60000000200 */
[C---:B------:R-:W-:Y:S03]  /*35f0*/  HMMA.16816.F32.BF16 R8, R32.reuse, R28, R8 ;  /* 0x0000001c2008723c */ /* 0x040fe60000041808 */
[----:B------:R-:W4:Y:S06]  /*3600*/  LDSM.16.M88.4 R136, [R3+0xd080] ;  /* 0x00d080000388783b */ /* 0x000f2c0000000200 */
[----:B------:R-:W-:Y:S01]  /*3610*/  LDSM.16.M88.4 R160, [R221+0xd080] ;  /* 0x00d08000dda0783b */ /* 0x000fe20000000200 */
[-C--:B------:R-:W-:Y:S08]  /*3620*/  HMMA.16816.F32.BF16 R12, R32, R30.reuse, R12 ;  /* 0x0000001e200c723c */ /* 0x080ff0000004180c */
[----:B------:R-:W-:Y:S04]  /*3630*/  HMMA.16816.F32.BF16 R16, R24, R30, R16 ;  /* 0x0000001e1810723c */ /* 0x000fe80000041810 */
[----:B------:R-:W-:Y:S02]  /*3640*/  FMUL.FTZ R4, R4, c[0x0][0x2b4] ;  /* 0x0000ad0004047a20 */ /* 0x000fe40000410000 */
[----:B------:R-:W-:Y:S02]  /*3650*/  FMUL.FTZ R5, R5, c[0x0][0x2b4] ;  /* 0x0000ad0005057a20 */ /* 0x000fe40000410000 */
[-C--:B-1----:R-:W-:Y:S01]  /*3660*/  HMMA.16816.F32.BF16 R20, R140, R148.reuse, RZ ;  /* 0x000000948c14723c */ /* 0x082fe200000418ff */
[----:B------:R-:W1:Y:S03]  /*3670*/  MUFU.TANH R205, R4 ;  /* 0x0000000400cd7308 */ /* 0x000e660000002400 */
[----:B------:R-:W-:Y:S02]  /*3680*/  FMUL.FTZ R6, R6, c[0x0][0x2b4] ;  /* 0x0000ad0006067a20 */ /* 0x000fe40000410000 */
[----:B------:R-:W-:Y:S02]  /*3690*/  FMUL.FTZ R7, R7, c[0x0][0x2b4] ;  /* 0x0000ad0007077a20 */ /* 0x000fe40000410000 */
[C---:B---3--:R-:W-:Y:S03]  /*36a0*/  HMMA.16816.F32.BF16 R24, R144.reuse, R148, RZ ;  /* 0x000000949018723c */ /* 0x048fe600000418ff */
[----:B------:R-:W3:Y:S01]  /*36b0*/  MUFU.TANH R204, R5 ;  /* 0x0000000500cc7308 */ /* 0x000ee20000002400 */
[----:B------:R-:W-:Y:S02]  /*36c0*/  FMUL.FTZ R8, R8, c[0x0][0x2b4] ;  /* 0x0000ad0008087a20 */ /* 0x000fe40000410000 */
[----:B------:R-:W-:Y:S02]  /*36d0*/  FMUL.FTZ R9, R9, c[0x0][0x2b4] ;  /* 0x0000ad0009097a20 */ /* 0x000fe40000410000 */
[-C--:B------:R-:W-:Y:S01]  /*36e0*/  HMMA.16816.F32.BF16 R28, R144, R150.reuse, RZ ;  /* 0x00000096901c723c */ /* 0x080fe200000418ff */
[----:B------:R-:W5:Y:S03]  /*36f0*/  LDSM.16.M88.4 R144, [R221+0xc080] ;  /* 0x00c08000dd90783b */ /* 0x000f660000000200 */
[----:B------:R-:W-:Y:S01]  /*3700*/  FMUL.FTZ R10, R10, c[0x0][0x2b4] ;  /* 0x0000ad000a0a7a20 */ /* 0x000fe20000410000 */
[----:B------:R-:W1:Y:S01]  /*3710*/  MUFU.TANH R206, R6 ;  /* 0x0000000600ce7308 */ /* 0x000e620000002400 */
[----:B------:R-:W-:Y:S02]  /*3720*/  FMUL.FTZ R11, R11, c[0x0][0x2b4] ;  /* 0x0000ad000b0b7a20 */ /* 0x000fe40000410000 */
[----:B------:R-:W-:Y:S01]  /*3730*/  HMMA.16816.F32.BF16 R32, R140, R150, RZ ;  /* 0x000000968c20723c */ /* 0x000fe200000418ff */
[----:B------:R-:W-:Y:S03]  /*3740*/  LDSM.16.M88.4 R140, [R220+0xd080] ;  /* 0x00d08000dc8c783b */ /* 0x000fe60000000200 */
[----:B------:R-:W-:Y:S02]  /*3750*/  FMUL.FTZ R12, R12, c[0x0][0x2b4] ;  /* 0x0000ad000c0c7a20 */ /* 0x000fe40000410000 */
[----:B------:R-:W-:Y:S01]  /*3760*/  FMUL.FTZ R13, R13, c[0x0][0x2b4] ;  /* 0x0000ad000d0d7a20 */ /* 0x000fe20000410000 */
[----:B------:R1:W1:Y:S01]  /*3770*/  MUFU.TANH R207, R7 ;  /* 0x0000000700cf7308 */ /* 0x0002620000002400 */
[-C--:B--2---:R-:W-:Y:S05]  /*3780*/  HMMA.16816.F32.BF16 R20, R132, R152.reuse, R20 ;  /* 0x000000988414723c */ /* 0x084fea0000041814 */
[----:B------:R-:W-:Y:S02]  /*3790*/  FMUL.FTZ R14, R14, c[0x0][0x2b4] ;  /* 0x0000ad000e0e7a20 */ /* 0x000fe40000410000 */
[----:B------:R-:W-:Y:S01]  /*37a0*/  FMUL.FTZ R15, R15, c[0x0][0x2b4] ;  /* 0x0000ad000f0f7a20 */ /* 0x000fe20000410000 */
[C---:B----4-:R-:W-:Y:S01]  /*37b0*/  HMMA.16816.F32.BF16 R24, R136.reuse, R152, R24 ;  /* 0x000000988818723c */ /* 0x050fe20000041818 */
[----:B------:R-:W2:Y:S03]  /*37c0*/  MUFU.TANH R208, R8 ;  /* 0x0000000800d07308 */ /* 0x000ea60000002400 */
[----:B------:R-:W-:Y:S02]  /*37d0*/  FMUL.FTZ R16, R16, c[0x0][0x2b4] ;  /* 0x0000ad0010107a20 */ /* 0x000fe40000410000 */
[----:B------:R-:W-:Y:S02]  /*37e0*/  FMUL.FTZ R17, R17, c[0x0][0x2b4] ;  /* 0x0000ad0011117a20 */ /* 0x000fe40000410000 */
[-C--:B------:R-:W-:Y:S01]  /*37f0*/  HMMA.16816.F32.BF16 R28, R136, R154.reuse, R28 ;  /* 0x0000009a881c723c */ /* 0x080fe2000004181c */
[----:B------:R-:W4:Y:S03]  /*3800*/  LDSM.16.M88.4 R136, [R220+0xc080] ;  /* 0x00c08000dc88783b */ /* 0x000f260000000200 */
[----:B------:R-:W-:Y:S02]  /*3810*/  FMUL.FTZ R18, R18, c[0x0][0x2b4] ;  /* 0x0000ad0012127a20 */ /* 0x000fe40000410000 */
[----:B------:R-:W-:Y:S01]  /*3820*/  FMUL.FTZ R19, R19, c[0x0][0x2b4] ;  /* 0x0000ad0013137a20 */ /* 0x000fe20000410000 */
[----:B-1----:R-:W-:Y:S01]  /*3830*/  LDSM.16.M88.4 R4, [R2+0x10080] ;  /* 0x010080000204783b */ /* 0x002fe20000000200 */
[----:B------:R-:W-:Y:S05]  /*3840*/  HMMA.16816.F32.BF16 R32, R132, R154, R32 ;  /* 0x0000009a8420723c */ /* 0x000fea0000041820 */
[----:B------:R-:W1:Y:S03]  /*3850*/  LDSM.16.M88.4 R132, [R2+0xe080] ;  /* 0x00e080000284783b */ /* 0x000e660000000200 */
[-C--:B-----5:R-:W-:Y:S08]  /*3860*/  HMMA.16816.F32.BF16 R20, R144, R156.reuse, R20 ;  /* 0x0000009c9014723c */ /* 0x0a0ff00000041814 */
[C---:B------:R-:W-:Y:S08]  /*3870*/  HMMA.16816.F32.BF16 R24, R160.reuse, R156, R24 ;  /* 0x0000009ca018723c */ /* 0x040ff00000041818 */
[-C--:B------:R-:W-:Y:S01]  /*3880*/  HMMA.16816.F32.BF16 R28, R160, R158.reuse, R28 ;  /* 0x0000009ea01c723c */ /* 0x080fe2000004181c */
[----:B------:R-:W5:Y:S07]  /*3890*/  LDSM.16.M88.4 R160, [R2+0xf080] ;  /* 0x00f0800002a0783b */ /* 0x000f6e0000000200 */
[----:B------:R-:W-:Y:S01]  /*38a0*/  HMMA.16816.F32.BF16 R32, R144, R158, R32 ;  /* 0x0000009e9020723c */ /* 0x000fe20000041820 */
[----:B------:R-:W-:Y:S07]  /*38b0*/  LDSM.16.M88.4 R144, [R3+0xf080] ;  /* 0x00f080000390783b */ /* 0x000fee0000000200 */
[-C--:B----4-:R-:W-:Y:S08]  /*38c0*/  HMMA.16816.F32.BF16 R20, R136, R164.reuse, R20 ;  /* 0x000000a48814723c */ /* 0x090ff00000041814 */
[C---:B------:R-:W-:Y:S08]  /*38d0*/  HMMA.16816.F32.BF16 R24, R140.reuse, R164, R24 ;  /* 0x000000a48c18723c */ /* 0x040ff00000041818 */
[-C--:B------:R-:W-:Y:S01]  /*38e0*/  HMMA.16816.F32.BF16 R28, R140, R166.reuse, R28 ;  /* 0x000000a68c1c723c */ /* 0x080fe2000004181c */
[----:B------:R-:W4:Y:S07]  /*38f0*/  LDSM.16.M88.4 R140, [R3+0xe080] ;  /* 0x00e08000038c783b */ /* 0x000f2e0000000200 */
[----:B------:R-:W-:Y:S01]  /*3900*/  HMMA.16816.F32.BF16 R32, R136, R166, R32 ;  /* 0x000000a68820723c */ /* 0x000fe20000041820 */
[----:B------:R-:W2:Y:S07]  /*3910*/  LDSM.16.M88.4 R136, [R221+0xe080] ;  /* 0x00e08000dd88783b */ /* 0x000eae0000000200 */
[-C--:B-1----:R-:W-:Y:S08]  /*3920*/  HMMA.16816.F32.BF16 R20, R132, R168.reuse, R20 ;  /* 0x000000a88414723c */ /* 0x082ff00000041814 */
[C---:B-----5:R-:W-:Y:S08]  /*3930*/  HMMA.16816.F32.BF16 R24, R160.reuse, R168, R24 ;  /* 0x000000a8a018723c */ /* 0x060ff00000041818 */
[-C--:B------:R-:W-:Y:S01]  /*3940*/  HMMA.16816.F32.BF16 R28, R160, R170.reuse, R28 ;  /* 0x000000aaa01c723c */ /* 0x080fe2000004181c */
[----:B------:R-:W1:Y:S07]  /*3950*/  LDSM.16.M88.4 R160, [R221+0xf080] ;  /* 0x00f08000dda0783b */ /* 0x000e6e0000000200 */
[----:B------:R-:W-:Y:S01]  /*3960*/  HMMA.16816.F32.BF16 R32, R132, R170, R32 ;  /* 0x000000aa8420723c */ /* 0x000fe20000041820 */
[----:B------:R-:W5:Y:S07]  /*3970*/  LDSM.16.M88.4 R132, [R220+0xe080] ;  /* 0x00e08000dc84783b */ /* 0x000f6e0000000200 */
[-C--:B----4-:R-:W-:Y:S08]  /*3980*/  HMMA.16816.F32.BF16 R20, R140, R172.reuse, R20 ;  /* 0x000000ac8c14723c */ /* 0x090ff00000041814 */
[C---:B------:R-:W-:Y:S08]  /*3990*/  HMMA.16816.F32.BF16 R24, R144.reuse, R172, R24 ;  /* 0x000000ac9018723c */ /* 0x040ff00000041818 */
[-C--:B------:R-:W-:Y:S01]  /*39a0*/  HMMA.16816.F32.BF16 R28, R144, R174.reuse, R28 ;  /* 0x000000ae901c723c */ /* 0x080fe2000004181c */
[----:B------:R-:W4:Y:S07]  /*39b0*/  LDSM.16.M88.4 R144, [R220+0xf080] ;  /* 0x00f08000dc90783b */ /* 0x000f2e0000000200 */
[----:B------:R-:W-:Y:S01]  /*39c0*/  HMMA.16816.F32.BF16 R32, R140, R174, R32 ;  /* 0x000000ae8c20723c */ /* 0x000fe20000041820 */
[----:B------:R-:W-:Y:S07]  /*39d0*/  MUFU.TANH R142, R16 ;  /* 0x00000010008e7308 */ /* 0x000fee0000002400 */
[-C--:B--2---:R-:W-:Y:S03]  /*39e0*/  HMMA.16816.F32.BF16 R20, R136, R176.reuse, R20 ;  /* 0x000000b08814723c */ /* 0x084fe60000041814 */
[----:B------:R-:W-:Y:S05]  /*39f0*/  MUFU.TANH R141, R17 ;  /* 0x00000011008d7308 */ /* 0x000fea0000002400 */
[C---:B-1----:R-:W-:Y:S05]  /*3a00*/  HMMA.16816.F32.BF16 R24, R160.reuse, R176, R24 ;  /* 0x000000b0a018723c */ /* 0x042fea0000041818 */
[----:B------:R-:W-:Y:S03]  /*3a10*/  MUFU.TANH R143, R18 ;  /* 0x00000012008f7308 */ /* 0x000fe60000002400 */
[-C--:B------:R-:W-:Y:S07]  /*3a20*/  HMMA.16816.F32.BF16 R28, R160, R178.reuse, R28 ;  /* 0x000000b2a01c723c */ /* 0x080fee000004181c */
[----:B------:R-:W1:Y:S01]  /*3a30*/  MUFU.TANH R161, R9 ;  /* 0x0000000900a17308 */ /* 0x000e620000002400 */
[----:B------:R-:W-:Y:S01]  /*3a40*/  HMMA.16816.F32.BF16 R32, R136, R178, R32 ;  /* 0x000000b28820723c */ /* 0x000fe20000041820 */
[----:B------:R-:W2:Y:S07]  /*3a50*/  LDSM.16.M88.4 R136, [R2+0x11080] ;  /* 0x011080000288783b */ /* 0x000eae0000000200 */
[-C--:B-----5:R-:W-:Y:S01]  /*3a60*/  HMMA.16816.F32.BF16 R20, R132, R180.reuse, R20 ;  /* 0x000000b48414723c */ /* 0x0a0fe20000041814 */
[----:B------:R-:W-:Y:S07]  /*3a70*/  MUFU.TANH R163, R10 ;  /* 0x0000000a00a37308 */ /* 0x000fee0000002400 */
[C---:B----4-:R-:W-:Y:S03]  /*3a80*/  HMMA.16816.F32.BF16 R24, R144.reuse, R180, R24 ;  /* 0x000000b49018723c */ /* 0x050fe60000041818 */
[----:B------:R4:W-:Y:S05]  /*3a90*/  MUFU.TANH R162, R11 ;  /* 0x0000000b00a27308 */ /* 0x0009ea0000002400 */
[-C--:B------:R-:W-:Y:S05]  /*3aa0*/  HMMA.16816.F32.BF16 R28, R144, R182.reuse, R28 ;  /* 0x000000b6901c723c */ /* 0x080fea000004181c */
[----:B------:R-:W-:Y:S03]  /*3ab0*/  MUFU.TANH R160, R12 ;  /* 0x0000000c00a07308 */ /* 0x000fe60000002400 */
[----:B------:R-:W-:Y:S01]  /*3ac0*/  HMMA.16816.F32.BF16 R32, R132, R182, R32 ;  /* 0x000000b68420723c */ /* 0x000fe20000041820 */
[----:B------:R-:W-:Y:S06]  /*3ad0*/  LDSM.16.M88.4 R132, [R3+0x11080] ;  /* 0x011080000384783b */ /* 0x000fec0000000200 */
[----:B------:R-:W5:Y:S01]  /*3ae0*/  MUFU.TANH R144, R13 ;  /* 0x0000000d00907308 */ /* 0x000f620000002400 */
[-C--:B------:R-:W-:Y:S01]  /*3af0*/  HMMA.16816.F32.BF16 R20, R4, R184.reuse, R20 ;  /* 0x000000b80414723c */ /* 0x080fe20000041814 */
[----:B----4-:R-:W4:Y:S07]  /*3b00*/  LDSM.16.M88.4 R8, [R3+0x10080] ;  /* 0x010080000308783b */ /* 0x010f2e0000000200 */
[C---:B--2---:R-:W-:Y:S01]  /*3b10*/  HMMA.16816.F32.BF16 R24, R136.reuse, R184, R24 ;  /* 0x000000b88818723c */ /* 0x044fe20000041818 */
[----:B------:R-:W-:Y:S07]  /*3b20*/  MUFU.TANH R146, R14 ;  /* 0x0000000e00927308 */ /* 0x000fee0000002400 */
[-C--:B------:R-:W-:Y:S03]  /*3b30*/  HMMA.16816.F32.BF16 R28, R136, R186.reuse, R28 ;  /* 0x000000ba881c723c */ /* 0x080fe6000004181c */
[----:B------:R2:W-:Y:S04]  /*3b40*/  MUFU.TANH R145, R15 ;  /* 0x0000000f00917308 */ /* 0x0005e80000002400 */
[----:B------:R-:W-:Y:S01]  /*3b50*/  MOV R136, UR15 ;  /* 0x0000000f00887c02 */ /* 0x000fe20008000f00 */
[----:B------:R-:W-:Y:S01]  /*3b60*/  HMMA.16816.F32.BF16 R32, R4, R186, R32 ;  /* 0x000000ba0420723c */ /* 0x000fe20000041820 */
[----:B------:R-:W1:Y:S03]  /*3b70*/  LDSM.16.M88.4 R4, [R221+0x10080] ;  /* 0x01008000dd04783b */ /* 0x000e660000000200 */
[----:B------:R-:W-:Y:S01]  /*3b80*/  IADD3 R136, R229, UR4, -R136 ;  /* 0x00000004e5887c10 */ /* 0x000fe2000fffe888 */
[----:B------:R3:W-:Y:S03]  /*3b90*/  MUFU.TANH R140, R19 ;  /* 0x00000013008c7308 */ /* 0x0007e60000002400 */
[----:B------:R-:W-:Y:S04]  /*3ba0*/  IADD3 R136, -R243, R136, RZ ;  /* 0x00000088f3887210 */ /* 0x000fe80007ffe1ff */
[----:B------:R-:W-:Y:S04]  /*3bb0*/  IMNMX R137, R232, R136, PT ;  /* 0x00000088e8897217 */ /* 0x000fe80003800200 */
[C---:B------:R-:W-:Y:S02]  /*3bc0*/  ISETP.GT.AND P0, PT, R137.reuse, RZ, PT ;  /* 0x000000ff8900720c */ /* 0x040fe40003f04270 */
[----:B------:R-:W-:Y:S01]  /*3bd0*/  ISETP.GT.AND P2, PT, R137, 0x21, PT ;  /* 0x000000218900780c */ /* 0x000fe20003f44270 */
[-C--:B----4-:R-:W-:Y:S01]  /*3be0*/  HMMA.16816.F32.BF16 R20, R8, R188.reuse, R20 ;  /* 0x000000bc0814723c */ /* 0x090fe20000041814 */
[----:B--2---:R-:W2:Y:S04]  /*3bf0*/  LDSM.16.M88.4 R12, [R221+0x11080] ;  /* 0x01108000dd0c783b */ /* 0x004ea80000000200 */
[----:B------:R-:W-:Y:S02]  /*3c00*/  FSEL R139, R205, -INF , P0 ;  /* 0xff800000cd8b7808 */ /* 0x000fe40000000000 */
[----:B------:R-:W-:Y:S01]  /*3c10*/  ISETP.GT.AND P0, PT, R137, 0x1, PT ;  /* 0x000000018900780c */ /* 0x000fe20003f04270 */
[C---:B------:R-:W-:Y:S01]  /*3c20*/  HMMA.16816.F32.BF16 R24, R132.reuse, R188, R24 ;  /* 0x000000bc8418723c */ /* 0x040fe20000041818 */
[----:B---3--:R-:W-:Y:S03]  /*3c30*/  LDSM.16.M88.4 R16, [R220+0x11080] ;  /* 0x01108000dc10783b */ /* 0x008fe60000000200 */
[--C-:B------:R-:W-:Y:S04]  /*3c40*/  FFMA.FTZ R139, R139, c[0x0][0x29c], -R200.reuse ;  /* 0x0000a7008b8b7a23 */ /* 0x100fe800000108c8 */
[-C--:B------:R-:W-:Y:S02]  /*3c50*/  HMMA.16816.F32.BF16 R28, R132, R190.reuse, R28 ;  /* 0x000000be841c723c */ /* 0x080fe4000004181c */
[----:B------:R-:W3:Y:S05]  /*3c60*/  MUFU.EX2 R139, R139 ;  /* 0x0000008b008b7308 */ /* 0x000eea0000000800 */
[----:B------:R-:W-:Y:S01]  /*3c70*/  FSEL R135, R204, -INF , P0 ;  /* 0xff800000cc877808 */ /* 0x000fe20000000000 */
[----:B------:R-:W-:Y:S01]  /*3c80*/  HMMA.16816.F32.BF16 R32, R8, R190, R32 ;  /* 0x000000be0820723c */ /* 0x000fe20000041820 */
[----:B------:R-:W4:Y:S03]  /*3c90*/  LDSM.16.M88.4 R8, [R220+0x10080] ;  /* 0x01008000dc08783b */ /* 0x000f260000000200 */
[----:B------:R-:W-:Y:S01]  /*3ca0*/  FFMA.FTZ R135, R135, c[0x0][0x29c], -R200 ;  /* 0x0000a70087877a23 */ /* 0x000fe200000108c8 */
[C---:B------:R-:W-:Y:S02]  /*3cb0*/  IADD3 R133, R136.reuse, 0x8, RZ ;  /* 0x0000000888857810 */ /* 0x040fe40007ffe0ff */
[----:B------:R-:W-:Y:S01]  /*3cc0*/  IADD3 R132, R136, 0x20, RZ ;  /* 0x0000002088847810 */ /* 0x000fe20007ffe0ff */
[-C--:B-1----:R-:W-:Y:S02]  /*3cd0*/  HMMA.16816.F32.BF16 R20, R4, R192.reuse, R20 ;  /* 0x000000c00414723c */ /* 0x082fe40000041814 */
[----:B------:R-:W1:Y:S03]  /*3ce0*/  MUFU.EX2 R135, R135 ;  /* 0x0000008700877308 */ /* 0x000e660000000800 */
[C---:B------:R-:W-:Y:S02]  /*3cf0*/  IMNMX R133, R232.reuse, R133, PT ;  /* 0x00000085e8857217 */ /* 0x040fe40003800200 */
[----:B------:R-:W-:Y:S01]  /*3d00*/  IMNMX R132, R232, R132, PT ;  /* 0x00000084e8847217 */ /* 0x000fe20003800200 */
[C---:B--2---:R-:W-:Y:S04]  /*3d10*/  HMMA.16816.F32.BF16 R24, R12.reuse, R192, R24 ;  /* 0x000000c00c18723c */ /* 0x044fe80000041818 */
[C---:B------:R-:W-:Y:S02]  /*3d20*/  ISETP.GT.AND P0, PT, R133.reuse, RZ, PT ;  /* 0x000000ff8500720c */ /* 0x040fe40003f04270 */
[C---:B------:R-:W-:Y:S02]  /*3d30*/  ISETP.GT.AND P1, PT, R133.reuse, 0x20, PT ;  /* 0x000000208500780c */ /* 0x040fe40003f24270 */
[-C--:B------:R-:W-:Y:S03]  /*3d40*/  HMMA.16816.F32.BF16 R28, R12, R194.reuse, R28 ;  /* 0x000000c20c1c723c */ /* 0x080fe6000004181c */
[----:B------:R-:W-:Y:S02]  /*3d50*/  ISETP.GT.AND P6, PT, R132, 0x20, PT ;  /* 0x000000208400780c */ /* 0x000fe40003fc4270 */
[----:B------:R-:W-:Y:S02]  /*3d60*/  FSEL R138, R206, -INF , P0 ;  /* 0xff800000ce8a7808 */ /* 0x000fe40000000000 */
[----:B------:R-:W-:Y:S01]  /*3d70*/  ISETP.GT.AND P0, PT, R133, 0x1, PT ;  /* 0x000000018500780c */ /* 0x000fe20003f04270 */
[----:B------:R-:W-:Y:S01]  /*3d80*/  HMMA.16816.F32.BF16 R32, R4, R194, R32 ;  /* 0x000000c20420723c */ /* 0x000fe20000041820 */
[----:B------:R-:W2:Y:S03]  /*3d90*/  LDS R6, [R229.X4+0x12180] ;  /* 0x01218000e5067984 */ /* 0x000ea60000004800 */
[----:B------:R-:W-:Y:S01]  /*3da0*/  FSEL R134, R207, -INF , P0 ;  /* 0xff800000cf867808 */ /* 0x000fe20000000000 */
[--C-:B------:R-:W-:Y:S01]  /*3db0*/  FFMA.FTZ R138, R138, c[0x0][0x29c], -R201.reuse ;  /* 0x0000a7008a8a7a23 */ /* 0x100fe200000108c9 */
[----:B------:R-:W-:Y:S02]  /*3dc0*/  ISETP.GT.AND P0, PT, R132, RZ, PT ;  /* 0x000000ff8400720c */ /* 0x000fe40003f04270 */
[-C--:B----4-:R-:W-:Y:S03]  /*3dd0*/  HMMA.16816.F32.BF16 R20, R8, R196.reuse, R20 ;  /* 0x000000c40814723c */ /* 0x090fe60000041814 */
[----:B------:R-:W-:Y:S02]  /*3de0*/  MUFU.EX2 R138, R138 ;  /* 0x0000008a008a7308 */ /* 0x000fe40000000800 */
[----:B------:R-:W-:Y:S01]  /*3df0*/  FSEL R12, R208, -INF , P0 ;  /* 0xff800000d00c7808 */ /* 0x000fe20000000000 */
[--C-:B------:R-:W-:Y:S01]  /*3e00*/  FFMA.FTZ R134, R134, c[0x0][0x29c], -R201.reuse ;  /* 0x0000a70086867a23 */ /* 0x100fe200000108c9 */
[----:B------:R-:W-:Y:S01]  /*3e10*/  ISETP.GT.AND P0, PT, R132, 0x1, PT ;  /* 0x000000018400780c */ /* 0x000fe20003f04270 */
[C---:B------:R-:W-:Y:S04]  /*3e20*/  HMMA.16816.F32.BF16 R24, R16.reuse, R196, R24 ;  /* 0x000000c41018723c */ /* 0x040fe80000041818 */
[----:B------:R-:W-:Y:S01]  /*3e30*/  FSEL R4, R161, -INF , P0 ;  /* 0xff800000a1047808 */ /* 0x000fe20000000000 */
[----:B------:R-:W4:Y:S01]  /*3e40*/  MUFU.EX2 R15, R134 ;  /* 0x00000086000f7308 */ /* 0x000f220000000800 */
[----:B------:R-:W-:Y:S01]  /*3e50*/  IADD3 R5, R136, 0x28, RZ ;  /* 0x0000002888057810 */ /* 0x000fe20007ffe0ff */
[--C-:B------:R-:W-:Y:S01]  /*3e60*/  FFMA.FTZ R12, R12, c[0x0][0x29c], -R202.reuse ;  /* 0x0000a7000c0c7a23 */ /* 0x100fe200000108ca */
[-C--:B------:R-:W-:Y:S03]  /*3e70*/  HMMA.16816.F32.BF16 R28, R16, R198.reuse, R28 ;  /* 0x000000c6101c723c */ /* 0x080fe6000004181c */
[----:B------:R-:W-:Y:S01]  /*3e80*/  ISETP.GT.AND P4, PT, R132, 0x21, PT ;  /* 0x000000218400780c */ /* 0x000fe20003f84270 */
[----:B------:R-:W-:Y:S01]  /*3e90*/  FFMA.FTZ R4, R4, c[0x0][0x29c], -R202 ;  /* 0x0000a70004047a23 */ /* 0x000fe200000108ca */
[----:B------:R-:W-:Y:S02]  /*3ea0*/  IMNMX R5, R232, R5, PT ;  /* 0x00000005e8057217 */ /* 0x000fe40003800200 */
[----:B------:R-:W-:Y:S01]  /*3eb0*/  MUFU.EX2 R14, R12 ;  /* 0x0000000c000e7308 */ /* 0x000fe20000000800 */
[----:B------:R-:W-:Y:S04]  /*3ec0*/  HMMA.16816.F32.BF16 R32, R8, R198, R32 ;  /* 0x000000c60820723c */ /* 0x000fe80000041820 */
[----:B------:R-:W-:Y:S01]  /*3ed0*/  ISETP.GT.AND P0, PT, R5, RZ, PT ;  /* 0x000000ff0500720c */ /* 0x000fe20003f04270 */
[----:B------:R-:W-:Y:S01]  /*3ee0*/  FFMA.FTZ R17, -R205, R205, 1 ;  /* 0x3f800000cd117423 */ /* 0x000fe200000101cd */
[----:B------:R-:W-:Y:S01]  /*3ef0*/  FSEL R7, R141, -INF , P2 ;  /* 0xff8000008d077808 */ /* 0x000fe20001000000 */
[----:B------:R-:W-:Y:S01]  /*3f00*/  FFMA.FTZ R19, -R204, R204, 1 ;  /* 0x3f800000cc137423 */ /* 0x000fe200000101cc */
[----:B------:R-:W-:Y:S01]  /*3f10*/  FSEL R16, R143, -INF , P1 ;  /* 0xff8000008f107808 */ /* 0x000fe20000800000 */
[----:B------:R4:W-:Y:S01]  /*3f20*/  MUFU.EX2 R13, R4 ;  /* 0x00000004000d7308 */ /* 0x0009e20000000800 */
[C---:B------:R-:W-:Y:S02]  /*3f30*/  ISETP.GT.AND P2, PT, R5.reuse, 0x1, PT ;  /* 0x000000010500780c */ /* 0x040fe40003f44270 */
[----:B------:R-:W-:Y:S01]  /*3f40*/  ISETP.GT.AND P1, PT, R5, 0x20, PT ;  /* 0x000000200500780c */ /* 0x000fe20003f24270 */
[--C-:B--2---:R-:W-:Y:S01]  /*3f50*/  FADD.FTZ R20, R20, -R6.reuse ;  /* 0x8000000614147221 */ /* 0x104fe20000010000 */
[----:B-----5:R-:W-:Y:S01]  /*3f60*/  FSEL R8, R144, -INF , P4 ;  /* 0xff80000090087808 */ /* 0x020fe20002000000 */
[----:B------:R-:W-:Y:S01]  /*3f70*/  FADD.FTZ R21, R21, -R6 ;  /* 0x8000000615157221 */ /* 0x000fe20000010000 */
[----:B------:R-:W-:Y:S01]  /*3f80*/  FSEL R9, R162, -INF , P2 ;  /* 0xff800000a2097808 */ /* 0x000fe20001000000 */
[----:B---3--:R-:W-:Y:S01]  /*3f90*/  FMUL.FTZ R10, R139, R20 ;  /* 0x000000148b0a7220 */ /* 0x008fe20000410000 */
[C---:B-1----:R-:W-:Y:S01]  /*3fa0*/  F2FP.BF16.PACK_AB R20, R135.reuse, R139 ;  /* 0x0000008b8714723e */ /* 0x042fe200000010ff */
[----:B------:R-:W-:Y:S02]  /*3fb0*/  FMUL.FTZ R135, R135, R21 ;  /* 0x0000001587877220 */ /* 0x000fe40000410000 */
[----:B------:R-:W-:Y:S02]  /*3fc0*/  FFMA.FTZ R7, R7, c[0x0][0x29c], -R200 ;  /* 0x0000a70007077a23 */ /* 0x000fe400000108c8 */
[----:B------:R-:W-:Y:S02]  /*3fd0*/  FFMA.FTZ R11, R16, c[0x0][0x29c], -R201 ;  /* 0x0000a700100b7a23 */ /* 0x000fe400000108c9 */
[----:B------:R-:W-:Y:S02]  /*3fe0*/  FMUL.FTZ R17, R17, R10 ;  /* 0x0000000a11117220 */ /* 0x000fe40000410000 */
[----:B------:R-:W-:Y:S01]  /*3ff0*/  FMUL.FTZ R19, R19, R135 ;  /* 0x0000008713137220 */ /* 0x000fe20000410000 */
[----:B------:R-:W1:Y:S01]  /*4000*/  MUFU.EX2 R7, R7 ;  /* 0x0000000700077308 */ /* 0x000e620000000800 */
[--C-:B------:R-:W-:Y:S02]  /*4010*/  FADD.FTZ R32, R32, -R6.reuse ;  /* 0x8000000620207221 */ /* 0x100fe40000010000 */
[--C-:B------:R-:W-:Y:S01]  /*4020*/  FFMA.FTZ R21, R9, c[0x0][0x29c], -R203.reuse ;  /* 0x0000a70009157a23 */ /* 0x100fe200000108cb */
[----:B------:R-:W-:Y:S01]  /*4030*/  F2FP.BF16.PACK_AB R19, R19, R17 ;  /* 0x000000111313723e */ /* 0x000fe200000010ff */
[----:B------:R-:W-:Y:S01]  /*4040*/  FADD.FTZ R33, R33, -R6 ;  /* 0x8000000621217221 */ /* 0x000fe20000010000 */
[----:B----4-:R-:W-:Y:S02]  /*4050*/  FSEL R4, R163, -INF , P0 ;  /* 0xff800000a3047808 */ /* 0x010fe40000000000 */
[----:B------:R-:W-:Y:S02]  /*4060*/  ISETP.GT.AND P0, PT, R137, 0x20, PT ;  /* 0x000000208900780c */ /* 0x000fe40003f04270 */
[----:B------:R-:W-:Y:S01]  /*4070*/  MUFU.EX2 R11, R11 ;  /* 0x0000000b000b7308 */ /* 0x000fe20000000800 */
[--C-:B------:R-:W-:Y:S01]  /*4080*/  FFMA.FTZ R4, R4, c[0x0][0x29c], -R203.reuse ;  /* 0x0000a70004047a23 */ /* 0x100fe200000108cb */
[----:B------:R-:W-:Y:S02]  /*4090*/  FSEL R12, R142, -INF , P0 ;  /* 0xff8000008e0c7808 */ /* 0x000fe40000000000 */
[----:B------:R-:W-:Y:S01]  /*40a0*/  ISETP.GT.AND P0, PT, R133, 0x21, PT ;  /* 0x000000218500780c */ /* 0x000fe20003f04270 */
[----:B------:R-:W-:Y:S01]  /*40b0*/  FFMA.FTZ R133, R8, c[0x0][0x29c], -R202 ;  /* 0x0000a70008857a23 */ /* 0x000fe200000108ca */
[----:B------:R-:W-:Y:S01]  /*40c0*/  FSEL R8, R146, -INF , P1 ;  /* 0xff80000092087808 */ /* 0x000fe20000800000 */
[----:B------:R-:W-:Y:S01]  /*40d0*/  FFMA.FTZ R12, R12, c[0x0][0x29c], -R200 ;  /* 0x0000a7000c0c7a23 */ /* 0x000fe200000108c8 */
[----:B------:R-:W-:Y:S02]  /*40e0*/  FSEL R18, R140, -INF , P0 ;  /* 0xff8000008c127808 */ /* 0x000fe40000000000 */
[----:B------:R2:W-:Y:S01]  /*40f0*/  MUFU.EX2 R134, R4 ;  /* 0x0000000400867308 */ /* 0x0005e20000000800 */
[----:B------:R-:W-:Y:S01]  /*4100*/  ISETP.GT.AND P0, PT, R5, 0x21, PT ;  /* 0x000000210500780c */ /* 0x000fe20003f04270 */
[----:B------:R-:W-:Y:S01]  /*4110*/  FFMA.FTZ R135, R8, c[0x0][0x29c], -R203 ;  /* 0x0000a70008877a23 */ /* 0x000fe200000108cb */
[----:B------:R-:W-:Y:S01]  /*4120*/  FSEL R5, R160, -INF , P6 ;  /* 0xff800000a0057808 */ /* 0x000fe20003000000 */
[----:B------:R-:W-:Y:S01]  /*4130*/  FFMA.FTZ R18, R18, c[0x0][0x29c], -R201 ;  /* 0x0000a70012127a23 */ /* 0x000fe200000108c9 */
[----:B------:R-:W-:Y:S01]  /*4140*/  F2FP.BF16.PACK_AB R17, R15, R138 ;  /* 0x0000008a0f11723e */ /* 0x000fe200000010ff */
[----:B------:R-:W-:Y:S01]  /*4150*/  FFMA.FTZ R8, -R142, R142, 1 ;  /* 0x3f8000008e087423 */ /* 0x000fe2000001018e */
[----:B------:R-:W-:Y:S01]  /*4160*/  FSEL R16, R145, -INF , P0 ;  /* 0xff80000091107808 */ /* 0x000fe20000000000 */
[----:B------:R-:W-:Y:S01]  /*4170*/  FFMA.FTZ R132, R5, c[0x0][0x29c], -R202 ;  /* 0x0000a70005847a23 */ /* 0x000fe200000108ca */
[----:B------:R-:W-:Y:S01]  /*4180*/  PLOP3.LUT P0, PT, PT, PT, UP0, 0x80, 0x0 ;  /* 0x000000000000781c */ /* 0x000fe20003f0f008 */
[----:B------:R-:W3:Y:S01]  /*4190*/  MUFU.EX2 R12, R12 ;  /* 0x0000000c000c7308 */ /* 0x000ee20000000800 */
[----:B------:R-:W4:Y:S01]  /*41a0*/  LDS R5, [R229.X4+0x12200] ;  /* 0x01220000e5057984 */ /* 0x000f220000004800 */
[----:B------:R-:W-:Y:S02]  /*41b0*/  FFMA.FTZ R136, R16, c[0x0][0x29c], -R203 ;  /* 0x0000a70010887a23 */ /* 0x000fe400000108cb */
[C---:B-1----:R-:W-:Y:S06]  /*41c0*/  FMUL.FTZ R33, R7.reuse, R33 ;  /* 0x0000002107217220 */ /* 0x042fec0000410000 */
[----:B------:R1:W5:Y:S01]  /*41d0*/  MUFU.EX2 R10, R18 ;  /* 0x00000012000a7308 */ /* 0x0003620000000800 */
[----:B--2---:R-:W2:Y:S09]  /*41e0*/  LDS R4, [R229.X4+0x121a0] ;  /* 0x0121a000e5047984 */ /* 0x004eb20000004800 */
[----:B------:R-:W-:Y:S01]  /*41f0*/  MUFU.EX2 R9, R133 ;  /* 0x0000008500097308 */ /* 0x000fe20000000800 */
[----:B---3--:R-:W-:Y:S04]  /*4200*/  FMUL.FTZ R6, R12, R32 ;  /* 0x000000200c067220 */ /* 0x008fe80000410000 */
[----:B------:R-:W-:Y:S05]  /*4210*/  FMUL.FTZ R32, R8, R6 ;  /* 0x0000000608207220 */ /* 0x000fea0000410000 */
[----:B------:R-:W3:Y:S01]  /*4220*/  MUFU.EX2 R8, R132 ;  /* 0x0000008400087308 */ /* 0x000ee20000000800 */
[----:B-1----:R-:W-:Y:S01]  /*4230*/  F2FP.BF16.PACK_AB R18, R7, R12 ;  /* 0x0000000c0712723e */ /* 0x002fe200000010ff */
[----:B------:R-:W-:Y:S01]  /*4240*/  FFMA.FTZ R12, -R140, R140, 1 ;  /* 0x3f8000008c0c7423 */ /* 0x000fe2000001018c */
[----:B-----5:R-:W-:Y:S01]  /*4250*/  F2FP.BF16.PACK_AB R16, R10, R11 ;  /* 0x0000000b0a10723e */ /* 0x020fe200000010ff */
[----:B------:R-:W-:Y:S02]  /*4260*/  FFMA.FTZ R7, -R141, R141, 1 ;  /* 0x3f8000008d077423 */ /* 0x000fe4000001018d */
[--C-:B----4-:R-:W-:Y:S02]  /*4270*/  FADD.FTZ R24, R24, -R5.reuse ;  /* 0x8000000518187221 */ /* 0x110fe40000010000 */
[--C-:B------:R-:W-:Y:S02]  /*4280*/  FADD.FTZ R25, R25, -R5.reuse ;  /* 0x8000000519197221 */ /* 0x100fe40000010000 */
[----:B------:R-:W-:Y:S02]  /*4290*/  FMUL.FTZ R33, R7, R33 ;  /* 0x0000002107217220 */ /* 0x000fe40000410000 */
[----:B------:R-:W-:Y:S02]  /*42a0*/  FFMA.FTZ R7, -R207, R207, 1 ;  /* 0x3f800000cf077423 */ /* 0x000fe400000101cf */
[--C-:B--2---:R-:W-:Y:S02]  /*42b0*/  FADD.FTZ R23, R23, -R4.reuse ;  /* 0x8000000417177221 */ /* 0x104fe40000010000 */
[--C-:B------:R-:W-:Y:S02]  /*42c0*/  FADD.FTZ R35, R35, -R4.reuse ;  /* 0x8000000423237221 */ /* 0x100fe40000010000 */
[----:B------:R-:W-:Y:S02]  /*42d0*/  FMUL.FTZ R23, R15, R23 ;  /* 0x000000170f177220 */ /* 0x000fe40000410000 */
[----:B------:R1:W2:Y:S01]  /*42e0*/  MUFU.EX2 R15, R21 ;  /* 0x00000015000f7308 */ /* 0x0002a20000000800 */
[--C-:B------:R-:W-:Y:S02]  /*42f0*/  FADD.FTZ R34, R34, -R4.reuse ;  /* 0x8000000422227221 */ /* 0x100fe40000010000 */
[----:B------:R-:W-:Y:S02]  /*4300*/  FMUL.FTZ R10, R10, R35 ;  /* 0x000000230a0a7220 */ /* 0x000fe40000410000 */
[----:B------:R-:W-:Y:S02]  /*4310*/  FADD.FTZ R6, R22, -R4 ;  /* 0x8000000416067221 */ /* 0x000fe40000010000 */
[----:B------:R-:W4:Y:S01]  /*4320*/  LDS R4, [R229.X4+0x12220] ;  /* 0x01222000e5047984 */ /* 0x000f220000004800 */
[----:B------:R-:W-:Y:S02]  /*4330*/  FMUL.FTZ R34, R11, R34 ;  /* 0x000000220b227220 */ /* 0x000fe40000410000 */
[----:B------:R-:W-:Y:S02]  /*4340*/  FMUL.FTZ R12, R12, R10 ;  /* 0x0000000a0c0c7220 */ /* 0x000fe40000410000 */
[--C-:B------:R-:W-:Y:S01]  /*4350*/  FADD.FTZ R10, R28, -R5.reuse ;  /* 0x800000051c0a7221 */ /* 0x100fe20000010000 */
[----:B------:R-:W-:Y:S01]  /*4360*/  STS [R230+0x12280], R20 ;  /* 0x01228014e6007388 */ /* 0x000fe20000000800 */
[----:B------:R-:W-:Y:S02]  /*4370*/  FADD.FTZ R5, R29, -R5 ;  /* 0x800000051d057221 */ /* 0x000fe40000010000 */
[----:B------:R-:W-:Y:S02]  /*4380*/  FFMA.FTZ R11, -R208, R208, 1 ;  /* 0x3f800000d00b7423 */ /* 0x000fe400000101d0 */
[----:B---3--:R-:W-:Y:S01]  /*4390*/  FMUL.FTZ R10, R8, R10 ;  /* 0x0000000a080a7220 */ /* 0x008fe20000410000 */
        /* <DEDUP_REMOVED lines=18> */
[----:B--2---:R-:W-:Y:S01]  /*44c0*/  F2FP.BF16.PACK_AB R5, R15, R134 ;  /* 0x000000860f05723e */ /* 0x004fe200000010ff */
[----:B------:R-:W-:Y:S01]  /*44d0*/  FMUL.FTZ R34, R6, R34 ;  /* 0x0000002206227220 */ /* 0x000fe20000410000 */
[----:B------:R-:W-:Y:S01]  /*44e0*/  F2FP.BF16.PACK_AB R6, R13, R14 ;  /* 0x0000000e0d06723e */ /* 0x000fe200000010ff */
[----:B------:R-:W2:Y:S01]  /*44f0*/  MUFU.EX2 R7, R135 ;  /* 0x0000008700077308 */ /* 0x000ea20000000800 */
[--C-:B----4-:R-:W-:Y:S01]  /*4500*/  FADD.FTZ R26, R26, -R4.reuse ;  /* 0x800000041a1a7221 */ /* 0x110fe20000010000 */
[----:B------:R3:W-:Y:S01]  /*4510*/  STS [R230+0x13680], R5 ;  /* 0x01368005e6007388 */ /* 0x0007e20000000800 */
[--C-:B------:R-:W-:Y:S01]  /*4520*/  FADD.FTZ R31, R31, -R4.reuse ;  /* 0x800000041f1f7221 */ /* 0x100fe20000010000 */
[----:B------:R-:W-:Y:S01]  /*4530*/  F2FP.BF16.PACK_AB R10, R23, R22 ;  /* 0x00000016170a723e */ /* 0x000fe200000010ff */
[----:B------:R-:W-:Y:S01]  /*4540*/  FMUL.FTZ R13, R13, R25 ;  /* 0x000000190d0d7220 */ /* 0x000fe20000410000 */
[----:B------:R-:W-:Y:S01]  /*4550*/  F2FP.BF16.PACK_AB R12, R12, R34 ;  /* 0x000000220c0c723e */ /* 0x000fe200000010ff */
[----:B------:R-:W-:Y:S01]  /*4560*/  FFMA.FTZ R14, -R161, R161, 1 ;  /* 0x3f800000a10e7423 */ /* 0x000fe200000101a1 */
[----:B------:R4:W-:Y:S01]  /*4570*/  STS [R230+0x13280], R6 ;  /* 0x01328006e6007388 */ /* 0x0009e20000000800 */
[----:B------:R-:W-:Y:S02]  /*4580*/  FMUL.FTZ R134, R134, R26 ;  /* 0x0000001a86867220 */ /* 0x000fe40000410000 */
[----:B-1----:R-:W-:Y:S02]  /*4590*/  FFMA.FTZ R16, -R162, R162, 1 ;  /* 0x3f800000a2107423 */ /* 0x002fe400000101a2 */
[----:B------:R-:W-:Y:S01]  /*45a0*/  FMUL.FTZ R14, R14, R13 ;  /* 0x0000000d0e0e7220 */ /* 0x000fe20000410000 */
[----:B------:R-:W-:Y:S01]  /*45b0*/  STS [R231+0x1000], R8 ;  /* 0x00100008e7007388 */ /* 0x000fe20000000800 */
[----:B------:R-:W-:Y:S03]  /*45c0*/  F2FP.BF16.PACK_AB R13, R33, R32 ;  /* 0x00000020210d723e */ /* 0x000fe600000010ff */
[----:B------:R-:W-:Y:S01]  /*45d0*/  F2FP.BF16.PACK_AB R14, R14, R21 ;  /* 0x000000150e0e723e */ /* 0x000fe200000010ff */
[--C-:B---3--:R-:W-:Y:S04]  /*45e0*/  FADD.FTZ R5, R27, -R4.reuse ;  /* 0x800000041b057221 */ /* 0x108fe80000010000 */
[----:B------:R-:W-:Y:S02]  /*45f0*/  FMUL.FTZ R5, R15, R5 ;  /* 0x000000050f057220 */ /* 0x000fe40000410000 */
[----:B----4-:R-:W-:Y:S01]  /*4600*/  FADD.FTZ R6, R30, -R4 ;  /* 0x800000041e067221 */ /* 0x010fe20000010000 */
[----:B--2---:R-:W-:Y:S01]  /*4610*/  F2FP.BF16.PACK_AB R4, R9, R7 ;  /* 0x000000070904723e */ /* 0x004fe200000010ff */
        /* <DEDUP_REMOVED lines=106> */
[----:B------:R-:W-:Y:S01]  /*4cc0*/  UIMAD UR7, UR7, UR4, URZ ;  /* 0x00000004070772a4 */ /* 0x000fe2000f8e023f */
[----:B------:R-:W1:Y:S01]  /*4cd0*/  S2R R209, SR_TID.X ;  /* 0x0000000000d17919 */ /* 0x000e620000002100 */
        /* <DEDUP_REMOVED lines=8> */
[----:B------:R-:W-:Y:S01]  /*4d60*/  IADD3 R8, -R242, UR15, -R8 ;  /* 0x0000000ff2087c10 */ /* 0x000fe2000fffe908 */
        /* <DEDUP_REMOVED lines=24> */
[----:B-1----:R-:W-:Y:S02]  /*4ef0*/  @!P3 IMAD.SHL.U32 R8, R209, 0x10, RZ ;  /* 0x00000010d108b824 */ /* 0x002fe400078e00ff */
[----:B------:R2:W-:Y:S06]  /*4f00*/  LDGSTS.E.BYPASS.LTC128B.128 [R228+0xe080], [R16.64+0x80], !P1 ;  /* 0x0e08008010e47fae */ /* 0x0005ec000c901d54 */
[----:B------:R2:W-:Y:S04]  /*4f10*/  LDGSTS.E.BYPASS.LTC128B.128 [R228+0x10080], [R16.64+0x100], !P6 ;  /* 0x1008010010e47fae */ /* 0x0005e8000f101d54 */
[----:B------:R2:W-:Y:S04]  /*4f20*/  LDGSTS.E.BYPASS.LTC128B.128 [R228+0xd080], [R10.64], !P4 ;  /* 0x0d0800000ae47fae */ /* 0x0005e8000e101d54 */
[----:B------:R2:W-:Y:S04]  /*4f30*/  LDGSTS.E.BYPASS.LTC128B.128 [R228+0xf080], [R10.64+0x80], !P2 ;  /* 0x0f0800800ae47fae */ /* 0x0005e8000d101d54 */
[----:B------:R2:W-:Y:S04]  /*4f40*/  LDGSTS.E.BYPASS.LTC128B.128 [R228+0x11080], [R10.64+0x100], !P0 ;  /* 0x110801000ae47fae */ /* 0x0005e8000c101d54 */
[----:B------:R2:W-:Y:S02]  /*4f50*/  @!P3 LDGSTS.E.BYPASS.LTC128B.128 [R8+0x12180], [R18.64] ;  /* 0x121800001208bfae */ /* 0x0005e4000b901d54 */
.L_x_550:
        /* <DEDUP_REMOVED lines=74> */
[----:B------:R-:W1:Y:S01]  /*5400*/  S2R R21, SR_TID.X ;  /* 0x0000000000157919 */ /* 0x000e620000002100 */
        /* <DEDUP_REMOVED lines=17> */
[----:B------:R-:W-:Y:S02]  /*5520*/  IADD3 R4, -R242, UR15, -R6 ;  /* 0x0000000ff2047c10 */ /* 0x000fe4000fffe906 */
        /* <DEDUP_REMOVED lines=18> */
[----:B-1----:R-:W-:Y:S02]  /*5650*/  @!P3 IMAD.SHL.U32 R4, R21, 0x10, RZ ;  /* 0x000000101504b824 */ /* 0x002fe400078e00ff */
[----:B------:R2:W-:Y:S04]  /*5660*/  LDGSTS.E.BYPASS.LTC128B.128 [R228+0x8080], [R8.64+0x80], !P2 ;  /* 0x0808008008e47fae */ /* 0x0005e8000d101d54 */
[----:B------:R2:W-:Y:S04]  /*5670*/  LDGSTS.E.BYPASS.LTC128B.128 [R228+0xa080], [R8.64+0x100], !P0 ;  /* 0x0a08010008e47fae */ /* 0x0005e8000c101d54 */
[----:B------:R2:W-:Y:S04]  /*5680*/  LDGSTS.E.BYPASS.LTC128B.128 [R228+0x7080], [R6.64], !P4 ;  /* 0x0708000006e47fae */ /* 0x0005e8000e101d54 */
[----:B------:R2:W-:Y:S04]  /*5690*/  LDGSTS.E.BYPASS.LTC128B.128 [R228+0x9080], [R6.64+0x80], !P1 ;  /* 0x0908008006e47fae */ /* 0x0005e8000c901d54 */
[----:B------:R2:W-:Y:S04]  /*56a0*/  LDGSTS.E.BYPASS.LTC128B.128 [R228+0xb080], [R6.64+0x100], !P6 ;  /* 0x0b08010006e47fae */ /* 0x0005e8000f101d54 */
[----:B------:R2:W-:Y:S02]  /*56b0*/  @!P3 LDGSTS.E.BYPASS.LTC128B.128 [R4+0x12080], [R10.64] ;  /* 0x120800000a04bfae */ /* 0x0005e4000b901d54 */
.L_x_551:
        /* <DEDUP_REMOVED lines=31> */
[----:B------:R-:W3:Y:S07]  /*58b0*/  LDSM.16.MT88.4 R200, [R0+0x3080] ;  /* 0x0030800000c8783b */ /* 0x000eee0000004200 */
[-C--:B-1----:R-:W-:Y:S08]  /*58c0*/  HMMA.16816.F32.BF16 R4, R160, R204.reuse, R4 ;  /* 0x000000cca004723c */ /* 0x082ff00000041804 */
[C---:B--2---:R-:W-:Y:S08]  /*58d0*/  HMMA.16816.F32.BF16 R8, R208.reuse, R204, R8 ;  /* 0x000000ccd008723c */ /* 0x044ff00000041808 */
[-C--:B------:R-:W-:Y:S08]  /*58e0*/  HMMA.16816.F32.BF16 R12, R208, R206.reuse, R12 ;  /* 0x000000ced00c723c */ /* 0x080ff0000004180c */
[C---:B------:R-:W-:Y:S01]  /*58f0*/  HMMA.16816.F32.BF16 R16, R160.reuse, R206, R16 ;  /* 0x000000cea010723c */ /* 0x040fe20000041810 */
[----:B------:R-:W-:Y:S07]  /*5900*/  LDSM.16.MT88.4 R204, [R0+0x1880] ;  /* 0x0018800000cc783b */ /* 0x000fee0000004200 */
[-C--:B---3--:R-:W-:Y:S08]  /*5910*/  HMMA.16816.F32.BF16 R20, R160, R200.reuse, R20 ;  /* 0x000000c8a014723c */ /* 0x088ff00000041814 */
[C---:B------:R-:W-:Y:S08]  /*5920*/  HMMA.16816.F32.BF16 R24, R208.reuse, R200, R24 ;  /* 0x000000c8d018723c */ /* 0x040ff00000041818 */
[-C--:B------:R-:W-:Y:S08]  /*5930*/  HMMA.16816.F32.BF16 R28, R208, R202.reuse, R28 ;  /* 0x000000cad01c723c */ /* 0x080ff0000004181c */
[C---:B------:R-:W-:Y:S01]  /*5940*/  HMMA.16816.F32.BF16 R32, R160.reuse, R202, R32 ;  /* 0x000000caa020723c */ /* 0x040fe20000041820 */
[----:B------:R-:W1:Y:S07]  /*5950*/  LDSM.16.M88.4 R200, [R220+0x14280] ;  /* 0x01428000dcc8783b */ /* 0x000e6e0000000200 */
[-C--:B------:R-:W-:Y:S08]  /*5960*/  HMMA.16816.F32.BF16 R132, R160, R212.reuse, R132 ;  /* 0x000000d4a084723c */ /* 0x080ff00000041884 */
[C---:B------:R-:W-:Y:S08]  /*5970*/  HMMA.16816.F32.BF16 R136, R208.reuse, R212, R136 ;  /* 0x000000d4d088723c */ /* 0x040ff00000041888 */
[-C--:B------:R-:W-:Y:S01]  /*5980*/  HMMA.16816.F32.BF16 R140, R208, R214.reuse, R140 ;  /* 0x000000d6d08c723c */ /* 0x080fe2000004188c */
[----:B------:R-:W2:Y:S07]  /*5990*/  LDSM.16.M88.4 R208, [R220+0x15280] ;  /* 0x01528000dcd0783b */ /* 0x000eae0000000200 */
[----:B------:R-:W-:Y:S01]  /*59a0*/  HMMA.16816.F32.BF16 R144, R160, R214, R144 ;  /* 0x000000d6a090723c */ /* 0x000fe20000041890 */
[----:B------:R-:W3:Y:S04]  /*59b0*/  LDSM.16.MT88.4 R160, [R0+0x3880] ;  /* 0x0038800000a0783b */ /* 0x000ee80000004200 */
[----:B------:R-:W4:Y:S03]  /*59c0*/  LDSM.16.MT88.4 R212, [R0+0x5880] ;  /* 0x0058800000d4783b */ /* 0x000f260000004200 */
[-C--:B-1----:R-:W-:Y:S08]  /*59d0*/  HMMA.16816.F32.BF16 R4, R200, R204.reuse, R4 ;  /* 0x000000ccc804723c */ /* 0x082ff00000041804 */
[C---:B--2---:R-:W-:Y:S08]  /*59e0*/  HMMA.16816.F32.BF16 R8, R208.reuse, R204, R8 ;  /* 0x000000ccd008723c */ /* 0x044ff00000041808 */
[-C--:B------:R-:W-:Y:S08]  /*59f0*/  HMMA.16816.F32.BF16 R12, R208, R206.reuse, R12 ;  /* 0x000000ced00c723c */ /* 0x080ff0000004180c */
[C---:B------:R-:W-:Y:S08]  /*5a00*/  HMMA.16816.F32.BF16 R16, R200.reuse, R206, R16 ;  /* 0x000000cec810723c */ /* 0x040ff00000041810 */
[-C--:B---3--:R-:W-:Y:S08]  /*5a10*/  HMMA.16816.F32.BF16 R20, R200, R160.reuse, R20 ;  /* 0x000000a0c814723c */ /* 0x088ff00000041814 */
[C---:B------:R-:W-:Y:S07]  /*5a20*/  HMMA.16816.F32.BF16 R24, R208.reuse, R160, R24 ;  /* 0x000000a0d018723c */ /* 0x040fee0000041818 */
[----:B------:R-:W-:Y:S01]  /*5a30*/  IADD3 R161, P0, R250, UR13, RZ ;  /* 0x0000000dfaa17c10 */ /* 0x000fe2000ff1e0ff */
[-C--:B------:R-:W-:Y:S08]  /*5a40*/  HMMA.16816.F32.BF16 R28, R208, R162.reuse, R28 ;  /* 0x000000a2d01c723c */ /* 0x080ff0000004181c */
[C---:B------:R-:W-:Y:S07]  /*5a50*/  HMMA.16816.F32.BF16 R32, R200.reuse, R162, R32 ;  /* 0x000000a2c820723c */ /* 0x040fee0000041820 */
[----:B------:R-:W-:Y:S01]  /*5a60*/  IMAD.U32 R162, RZ, RZ, UR13 ;  /* 0x0000000dffa27e24 */ /* 0x000fe2000f8e00ff */
[-C--:B----4-:R-:W-:Y:S01]  /*5a70*/  HMMA.16816.F32.BF16 R132, R200, R212.reuse, R132 ;  /* 0x000000d4c884723c */ /* 0x090fe20000041884 */
[----:B------:R-:W-:Y:S03]  /*5a80*/  UMOV UR13, UR6 ;  /* 0x00000006000d7c82 */ /* 0x000fe60008000000 */
[----:B------:R-:W-:Y:S02]  /*5a90*/  LEA.HI.X.SX32 R162, R162, R252, 0x1, P0 ;  /* 0x000000fca2a27211 */ /* 0x000fe400000f0eff */
[C---:B------:R-:W-:Y:S02]  /*5aa0*/  LEA R160, P0, R161.reuse, c[0x0][0x220], 0x2 ;  /* 0x00008800a1a07a11 */ /* 0x040fe400078010ff */
[C---:B------:R-:W-:Y:S04]  /*5ab0*/  HMMA.16816.F32.BF16 R136, R208.reuse, R212, R136 ;  /* 0x000000d4d088723c */ /* 0x040fe80000041888 */
[----:B------:R-:W-:Y:S02]  /*5ac0*/  LEA.HI.X R161, R161, c[0x0][0x224], R162, 0x2, P0 ;  /* 0x00008900a1a17a11 */ /* 0x000fe400000f14a2 */
[----:B------:R-:W-:Y:S02]  /*5ad0*/  PLOP3.LUT P0, PT, PT, PT, UP0, 0x80, 0x0 ;  /* 0x000000000000781c */ /* 0x000fe40003f0f008 */
[-C--:B------:R-:W-:Y:S01]  /*5ae0*/  HMMA.16816.F32.BF16 R140, R208, R214.reuse, R140 ;  /* 0x000000d6d08c723c */ /* 0x080fe2000004188c */
[----:B------:R1:W-:Y:S04]  /*5af0*/  RED.E.ADD.F32.FTZ.RN.STRONG.GPU [R160.64], R4 ;  /* 0x00000004a000798e */ /* 0x0003e8000c10e794 */
        /* <DEDUP_REMOVED lines=98> */
.L_x_549:
[----:B------:R-:W-:Y:S05]  /*6120*/  @P1 BRA `(.L_x_553) ;  /* 0x0000125000001947 */ /* 0x000fea0003800000 */
[----:B------:R-:W1:Y:S01]  /*6130*/  S2R R29, SR_TID.X ;  /* 0x00000000001d7919 */ /* 0x000e620000002100 */
[----:B------:R-:W-:Y:S01]  /*6140*/  F2FP.BF16.PACK_AB R36, R37, R36 ;  /* 0x000000242524723e */ /* 0x000fe200000010ff */
[----:B------:R-:W-:Y:S01]  /*6150*/  ULDC.64 UR4, c[0x0][0x358] ;  /* 0x0000d60000047ab9 */ /* 0x000fe20000000a00 */
[----:B------:R-:W-:Y:S01]  /*6160*/  F2FP.BF16.PACK_AB R38, R39, R38 ;  /* 0x000000262726723e */ /* 0x000fe200000010ff */
[----:B------:R-:W-:Y:S01]  /*6170*/  UISETP.NE.U32.AND UP1, UPT, URZ, UR4, UPT ;  /* 0x000000043f00728c */ /* 0x000fe2000bf25070 */
[----:B------:R-:W-:Y:S01]  /*6180*/  F2FP.BF16.PACK_AB R48, R49, R48 ;  /* 0x000000303130723e */ /* 0x000fe200000010ff */
[----:B------:R-:W-:Y:S01]  /*6190*/  UMOV UR6, 0x4 ;  /* 0x0000000400067882 */ /* 0x000fe20000000000 */
[----:B------:R-:W-:Y:S01]  /*61a0*/  F2FP.BF16.PACK_AB R50, R51, R50 ;  /* 0x000000323332723e */ /* 0x000fe200000010ff */
[----:B------:R-:W-:Y:S01]  /*61b0*/  UISETP.NE.AND.EX UP1, UPT, URZ, UR5, UPT, UP1 ;  /* 0x000000053f00728c */ /* 0x000fe2000bf25310 */
[----:B------:R-:W-:-:S02]  /*61c0*/  F2FP.BF16.PACK_AB R40, R41, R40 ;  /* 0x000000282928723e */ /* 0x000fc400000010ff */
[----:B------:R-:W-:Y:S01]  /*61d0*/  F2FP.BF16.PACK_AB R42, R43, R42 ;  /* 0x0000002a2b2a723e */ /* 0x000fe200000010ff */
[----:B------:R-:W-:Y:S01]  /*61e0*/  ULDC.64 UR4, c[0x0][0x358] ;  /* 0x0000d60000047ab9 */ /* 0x000fe20000000a00 */
[----:B------:R-:W-:Y:S01]  /*61f0*/  F2FP.BF16.PACK_AB R44, R45, R44 ;  /* 0x0000002c2d2c723e */ /* 0x000fe200000010ff */
[----:B------:R-:W-:Y:S01]  /*6200*/  UIMAD.WIDE UR4, UR16, UR6, UR4 ;  /* 0x00000006100472a5 */ /* 0x000fe2000f8e0204 */
[----:B------:R-:W-:Y:S02]  /*6210*/  F2FP.BF16.PACK_AB R46, R47, R46 ;  /* 0x0000002e2f2e723e */ /* 0x000fe400000010ff */
[----:B------:R-:W-:Y:S02]  /*6220*/  F2FP.BF16.PACK_AB R52, R53, R52 ;  /* 0x000000343534723e */ /* 0x000fe400000010ff */
[----:B------:R-:W-:Y:S02]  /*6230*/  F2FP.BF16.PACK_AB R54, R55, R54 ;  /* 0x000000363736723e */ /* 0x000fe400000010ff */
[----:B------:R-:W-:-:S02]  /*6240*/  F2FP.BF16.PACK_AB R64, R65, R64 ;  /* 0x000000404140723e */ /* 0x000fc400000010ff */
[----:B------:R-:W-:Y:S02]  /*6250*/  F2FP.BF16.PACK_AB R66, R67, R66 ;  /* 0x000000424342723e */ /* 0x000fe400000010ff */
[----:B-1----:R-:W-:Y:S02]  /*6260*/  SHF.R.S32.HI R28, RZ, 0x1f, R29 ;  /* 0x0000001fff1c7819 */ /* 0x002fe4000001141d */
[----:B------:R-:W-:Y:S02]  /*6270*/  F2FP.BF16.PACK_AB R56, R57, R56 ;  /* 0x000000383938723e */ /* 0x000fe400000010ff */
[CC--:B-----5:R-:W-:Y:S02]  /*6280*/  LEA.HI R5, R28.reuse, R29.reuse, RZ, 0x2 ;  /* 0x0000001d1c057211 */ /* 0x0e0fe400078f10ff */
[----:B------:R-:W-:Y:S02]  /*6290*/  LEA.HI R2, R28, R29, RZ, 0x5 ;  /* 0x0000001d1c027211 */ /* 0x000fe400078f28ff */
[----:B------:R-:W-:-:S02]  /*62a0*/  SHF.R.S32.HI R7, RZ, 0x2, R5 ;  /* 0x00000002ff077819 */ /* 0x000fc40000011405 */
[----:B------:R-:W-:Y:S02]  /*62b0*/  SHF.R.S32.HI R0, RZ, 0x1f, R5 ;  /* 0x0000001fff007819 */ /* 0x000fe40000011405 */
[----:B------:R-:W-:Y:S02]  /*62c0*/  SHF.R.S32.HI R3, RZ, 0x5, R2 ;  /* 0x00000005ff037819 */ /* 0x000fe40000011402 */
[----:B------:R-:W-:Y:S02]  /*62d0*/  LEA.HI R0, R0, R7, RZ, 0x3 ;  /* 0x0000000700007211 */ /* 0x000fe400078f18ff */
[----:B------:R-:W-:Y:S02]  /*62e0*/  LEA.HI R27, R28, R29, RZ, 0x6 ;  /* 0x0000001d1c1b7211 */ /* 0x000fe400078f30ff */
[----:B------:R-:W-:Y:S02]  /*62f0*/  LOP3.LUT R0, R0, 0xfffffff8, RZ, 0xc0, !PT ;  /* 0xfffffff800007812 */ /* 0x000fe400078ec0ff */
[----:B------:R-:W-:-:S02]  /*6300*/  SHF.R.S32.HI R27, RZ, 0x6, R27 ;  /* 0x00000006ff1b7819 */ /* 0x000fc4000001141b */
[----:B------:R-:W-:Y:S01]  /*6310*/  LOP3.LUT R5, R5, 0x3ffffffc, RZ, 0xc0, !PT ;  /* 0x3ffffffc05057812 */ /* 0x000fe200078ec0ff */
[----:B------:R-:W-:Y:S01]  /*6320*/  IMAD.IADD R7, R7, 0x1, -R0 ;  /* 0x0000000107077824 */ /* 0x000fe200078e0a00 */
[----:B------:R-:W-:Y:S01]  /*6330*/  LEA.HI R0, R2, R3, RZ, 0x1 ;  /* 0x0000000302007211 */ /* 0x000fe200078f08ff */
[----:B------:R-:W-:Y:S01]  /*6340*/  IMAD.SHL.U32 R6, R27, 0x8, RZ ;  /* 0x000000081b067824 */ /* 0x000fe200078e00ff */
[----:B------:R-:W-:Y:S01]  /*6350*/  F2FP.BF16.PACK_AB R58, R59, R58 ;  /* 0x0000003a3b3a723e */ /* 0x000fe200000010ff */
[C---:B------:R-:W-:Y:S01]  /*6360*/  IMAD.SHL.U32 R2, R7.reuse, 0x40, RZ ;  /* 0x0000004007027824 */ /* 0x040fe200078e00ff */
[----:B------:R-:W-:Y:S02]  /*6370*/  LOP3.LUT R4, R0, 0x1ffffe, RZ, 0xc0, !PT ;  /* 0x001ffffe00047812 */ /* 0x000fe400078ec0ff */
[----:B------:R-:W-:Y:S02]  /*6380*/  LOP3.LUT P0, RZ, R7, 0x4, RZ, 0xc0, !PT ;  /* 0x0000000407ff7812 */ /* 0x000fe4000780c0ff */
[----:B------:R-:W-:Y:S01]  /*6390*/  LOP3.LUT R0, R2, 0x1c0, RZ, 0xc0, !PT ;  /* 0x000001c002007812 */ /* 0x000fe200078ec0ff */
[----:B------:R-:W-:Y:S01]  /*63a0*/  IMAD.IADD R3, R3, 0x1, -R4 ;  /* 0x0000000103037824 */ /* 0x000fe200078e0a04 */
[----:B------:R-:W-:Y:S01]  /*63b0*/  F2FP.BF16.PACK_AB R60, R61, R60 ;  /* 0x0000003c3d3c723e */ /* 0x000fe200000010ff */
[----:B------:R-:W-:Y:S01]  /*63c0*/  IMAD.IADD R2, R29, 0x1, -R5 ;  /* 0x000000011d027824 */ /* 0x000fe200078e0a05 */
[----:B------:R-:W-:-:S02]  /*63d0*/  LOP3.LUT R4, R0, 0x18, R6, 0xf8, !PT ;  /* 0x0000001800047812 */ /* 0x000fc400078ef806 */
[----:B------:R-:W-:Y:S01]  /*63e0*/  SHF.R.U32.HI R0, RZ, 0x3, R0 ;  /* 0x00000003ff007819 */ /* 0x000fe20000011600 */
[----:B------:R-:W-:Y:S01]  /*63f0*/  IMAD R2, R3, 0x200, R2 ;  /* 0x0000020003027824 */ /* 0x000fe200078e0202 */
[----:B------:R-:W-:Y:S02]  /*6400*/  F2FP.BF16.PACK_AB R62, R63, R62 ;  /* 0x0000003e3f3e723e */ /* 0x000fe400000010ff */
[----:B------:R-:W-:Y:S02]  /*6410*/  LOP3.LUT R0, R4, R0, RZ, 0x3c, !PT ;  /* 0x0000000004007212 */ /* 0x000fe400078e3cff */
[----:B------:R-:W-:Y:S02]  /*6420*/  F2FP.BF16.PACK_AB R68, R69, R68 ;  /* 0x000000444544723e */ /* 0x000fe400000010ff */
[----:B------:R-:W-:Y:S01]  /*6430*/  F2FP.BF16.PACK_AB R70, R71, R70 ;  /* 0x000000464746723e */ /* 0x000fe200000010ff */
[----:B------:R-:W-:Y:S01]  /*6440*/  IMAD.U32 R0, R2, 0x2, R0 ;  /* 0x0000000202007824 */ /* 0x000fe200078e0000 */
[----:B------:R-:W-:-:S02]  /*6450*/  F2FP.BF16.PACK_AB R80, R81, R80 ;  /* 0x000000505150723e */ /* 0x000fc400000010ff */
[----:B------:R-:W-:Y:S01]  /*6460*/  F2FP.BF16.PACK_AB R82, R83, R82 ;  /* 0x000000525352723e */ /* 0x000fe200000010ff */
[----:B------:R-:W-:Y:S01]  /*6470*/  IMAD.SHL.U32 R0, R0, 0x2, RZ ;  /* 0x0000000200007824 */ /* 0x000fe200078e00ff */
[----:B------:R-:W-:Y:S01]  /*6480*/  BAR.SYNC.DEFER_BLOCKING 0x1, 0x100 ;  /* 0x0044000000007b1d */ /* 0x000fe20000010000 */
[----:B------:R-:W-:Y:S02]  /*6490*/  F2FP.BF16.PACK_AB R72, R73, R72 ;  /* 0x000000484948723e */ /* 0x000fe400000010ff */
[----:B------:R-:W-:Y:S02]  /*64a0*/  F2FP.BF16.PACK_AB R74, R75, R74 ;  /* 0x0000004a4b4a723e */ /* 0x000fe400000010ff */
[C---:B------:R-:W-:Y:S02]  /*64b0*/  IADD3 R2, R0.reuse, 0x40, RZ ;  /* 0x0000004000027810 */ /* 0x040fe40007ffe0ff */
[----:B------:R-:W-:Y:S02]  /*64c0*/  @P0 IADD3 R2, R0, -0x40, RZ ;  /* 0xffffffc000020810 */ /* 0x000fe40007ffe0ff */
[----:B------:R-:W-:-:S02]  /*64d0*/  F2FP.BF16.PACK_AB R76, R77, R76 ;  /* 0x0000004c4d4c723e */ /* 0x000fc400000010ff */
[----:B------:R-:W-:Y:S02]  /*64e0*/  F2FP.BF16.PACK_AB R78, R79, R78 ;  /* 0x0000004e4f4e723e */ /* 0x000fe400000010ff */
[----:B------:R-:W-:Y:S02]  /*64f0*/  F2FP.BF16.PACK_AB R26, R26, R84 ;  /* 0x000000541a1a723e */ /* 0x000fe400000010ff */
[----:B------:R-:W-:Y:S02]  /*6500*/  F2FP.BF16.PACK_AB R25, R25, R86 ;  /* 0x000000561919723e */ /* 0x000fe400000010ff */
[----:B------:R-:W-:Y:S02]  /*6510*/  F2FP.BF16.PACK_AB R22, R22, R96 ;  /* 0x000000601616723e */ /* 0x000fe400000010ff */
[----:B------:R-:W-:Y:S02]  /*6520*/  F2FP.BF16.PACK_AB R21, R21, R98 ;  /* 0x000000621515723e */ /* 0x000fe400000010ff */
        /* <DEDUP_REMOVED lines=30> */
[----:B------:R-:W-:-:S03]  /*6710*/  PLOP3.LUT P1, PT, PT, PT, UP1, 0x80, 0x0 ;  /* 0x000000000000781c */ /* 0x000fc60003f2f018 */
        /* <DEDUP_REMOVED lines=34> */
[----:B------:R2:W-:Y:S04]  /*6940*/  STS [R0+0x5080], R8 ;  /* 0x0050800800007388 */ /* 0x0005e80000000800 */
[----:B------:R3:W-:Y:S04]  /*6950*/  STS [R0+0x5480], R7 ;  /* 0x0054800700007388 */ /* 0x0007e80000000800 */
[----:B------:R-:W-:Y:S04]  /*6960*/  STS [R2+0x5080], R4 ;  /* 0x0050800402007388 */ /* 0x000fe80000000800 */
[----:B------:R4:W-:Y:S01]  /*6970*/  STS [R2+0x5480], R3 ;  /* 0x0054800302007388 */ /* 0x0009e20000000800 */
[----:B-1----:R-:W-:-:S02]  /*6980*/  IMAD.U32 R9, RZ, RZ, UR5 ;  /* 0x00000005ff097e24 */ /* 0x002fc4000f8e00ff */
[----:B--2---:R-:W-:Y:S01]  /*6990*/  IMAD.U32 R8, RZ, RZ, UR4 ;  /* 0x00000004ff087e24 */ /* 0x004fe2000f8e00ff */
[----:B------:R-:W-:Y:S06]  /*69a0*/  BAR.SYNC.DEFER_BLOCKING 0x1, 0x100 ;  /* 0x0044000000007b1d */ /* 0x000fec0000010000 */
[----:B------:R-:W-:Y:S02]  /*69b0*/  ULDC.64 UR4, c[0x0][0x360] ;  /* 0x0000d80000047ab9 */ /* 0x000fe40000000a00 */
[----:B------:R-:W-:Y:S01]  /*69c0*/  UISETP.NE.U32.AND UP0, UPT, URZ, UR4, UPT ;  /* 0x000000043f00728c */ /* 0x000fe2000bf05070 */
[----:B---3--:R-:W2:Y:S03]  /*69d0*/  @P1 LDG.E R0, [R8.64] ;  /* 0x0000001408001981 */ /* 0x008ea6000c1e1900 */
[----:B------:R-:W-:Y:S01]  /*69e0*/  UISETP.NE.AND.EX UP0, UPT, URZ, UR5, UPT, UP0 ;  /* 0x000000053f00728c */ /* 0x000fe2000bf05300 */
[----:B------:R-:W-:-:S02]  /*69f0*/  IMAD.MOV.U32 R7, RZ, RZ, c[0x0][0x2f0] ;  /* 0x0000bc00ff077624 */ /* 0x000fc400078e00ff */
[----:B------:R-:W-:-:S03]  /*6a00*/  ULDC.64 UR4, c[0x0][0x360] ;  /* 0x0000d80000047ab9 */ /* 0x000fc60000000a00 */
[----:B------:R-:W-:-:S05]  /*6a10*/  PLOP3.LUT P0, PT, PT, PT, UP0, 0x80, 0x0 ;  /* 0x000000000000781c */ /* 0x000fca0003f0f008 */
[----:B------:R-:W-:-:S06]  /*6a20*/  @UP0 UIMAD.WIDE UR4, UR16, UR6, UR4 ;  /* 0x00000006100402a5 */ /* 0x000fcc000f8e0204 */
[----:B----4-:R-:W-:Y:S02]  /*6a30*/  IMAD.U32 R2, RZ, RZ, UR4 ;  /* 0x00000004ff027e24 */ /* 0x010fe4000f8e00ff */
[----:B------:R-:W-:-:S05]  /*6a40*/  IMAD.U32 R3, RZ, RZ, UR5 ;  /* 0x00000005ff037e24 */ /* 0x000fca000f8e00ff */
[----:B------:R1:W5:Y:S01]  /*6a50*/  @P0 LDG.E R7, [R2.64] ;  /* 0x0000001402070981 */ /* 0x000362000c1e1900 */
[----:B------:R-:W-:Y:S02]  /*6a60*/  UMOV UR10, URZ ;  /* 0x0000003f000a7c82 */ /* 0x000fe40008000000 */
[----:B------:R-:W-:Y:S01]  /*6a70*/  UMOV UR11, URZ ;  /* 0x0000003f000b7c82 */ /* 0x000fe20008000000 */
[----:B--2---:R-:W2:Y:S02]  /*6a80*/  @P1 R2UR UR5, R0 ;  /* 0x00000000000513c2 */ /* 0x004ea400000e0000 */
[----:B--2---:R-:W-:Y:S02]  /*6a90*/  @UP1 USHF.R.S32.HI UR4, URZ, 0x1f, UR5 ;  /* 0x0000001f3f041899 */ /* 0x004fe40008011405 */
[----:B------:R-:W-:-:S05]  /*6aa0*/  @UP1 UMOV UR10, UR5 ;  /* 0x00000005000a1c82 */ /* 0x000fca0008000000 */
[----:B------:R-:W-:Y:S01]  /*6ab0*/  @UP1 UMOV UR11, UR4 ;  /* 0x00000004000b1c82 */ /* 0x000fe20008000000 */
[----:B------:R-:W-:Y:S05]  /*6ac0*/  @P0 BRA `(.L_x_554) ;  /* 0x0000004000000947 */ /* 0x000fea0003800000 */
[----:B-1----:R-:W-:Y:S05]  /*6ad0*/  @!P1 BRA `(.L_x_554) ;  /* 0x0000003000009947 */ /* 0x002fea0003800000 */
[----:B------:R-:W2:Y:S04]  /*6ae0*/  LDG.E R0, [R8.64] ;  /* 0x0000001408007981 */ /* 0x000ea8000c1e1900 */
[----:B------:R-:W2:Y:S02]  /*6af0*/  LDG.E R2, [R8.64+0x4] ;  /* 0x0000041408027981 */ /* 0x000ea4000c1e1900 */
[----:B--2--5:R-:W-:Y:S02]  /*6b00*/  IADD3 R7, -R0, R2, RZ ;  /* 0x0000000200077210 */ /* 0x024fe40007ffe1ff */
.L_x_554:
[----:B-1----:R-:W-:Y:S01]  /*6b10*/  LEA.HI R0, R28, R29, RZ, 0x3 ;  /* 0x0000001d1c007211 */ /* 0x002fe200078f18ff */
[----:B------:R-:W-:Y:S01]  /*6b20*/  USHF.R.S32.HI UR6, URZ, 0x1f, UR17 ;  /* 0x0000001f3f067899 */ /* 0x000fe20008011411 */
[----:B------:R-:W-:Y:S01]  /*6b30*/  IMAD.U32 R4, RZ, RZ, UR17 ;  /* 0x00000011ff047e24 */ /* 0x000fe2000f8e00ff */
[----:B------:R-:W-:Y:S01]  /*6b40*/  ULDC.64 UR4, c[0x0][0x338] ;  /* 0x0000ce0000047ab9 */ /* 0x000fe20000000a00 */
[----:B------:R-:W-:Y:S01]  /*6b50*/  LOP3.LUT R2, R0, 0x1ffffff8, RZ, 0xc0, !PT ;  /* 0x1ffffff800027812 */ /* 0x000fe200078ec0ff */
[----:B------:R-:W-:Y:S01]  /*6b60*/  UIMAD UR4, UR6, UR4, URZ ;  /* 0x00000004060472a4 */ /* 0x000fe2000f8e023f */
[----:B------:R-:W-:Y:S01]  /*6b70*/  SHF.R.S32.HI R14, RZ, 0x3, R0 ;  /* 0x00000003ff0e7819 */ /* 0x000fe20000011400 */
[----:B------:R-:W-:Y:S01]  /*6b80*/  USHF.R.S32.HI UR7, URZ, 0x1f, UR16 ;  /* 0x0000001f3f077899 */ /* 0x000fe20008011410 */
[----:B-----5:R-:W-:Y:S01]  /*6b90*/  IADD3 R7, R7, -UR9, RZ ;  /* 0x8000000907077c10 */ /* 0x020fe2000fffe0ff */
[----:B------:R-:W-:Y:S01]  /*6ba0*/  IMAD.IADD R2, R29, 0x1, -R2 ;  /* 0x000000011d027824 */ /* 0x000fe200078e0a02 */
[----:B------:R-:W-:Y:S01]  /*6bb0*/  UIMAD UR5, UR17, UR5, UR4 ;  /* 0x00000005110572a4 */ /* 0x000fe2000f8e0204 */
[----:B------:R-:W-:Y:S01]  /*6bc0*/  IMAD.SHL.U32 R0, R14, 0x40, RZ ;  /* 0x000000400e007824 */ /* 0x000fe200078e00ff */
[----:B------:R-:W-:Y:S01]  /*6bd0*/  IMNMX R15, R7, 0x40, PT ;  /* 0x00000040070f7817 */ /* 0x000fe20003800200 */
[----:B------:R-:W-:Y:S01]  /*6be0*/  IMAD.SHL.U32 R2, R2, 0x8, RZ ;  /* 0x0000000802027824 */ /* 0x000fe200078e00ff */
[----:B------:R-:W-:Y:S01]  /*6bf0*/  USEL UR16, UR16, URZ, !UP1 ;  /* 0x0000003f10107287 */ /* 0x000fe2000c800000 */
[----:B------:R-:W-:Y:S01]  /*6c00*/  IADD3 R6, P0, R14, UR10, RZ ;  /* 0x0000000a0e067c10 */ /* 0x000fe2000ff1e0ff */
[----:B------:R-:W-:Y:S01]  /*6c10*/  USEL UR7, UR7, URZ, !UP1 ;  /* 0x0000003f07077287 */ /* 0x000fe2000c800000 */
[----:B------:R-:W-:Y:S01]  /*6c20*/  LOP3.LUT R0, R0, 0x1c0, RZ, 0xc0, !PT ;  /* 0x000001c000007812 */ /* 0x000fe200078ec0ff */
[----:B------:R-:W-:Y:S01]  /*6c30*/  IMAD.U32 R8, RZ, RZ, UR18 ;  /* 0x00000012ff087e24 */ /* 0x000fe2000f8e00ff */
[----:B------:R-:W-:Y:S01]  /*6c40*/  ISETP.GE.AND P4, PT, R14, R15, PT ;  /* 0x0000000f0e00720c */ /* 0x000fe20003f86270 */
[----:B------:R-:W-:Y:S01]  /*6c50*/  IMAD.U32 R29, RZ, RZ, UR16 ;  /* 0x00000010ff1d7e24 */ /* 0x000fe2000f8e00ff */
[----:B------:R-:W-:Y:S01]  /*6c60*/  LOP3.LUT R3, R0, 0x38, R2, 0xf8, !PT ;  /* 0x0000003800037812 */ /* 0x000fe200078ef802 */
[----:B------:R-:W-:Y:S01]  /*6c70*/  BSSY B0, `(.L_x_555) ;  /* 0x000002b000007945 */ /* 0x000fe20003800000 */
[----:B------:R-:W-:-:S02]  /*6c80*/  SHF.R.U32.HI R0, RZ, 0x3, R0 ;  /* 0x00000003ff007819 */ /* 0x000fc40000011600 */
[----:B------:R-:W-:Y:S02]  /*6c90*/  LEA.HI.X.SX32 R7, R14, UR11, 0x1, P0 ;  /* 0x0000000b0e077c11 */ /* 0x000fe400080f0eff */
[----:B------:R-:W-:Y:S02]  /*6ca0*/  LOP3.LUT R0, R3, R0, RZ, 0x3c, !PT ;  /* 0x0000000003007212 */ /* 0x000fe400078e3cff */
[----:B------:R-:W-:Y:S02]  /*6cb0*/  SHF.R.S32.HI R3, RZ, 0x1f, R2 ;  /* 0x0000001fff037819 */ /* 0x000fe40000011402 */
[----:B------:R-:W-:Y:S01]  /*6cc0*/  IADD3 R28, R2, 0x40, RZ ;  /* 0x00000040021c7810 */ /* 0x000fe20007ffe0ff */
[----:B------:R-:W-:Y:S02]  /*6cd0*/  IMAD R0, R27, 0x200, R0 ;  /* 0x000002001b007824 */ /* 0x000fe400078e0200 */
[----:B------:R-:W-:-:S04]  /*6ce0*/  IMAD.WIDE.U32 R4, R4, c[0x0][0x338], R2 ;  /* 0x0000ce0004047a25 */ /* 0x000fc800078e0002 */
[----:B------:R-:W-:Y:S01]  /*6cf0*/  IMAD.SHL.U32 R0, R0, 0x2, RZ ;  /* 0x0000000200007824 */ /* 0x000fe200078e00ff */
[----:B------:R-:W-:Y:S01]  /*6d00*/  IADD3 R5, R5, UR5, RZ ;  /* 0x0000000505057c10 */ /* 0x000fe2000fffe0ff */
[----:B------:R-:W-:Y:S02]  /*6d10*/  ULDC.64 UR4, c[0x0][0x340] ;  /* 0x0000d00000047ab9 */ /* 0x000fe40000000a00 */
[----:B------:R-:W-:Y:S01]  /*6d20*/  UIMAD UR4, UR7, UR4, URZ ;  /* 0x00000004070472a4 */ /* 0x000fe2000f8e023f */
[----:B------:R1:W2:Y:S01]  /*6d30*/  LDS.128 R40, [R0+0x7080] ;  /* 0x0070800000287984 */ /* 0x0002a20000000c00 */
[----:B------:R-:W-:Y:S02]  /*6d40*/  IMAD.WIDE.U32 R12, R29, c[0x0][0x340], R4 ;  /* 0x0000d0001d0c7a25 */ /* 0x000fe400078e0004 */
[----:B------:R-:W-:Y:S01]  /*6d50*/  UIMAD UR4, UR16, UR5, UR4 ;  /* 0x00000005100472a4 */ /* 0x000fe2000f8e0204 */
[----:B------:R1:W3:Y:S01]  /*6d60*/  LDS.128 R36, [R0+0x9080] ;  /* 0x0090800000247984 */ /* 0x0002e20000000c00 */
[----:B------:R-:W-:-:S03]  /*6d70*/  IMAD.WIDE R4, R8, 0x40, R6 ;  /* 0x0000004008047825 */ /* 0x000fc600078e0206 */
[----:B------:R1:W4:Y:S01]  /*6d80*/  LDS.128 R32, [R0+0xb080] ;  /* 0x00b0800000207984 */ /* 0x0003220000000c00 */
[----:B------:R-:W-:-:S03]  /*6d90*/  IADD3 R9, R13, UR4, RZ ;  /* 0x000000040d097c10 */ /* 0x000fc6000fffe0ff */
        /* <DEDUP_REMOVED lines=24> */
.L_x_556:
[----:B------:R-:W-:Y:S05]  /*6f20*/  BSYNC B0 ;  /* 0x0000000000007941 */ /* 0x000fea0003800000 */
.L_x_555:
        /* <DEDUP_REMOVED lines=21> */
.L_x_558:
[----:B------:R-:W-:Y:S05]  /*7080*/  BSYNC B0 ;  /* 0x0000000000007941 */ /* 0x000fea0003800000 */
.L_x_557:
[----:B------:R-:W-:Y:S01]  /*7090*/  ULDC.64 UR4, c[0x0][0x308] ;  /* 0x0000c20000047ab9 */ /* 0x000fe20000000a00 */
[----:B-1----:R-:W-:Y:S01]  /*70a0*/  MOV R0, UR17 ;  /* 0x0000001100007c02 */ /* 0x002fe20008000f00 */
[----:B------:R-:W-:Y:S01]  /*70b0*/  UIMAD UR4, UR6, UR4, URZ ;  /* 0x00000004060472a4 */ /* 0x000fe2000f8e023f */
[----:B------:R-:W-:Y:S03]  /*70c0*/  BSSY B0, `(.L_x_559) ;  /* 0x0000018000007945 */ /* 0x000fe60003800000 */
        /* <DEDUP_REMOVED lines=23> */
.L_x_560:
[----:B------:R-:W-:Y:S05]  /*7240*/  BSYNC B0 ;  /* 0x0000000000007941 */ /* 0x000fea0003800000 */
.L_x_559:
        /* <DEDUP_REMOVED lines=19> */
.L_x_553:
[----:B------:R-:W-:Y:S02]  /*7380*/  ULDC.64 UR4, c[0x0][0x358] ;  /* 0x0000d60000047ab9 */ /* 0x000fe40000000a00 */
[----:B------:R-:W-:-:S02]  /*7390*/  UISETP.NE.U32.AND UP1, UPT, URZ, UR4, UPT ;  /* 0x000000043f00728c */ /* 0x000fc4000bf25070 */
[----:B------:R-:W-:Y:S02]  /*73a0*/  UMOV UR6, 0x4 ;  /* 0x0000000400067882 */ /* 0x000fe40000000000 */
[----:B------:R-:W-:-:S03]  /*73b0*/  UISETP.NE.AND.EX UP1, UPT, URZ, UR5, UPT, UP1 ;  /* 0x000000053f00728c */ /* 0x000fc6000bf25310 */
[----:B------:R-:W-:Y:S02]  /*73c0*/  ULDC.64 UR4, c[0x0][0x358] ;  /* 0x0000d60000047ab9 */ /* 0x000fe40000000a00 */
[----:B------:R-:W-:Y:S01]  /*73d0*/  UIMAD.WIDE UR4, UR16, UR6, UR4 ;  /* 0x00000006100472a5 */ /* 0x000fe2000f8e0204 */
[----:B------:R-:W-:-:S05]  /*73e0*/  PLOP3.LUT P1, PT, PT, PT, UP1, 0x80, 0x0 ;  /* 0x000000000000781c */ /* 0x000fca0003f2f018 */
[----:B------:R-:W-:Y:S01]  /*73f0*/  IMAD.U32 R4, RZ, RZ, UR4 ;  /* 0x00000004ff047e24 */ /* 0x000fe2000f8e00ff */
[----:B-----5:R-:W-:Y:S01]  /*7400*/  MOV R5, UR5 ;  /* 0x0000000500057c02 */ /* 0x020fe20008000f00 */
[----:B------:R-:W-:-:S06]  /*7410*/  ULDC.64 UR4, c[0x0][0x360] ;  /* 0x0000d80000047ab9 */ /* 0x000fcc0000000a00 */
[----:B------:R-:W2:Y:S01]  /*7420*/  @P1 LDG.E R0, [R4.64] ;  /* 0x0000001404001981 */ /* 0x000ea2000c1e1900 */
[----:B------:R-:W-:Y:S01]  /*7430*/  UISETP.NE.U32.AND UP0, UPT, URZ, UR4, UPT ;  /* 0x000000043f00728c */ /* 0x000fe2000bf05070 */
[----:B------:R-:W-:-:S03]  /*7440*/  IMAD.MOV.U32 R6, RZ, RZ, c[0x0][0x2f0] ;  /* 0x0000bc00ff067624 */ /* 0x000fc600078e00ff */
[----:B------:R-:W-:-:S03]  /*7450*/  UISETP.NE.AND.EX UP0, UPT, URZ, UR5, UPT, UP0 ;  /* 0x000000053f00728c */ /* 0x000fc6000bf05300 */
[----:B------:R-:W-:-:S03]  /*7460*/  ULDC.64 UR4, c[0x0][0x360] ;  /* 0x0000d80000047ab9 */ /* 0x000fc60000000a00 */
[----:B------:R-:W-:-:S05]  /*7470*/  PLOP3.LUT P0, PT, PT, PT, UP0, 0x80, 0x0 ;  /* 0x000000000000781c */ /* 0x000fca0003f0f008 */
[----:B------:R-:W-:-:S06]  /*7480*/  @UP0 UIMAD.WIDE UR4, UR16, UR6, UR4 ;  /* 0x00000006100402a5 */ /* 0x000fcc000f8e0204 */
[----:B------:R-:W-:Y:S01]  /*7490*/  MOV R2, UR4 ;  /* 0x0000000400027c02 */ /* 0x000fe20008000f00 */
        /* <DEDUP_REMOVED lines=13> */
.L_x_561:
[----:B-1----:R-:W1:Y:S01]  /*7570*/  S2R R2, SR_TID.X ;  /* 0x0000000000027919 */ /* 0x002e620000002100 */
[----:B------:R-:W-:Y:S01]  /*7580*/  USHF.R.S32.HI UR6, URZ, 0x1f, UR17 ;  /* 0x0000001f3f067899 */ /* 0x000fe20008011411 */
[----:B-----5:R-:W-:Y:S01]  /*7590*/  IADD3 R14, R6, -UR9, RZ ;  /* 0x80000009060e7c10 */ /* 0x020fe2000fffe0ff */
[----:B------:R-:W-:Y:S01]  /*75a0*/  ULDC.64 UR4, c[0x0][0x308] ;  /* 0x0000c20000047ab9 */ /* 0x000fe20000000a00 */
[----:B------:R-:W-:Y:S01]  /*75b0*/  IMAD.U32 R6, RZ, RZ, UR18 ;  /* 0x00000012ff067e24 */ /* 0x000fe2000f8e00ff */
[----:B------:R-:W-:Y:S01]  /*75c0*/  UIMAD UR4, UR6, UR4, URZ ;  /* 0x00000004060472a4 */ /* 0x000fe2000f8e023f */
[----:B------:R-:W-:Y:S01]  /*75d0*/  BSSY B0, `(.L_x_562) ;  /* 0x0000029000007945 */ /* 0x000fe20003800000 */
[----:B------:R-:W-:-:S02]  /*75e0*/  USHF.R.S32.HI UR7, URZ, 0x1f, UR16 ;  /* 0x0000001f3f077899 */ /* 0x000fc40008011410 */
[----:B------:R-:W-:Y:S02]  /*75f0*/  UIMAD UR5, UR17, UR5, UR4 ;  /* 0x00000005110572a4 */ /* 0x000fe4000f8e0204 */
[----:B------:R-:W-:Y:S02]  /*7600*/  USEL UR16, UR16, URZ, !UP1 ;  /* 0x0000003f10107287 */ /* 0x000fe4000c800000 */
[----:B------:R-:W-:-:S04]  /*7610*/  USEL UR7, UR7, URZ, !UP1 ;  /* 0x0000003f07077287 */ /* 0x000fc8000c800000 */
[----:B------:R-:W-:Y:S01]  /*7620*/  IMAD.U32 R17, RZ, RZ, UR16 ;  /* 0x00000010ff117e24 */ /* 0x000fe2000f8e00ff */
[----:B-1----:R-:W-:-:S04]  /*7630*/  SHF.R.S32.HI R4, RZ, 0x1f, R2 ;  /* 0x0000001fff047819 */ /* 0x002fc80000011402 */
[----:B------:R-:W-:-:S04]  /*7640*/  LEA.HI R4, R4, R2, RZ, 0x3 ;  /* 0x0000000204047211 */ /* 0x000fc800078f18ff */
[----:B------:R-:W-:-:S05]  /*7650*/  LOP3.LUT R0, R4, 0x1ffffff8, RZ, 0xc0, !PT ;  /* 0x1ffffff804007812 */ /* 0x000fca00078ec0ff */
[----:B------:R-:W-:Y:S02]  /*7660*/  IMAD.IADD R0, R2, 0x1, -R0 ;  /* 0x0000000102007824 */ /* 0x000fe400078e0a00 */
[----:B------:R-:W-:Y:S02]  /*7670*/  IMAD.U32 R2, RZ, RZ, UR17 ;  /* 0x00000011ff027e24 */ /* 0x000fe4000f8e00ff */
[----:B------:R-:W-:Y:S01]  /*7680*/  IMAD.SHL.U32 R12, R0, 0x8, RZ ;  /* 0x00000008000c7824 */ /* 0x000fe200078e00ff */
[----:B------:R-:W-:-:S04]  /*7690*/  SHF.R.S32.HI R0, RZ, 0x3, R4 ;  /* 0x00000003ff007819 */ /* 0x000fc80000011404 */
[--C-:B------:R-:W-:Y:S02]  /*76a0*/  SHF.R.S32.HI R13, RZ, 0x1f, R12.reuse ;  /* 0x0000001fff0d7819 */ /* 0x100fe4000001140c */
[C---:B------:R-:W-:Y:S02]  /*76b0*/  ISETP.GE.AND P4, PT, R0.reuse, R14, PT ;  /* 0x0000000e0000720c */ /* 0x040fe40003f86270 */
[----:B------:R-:W-:Y:S01]  /*76c0*/  IADD3 R4, P0, R0, UR10, RZ ;  /* 0x0000000a00047c10 */ /* 0x000fe2000ff1e0ff */
[----:B------:R-:W-:Y:S01]  /*76d0*/  IMAD.WIDE.U32 R2, R2, c[0x0][0x308], R12 ;  /* 0x0000c20002027a25 */ /* 0x000fe200078e000c */
[----:B------:R-:W-:Y:S02]  /*76e0*/  IADD3 R15, R12, 0x40, RZ ;  /* 0x000000400c0f7810 */ /* 0x000fe40007ffe0ff */
[----:B------:R-:W-:Y:S02]  /*76f0*/  LEA.HI.X.SX32 R5, R0, UR11, 0x1, P0 ;  /* 0x0000000b00057c11 */ /* 0x000fe400080f0eff */
[----:B------:R-:W-:Y:S01]  /*7700*/  IADD3 R3, R3, UR5, RZ ;  /* 0x0000000503037c10 */ /* 0x000fe2000fffe0ff */
[----:B------:R-:W-:Y:S01]  /*7710*/  ULDC.64 UR4, c[0x0][0x310] ;  /* 0x0000c40000047ab9 */ /* 0x000fe20000000a00 */
[----:B------:R-:W-:Y:S01]  /*7720*/  IADD3 R16, R12, 0x80, RZ ;  /* 0x000000800c107810 */ /* 0x000fe20007ffe0ff */
[----:B------:R-:W-:Y:S01]  /*7730*/  UIMAD UR4, UR7, UR4, URZ ;  /* 0x00000004070472a4 */ /* 0x000fe2000f8e023f */
[----:B------:R-:W-:-:S03]  /*7740*/  IMAD.WIDE R6, R6, 0x40, R4 ;  /* 0x0000004006067825 */ /* 0x000fc600078e0204 */
[----:B------:R-:W-:Y:S01]  /*7750*/  UIMAD UR4, UR16, UR5, UR4 ;  /* 0x00000005100472a4 */ /* 0x000fe2000f8e0204 */
        /* <DEDUP_REMOVED lines=16> */
.L_x_563:
[----:B------:R-:W-:Y:S05]  /*7860*/  BSYNC B0 ;  /* 0x0000000000007941 */ /* 0x000fea0003800000 */
.L_x_562:
        /* <DEDUP_REMOVED lines=19> */
.L_x_565:
[----:B------:R-:W-:Y:S05]  /*79a0*/  BSYNC B0 ;  /* 0x0000000000007941 */ /* 0x000fea0003800000 */
.L_x_564:
        /* <DEDUP_REMOVED lines=26> */
.L_x_567:
[----:B------:R-:W-:Y:S05]  /*7b50*/  BSYNC B0 ;  /* 0x0000000000007941 */ /* 0x000fea0003800000 */
.L_x_566:
        /* <DEDUP_REMOVED lines=18> */
.L_x_568:
        /* <DEDUP_REMOVED lines=16> */
.L_x_1396:


//--------------------- .text._ZN7cutlass13device_kernelIN5flash19enable_sm80_to_sm89INS1_16FlashAttnBwdSm80INS1_25CollectiveMainloopBwdSm80ILi1ELi1EN4cute5tupleIJNS5_1CILi64EEES8_NS7_ILi192EEEEEENS_10bfloat16_tEfNS_4arch4Sm80ELb1ELb0ELb1ELb1ELb1ELb0ELb0ELb0ELi2ELi2ELi2ELi2ELb1EEENS1_21CollectiveEpilogueBwdISA_SB_SD_Li256ELb1ELb0ELi4EEENS1_25SingleTileBwdLPTSchedulerILb1ELi64ELb1EEEEEEEEEvNT_6ParamsE --------------------------
	.section	.text._ZN7cutlass13device_kernelIN5flash19enable_sm80_to_sm89INS1_16FlashAttnBwdSm80INS1_25CollectiveMainloopBwdSm80ILi1ELi1EN4cute5tupleIJNS5_1CILi64EEES8_NS7_ILi192EEEEEENS_10bfloat16_tEfNS_4arch4Sm80ELb1ELb0ELb1ELb1ELb1ELb0ELb0ELb0ELi2ELi2ELi2ELi2ELb1EEENS1_21CollectiveEpilogueBwdISA_SB_SD_Li256ELb1ELb0ELi4EEENS1_25SingleTileBwdLPTSchedulerILb1ELi64ELb1EEEEEEEEEvNT_6ParamsE,"ax",@progbits
	.sectioninfo	@"SHI_REGISTERS=255"
	.align	128
.text._ZN7cutlass13device_kernelIN5flash19enable_sm80_to_sm89INS1_16FlashAttnBwdSm80INS1_25CollectiveMainloopBwdSm80ILi1ELi1EN4cute5tupleIJNS5_1CILi64EEES8_NS7_ILi192EEEEEENS_10bfloat16_tEfNS_4arch4Sm80ELb1ELb0ELb1ELb1ELb1ELb0ELb0ELb0ELi2ELi2ELi2ELi2ELb1EEENS1_21CollectiveEpilogueBwdISA_SB_SD_Li256ELb1ELb0ELi4EEENS1_25SingleTileBwdLPTSchedulerILb1ELi64ELb1EEEEEEEEEvNT_6ParamsE:
        .type           _ZN7cutlass13device_kernelIN5flash19enable_sm80_to_sm89INS1_16FlashAttnBwdSm80INS1_25CollectiveMainloopBwdSm80ILi1ELi1EN4cute5tupleIJNS5_1CILi64EEES8_NS7_ILi192EEEEEENS_10bfloat16_tEfNS_4arch4Sm80ELb1ELb0ELb1ELb1ELb1ELb0ELb0ELb0ELi2ELi2ELi2ELi2ELb1EEENS1_21CollectiveEpilogueBwdISA_SB_SD_Li256ELb1ELb0ELi4EEENS1_25SingleTileBwdLPTSchedulerILb1ELi64ELb1EEEEEEEEEvNT_6ParamsE,@function
        .size           _ZN7cutlass13device_kernelIN5flash19enable_sm80_to_sm89INS1_16FlashAttnBwdSm80INS1_25CollectiveMainloopBwdSm80ILi1ELi1EN4cute5tupleIJNS5_1CILi64EEES8_NS7_ILi192EEEEEENS_10bfloat16_tEfNS_4arch4Sm80ELb1ELb0ELb1ELb1ELb1ELb0ELb0ELb0ELi2ELi2ELi2ELi2ELb1EEENS1_21CollectiveEpilogueBwdISA_SB_SD_Li256ELb1ELb0ELi4EEENS1_25SingleTileBwdLPTSchedulerILb1ELi64ELb1EEEEEEEEEvNT_6ParamsE,(.L_x_1397 - _ZN7cutlass13device_kernelIN5flash19enable_sm80_to_sm89INS1_16FlashAttnBwdSm80INS1_25CollectiveMainloopBwdSm80ILi1ELi1EN4cute5tupleIJNS5_1CILi64EEES8_NS7_ILi192EEEEEENS_10bfloat16_tEfNS_4arch4Sm80ELb1ELb0ELb1ELb1ELb1ELb0ELb0ELb0ELi2ELi2ELi2ELi2ELb1EEENS1_21CollectiveEpilogueBwdISA_SB_SD_Li256ELb1ELb0ELi4EEENS1_25SingleTileBwdLPTSchedulerILb1ELi64ELb1EEEEEEEEEvNT_6ParamsE)
        .other          _ZN7cutlass13device_kernelIN5flash19enable_sm80_to_sm89INS1_16FlashAttnBwdSm80INS1_25CollectiveMainloopBwdSm80ILi1ELi1EN4cute5tupleIJNS5_1CILi64EEES8_NS7_ILi192EEEEEENS_10bfloat16_tEfNS_4arch4Sm80ELb1ELb0ELb1ELb1ELb1ELb0ELb0ELb0ELi2ELi2ELi2ELi2ELb1EEENS1_21CollectiveEpilogueBwdISA_SB_SD_Li256ELb1ELb0ELi4EEENS1_25SingleTileBwdLPTSchedulerILb1ELi64ELb1EEEEEEEEEvNT_6ParamsE,@"STO_CUDA_ENTRY STV_DEFAULT"
_ZN7cutlass13device_kernelIN5flash19enable_sm80_to_sm89INS1_16FlashAttnBwdSm80INS1_25CollectiveMainloopBwdSm80ILi1ELi1EN4cute5tupleIJNS5_1CILi64EEES8_NS7_ILi192EEEEEENS_10bfloat16_tEfNS_4arch4Sm80ELb1ELb0ELb1ELb1ELb1ELb0ELb0ELb0ELi2ELi2ELi2ELi2ELb1EEENS1_21CollectiveEpilogueBwdISA_SB_SD_Li256ELb1ELb0ELi4EEENS1_25SingleTileBwdLPTSchedulerILb1ELi64ELb1EEEEEEEEEvNT_6ParamsE:
[----:B------:R-:W-:Y:S02]  /*0000*/  MOV R1, c[0x0][0x28] ;  /* 0x00000a0000017a02 */ /* 0x000fe40000000f00 */
[----:B------:R-:W1:Y:S01]  /*0010*/  S2R R33, SR_TID.X ;  /* 0x0000000000217919 */ /* 0x000e620000002100 */
[----:B------:R-:W2:Y:S01]  /*0020*/  S2UR UR4, SR_CTAID.X ;  /* 0x00000000000479c3 */ /* 0x000ea20000002500 */
[----:B------:R-:W-:Y:S01]  /*0030*/  ULDC.64 UR18, c[0x0][0x118] ;  /* 0x0000460000127ab9 */ /* 0x000fe20000000a00 */
        /* <DEDUP_REMOVED lines=26> */
.L_x_570:
[----:B------:R-:W-:Y:S02]  /*01e0*/  ULDC UR7, c[0x0][0x3ac] ;  /* 0x0000eb0000077ab9 */ /* 0x000fe40000000800 */
[----:B------:R-:W-:Y:S02]  /*01f0*/  UISETP.NE.AND UP0, UPT, UR7, 0x1, UPT ;  /* 0x000000010700788c */ /* 0x000fe4000bf05270 */
[----:B------:R-:W-:Y:S02]  /*0200*/  ULDC.64 UR4, c[0x0][0x3b0] ;  /* 0x0000ec0000047ab9 */ /* 0x000fe40000000a00 */
[----:B------:R-:W-:Y:S02]  /*0210*/  UIMAD.WIDE.U32 UR10, UR6, UR4, URZ ;  /* 0x00000004060a72a5 */ /* 0x000fe4000f8e003f */
[----:B------:R-:W-:-:S05]  /*0220*/  UMOV UR9, UR6 ;  /* 0x0000000600097c82 */ /* 0x000fca0008000000 */
[----:B------:R-:W-:-:S04]  /*0230*/  @UP0 USHF.R.U32.HI UR9, URZ, UR5, UR11 ;  /* 0x000000053f090299 */ /* 0x000fc8000801160b */
[----:B------:R-:W-:-:S04]  /*0240*/  UIMAD UR7, UR9, UR7, URZ ;  /* 0x00000007090772a4 */ /* 0x000fc8000f8e023f */
.L_x_571:
        /* <DEDUP_REMOVED lines=12> */
[----:B------:R-:W-:-:S06]  /*0310*/  UIMAD UR4, UR4, UR6, UR5 ;  /* 0x00000006040472a4 */ /* 0x000fcc000f8e0205 */
[----:B------:R-:W-:Y:S01]  /*0320*/  IMAD.U32 R243, RZ, RZ, UR4 ;  /* 0x00000004fff37e24 */ /* 0x000fe2000f8e00ff */
        /* <DEDUP_REMOVED lines=9> */
.L_x_572:
        /* <DEDUP_REMOVED lines=14> */
.L_x_574:
[----:B------:R-:W-:Y:S02]  /*04a0*/  ULDC UR5, c[0x0][0x3d4] ;  /* 0x0000f50000057ab9 */ /* 0x000fe40000000800 */
.L_x_573:
[----:B------:R-:W-:Y:S02]  /*04b0*/  UIADD3 UR5, UR5, 0x3f, URZ ;  /* 0x0000003f05057890 */ /* 0x000fe4000fffe03f */
[----:B------:R-:W-:-:S02]  /*04c0*/  ULOP3.LUT UR16, URZ, UR9, URZ, 0x33, !UPT ;  /* 0x000000093f107292 */ /* 0x000fc4000f8e333f */
[----:B------:R-:W-:-:S04]  /*04d0*/  USHF.R.S32.HI UR4, URZ, 0x1f, UR5 ;  /* 0x0000001f3f047899 */ /* 0x000fc80008011405 */
[----:B------:R-:W-:-:S04]  /*04e0*/  ULEA.HI UR4, UR4, UR5, URZ, 0x6 ;  /* 0x0000000504047291 */ /* 0x000fc8000f8f303f */
[----:B------:R-:W-:-:S04]  /*04f0*/  USHF.R.S32.HI UR4, URZ, 0x6, UR4 ;  /* 0x000000063f047899 */ /* 0x000fc80008011404 */
[----:B------:R-:W-:Y:S02]  /*0500*/  UISETP.GT.AND UP0, UPT, UR4, UR9, UPT ;  /* 0x000000090400728c */ /* 0x000fe4000bf04270 */
[----:B------:R-:W-:Y:S02]  /*0510*/  UIADD3 UR16, UR4, UR16, URZ ;  /* 0x0000001004107290 */ /* 0x000fe4000fffe03f */
[----:B------:R-:W-:Y:S01]  /*0520*/  USEL UR15, UR15, 0xffffffff, UP0 ;  /* 0xffffffff0f0f7887 */ /* 0x000fe20008000000 */
[----:B------:R-:W-:Y:S05]  /*0530*/  BRA `(.L_x_575) ;  /* 0x000004a000007947 */ /* 0x000fea0003800000 */
.L_x_569:
[----:B------:R-:W-:Y:S02]  /*0540*/  ULDC.64 UR6, c[0x0][0x3b8] ;  /* 0x0000ee0000067ab9 */ /* 0x000fe40000000a00 */
[----:B------:R-:W-:Y:S02]  /*0550*/  UISETP.NE.AND UP0, UPT, UR6, 0x1, UPT ;  /* 0x000000010600788c */ /* 0x000fe4000bf05270 */
[----:B------:R-:W-:Y:S02]  /*0560*/  UIMAD.WIDE.U32 UR10, UR4, UR7, URZ ;  /* 0x00000007040a72a5 */ /* 0x000fe4000f8e003f */
[----:B------:R-:W-:-:S02]  /*0570*/  ULDC UR5, c[0x0][0x3c0] ;  /* 0x0000f00000057ab9 */ /* 0x000fc40000000800 */
        /* <DEDUP_REMOVED lines=17> */
.L_x_576:
[----:B------:R-:W-:Y:S02]  /*0690*/  ULDC UR7, c[0x0][0x3ac] ;  /* 0x0000eb0000077ab9 */ /* 0x000fe40000000800 */
[----:B------:R-:W-:Y:S02]  /*06a0*/  UISETP.NE.AND UP0, UPT, UR7, 0x1, UPT ;  /* 0x000000010700788c */ /* 0x000fe4000bf05270 */
[----:B------:R-:W-:Y:S02]  /*06b0*/  ULDC.64 UR4, c[0x0][0x3b0] ;  /* 0x0000ec0000047ab9 */ /* 0x000fe40000000a00 */
[----:B------:R-:W-:Y:S02]  /*06c0*/  UIMAD.WIDE.U32 UR10, UR6, UR4, URZ ;  /* 0x00000004060a72a5 */ /* 0x000fe4000f8e003f */
[----:B------:R-:W-:-:S05]  /*06d0*/  UMOV UR9, UR6 ;  /* 0x0000000600097c82 */ /* 0x000fca0008000000 */
[----:B------:R-:W-:-:S04]  /*06e0*/  @UP0 USHF.R.U32.HI UR9, URZ, UR5, UR11 ;  /* 0x000000053f090299 */ /* 0x000fc8000801160b */
[----:B------:R-:W-:-:S04]  /*06f0*/  UIMAD UR7, UR9, UR7, URZ ;  /* 0x00000007090772a4 */ /* 0x000fc8000f8e023f */
.L_x_577:
        /* <DEDUP_REMOVED lines=23> */
.L_x_578:
        /* <DEDUP_REMOVED lines=14> */
.L_x_580:
[----:B------:R-:W-:Y:S02]  /*0950*/  ULDC UR5, c[0x0][0x3d4] ;  /* 0x0000f50000057ab9 */ /* 0x000fe40000000800 */
.L_x_579:
[----:B------:R-:W-:Y:S02]  /*0960*/  UIADD3 UR5, UR5, 0x3f, URZ ;  /* 0x0000003f05057890 */ /* 0x000fe4000fffe03f */
[----:B------:R-:W-:-:S02]  /*0970*/  ULOP3.LUT UR16, URZ, UR9, URZ, 0x33, !UPT ;  /* 0x000000093f107292 */ /* 0x000fc4000f8e333f */
[----:B------:R-:W-:-:S04]  /*0980*/  USHF.R.S32.HI UR4, URZ, 0x1f, UR5 ;  /* 0x0000001f3f047899 */ /* 0x000fc80008011405 */
[----:B------:R-:W-:-:S04]  /*0990*/  ULEA.HI UR4, UR4, UR5, URZ, 0x6 ;  /* 0x0000000504047291 */ /* 0x000fc8000f8f303f */
[----:B------:R-:W-:-:S04]  /*09a0*/  USHF.R.S32.HI UR4, URZ, 0x6, UR4 ;  /* 0x000000063f047899 */ /* 0x000fc80008011404 */
[----:B------:R-:W-:Y:S02]  /*09b0*/  UISETP.GT.AND UP0, UPT, UR4, UR9, UPT ;  /* 0x000000090400728c */ /* 0x000fe4000bf04270 */
[----:B------:R-:W-:Y:S02]  /*09c0*/  UIADD3 UR16, UR4, UR16, URZ ;  /* 0x0000001004107290 */ /* 0x000fe4000fffe03f */
[----:B------:R-:W-:-:S06]  /*09d0*/  USEL UR15, UR15, 0xffffffff, UP0 ;  /* 0xffffffff0f0f7887 */ /* 0x000fcc0008000000 */
.L_x_575:
        /* <DEDUP_REMOVED lines=49> */
.L_x_581:
        /* <DEDUP_REMOVED lines=10> */
.L_x_582:
[----:B------:R-:W-:Y:S05]  /*0d90*/  @!P1 BRA `(.L_x_583) ;  /* 0x0000005000009947 */ /* 0x000fea0003800000 */
[----:B------:R1:W2:Y:S04]  /*0da0*/  LDG.E R0, [R2.64] ;  /* 0x0000001202007981 */ /* 0x0002a8000c1e1900 */
[----:B-1----:R-:W3:Y:S01]  /*0db0*/  LDG.E R2, [R2.64+0x4] ;  /* 0x0000041202027981 */ /* 0x002ee2000c1e1900 */
[----:B--2---:R-:W1:Y:S08]  /*0dc0*/  R2UR UR13, R0 ;  /* 0x00000000000d73c2 */ /* 0x004e7000000e0000 */
[----:B---3--:R-:W1:Y:S02]  /*0dd0*/  R2UR UR4, R2 ;  /* 0x00000000020473c2 */ /* 0x008e6400000e0000 */
[----:B-1----:R-:W-:-:S06]  /*0de0*/  UIADD3 UR13, -UR13, UR4, URZ ;  /* 0x000000040d0d7290 */ /* 0x002fcc000fffe13f */
.L_x_583:
        /* <DEDUP_REMOVED lines=11> */
[----:B------:R-:W-:Y:S01]  /*0ea0*/  IMAD.MOV.U32 R8, RZ, RZ, RZ ;  /* 0x000000ffff087224 */ /* 0x000fe200078e00ff */
[----:B------:R-:W-:Y:S01]  /*0eb0*/  USHF.R.S32.HI UR17, URZ, 0x1f, UR4 ;  /* 0x0000001f3f117899 */ /* 0x000fe20008011404 */
[----:B------:R-:W-:Y:S01]  /*0ec0*/  IMAD.MOV.U32 R120, RZ, RZ, RZ ;  /* 0x000000ffff787224 */ /* 0x000fe200078e00ff */
[----:B------:R-:W-:Y:S01]  /*0ed0*/  CS2R R118, SRZ ;  /* 0x0000000000767805 */ /* 0x000fe2000001ff00 */
[----:B------:R-:W-:Y:S01]  /*0ee0*/  CS2R R10, SRZ ;  /* 0x00000000000a7805 */ /* 0x000fe2000001ff00 */
        /* <DEDUP_REMOVED lines=61> */
[----:B------:R-:W-:Y:S01]  /*12c0*/  IMAD.MOV.U32 R8, RZ, RZ, R243 ;  /* 0x000000ffff087224 */ /* 0x000fe200078e00f3 */
[----:B------:R-:W-:Y:S01]  /*12d0*/  USHF.R.S32.HI UR11, URZ, 0x1f, UR15 ;  /* 0x0000001f3f0b7899 */ /* 0x000fe2000801140f */
[----:B------:R-:W-:Y:S01]  /*12e0*/  IMAD.MOV.U32 R20, RZ, RZ, c[0x0][0x1d8] ;  /* 0x00007600ff147624 */ /* 0x000fe200078e00ff */
[----:B------:R-:W-:Y:S01]  /*12f0*/  ISETP.NE.AND P0, PT, R0, 0x1, PT ;  /* 0x000000010000780c */ /* 0x000fe20003f05270 */
[----:B------:R-:W-:Y:S01]  /*1300*/  USEL UR12, UR15, URZ, !UP1 ;  /* 0x0000003f0f0c7287 */ /* 0x000fe2000c800000 */
[CC--:B------:R-:W-:Y:S01]  /*1310*/  LEA.HI R28, R14.reuse, R33.reuse, RZ, 0x3 ;  /* 0x000000210e1c7211 */ /* 0x0c0fe200078f18ff */
[----:B------:R-:W-:Y:S01]  /*1320*/  USEL UR7, UR11, URZ, !UP1 ;  /* 0x0000003f0b077287 */ /* 0x000fe2000c800000 */
[----:B------:R-:W-:Y:S01]  /*1330*/  LEA.HI R32, R14, R33, RZ, 0x5 ;  /* 0x000000210e207211 */ /* 0x000fe200078f28ff */
[----:B------:R-:W-:Y:S01]  /*1340*/  ULDC.64 UR4, c[0x0][0x1e8] ;  /* 0x00007a0000047ab9 */ /* 0x000fe20000000a00 */
[----:B------:R-:W-:Y:S01]  /*1350*/  SHF.R.S32.HI R242, RZ, 0x3, R28 ;  /* 0x00000003fff27819 */ /* 0x000fe2000001141c */
[----:B------:R-:W-:Y:S01]  /*1360*/  UIMAD UR4, UR7, UR4, URZ ;  /* 0x00000004070472a4 */ /* 0x000fe2000f8e023f */
[----:B------:R-:W-:Y:S01]  /*1370*/  LOP3.LUT R3, R28, 0xfffffff8, RZ, 0xc0, !PT ;  /* 0xfffffff81c037812 */ /* 0x000fe200078ec0ff */
[----:B------:R-:W-:Y:S01]  /*1380*/  IMAD.U32 R15, RZ, RZ, UR12 ;  /* 0x0000000cff0f7e24 */ /* 0x000fe2000f8e00ff */
[----:B------:R-:W-:Y:S01]  /*1390*/  SHF.R.S32.HI R4, RZ, 0x5, R32 ;  /* 0x00000005ff047819 */ /* 0x000fe20000011420 */
[----:B------:R-:W-:Y:S01]  /*13a0*/  UIMAD UR4, UR12, UR5, UR4 ;  /* 0x000000050c0472a4 */ /* 0x000fe2000f8e0204 */
[----:B-----5:R-:W-:Y:S01]  /*13b0*/  IADD3 R19, P1, R242, R5, RZ ;  /* 0x00000005f2137210 */ /* 0x020fe20007f3e0ff */
[----:B------:R-:W-:Y:S01]  /*13c0*/  @P0 IMAD.HI.U32 R0, R243, c[0x0][0x24c], RZ ;  /* 0x00009300f3000a27 */ /* 0x000fe200078e00ff */
[----:B------:R-:W-:Y:S01]  /*13d0*/  LEA.HI R2, R32, R4, RZ, 0x1 ;  /* 0x0000000420027211 */ /* 0x000fe200078f08ff */
[----:B------:R-:W-:Y:S01]  /*13e0*/  UIADD3 UR8, -UR9, UR13, URZ ;  /* 0x0000000d09087290 */ /* 0x000fe2000fffe13f */
[----:B------:R-:W-:Y:S01]  /*13f0*/  LEA.HI R31, R14, R33, RZ, 0x4 ;  /* 0x000000210e1f7211 */ /* 0x000fe200078f20ff */
[----:B------:R-:W-:Y:S01]  /*1400*/  IMAD.IADD R16, R33, 0x1, -R3 ;  /* 0x0000000121107824 */ /* 0x000fe200078e0a03 */
[----:B------:R-:W-:Y:S01]  /*1410*/  @P0 SHF.R.U32.HI R8, RZ, c[0x0][0x250], R0 ;  /* 0x00009400ff080a19 */ /* 0x000fe20000011600 */
[----:B------:R-:W-:Y:S01]  /*1420*/  USEL UR11, UR11, URZ, !UP2 ;  /* 0x0000003f0b0b7287 */ /* 0x000fe2000d000000 */
[----:B------:R-:W-:Y:S01]  /*1430*/  SHF.R.S32.HI R0, RZ, 0x1f, R242 ;  /* 0x0000001fff007819 */ /* 0x000fe200000114f2 */
[----:B------:R-:W-:Y:S01]  /*1440*/  IMAD.SHL.U32 R12, R16, 0x8, RZ ;  /* 0x00000008100c7824 */ /* 0x000fe200078e00ff */
[----:B------:R-:W-:Y:S01]  /*1450*/  IADD3 R6, P0, R242, R9, RZ ;  /* 0x00000009f2067210 */ /* 0x000fe20007f1e0ff */
[----:B------:R-:W-:Y:S01]  /*1460*/  USHF.R.S32.HI UR21, URZ, 0x1f, UR17 ;  /* 0x0000001f3f157899 */ /* 0x000fe20008011411 */
[-C--:B------:R-:W-:Y:S01]  /*1470*/  LEA.HI.X.SX32 R21, R5, R0.reuse, 0x1, P1 ;  /* 0x0000000005157211 */ /* 0x080fe200008f0eff */
[----:B------:R-:W-:Y:S01]  /*1480*/  IMAD.MOV.U32 R220, RZ, RZ, 0x20 ;  /* 0x00000020ffdc7424 */ /* 0x000fe200078e00ff */
[----:B------:R-:W-:Y:S01]  /*1490*/  LEA.HI.X.SX32 R7, R9, R0, 0x1, P0 ;  /* 0x0000000009077211 */ /* 0x000fe200000f0eff */
[----:B------:R-:W-:Y:S01]  /*14a0*/  IMAD.MOV.U32 R222, RZ, RZ, 0x40 ;  /* 0x00000040ffde7424 */ /* 0x000fe200078e00ff */
[----:B------:R-:W-:Y:S01]  /*14b0*/  LOP3.LUT R0, R2, 0xfffffffe, RZ, 0xc0, !PT ;  /* 0xfffffffe02007812 */ /* 0x000fe200078ec0ff */
[----:B------:R-:W-:Y:S01]  /*14c0*/  USHF.L.U32 UR20, UR17, 0x6, URZ ;  /* 0x0000000611147899 */ /* 0x000fe2000800063f */
[----:B------:R-:W-:Y:S01]  /*14d0*/  SHF.R.S32.HI R5, RZ, 0x1f, R8 ;  /* 0x0000001fff057819 */ /* 0x000fe20000011408 */
[----:B------:R-:W-:Y:S01]  /*14e0*/  CS2R R130, SRZ ;  /* 0x0000000000827805 */ /* 0x000fe2000001ff00 */
[----:B------:R-:W-:Y:S01]  /*14f0*/  SHF.R.S32.HI R9, RZ, 0x4, R31 ;  /* 0x00000004ff097819 */ /* 0x000fe2000001141f */
[----:B------:R-:W-:Y:S01]  /*1500*/  IMAD.IADD R27, R4, 0x1, -R0 ;  /* 0x00000001041b7824 */ /* 0x000fe200078e0a00 */
[----:B------:R-:W-:Y:S01]  /*1510*/  SHF.R.S32.HI R13, RZ, 0x1f, R12 ;  /* 0x0000001fff0d7819 */ /* 0x000fe2000001140c */
[C---:B------:R-:W-:Y:S01]  /*1520*/  IMAD R0, R5.reuse, c[0x0][0x1e0], RZ ;  /* 0x0000780005007a24 */ /* 0x040fe200078e02ff */
[----:B------:R-:W-:Y:S01]  /*1530*/  LEA.HI R23, R14, R33, RZ, 0x2 ;  /* 0x000000210e177211 */ /* 0x000fe200078f10ff */
[----:B------:R-:W-:Y:S01]  /*1540*/  IMAD R5, R5, c[0x0][0x1b0], RZ ;  /* 0x00006c0005057a24 */ /* 0x000fe200078e02ff */
[----:B------:R-:W-:Y:S01]  /*1550*/  LEA.HI R4, R31, R9, RZ, 0x1 ;  /* 0x000000091f047211 */ /* 0x000fe200078f08ff */
[C---:B------:R-:W-:Y:S01]  /*1560*/  IMAD R0, R8.reuse, c[0x0][0x1e4], R0 ;  /* 0x0000790008007a24 */ /* 0x040fe200078e0200 */
[----:B------:R-:W-:Y:S01]  /*1570*/  SHF.R.S32.HI R11, RZ, 0x2, R23 ;  /* 0x00000002ff0b7819 */ /* 0x000fe20000011417 */
[----:B------:R-:W-:Y:S01]  /*1580*/  IMAD.WIDE.U32 R2, R8, c[0x0][0x1e0], R12 ;  /* 0x0000780008027a25 */ /* 0x000fe200078e000c */
[----:B------:R-:W-:Y:S01]  /*1590*/  SHF.R.S32.HI R10, RZ, 0x1f, R23 ;  /* 0x0000001fff0a7819 */ /* 0x000fe20000011417 */
[----:B------:R-:W-:Y:S01]  /*15a0*/  CS2R R128, SRZ ;  /* 0x0000000000807805 */ /* 0x000fe2000001ff00 */
[----:B------:R-:W-:Y:S01]  /*15b0*/  LOP3.LUT R4, R4, 0xfffffffe, RZ, 0xc0, !PT ;  /* 0xfffffffe04047812 */ /* 0x000fe200078ec0ff */
[----:B------:R-:W-:Y:S01]  /*15c0*/  IMAD.IADD R3, R3, 0x1, R0 ;  /* 0x0000000103037824 */ /* 0x000fe200078e0200 */
[----:B------:R-:W-:Y:S01]  /*15d0*/  LEA.HI R0, R10, R11, RZ, 0x3 ;  /* 0x0000000b0a007211 */ /* 0x000fe200078f18ff */
[----:B------:R-:W-:Y:S01]  /*15e0*/  IMAD.U32 R26, RZ, RZ, UR20 ;  /* 0x00000014ff1a7e24 */ /* 0x000fe2000f8e00ff */
[----:B------:R-:W-:Y:S01]  /*15f0*/  IADD3 R29, R12, 0x40, RZ ;  /* 0x000000400c1d7810 */ /* 0x000fe20007ffe0ff */
[----:B------:R-:W-:Y:S01]  /*1600*/  IMAD.IADD R22, R9, 0x1, -R4 ;  /* 0x0000000109167824 */ /* 0x000fe200078e0a04 */
[----:B------:R-:W-:Y:S01]  /*1610*/  LOP3.LUT R4, R0, 0xfffffff8, RZ, 0xc0, !PT ;  /* 0xfffffff800047812 */ /* 0x000fe200078ec0ff */
[----:B------:R-:W-:Y:S01]  /*1620*/  IMAD.U32 R0, RZ, RZ, UR16 ;  /* 0x00000010ff007e24 */ /* 0x000fe2000f8e00ff */
[----:B------:R-:W-:Y:S01]  /*1630*/  LEA.HI R9, R14, R33, RZ, 0x6 ;  /* 0x000000210e097211 */ /* 0x000fe200078f30ff */
[----:B------:R-:W-:Y:S01]  /*1640*/  IMAD.WIDE.U32 R2, R15, c[0x0][0x1e8], R2 ;  /* 0x00007a000f027a25 */ /* 0x000fe200078e0002 */
[----:B------:R-:W-:Y:S01]  /*1650*/  IADD3 R30, R12, 0x80, RZ ;  /* 0x000000800c1e7810 */ /* 0x000fe20007ffe0ff */
[----:B------:R-:W-:Y:S01]  /*1660*/  CS2R R126, SRZ ;  /* 0x00000000007e7805 */ /* 0x000fe2000001ff00 */
[----:B------:R-:W-:Y:S01]  /*1670*/  SHF.R.S32.HI R18, RZ, 0x6, R9 ;  /* 0x00000006ff127819 */ /* 0x000fe20000011409 */
[----:B------:R-:W-:Y:S01]  /*1680*/  IMAD.IADD R17, R11, 0x1, -R4 ;  /* 0x000000010b117824 */ /* 0x000fe200078e0a04 */
[----:B------:R-:W-:Y:S01]  /*1690*/  IADD3 R3, R3, UR4, RZ ;  /* 0x0000000403037c10 */ /* 0x000fe2000fffe0ff */
[----:B------:R-:W-:Y:S01]  /*16a0*/  IMAD.SHL.U32 R4, R242, 0x40, RZ ;  /* 0x00000040f2047824 */ /* 0x000fe200078e00ff */
[----:B------:R-:W-:Y:S01]  /*16b0*/  ISETP.GE.AND P6, PT, R12, c[0x0][0x1cc], PT ;  /* 0x000073000c007a0c */ /* 0x000fe20003fc6270 */
[----:B------:R-:W-:Y:S01]  /*16c0*/  IMAD.WIDE R6, R0, 0x40, R6 ;  /* 0x0000004000067825 */ /* 0x000fe200078e0206 */
[----:B------:R-:W-:Y:S01]  /*16d0*/  IADD3 R0, -R242, UR8, RZ ;  /* 0x00000008f2007c10 */ /* 0x000fe2000fffe1ff */
[----:B------:R-:W-:Y:S01]  /*16e0*/  ULDC.64 UR4, c[0x0][0x1b8] ;  /* 0x00006e0000047ab9 */ /* 0x000fe20000000a00 */
[----:B------:R-:W-:Y:S01]  /*16f0*/  LOP3.LUT R4, R4, 0x1c0, RZ, 0xc0, !PT ;  /* 0x000001c004047812 */ /* 0x000fe200078ec0ff */
[----:B------:R-:W-:Y:S01]  /*1700*/  IMAD R11, R8, c[0x0][0x1b4], R5 ;  /* 0x00006d00080b7a24 */ /* 0x000fe200078e0205 */
[----:B------:R-:W-:Y:S01]  /*1710*/  ISETP.GE.AND P1, PT, R29, c[0x0][0x1cc], PT ;  /* 0x000073001d007a0c */ /* 0x000fe20003f26270 */
[----:B------:R-:W-:Y:S01]  /*1720*/  IMAD.SHL.U32 R24, R18, 0x200, RZ ;  /* 0x0000020012187824 */ /* 0x000fe200078e00ff */
[--C-:B------:R-:W-:Y:S01]  /*1730*/  LOP3.LUT R14, R4, 0x38, R12.reuse, 0xf8, !PT ;  /* 0x00000038040e7812 */ /* 0x100fe200078ef80c */
[----:B------:R-:W-:Y:S01]  /*1740*/  IMAD.WIDE.U32 R8, R8, c[0x0][0x1b0], R12 ;  /* 0x00006c0008087a25 */ /* 0x000fe200078e000c */
[----:B------:R-:W-:Y:S01]  /*1750*/  SHF.R.U32.HI R228, RZ, 0x3, R4 ;  /* 0x00000003ffe47819 */ /* 0x000fe20000011604 */
[----:B------:R-:W-:Y:S01]  /*1760*/  UIMAD UR4, UR7, UR4, URZ ;  /* 0x00000004070472a4 */ /* 0x000fe2000f8e023f */
[----:B------:R-:W-:Y:S01]  /*1770*/  ISETP.GE.AND P0, PT, R30, c[0x0][0x1cc], PT ;  /* 0x000073001e007a0c */ /* 0x000fe20003f06270 */
[----:B------:R-:W-:Y:S01]  /*1780*/  IMAD R4, R7, c[0x0][0x1d8], RZ ;  /* 0x0000760007047a24 */ /* 0x000fe200078e02ff */
[C---:B------:R-:W-:Y:S01]  /*1790*/  ISETP.LT.OR P5, PT, R0.reuse, 0x1, P6 ;  /* 0x000000010000780c */ /* 0x040fe200037a1670 */
[----:B------:R-:W-:Y:S01]  /*17a0*/  UIMAD UR4, UR12, UR5, UR4 ;  /* 0x000000050c0472a4 */ /* 0x000fe2000f8e0204 */
[----:B------:R-:W-:Y:S01]  /*17b0*/  ISETP.LT.OR P4, PT, R0, 0x1, P1 ;  /* 0x000000010000780c */ /* 0x000fe20000f81670 */
[----:B------:R-:W-:Y:S01]  /*17c0*/  IMAD R10, R6, c[0x0][0x1dc], R4 ;  /* 0x00007700060a7a24 */ /* 0x000fe200078e0204 */
[----:B------:R-:W-:Y:S01]  /*17d0*/  ISETP.LT.OR P3, PT, R0, 0x1, P0 ;  /* 0x000000010000780c */ /* 0x000fe20000761670 */
[----:B------:R-:W-:Y:S01]  /*17e0*/  IMAD.WIDE.U32 R4, R6, c[0x0][0x1d8], R2 ;  /* 0x0000760006047a25 */ /* 0x000fe200078e0002 */
[----:B------:R-:W-:Y:S01]  /*17f0*/  LOP3.LUT R228, R24, R14, R228, 0xf6, !PT ;  /* 0x0000000e18e47212 */ /* 0x000fe200078ef6e4 */
[----:B------:R-:W-:Y:S01]  /*1800*/  USEL UR12, UR15, URZ, !UP2 ;  /* 0x0000003f0f0c7287 */ /* 0x000fe2000d000000 */
[----:B------:R-:W-:Y:S01]  /*1810*/  ISETP.LT.OR P1, PT, R0, 0x21, P1 ;  /* 0x000000210000780c */ /* 0x000fe20000f21670 */
[----:B------:R-:W-:Y:S01]  /*1820*/  IMAD.IADD R10, R5, 0x1, R10 ;  /* 0x00000001050a7824 */ /* 0x000fe200078e020a */
[----:B------:R-:W-:Y:S01]  /*1830*/  LEA R2, P2, R4, c[0x0][0x1c0], 0x1 ;  /* 0x0000700004027a11 */ /* 0x000fe200078408ff */
[----:B------:R-:W-:Y:S01]  /*1840*/  IMAD.IADD R5, R9, 0x1, R11 ;  /* 0x0000000109057824 */ /* 0x000fe200078e020b */
[----:B------:R-:W-:Y:S01]  /*1850*/  ISETP.LT.OR P0, PT, R0, 0x21, P0 ;  /* 0x000000210000780c */ /* 0x000fe20000701670 */
[----:B------:R-:W-:Y:S01]  /*1860*/  IMAD.MOV.U32 R9, RZ, RZ, c[0x0][0x1dc] ;  /* 0x00007700ff097624 */ /* 0x000fe200078e00ff */
[----:B------:R-:W-:Y:S01]  /*1870*/  LEA.HI.X R3, R4, c[0x0][0x1c4], R10, 0x1, P2 ;  /* 0x0000710004037a11 */ /* 0x000fe200010f0c0a */
[----:B------:R-:W-:Y:S01]  /*1880*/  IMAD.SHL.U32 R228, R228, 0x2, RZ ;  /* 0x00000002e4e47824 */ /* 0x000fe200078e00ff */
[C---:B------:R-:W-:Y:S01]  /*1890*/  LEA R10, P2, R20.reuse, R2, 0x6 ;  /* 0x00000002140a7211 */ /* 0x040fe200078430ff */
[----:B------:R-:W-:Y:S01]  /*18a0*/  IMAD.MOV.U32 R4, RZ, RZ, R8 ;  /* 0x000000ffff047224 */ /* 0x000fe200078e0008 */
[----:B------:R-:W-:Y:S01]  /*18b0*/  SHF.R.S32.HI R25, RZ, 0x1f, R243 ;  /* 0x0000001fff197819 */ /* 0x000fe200000114f3 */
[----:B------:R-:W-:Y:S01]  /*18c0*/  CS2R R124, SRZ ;  /* 0x00000000007c7805 */ /* 0x000fe2000001ff00 */
[----:B------:R-:W-:Y:S01]  /*18d0*/  LEA.HI.X R11, R20, R3, R9, 0x6, P2 ;  /* 0x00000003140b7211 */ /* 0x000fe200010f3409 */
[----:B------:R-:W-:Y:S01]  /*18e0*/  @!PT LDS RZ, [RZ] ;  /* 0x00000000fffff984 */ /* 0x000fe20000000800 */
[----:B------:R-:W-:Y:S01]  /*18f0*/  @!PT LDS RZ, [RZ] ;  /* 0x00000000fffff984 */ /* 0x000fe20000000800 */
[----:B------:R-:W-:Y:S01]  /*1900*/  @!PT LDS RZ, [RZ] ;  /* 0x00000000fffff984 */ /* 0x000fe20000000800 */
[----:B------:R1:W-:Y:S01]  /*1910*/  LDGSTS.E.BYPASS.LTC128B.128 [R228+0x6080], [R2.64], !P5 ;  /* 0x0608000002e47fae */ /* 0x0003e2000e901d52 */
[----:B------:R-:W-:Y:S01]  /*1920*/  ISETP.LT.OR P2, PT, R0, 0x21, P6 ;  /* 0x000000210000780c */ /* 0x000fe20003741670 */
[----:B------:R-:W-:Y:S01]  /*1930*/  IMAD.WIDE.U32 R4, R15, c[0x0][0x1b8], R4 ;  /* 0x00006e000f047a25 */ /* 0x000fe200078e0004 */
[----:B------:R-:W-:Y:S01]  /*1940*/  ISETP.GE.AND P6, PT, R12, c[0x0][0x19c], PT ;  /* 0x000067000c007a0c */ /* 0x000fe20003fc6270 */
[----:B------:R1:W-:Y:S01]  /*1950*/  LDGSTS.E.BYPASS.LTC128B.128 [R228+0x8080], [R2.64+0x80], !P4 ;  /* 0x0808008002e47fae */ /* 0x0003e2000e101d52 */
[----:B------:R-:W-:Y:S01]  /*1960*/  ISETP.GE.AND P5, PT, R29, c[0x0][0x19c], PT ;  /* 0x000067001d007a0c */ /* 0x000fe20003fa6270 */
[----:B------:R-:W-:Y:S01]  /*1970*/  IMAD.U32 R20, RZ, RZ, UR12 ;  /* 0x0000000cff147e24 */ /* 0x000fe2000f8e00ff */
[----:B------:R-:W-:Y:S01]  /*1980*/  ISETP.GE.AND P4, PT, R30, c[0x0][0x19c], PT ;  /* 0x000067001e007a0c */ /* 0x000fe20003f86270 */
[----:B------:R1:W-:Y:S01]  /*1990*/  LDGSTS.E.BYPASS.LTC128B.128 [R228+0xa080], [R2.64+0x100], !P3 ;  /* 0x0a08010002e47fae */ /* 0x0003e2000d901d52 */
[C---:B------:R-:W-:Y:S01]  /*19a0*/  ISETP.LT.OR P3, PT, R0.reuse, 0x1, P6 ;  /* 0x000000010000780c */ /* 0x040fe20003761670 */
[----:B------:R-:W-:Y:S01]  /*19b0*/  CS2R R122, SRZ ;  /* 0x00000000007a7805 */ /* 0x000fe2000001ff00 */
[C---:B------:R-:W-:Y:S01]  /*19c0*/  ISETP.LT.OR P6, PT, R0.reuse, 0x21, P6 ;  /* 0x000000210000780c */ /* 0x040fe200037c1670 */
[----:B------:R-:W-:Y:S01]  /*19d0*/  CS2R R120, SRZ ;  /* 0x0000000000787805 */ /* 0x000fe2000001ff00 */
[----:B------:R-:W-:Y:S01]  /*19e0*/  SHF.R.S32.HI R15, RZ, 0x1f, R33 ;  /* 0x0000001fff0f7819 */ /* 0x000fe20000011421 */
[----:B------:R2:W-:Y:S01]  /*19f0*/  LDGSTS.E.BYPASS.LTC128B.128 [R228+0x7080], [R10.64], !P2 ;  /* 0x070800000ae47fae */ /* 0x0005e2000d101d52 */
[C---:B------:R-:W-:Y:S01]  /*1a00*/  ISETP.LT.OR P2, PT, R0.reuse, 0x1, P5 ;  /* 0x000000010000780c */ /* 0x040fe20002f41670 */
[----:B------:R-:W-:Y:S01]  /*1a10*/  CS2R R118, SRZ ;  /* 0x0000000000767805 */ /* 0x000fe2000001ff00 */
[C---:B------:R-:W-:Y:S01]  /*1a20*/  ISETP.LT.OR P5, PT, R0.reuse, 0x21, P5 ;  /* 0x000000210000780c */ /* 0x040fe20002fa1670 */
[----:B------:R2:W-:Y:S01]  /*1a30*/  LDGSTS.E.BYPASS.LTC128B.128 [R228+0x9080], [R10.64+0x80], !P1 ;  /* 0x090800800ae47fae */ /* 0x0005e2000c901d52 */
[C---:B------:R-:W-:Y:S01]  /*1a40*/  ISETP.LT.OR P1, PT, R0.reuse, 0x1, P4 ;  /* 0x000000010000780c */ /* 0x040fe20002721670 */
[----:B------:R-:W-:Y:S01]  /*1a50*/  CS2R R116, SRZ ;  /* 0x0000000000747805 */ /* 0x000fe2000001ff00 */
[----:B------:R-:W-:Y:S01]  /*1a60*/  ISETP.LT.OR P4, PT, R0, 0x21, P4 ;  /* 0x000000210000780c */ /* 0x000fe20002781670 */
[----:B------:R-:W-:Y:S01]  /*1a70*/  IMAD R0, R7, c[0x0][0x1a8], RZ ;  /* 0x00006a0007007a24 */ /* 0x000fe200078e02ff */
[----:B------:R2:W-:Y:S01]  /*1a80*/  LDGSTS.E.BYPASS.LTC128B.128 [R228+0xb080], [R10.64+0x100], !P0 ;  /* 0x0b0801000ae47fae */ /* 0x0005e2000c101d52 */
[----:B------:R-:W-:Y:S01]  /*1a90*/  CS2R R114, SRZ ;  /* 0x0000000000727805 */ /* 0x000fe2000001ff00 */
[----:B------:R-:W-:Y:S01]  /*1aa0*/  CS2R R112, SRZ ;  /* 0x0000000000707805 */ /* 0x000fe2000001ff00 */
[C---:B------:R-:W-:Y:S01]  /*1ab0*/  IMAD R0, R6.reuse, c[0x0][0x1ac], R0 ;  /* 0x00006b0006007a24 */ /* 0x040fe200078e0200 */
[----:B------:R-:W0:Y:S01]  /*1ac0*/  LDGDEPBAR ;  /* 0x00000000000079af */ /* 0x000e220000000000 */
[----:B------:R-:W-:Y:S01]  /*1ad0*/  CS2R R110, SRZ ;  /* 0x00000000006e7805 */ /* 0x000fe2000001ff00 */
[----:B------:R-:W-:Y:S01]  /*1ae0*/  CS2R R108, SRZ ;  /* 0x00000000006c7805 */ /* 0x000fe2000001ff00 */
[----:B------:R-:W-:Y:S01]  /*1af0*/  CS2R R106, SRZ ;  /* 0x00000000006a7805 */ /* 0x000fe2000001ff00 */
[----:B------:R-:W-:Y:S01]  /*1b00*/  CS2R R104, SRZ ;  /* 0x0000000000687805 */ /* 0x000fe2000001ff00 */
[----:B------:R-:W-:Y:S01]  /*1b10*/  CS2R R102, SRZ ;  /* 0x0000000000667805 */ /* 0x000fe2000001ff00 */
[----:B------:R-:W-:Y:S01]  /*1b20*/  CS2R R100, SRZ ;  /* 0x0000000000647805 */ /* 0x000fe2000001ff00 */
[----:B------:R-:W-:Y:S01]  /*1b30*/  CS2R R98, SRZ ;  /* 0x0000000000627805 */ /* 0x000fe2000001ff00 */
[----:B-1----:R-:W-:Y:S01]  /*1b40*/  IMAD R2, R21, c[0x0][0x178], RZ ;  /* 0x00005e0015027a24 */ /* 0x002fe200078e02ff */
        /* <DEDUP_REMOVED lines=10> */
[----:B------:R-:W-:Y:S01]  /*1bf0*/  IADD3 R3, R5, UR4, RZ ;  /* 0x0000000405037c10 */ /* 0x000fe2000fffe0ff */
[----:B------:R-:W-:Y:S01]  /*1c00*/  IMAD.MOV.U32 R8, RZ, RZ, R2 ;  /* 0x000000ffff087224 */ /* 0x000fe200078e0002 */
[----:B------:R-:W-:Y:S01]  /*1c10*/  ULDC.64 UR4, c[0x0][0x188] ;  /* 0x0000620000047ab9 */ /* 0x000fe20000000a00 */
[----:B------:R-:W-:Y:S01]  /*1c20*/  IMAD.MOV.U32 R2, RZ, RZ, R4 ;  /* 0x000000ffff027224 */ /* 0x000fe200078e0004 */
[----:B------:R-:W-:Y:S01]  /*1c30*/  UIMAD UR4, UR11, UR4, URZ ;  /* 0x000000040b0472a4 */ /* 0x000fe2000f8e023f */
[----:B------:R-:W-:Y:S01]  /*1c40*/  CS2R R82, SRZ ;  /* 0x0000000000527805 */ /* 0x000fe2000001ff00 */
[----:B------:R-:W-:Y:S01]  /*1c50*/  CS2R R80, SRZ ;  /* 0x0000000000507805 */ /* 0x000fe2000001ff00 */
[----:B------:R-:W-:Y:S01]  /*1c60*/  IMAD.WIDE.U32 R4, R6, c[0x0][0x1a8], R2 ;  /* 0x00006a0006047a25 */ /* 0x000fe200078e0002 */
[----:B------:R-:W-:Y:S01]  /*1c70*/  UIMAD UR7, UR12, UR5, UR4 ;  /* 0x000000050c0772a4 */ /* 0x000fe2000f8e0204 */
[----:B------:R-:W-:Y:S01]  /*1c80*/  CS2R R78, SRZ ;  /* 0x00000000004e7805 */ /* 0x000fe2000001ff00 */
[----:B------:R-:W-:Y:S01]  /*1c90*/  CS2R R76, SRZ ;  /* 0x00000000004c7805 */ /* 0x000fe2000001ff00 */
[----:B------:R-:W-:Y:S01]  /*1ca0*/  IMAD R3, R25, c[0x0][0x180], RZ ;  /* 0x0000600019037a24 */ /* 0x000fe200078e02ff */
[C---:B------:R-:W-:Y:S01]  /*1cb0*/  LEA R2, P0, R4.reuse, c[0x0][0x190], 0x1 ;  /* 0x0000640004027a11 */ /* 0x040fe200078008ff */
[----:B------:R-:W-:Y:S01]  /*1cc0*/  IMAD.IADD R0, R5, 0x1, R0 ;  /* 0x0000000105007824 */ /* 0x000fe200078e0200 */
[----:B------:R-:W-:Y:S01]  /*1cd0*/  ULDC.64 UR4, c[0x0][0x178] ;  /* 0x00005e0000047ab9 */ /* 0x000fe20000000a00 */
[C---:B------:R-:W-:Y:S01]  /*1ce0*/  IMAD R5, R243.reuse, c[0x0][0x184], R3 ;  /* 0x00006100f3057a24 */ /* 0x040fe200078e0203 */
[----:B------:R-:W-:Y:S01]  /*1cf0*/  UIMAD.WIDE.U32 UR22, UR17, UR4, URZ ;  /* 0x00000004111672a5 */ /* 0x000fe2000f8e003f */
[----:B------:R-:W-:Y:S01]  /*1d00*/  IMAD.WIDE.U32 R6, R243, c[0x0][0x180], R8 ;  /* 0x00006000f3067a25 */ /* 0x000fe200078e0008 */
[----:B------:R-:W-:Y:S01]  /*1d10*/  LEA.HI.X R3, R4, c[0x0][0x194], R0, 0x1, P0 ;  /* 0x0000650004037a11 */ /* 0x000fe200000f0c00 */
[----:B------:R-:W-:Y:S01]  /*1d20*/  UIMAD UR4, UR21, UR4, URZ ;  /* 0x00000004150472a4 */ /* 0x000fe2000f8e023f */
[----:B------:R-:W-:Y:S01]  /*1d30*/  CS2R R74, SRZ ;  /* 0x00000000004a7805 */ /* 0x000fe2000001ff00 */
[----:B------:R-:W-:Y:S01]  /*1d40*/  IMAD.MOV.U32 R0, RZ, RZ, c[0x0][0x1a8] ;  /* 0x00006a00ff007624 */ /* 0x000fe200078e00ff */
[----:B------:R-:W-:Y:S01]  /*1d50*/  CS2R R72, SRZ ;  /* 0x0000000000487805 */ /* 0x000fe2000001ff00 */
[----:B------:R-:W-:Y:S01]  /*1d60*/  IMAD.IADD R5, R7, 0x1, R5 ;  /* 0x0000000107057824 */ /* 0x000fe200078e0205 */
[----:B------:R1:W-:Y:S01]  /*1d70*/  LDGSTS.E.BYPASS.LTC128B.128 [R228+0x80], [R2.64], !P3 ;  /* 0x0008000002e47fae */ /* 0x0003e2000d901d52 */
[----:B------:R-:W-:Y:S01]  /*1d80*/  IMAD.MOV.U32 R7, RZ, RZ, c[0x0][0x1ac] ;  /* 0x00006b00ff077624 */ /* 0x000fe200078e00ff */
[C---:B------:R-:W-:Y:S01]  /*1d90*/  LEA R8, P0, R0.reuse, R2, 0x6 ;  /* 0x0000000200087211 */ /* 0x040fe200078030ff */
[----:B------:R-:W-:Y:S01]  /*1da0*/  UIMAD UR4, UR17, UR5, UR4 ;  /* 0x00000005110472a4 */ /* 0x000fe2000f8e0204 */
[----:B------:R1:W-:Y:S01]  /*1db0*/  LDGSTS.E.BYPASS.LTC128B.128 [R228+0x2080], [R2.64+0x80], !P2 ;  /* 0x0208008002e47fae */ /* 0x0003e2000d101d52 */
[----:B------:R-:W-:Y:S01]  /*1dc0*/  IMAD.MOV.U32 R4, RZ, RZ, R6 ;  /* 0x000000ffff047224 */ /* 0x000fe200078e0006 */
[----:B------:R-:W-:Y:S01]  /*1dd0*/  LEA.HI.X R9, R0, R3, R7, 0x6, P0 ;  /* 0x0000000300097211 */ /* 0x000fe200000f3407 */
[----:B------:R-:W-:Y:S01]  /*1de0*/  IMAD.SHL.U32 R0, R17, 0x40, RZ ;  /* 0x0000004011007824 */ /* 0x000fe200078e00ff */
[----:B------:R1:W-:Y:S01]  /*1df0*/  LDGSTS.E.BYPASS.LTC128B.128 [R228+0x4080], [R2.64+0x100], !P1 ;  /* 0x0408010002e47fae */ /* 0x0003e2000c901d52 */
[----:B------:R-:W-:Y:S01]  /*1e00*/  IMAD.SHL.U32 R6, R18, 0x8, RZ ;  /* 0x0000000812067824 */ /* 0x000fe200078e00ff */
[----:B------:R-:W-:Y:S01]  /*1e10*/  UIADD3 UR4, UR23, UR4, URZ ;  /* 0x0000000417047290 */ /* 0x000fe2000fffe03f */
[----:B------:R-:W-:Y:S01]  /*1e20*/  IMAD.WIDE.U32 R240, R20, c[0x0][0x188], R4 ;  /* 0x0000620014f07a25 */ /* 0x000fe200078e0004 */
[----:B------:R3:W-:Y:S01]  /*1e30*/  LDGSTS.E.BYPASS.LTC128B.128 [R228+0x1080], [R8.64], !P6 ;  /* 0x0108000008e47fae */ /* 0x0007e2000f101d52 */
[----:B------:R-:W-:Y:S01]  /*1e40*/  LOP3.LUT R0, R0, 0x1c0, RZ, 0xc0, !PT ;  /* 0x000001c000007812 */ /* 0x000fe200078ec0ff */
[----:B------:R-:W-:Y:S01]  /*1e50*/  UIMAD UR5, UR6, 0xc0, URZ ;  /* 0x000000c0060578a4 */ /* 0x000fe2000f8e023f */
[----:B------:R-:W-:Y:S01]  /*1e60*/  IMAD.SHL.U32 R5, R16, 0x40, RZ ;  /* 0x0000004010057824 */ /* 0x000fe200078e00ff */
[----:B------:R3:W-:Y:S01]  /*1e70*/  LDGSTS.E.BYPASS.LTC128B.128 [R228+0x3080], [R8.64+0x80], !P5 ;  /* 0x0308008008e47fae */ /* 0x0007e2000e901d52 */
[----:B------:R-:W-:Y:S01]  /*1e80*/  LOP3.LUT R7, R23, 0x3ffffffc, RZ, 0xc0, !PT ;  /* 0x3ffffffc17077812 */ /* 0x000fe200078ec0ff */
[----:B------:R-:W-:Y:S01]  /*1e90*/  CS2R R70, SRZ ;  /* 0x0000000000467805 */ /* 0x000fe2000001ff00 */
[----:B------:R-:W-:Y:S01]  /*1ea0*/  LOP3.LUT R23, R6, 0x18, RZ, 0xc0, !PT ;  /* 0x0000001806177812 */ /* 0x000fe200078ec0ff */
[----:B------:R3:W-:Y:S01]  /*1eb0*/  LDGSTS.E.BYPASS.LTC128B.128 [R228+0x5080], [R8.64+0x100], !P4 ;  /* 0x0508010008e47fae */ /* 0x0007e2000e101d52 */
[----:B------:R-:W-:Y:S01]  /*1ec0*/  SHF.R.U32.HI R4, RZ, 0x3, R0 ;  /* 0x00000003ff047819 */ /* 0x000fe20000011600 */
[----:B------:R-:W-:Y:S01]  /*1ed0*/  CS2R R68, SRZ ;  /* 0x0000000000447805 */ /* 0x000fe2000001ff00 */
[C---:B------:R-:W-:Y:S01]  /*1ee0*/  LOP3.LUT P2, RZ, R16.reuse, 0x4, RZ, 0xc0, !PT ;  /* 0x0000000410ff7812 */ /* 0x040fe2000784c0ff */
[----:B------:R-:W0:Y:S01]  /*1ef0*/  LDGDEPBAR ;  /* 0x00000000000079af */ /* 0x000e220000000000 */
[----:B------:R-:W-:Y:S01]  /*1f00*/  IADD3 R235, R241, UR7, RZ ;  /* 0x00000007f1eb7c10 */ /* 0x000fe2000fffe0ff */
[----:B------:R-:W-:Y:S01]  /*1f10*/  CS2R R66, SRZ ;  /* 0x0000000000427805 */ /* 0x000fe2000001ff00 */
[----:B------:R-:W-:Y:S01]  /*1f20*/  LOP3.LUT P1, RZ, R16, 0x2, RZ, 0xc0, !PT ;  /* 0x0000000210ff7812 */ /* 0x000fe2000782c0ff */
[----:B------:R-:W-:Y:S01]  /*1f30*/  CS2R R64, SRZ ;  /* 0x0000000000407805 */ /* 0x000fe2000001ff00 */
[----:B------:R-:W-:Y:S01]  /*1f40*/  LOP3.LUT R16, R5, 0x1c0, RZ, 0xc0, !PT ;  /* 0x000001c005107812 */ /* 0x000fe200078ec0ff */
[----:B------:R-:W-:Y:S01]  /*1f50*/  IMAD R5, R22, 0x800, R24 ;  /* 0x0000080016057824 */ /* 0x000fe200078e0218 */
[----:B------:R-:W-:Y:S01]  /*1f60*/  LOP3.LUT R4, R4, R0, R23, 0x1e, !PT ;  /* 0x0000000004047212 */ /* 0x000fe200078e1e17 */
[----:B------:R-:W-:Y:S01]  /*1f70*/  IMAD.IADD R0, R33, 0x1, -R7 ;  /* 0x0000000121007824 */ /* 0x000fe200078e0a07 */
[----:B------:R-:W-:Y:S01]  /*1f80*/  SHF.R.U32.HI R223, RZ, 0x3, R16 ;  /* 0x00000003ffdf7819 */ /* 0x000fe20000011610 */
[----:B------:R-:W-:Y:S01]  /*1f90*/  IMAD.SHL.U32 R24, R27, 0x400, RZ ;  /* 0x000004001b187824 */ /* 0x000fe200078e00ff */
[----:B------:R-:W-:Y:S01]  /*1fa0*/  LOP3.LUT P3, RZ, R17, 0x4, RZ, 0xc0, !PT ;  /* 0x0000000411ff7812 */ /* 0x000fe2000786c0ff */
[----:B-1----:R-:W-:Y:S01]  /*1fb0*/  IMAD.U32 R2, RZ, RZ, UR22 ;  /* 0x00000016ff027e24 */ /* 0x002fe2000f8e00ff */
[----:B------:R-:W-:Y:S01]  /*1fc0*/  ISETP.GE.AND P6, PT, R29, c[0x0][0x16c], PT ;  /* 0x00005b001d007a0c */ /* 0x000fe20003fc6270 */
[----:B------:R-:W-:Y:S01]  /*1fd0*/  IMAD.U32 R3, RZ, RZ, UR23 ;  /* 0x00000017ff037e24 */ /* 0x000fe2000f8e00ff */
[----:B------:R-:W-:Y:S01]  /*1fe0*/  ISETP.GE.AND P5, PT, R30, c[0x0][0x16c], PT ;  /* 0x00005b001e007a0c */ /* 0x000fe20003fa6270 */
[----:B------:R-:W-:Y:S01]  /*1ff0*/  IMAD.U32 R3, RZ, RZ, UR4 ;  /* 0x00000004ff037e24 */ /* 0x000fe2000f8e00ff */
[----:B------:R-:W-:Y:S01]  /*2000*/  LEA R6, P0, R2, R240, 0x6 ;  /* 0x000000f002067211 */ /* 0x000fe200078030ff */
[----:B------:R-:W-:Y:S01]  /*2010*/  IMAD R0, R0, 0x2, R24 ;  /* 0x0000000200007824 */ /* 0x000fe200078e0218 */
[----:B------:R-:W-:Y:S01]  /*2020*/  SEL R7, RZ, 0x2, P6 ;  /* 0x00000002ff077807 */ /* 0x000fe20003000000 */
[----:B------:R-:W-:Y:S01]  /*2030*/  USHF.R.S32.HI UR4, URZ, 0x1f, UR6 ;  /* 0x0000001f3f047899 */ /* 0x000fe20008011406 */
[----:B--2---:R-:W-:Y:S01]  /*2040*/  LEA.HI.X R11, R2, R235, R3, 0x6, P0 ;  /* 0x000000eb020b7211 */ /* 0x004fe200000f3403 */
[----:B------:R-:W-:Y:S01]  /*2050*/  IMAD.IADD R4, R0, 0x1, R4 ;  /* 0x0000000100047824 */ /* 0x000fe200078e0204 */
[----:B------:R-:W-:Y:S01]  /*2060*/  LOP3.LUT R2, R16, 0x8, R28, 0xf8, !PT ;  /* 0x0000000810027812 */ /* 0x000fe200078ef81c */
[----:B------:R-:W-:-:S04]  /*2070*/  DEPBAR.LE SB0, 0x1 ;  /* 0x000080400000791a */ /* 0x000fc80000000000 */
[----:B------:R-:W-:Y:S01]  /*2080*/  ISETP.GE.AND P0, PT, R12, c[0x0][0x16c], PT ;  /* 0x00005b000c007a0c */ /* 0x000fe20003f06270 */
[----:B------:R-:W-:Y:S01]  /*2090*/  IMAD.SHL.U32 R230, R4, 0x2, RZ ;  /* 0x0000000204e67824 */ /* 0x000fe200078e00ff */
[----:B------:R-:W-:Y:S01]  /*20a0*/  LOP3.LUT R2, R2, R223, RZ, 0x3c, !PT ;  /* 0x000000df02027212 */ /* 0x000fe200078e3cff */
[----:B------:R-:W-:Y:S01]  /*20b0*/  IMAD R17, R25, c[0x0][0x210], RZ ;  /* 0x0000840019117a24 */ /* 0x000fe200078e02ff */
[----:B------:R-:W-:Y:S01]  /*20c0*/  SEL R234, RZ, 0x1, P0 ;  /* 0x00000001ffea7807 */ /* 0x000fe20000000000 */
[----:B------:R-:W-:Y:S01]  /*20d0*/  UMOV UR22, 0x5 ;  /* 0x0000000500167882 */ /* 0x000fe20000000000 */
[C---:B------:R-:W-:Y:S01]  /*20e0*/  LEA R10, P0, R6.reuse, c[0x0][0x160], 0x1 ;  /* 0x00005800060a7a11 */ /* 0x040fe200078008ff */
[----:B------:R-:W-:Y:S01]  /*20f0*/  IMAD.IADD R2, R5, 0x1, R2 ;  /* 0x0000000105027824 */ /* 0x000fe200078e0202 */
[----:B------:R-:W-:Y:S01]  /*2100*/  SEL R3, RZ, 0x4, P5 ;  /* 0x00000004ff037807 */ /* 0x000fe20002800000 */
[----:B------:R-:W-:Y:S01]  /*2110*/  IMAD.MOV.U32 R5, RZ, RZ, c[0x0][0x178] ;  /* 0x00005e00ff057624 */ /* 0x000fe200078e00ff */
[----:B------:R-:W-:Y:S01]  /*2120*/  LEA.HI.X R11, R6, c[0x0][0x164], R11, 0x1, P0 ;  /* 0x00005900060b7a11 */ /* 0x000fe200000f0c0b */
[----:B------:R-:W-:Y:S01]  /*2130*/  IMAD.MOV.U32 R6, RZ, RZ, c[0x0][0x17c] ;  /* 0x00005f00ff067624 */ /* 0x000fe200078e00ff */
[----:B------:R-:W-:Y:S01]  /*2140*/  IADD3 R0, R3, R7, R234 ;  /* 0x0000000703007210 */ /* 0x000fe20007ffe0ea */
[----:B------:R-:W-:Y:S01]  /*2150*/  IMAD.SHL.U32 R224, R2, 0x2, RZ ;  /* 0x0000000202e07824 */ /* 0x000fe200078e00ff */
[----:B------:R-:W-:Y:S01]  /*2160*/  BAR.SYNC.DEFER_BLOCKING 0x0 ;  /* 0x0000000000007b1d */ /* 0x000fe20000010000 */
[C---:B------:R-:W-:Y:S01]  /*2170*/  IADD3 R3, R230.reuse, 0x12280, RZ ;  /* 0x00012280e6037810 */ /* 0x040fe20007ffe0ff */
[----:B------:R-:W-:Y:S01]  /*2180*/  CS2R R62, SRZ ;  /* 0x00000000003e7805 */ /* 0x000fe2000001ff00 */
[----:B------:R-:W-:Y:S01]  /*2190*/  LEA R4, P0, R5, R10, 0x6 ;  /* 0x0000000a05047211 */ /* 0x000fe200078030ff */
[----:B------:R-:W-:Y:S01]  /*21a0*/  CS2R R60, SRZ ;  /* 0x00000000003c7805 */ /* 0x000fe2000001ff00 */
[----:B------:R-:W-:Y:S01]  /*21b0*/  IADD3 R231, R230, 0x122c0, RZ ;  /* 0x000122c0e6e77810 */ /* 0x000fe20007ffe0ff */
[----:B------:R-:W-:Y:S01]  /*21c0*/  CS2R R58, SRZ ;  /* 0x00000000003a7805 */ /* 0x000fe2000001ff00 */
[----:B------:R-:W-:Y:S01]  /*21d0*/  @P3 IADD3 R231, R3, -0x40, RZ ;  /* 0xffffffc003e73810 */ /* 0x000fe20007ffe0ff */
[----:B------:R-:W-:Y:S01]  /*21e0*/  IMAD R3, R21, c[0x0][0x208], RZ ;  /* 0x0000820015037a24 */ /* 0x000fe200078e02ff */
[----:B------:R-:W-:Y:S01]  /*21f0*/  LEA.HI.X R5, R5, R11, R6, 0x6, P0 ;  /* 0x0000000b05057211 */ /* 0x000fe200000f3406 */
[----:B------:R-:W-:Y:S01]  /*2200*/  IMAD.WIDE.U32 R6, R19, c[0x0][0x208], R12 ;  /* 0x0000820013067a25 */ /* 0x000fe200078e000c */
[C---:B------:R-:W-:Y:S01]  /*2210*/  LOP3.LUT P0, RZ, R0.reuse, 0x1, RZ, 0xc0, !PT ;  /* 0x0000000100ff7812 */ /* 0x040fe2000780c0ff */
[----:B------:R-:W-:Y:S01]  /*2220*/  CS2R R56, SRZ ;  /* 0x0000000000387805 */ /* 0x000fe2000001ff00 */
[C---:B------:R-:W-:Y:S01]  /*2230*/  LOP3.LUT P3, RZ, R0.reuse, 0x2, RZ, 0xc0, !PT ;  /* 0x0000000200ff7812 */ /* 0x040fe2000786c0ff */
[----:B------:R-:W-:Y:S01]  /*2240*/  IMAD.SHL.U32 R13, R33, 0x4, RZ ;  /* 0x00000004210d7824 */ /* 0x000fe200078e00ff */
[----:B------:R-:W-:Y:S01]  /*2250*/  LOP3.LUT P4, RZ, R0, 0x4, RZ, 0xc0, !PT ;  /* 0x0000000400ff7812 */ /* 0x000fe2000788c0ff */
[----:B---3--:R-:W-:Y:S01]  /*2260*/  IMAD R9, R19, c[0x0][0x20c], R3 ;  /* 0x0000830013097a24 */ /* 0x008fe200078e0203 */
[----:B------:R-:W-:Y:S01]  /*2270*/  SEL R0, R220, 0xffffffe0, !P1 ;  /* 0xffffffe0dc007807 */ /* 0x000fe20004800000 */
[----:B------:R-:W-:Y:S01]  /*2280*/  CS2R R54, SRZ ;  /* 0x0000000000367805 */ /* 0x000fe2000001ff00 */
[----:B------:R-:W-:Y:S01]  /*2290*/  SEL R222, R222, 0xffffffc0, !P2 ;  /* 0xffffffc0dede7807 */ /* 0x000fe20005000000 */
[----:B------:R-:W-:Y:S01]  /*22a0*/  IMAD.IADD R7, R7, 0x1, R9 ;  /* 0x0000000107077824 */ /* 0x000fe200078e0209 */
[----:B------:R-:W-:Y:S01]  /*22b0*/  IADD3 R2, -R242, UR14, -R26 ;  /* 0x0000000ef2027c10 */ /* 0x000fe2000fffe91a */
[C---:B------:R-:W-:Y:S01]  /*22c0*/  IMAD.IADD R225, R224.reuse, 0x1, R0 ;  /* 0x00000001e0e17824 */ /* 0x040fe200078e0200 */
[----:B------:R-:W-:Y:S01]  /*22d0*/  SHF.R.S32.HI R3, RZ, 0x1f, R18 ;  /* 0x0000001fff037819 */ /* 0x000fe20000011412 */
[----:B------:R-:W-:Y:S01]  /*22e0*/  IMAD.IADD R227, R224, 0x1, R222 ;  /* 0x00000001e0e37824 */ /* 0x000fe200078e02de */
[----:B------:R1:W2:Y:S01]  /*22f0*/  LDSM.16.M88.4 R148, [R224+0x6080] ;  /* 0x00608000e094783b */ /* 0x0002a20000000200 */
[----:B------:R-:W-:Y:S01]  /*2300*/  IMAD.IADD R226, R222, 0x1, R225 ;  /* 0x00000001dee27824 */ /* 0x000fe200078e02e1 */
[C---:B------:R-:W-:Y:S01]  /*2310*/  ISETP.LT.OR P2, PT, R2.reuse, 0x1, !P0 ;  /* 0x000000010200780c */ /* 0x040fe20004741670 */
[----:B------:R-:W-:Y:S01]  /*2320*/  IMAD.U32 R0, RZ, RZ, UR5 ;  /* 0x00000005ff007e24 */ /* 0x000fe2000f8e00ff */
[----:B------:R1:W3:Y:S01]  /*2330*/  LDSM.16.M88.4 R152, [R225+0x6080] ;  /* 0x00608000e198783b */ /* 0x0002e20000000200 */
[C---:B------:R-:W-:Y:S01]  /*2340*/  ISETP.LT.OR P1, PT, R2.reuse, 0x1, !P3 ;  /* 0x000000010200780c */ /* 0x040fe20005f21670 */
[----:B------:R-:W-:Y:S01]  /*2350*/  IMAD.WIDE.U32 R6, R243, c[0x0][0x210], R6 ;  /* 0x00008400f3067a25 */ /* 0x000fe200078e0006 */
[----:B------:R-:W-:Y:S01]  /*2360*/  LEA.HI R3, R3, R18, RZ, 0x2 ;  /* 0x0000001203037211 */ /* 0x000fe200078f10ff */
[----:B------:R1:W4:Y:S01]  /*2370*/  LDSM.16.M88.4 R156, [R227+0x6080] ;  /* 0x00608000e39c783b */ /* 0x0003220000000200 */
[C---:B------:R-:W-:Y:S01]  /*2380*/  ISETP.LT.OR P0, PT, R2.reuse, 0x21, !P0 ;  /* 0x000000210200780c */ /* 0x040fe20004701670 */
[----:B------:R-:W-:Y:S01]  /*2390*/  CS2R R52, SRZ ;  /* 0x0000000000347805 */ /* 0x000fe2000001ff00 */
[C---:B------:R-:W-:Y:S01]  /*23a0*/  ISETP.LT.OR P3, PT, R2.reuse, 0x21, !P3 ;  /* 0x000000210200780c */ /* 0x040fe20005f61670 */
[----:B------:R1:W1:Y:S01]  /*23b0*/  LDSM.16.M88.4 R168, [R224+0x8080] ;  /* 0x00808000e0a8783b */ /* 0x0002620000000200 */
[----:B------:R-:W-:Y:S01]  /*23c0*/  SEL R21, RZ, 0xffffffff, P6 ;  /* 0xffffffffff157807 */ /* 0x000fe20003000000 */
        /* <DEDUP_REMOVED lines=22> */
[----:B------:R-:W-:Y:S01]  /*2530*/  ISETP.LT.OR P4, PT, R2, 0x21, !P4 ;  /* 0x000000210200780c */ /* 0x000fe20006781670 */
[----:B------:R1:W-:Y:S01]  /*2540*/  LDGSTS.E.BYPASS.LTC128B.128 [R228+0x8080], [R10.64+0x80], !P1 ;  /* 0x080800800ae47fae */ /* 0x0003e2000c901d52 */
[----:B------:R-:W-:-:S04]  /*2550*/  IADD3 R14, P1, R33, UR5, RZ ;  /* 0x00000005210e7c10 */ /* 0x000fc8000ff3e0ff */
[----:B------:R-:W-:Y:S02]  /*2560*/  LEA.HI.X.SX32 R15, R0, R15, 0x1, P1 ;  /* 0x0000000f000f7211 */ /* 0x000fe400008f0eff */
[C---:B------:R-:W-:Y:S02]  /*2570*/  ISETP.GE.AND P1, PT, R12.reuse, c[0x0][0x1fc], PT ;  /* 0x00007f000c007a0c */ /* 0x040fe40003f26270 */
[----:B------:R-:W-:Y:S01]  /*2580*/  LOP3.LUT R0, R3, 0x1ffffffc, RZ, 0xc0, !PT ;  /* 0x1ffffffc03007812 */ /* 0x000fe200078ec0ff */
[----:B------:R1:W-:Y:S01]  /*2590*/  LDGSTS.E.BYPASS.LTC128B.128 [R228+0xa080], [R10.64+0x100], !P2 ;  /* 0x0a0801000ae47fae */ /* 0x0003e2000d101d52 */
[----:B------:R-:W-:Y:S01]  /*25a0*/  IADD3 R8, P2, R13, UR6, RZ ;  /* 0x000000060d087c10 */ /* 0x000fe2000ff5e0ff */
[----:B------:R-:W-:Y:S01]  /*25b0*/  ULDC.64 UR6, c[0x0][0x208] ;  /* 0x0000820000067ab9 */ /* 0x000fe20000000a00 */
[----:B------:R-:W-:Y:S01]  /*25c0*/  IMAD R3, R25, c[0x0][0x270], RZ ;  /* 0x00009c0019037a24 */ /* 0x000fe200078e02ff */
[----:B------:R1:W-:Y:S01]  /*25d0*/  LDGSTS.E.BYPASS.LTC128B.128 [R228+0x7080], [R4.64], !P0 ;  /* 0x0708000004e47fae */ /* 0x0003e2000c101d52 */
[----:B------:R-:W-:Y:S01]  /*25e0*/  LEA.HI.X.SX32 R9, R13, UR4, 0x1, P2 ;  /* 0x000000040d097c11 */ /* 0x000fe200090f0eff */
[----:B------:R-:W-:Y:S01]  /*25f0*/  ULDC.64 UR4, c[0x0][0x218] ;  /* 0x0000860000047ab9 */ /* 0x000fe20000000a00 */
[----:B------:R-:W-:Y:S01]  /*2600*/  ISETP.GE.AND P2, PT, R12, c[0x0][0x1fc], PT ;  /* 0x00007f000c007a0c */ /* 0x000fe20003f46270 */
[----:B------:R-:W-:Y:S01]  /*2610*/  UIMAD UR4, UR11, UR4, URZ ;  /* 0x000000040b0472a4 */ /* 0x000fe2000f8e023f */
[----:B------:R-:W-:Y:S01]  /*2620*/  IMAD.WIDE.U32 R12, R243, c[0x0][0x238], R14 ;  /* 0x00008e00f30c7a25 */ /* 0x000fe200078e000e */
[----:B------:R1:W-:Y:S01]  /*2630*/  LDGSTS.E.BYPASS.LTC128B.128 [R228+0x9080], [R4.64+0x80], !P3 ;  /* 0x0908008004e47fae */ /* 0x0003e2000d901d52 */
[----:B------:R-:W-:Y:S01]  /*2640*/  ISETP.GT.AND P3, PT, R33, 0xf, PT ;  /* 0x0000000f2100780c */ /* 0x000fe20003f64270 */
[----:B------:R-:W-:Y:S01]  /*2650*/  UIMAD UR5, UR12, UR5, UR4 ;  /* 0x000000050c0572a4 */ /* 0x000fe2000f8e0204 */
[----:B------:R-:W-:Y:S01]  /*2660*/  IMAD R14, R243, c[0x0][0x214], R17 ;  /* 0x00008500f30e7a24 */ /* 0x000fe200078e0211 */
[----:B------:R2:W-:Y:S01]  /*2670*/  LDGSTS.E.BYPASS.LTC128B.128 [R228+0xb080], [R4.64+0x100], !P4 ;  /* 0x0b08010004e47fae */ /* 0x0005e2000e101d52 */
[----:B------:R-:W-:Y:S01]  /*2680*/  IMAD.IADD R19, R18, 0x1, -R0 ;  /* 0x0000000112137824 */ /* 0x000fe200078e0a00 */
[----:B------:R-:W-:Y:S01]  /*2690*/  UMOV UR4, 0x6 ;  /* 0x0000000600047882 */ /* 0x000fe20000000000 */
[----:B------:R-:W-:Y:S01]  /*26a0*/  IMAD.IADD R7, R7, 0x1, R14 ;  /* 0x0000000107077824 */ /* 0x000fe200078e020e */
[----:B------:R-:W-:Y:S01]  /*26b0*/  USHF.L.U64.HI UR7, UR6, UR4, UR7 ;  /* 0x0000000406077299 */ /* 0x000fe20008010207 */
[----:B------:R-:W-:Y:S01]  /*26c0*/  IMAD R0, R25, c[0x0][0x238], RZ ;  /* 0x00008e0019007a24 */ /* 0x000fe200078e02ff */
[----:B------:R-:W-:Y:S01]  /*26d0*/  USHF.L.U32 UR4, UR6, 0x6, URZ ;  /* 0x0000000606047899 */ /* 0x000fe2000800063f */
[----:B------:R-:W-:Y:S01]  /*26e0*/  IMAD.WIDE.U32 R238, R20, c[0x0][0x218], R6 ;  /* 0x0000860014ee7a25 */ /* 0x000fe200078e0006 */
[----:B------:R-:W-:Y:S01]  /*26f0*/  UIMAD UR23, UR7, UR17, URZ ;  /* 0x00000011071772a4 */ /* 0x000fe2000f8e023f */
[----:B------:R-:W-:Y:S01]  /*2700*/  LOP3.LUT R14, R31, 0xfffffff0, RZ, 0xc0, !PT ;  /* 0xfffffff01f0e7812 */ /* 0x000fe200078ec0ff */
[----:B------:R-:W-:Y:S01]  /*2710*/  USHF.L.U32 UR7, UR6, 0x5, URZ ;  /* 0x0000000506077899 */ /* 0x000fe2000800063f */
[----:B------:R-:W-:Y:S01]  /*2720*/  IMAD R0, R243, c[0x0][0x23c], R0 ;  /* 0x00008f00f3007a24 */ /* 0x000fe200078e0200 */
[----:B------:R-:W-:Y:S01]  /*2730*/  IADD3 R237, R239, UR5, RZ ;  /* 0x00000005efed7c10 */ /* 0x000fe2000fffe0ff */
[----:B------:R-:W-:Y:S01]  /*2740*/  IMAD.U32 R6, RZ, RZ, UR4 ;  /* 0x00000004ff067e24 */ /* 0x000fe2000f8e00ff */
[----:B------:R-:W-:Y:S01]  /*2750*/  UIMAD UR23, UR21, UR4, UR23 ;  /* 0x00000004151772a4 */ /* 0x000fe2000f8e0217 */
[----:B------:R-:W-:Y:S01]  /*2760*/  IMAD.IADD R13, R13, 0x1, R0 ;  /* 0x000000010d0d7824 */ /* 0x000fe200078e0200 */
[----:B------:R-:W-:Y:S01]  /*2770*/  SEL R233, RZ, 0x1, P1 ;  /* 0x00000001ffe97807 */ /* 0x000fe20000800000 */
[----:B------:R-:W-:Y:S01]  /*2780*/  IMAD R0, R25, c[0x0][0x288], RZ ;  /* 0x0000a20019007a24 */ /* 0x000fe200078e02ff */
[----:B------:R-:W-:Y:S01]  /*2790*/  ULDC.64 UR4, c[0x0][0x278] ;  /* 0x00009e0000047ab9 */ /* 0x000fe20000000a00 */
[----:B------:R-:W-:Y:S01]  /*27a0*/  IMAD.MOV.U32 R236, RZ, RZ, R238 ;  /* 0x000000ffffec7224 */ /* 0x000fe200078e00ee */
[----:B------:R-:W-:Y:S01]  /*27b0*/  ULDC UR21, c[0x0][0x20c] ;  /* 0x0000830000157ab9 */ /* 0x000fe20000000800 */
[C---:B------:R-:W-:Y:S01]  /*27c0*/  IMAD R3, R243.reuse, c[0x0][0x274], R3 ;  /* 0x00009d00f3037a24 */ /* 0x040fe200078e0203 */
[----:B------:R-:W-:Y:S01]  /*27d0*/  UIMAD UR4, UR11, UR4, URZ ;  /* 0x000000040b0472a4 */ /* 0x000fe2000f8e023f */
[C---:B-1----:R-:W-:Y:S01]  /*27e0*/  IMAD.WIDE.U32 R10, R243.reuse, c[0x0][0x270], R8 ;  /* 0x00009c00f30a7a25 */ /* 0x042fe200078e0008 */
[----:B------:R-:W-:Y:S01]  /*27f0*/  USHF.L.U64.HI UR6, UR6, UR22, UR21 ;  /* 0x0000001606067299 */ /* 0x000fe20008010215 */
[----:B------:R-:W-:Y:S01]  /*2800*/  ISETP.GE.AND P1, PT, R30, c[0x0][0x1fc], PT ;  /* 0x00007f001e007a0c */ /* 0x000fe20003f26270 */
[----:B------:R-:W-:Y:S01]  /*2810*/  UIMAD UR4, UR12, UR5, UR4 ;  /* 0x000000050c0472a4 */ /* 0x000fe2000f8e0204 */
[C---:B------:R-:W-:Y:S01]  /*2820*/  IMAD R0, R243.reuse, c[0x0][0x28c], R0 ;  /* 0x0000a300f3007a24 */ /* 0x040fe200078e0200 */
[----:B------:R-:W-:Y:S01]  /*2830*/  USHF.R.S32.HI UR21, URZ, 0x1f, UR20 ;  /* 0x0000001f3f157899 */ /* 0x000fe20008011414 */
[----:B------:R-:W-:-:S04]  /*2840*/  IMAD.WIDE.U32 R8, R243, c[0x0][0x288], R8 ;  /* 0x0000a200f3087a25 */ /* 0x000fc800078e0008 */
[----:B------:R-:W-:-:S04]  /*2850*/  IMAD.WIDE.U32 R6, R6, UR17, R236 ;  /* 0x0000001106067c25 */ /* 0x000fc8000f8e00ec */
[----:B------:R-:W-:Y:S01]  /*2860*/  IMAD.IADD R11, R11, 0x1, R3 ;  /* 0x000000010b0b7824 */ /* 0x000fe200078e0203 */
[----:B------:R-:W-:Y:S01]  /*2870*/  LEA R2, P0, R6, c[0x0][0x1f0], 0x1 ;  /* 0x00007c0006027a11 */ /* 0x000fe200078008ff */
[----:B------:R-:W-:Y:S01]  /*2880*/  IMAD.IADD R9, R9, 0x1, R0 ;  /* 0x0000000109097824 */ /* 0x000fe200078e0200 */
[----:B------:R-:W-:Y:S01]  /*2890*/  IADD3 R0, R7, UR23, RZ ;  /* 0x0000001707007c10 */ /* 0x000fe2000fffe0ff */
[----:B--2---:R-:W-:Y:S01]  /*28a0*/  IMAD.U32 R4, RZ, RZ, UR7 ;  /* 0x00000007ff047e24 */ /* 0x004fe2000f8e00ff */
[----:B------:R-:W-:Y:S01]  /*28b0*/  LOP3.LUT R7, R32, 0xffffffe0, RZ, 0xc0, !PT ;  /* 0xffffffe020077812 */ /* 0x000fe200078ec0ff */
[----:B------:R-:W-:Y:S01]  /*28c0*/  IMAD.WIDE.U32 R246, R20, c[0x0][0x278], R10 ;  /* 0x00009e0014f67a25 */ /* 0x000fe200078e000a */
[----:B------:R-:W-:Y:S02]  /*28d0*/  LEA.HI.X R3, R6, c[0x0][0x1f4], R0, 0x1, P0 ;  /* 0x00007d0006037a11 */ /* 0x000fe400000f0c00 */
[----:B------:R-:W-:Y:S01]  /*28e0*/  LEA R4, P4, R4, R2, 0x1 ;  /* 0x0000000204047211 */ /* 0x000fe200078808ff */
[----:B------:R-:W-:Y:S01]  /*28f0*/  IMAD.U32 R6, RZ, RZ, UR7 ;  /* 0x00000007ff067e24 */ /* 0x000fe2000f8e00ff */
[----:B------:R-:W-:Y:S01]  /*2900*/  IADD3 R252, R247, UR4, RZ ;  /* 0x00000004f7fc7c10 */ /* 0x000fe2000fffe0ff */
[----:B------:R-:W-:Y:S01]  /*2910*/  IMAD.U32 R5, RZ, RZ, UR6 ;  /* 0x00000006ff057e24 */ /* 0x000fe2000f8e00ff */
[----:B------:R-:W-:Y:S01]  /*2920*/  @!P3 IADD3 R0, P0, R246, UR20, RZ ;  /* 0x00000014f600bc10 */ /* 0x000fe2000ff1e0ff */
[----:B------:R-:W-:Y:S01]  /*2930*/  ULDC.64 UR4, c[0x0][0x290] ;  /* 0x0000a40000047ab9 */ /* 0x000fe20000000a00 */
[----:B------:R-:W-:Y:S01]  /*2940*/  IMAD.WIDE.U32 R244, R20, c[0x0][0x290], R8 ;  /* 0x0000a40014f47a25 */ /* 0x000fe200078e0008 */
[----:B------:R-:W-:Y:S01]  /*2950*/  UIMAD UR4, UR11, UR4, URZ ;  /* 0x000000040b0472a4 */ /* 0x000fe2000f8e023f */
[----:B------:R-:W-:-:S02]  /*2960*/  LEA.HI.X R5, R6, R3, R5, 0x1, P4 ;  /* 0x0000000306057211 */ /* 0x000fc400020f0c05 */
[----:B------:R-:W-:Y:S01]  /*2970*/  @!P3 IADD3.X R6, R252, UR21, RZ, P0, !PT ;  /* 0x00000015fc06bc10 */ /* 0x000fe200087fe4ff */
[----:B------:R-:W-:Y:S01]  /*2980*/  UIMAD UR4, UR12, UR5, UR4 ;  /* 0x000000050c0472a4 */ /* 0x000fe2000f8e0204 */
[----:B------:R-:W-:Y:S01]  /*2990*/  @!P3 LEA R10, P6, R0, c[0x0][0x258], 0x2 ;  /* 0x00009600000aba11 */ /* 0x000fe200078c10ff */
[----:B------:R-:W-:Y:S01]  /*29a0*/  IMAD.WIDE.U32 R250, R20, c[0x0][0x240], R12 ;  /* 0x0000900014fa7a25 */ /* 0x000fe200078e000c */
[----:B------:R-:W-:Y:S02]  /*29b0*/  ISETP.GE.AND P4, PT, R29, c[0x0][0x1fc], PT ;  /* 0x00007f001d007a0c */ /* 0x000fe40003f86270 */
[----:B------:R-:W-:Y:S01]  /*29c0*/  @!P3 LEA.HI.X R11, R0, c[0x0][0x25c], R6, 0x2, P6 ;  /* 0x00009700000bba11 */ /* 0x000fe200030f1406 */
[C---:B------:R-:W-:Y:S01]  /*29d0*/  IMAD.IADD R6, R33.reuse, 0x1, -R7 ;  /* 0x0000000121067824 */ /* 0x040fe200078e0a07 */
[----:B------:R-:W-:Y:S01]  /*29e0*/  IADD3 R0, -R26, UR14, -R242 ;  /* 0x0000000e1a007c10 */ /* 0x000fe2000fffe9f2 */
[----:B------:R-:W-:Y:S01]  /*29f0*/  IMAD.IADD R7, R33, 0x1, -R14 ;  /* 0x0000000121077824 */ /* 0x000fe200078e0a0e */
[----:B------:R-:W-:Y:S01]  /*2a00*/  ISETP.GE.AND P0, PT, R29, c[0x0][0x1fc], PT ;  /* 0x00007f001d007a0c */ /* 0x000fe20003f06270 */
[----:B------:R-:W-:Y:S01]  /*2a10*/  @!P3 IMAD.SHL.U32 R14, R33, 0x10, RZ ;  /* 0x00000010210eb824 */ /* 0x000fe200078e00ff */
[----:B------:R-:W-:Y:S01]  /*2a20*/  ISETP.LT.OR P6, PT, R0, 0x1, P2 ;  /* 0x000000010000780c */ /* 0x000fe200017c1670 */
[----:B------:R-:W-:Y:S01]  /*2a30*/  IMAD.SHL.U32 R17, R22, 0x20, RZ ;  /* 0x0000002016117824 */ /* 0x000fe200078e00ff */
[----:B------:R-:W-:Y:S01]  /*2a40*/  SEL R18, RZ, 0xffffffff, P4 ;  /* 0xffffffffff127807 */ /* 0x000fe20002000000 */
[----:B------:R-:W-:Y:S01]  /*2a50*/  IMAD.SHL.U32 R8, R21, 0x2, RZ ;  /* 0x0000000215087824 */ /* 0x000fe200078e00ff */
[----:B------:R-:W-:Y:S01]  /*2a60*/  ISETP.LT.OR P4, PT, R0, 0x1, P0 ;  /* 0x000000010000780c */ /* 0x000fe20000781670 */
[----:B------:R1:W-:Y:S01]  /*2a70*/  @!P3 LDGSTS.E.BYPASS.LTC128B.128 [R14+0x12080], [R10.64] ;  /* 0x120800000a0ebfae */ /* 0x0003e2000b901d52 */
[----:B------:R-:W-:-:S02]  /*2a80*/  SHF.R.S32.HI R15, RZ, 0x1f, R7 ;  /* 0x0000001fff0f7819 */ /* 0x000fc40000011407 */
[----:B------:R-:W-:Y:S01]  /*2a90*/  SHF.R.S32.HI R229, RZ, 0x1f, R6 ;  /* 0x0000001fffe57819 */ /* 0x000fe20000011406 */
[----:B------:R-:W0:Y:S01]  /*2aa0*/  LDGDEPBAR ;  /* 0x00000000000079af */ /* 0x000e220000000000 */
[----:B------:R-:W-:Y:S02]  /*2ab0*/  ISETP.LT.OR P2, PT, R0, 0x21, P2 ;  /* 0x000000210000780c */ /* 0x000fe40001741670 */
[----:B------:R-:W-:Y:S01]  /*2ac0*/  LEA.HI R229, R229, R6, RZ, 0x2 ;  /* 0x00000006e5e57211 */ /* 0x000fe200078f10ff */
[----:B------:R2:W-:Y:S01]  /*2ad0*/  LDGSTS.E.BYPASS.LTC128B.128 [R228+0xc080], [R2.64], !P6 ;  /* 0x0c08000002e47fae */ /* 0x0005e2000f101d52 */
[----:B------:R-:W-:Y:S02]  /*2ae0*/  ISETP.GE.AND P6, PT, R30, c[0x0][0x1fc], PT ;  /* 0x00007f001e007a0c */ /* 0x000fe40003fc6270 */
[C---:B------:R-:W-:Y:S01]  /*2af0*/  ISETP.LT.OR P0, PT, R0.reuse, 0x21, P0 ;  /* 0x000000210000780c */ /* 0x040fe20000701670 */
[----:B------:R2:W-:Y:S01]  /*2b00*/  LDGSTS.E.BYPASS.LTC128B.128 [R228+0xe080], [R2.64+0x80], !P4 ;  /* 0x0e08008002e47fae */ /* 0x0005e2000e101d52 */
[----:B------:R-:W-:-:S02]  /*2b10*/  ISETP.LT.OR P4, PT, R0, 0x1, P6 ;  /* 0x000000010000780c */ /* 0x000fc40003781670 */
[----:B------:R-:W-:Y:S02]  /*2b20*/  ISETP.LT.OR P6, PT, R0, 0x21, P6 ;  /* 0x000000210000780c */ /* 0x000fe400037c1670 */
[----:B------:R-:W-:Y:S02]  /*2b30*/  SEL R12, RZ, 0x4, P1 ;  /* 0x00000004ff0c7807 */ /* 0x000fe40000800000 */
[----:B------:R-:W-:Y:S02]  /*2b40*/  ISETP.GE.AND P1, PT, R33, 0x10, PT ;  /* 0x000000102100780c */ /* 0x000fe40003f26270 */
[----:B------:R-:W-:Y:S01]  /*2b50*/  IADD3 R249, R245, UR4, RZ ;  /* 0x00000004f5f97c10 */ /* 0x000fe2000fffe0ff */
[----:B------:R-:W-:Y:S01]  /*2b60*/  ULDC.64 UR4, c[0x0][0x240] ;  /* 0x0000900000047ab9 */ /* 0x000fe20000000a00 */
[----:B------:R-:W-:Y:S01]  /*2b70*/  LOP3.LUT R17, R23, 0x20, R17, 0xf8, !PT ;  /* 0x0000002017117812 */ /* 0x000fe200078ef811 */
[----:B------:R-:W-:Y:S01]  /*2b80*/  UIMAD UR4, UR11, UR4, URZ ;  /* 0x000000040b0472a4 */ /* 0x000fe2000f8e023f */
[----:B------:R-:W-:Y:S01]  /*2b90*/  LOP3.LUT R234, R8, 0x2, R234, 0xe2, !PT ;  /* 0x0000000208ea7812 */ /* 0x000fe200078ee2ea */
[----:B------:R2:W-:Y:S01]  /*2ba0*/  LDGSTS.E.BYPASS.LTC128B.128 [R228+0x10080], [R2.64+0x100], !P4 ;  /* 0x1008010002e47fae */ /* 0x0005e2000e101d52 */
[----:B-1----:R-:W-:Y:S01]  /*2bb0*/  IMAD.SHL.U32 R10, R27, 0x10, RZ ;  /* 0x000000101b0a7824 */ /* 0x002fe200078e00ff */
[----:B------:R-:W-:Y:S01]  /*2bc0*/  LEA.HI R11, R15, R7, RZ, 0x3 ;  /* 0x000000070f0b7211 */ /* 0x000fe200078f18ff */
[----:B------:R-:W-:Y:S01]  /*2bd0*/  UIMAD UR4, UR12, UR5, UR4 ;  /* 0x000000050c0472a4 */ /* 0x000fe2000f8e0204 */
[----:B------:R-:W-:Y:S01]  /*2be0*/  LOP3.LUT R14, R229, 0x7ffffffc, RZ, 0xc0, !PT ;  /* 0x7ffffffce50e7812 */ /* 0x000fe200078ec0ff */
[----:B------:R1:W-:Y:S01]  /*2bf0*/  LDGSTS.E.BYPASS.LTC128B.128 [R228+0xd080], [R4.64], !P2 ;  /* 0x0d08000004e47fae */ /* 0x0003e2000d101d52 */
[C---:B------:R-:W-:Y:S01]  /*2c00*/  LOP3.LUT R15, R11.reuse, 0xfffffff8, RZ, 0xc0, !PT ;  /* 0xfffffff80b0f7812 */ /* 0x040fe200078ec0ff */
[----:B------:R-:W-:Y:S01]  /*2c10*/  IMAD.SHL.U32 R8, R11, 0x40, RZ ;  /* 0x000000400b087824 */ /* 0x000fe200078e00ff */
[----:B------:R-:W-:Y:S01]  /*2c20*/  LOP3.LUT R16, R16, 0x10, R10, 0xf8, !PT ;  /* 0x0000001010107812 */ /* 0x000fe200078ef80a */
[----:B------:R-:W-:Y:S01]  /*2c30*/  IMAD.IADD R6, R6, 0x1, -R14 ;  /* 0x0000000106067824 */ /* 0x000fe200078e0a0e */
[----:B------:R1:W-:Y:S01]  /*2c40*/  LDGSTS.E.BYPASS.LTC128B.128 [R228+0xf080], [R4.64+0x80], !P0 ;  /* 0x0f08008004e47fae */ /* 0x0003e2000c101d52 */
[----:B------:R-:W-:Y:S01]  /*2c50*/  IMAD.IADD R7, R7, 0x1, -R15 ;  /* 0x0000000107077824 */ /* 0x000fe200078e0a0f */
[----:B------:R-:W-:Y:S01]  /*2c60*/  LOP3.LUT R0, R16, 0x8, R28, 0xf8, !PT ;  /* 0x0000000810007812 */ /* 0x000fe200078ef81c */
[----:B------:R-:W-:Y:S01]  /*2c70*/  IMAD R19, R19, 0x4, R6 ;  /* 0x0000000413137824 */ /* 0x000fe200078e0206 */
[----:B------:R-:W-:Y:S01]  /*2c80*/  LEA.HI.SX32 R229, R229, R10, 0x1e ;  /* 0x0000000ae5e57211 */ /* 0x000fe200078ff2ff */
[----:B------:R-:W-:Y:S01]  /*2c90*/  IMAD.SHL.U32 R6, R18, 0x2, RZ ;  /* 0x0000000212067824 */ /* 0x000fe200078e00ff */
[----:B------:R-:W-:Y:S01]  /*2ca0*/  LOP3.LUT R223, R0, R223, RZ, 0x3c, !PT ;  /* 0x000000df00df7212 */ /* 0x000fe200078e3cff */
[C---:B------:R-:W-:Y:S01]  /*2cb0*/  IMAD.SHL.U32 R0, R7.reuse, 0x40, RZ ;  /* 0x0000004007007824 */ /* 0x040fe200078e00ff */
[C---:B------:R-:W-:Y:S01]  /*2cc0*/  LOP3.LUT P4, RZ, R7.reuse, 0x4, RZ, 0xc0, !PT ;  /* 0x0000000407ff7812 */ /* 0x040fe2000788c0ff */
[----:B------:R1:W-:Y:S01]  /*2cd0*/  LDGSTS.E.BYPASS.LTC128B.128 [R228+0x11080], [R4.64+0x100], !P6 ;  /* 0x1108010004e47fae */ /* 0x0003e2000f101d52 */
[----:B------:R-:W-:Y:S01]  /*2ce0*/  LOP3.LUT P2, RZ, R7, 0x2, RZ, 0xc0, !PT ;  /* 0x0000000207ff7812 */ /* 0x000fe2000784c0ff */
[----:B------:R-:W-:Y:S01]  /*2cf0*/  IMAD R223, R22, 0x200, R223 ;  /* 0x0000020016df7824 */ /* 0x000fe200078e02df */
[----:B------:R-:W-:Y:S01]  /*2d00*/  LOP3.LUT R0, R0, 0x1c0, RZ, 0xc0, !PT ;  /* 0x000001c000007812 */ /* 0x000fe200078ec0ff */
[----:B------:R-:W-:Y:S01]  /*2d10*/  IMAD.SHL.U32 R248, R19, 0x2, RZ ;  /* 0x0000000213f87824 */ /* 0x000fe200078e00ff */
[----:B------:R-:W-:Y:S01]  /*2d20*/  LOP3.LUT R233, R6, 0x2, R233, 0xe2, !PT ;  /* 0x0000000206e97812 */ /* 0x000fe200078ee2e9 */
[C---:B------:R-:W-:Y:S01]  /*2d30*/  IMAD R222, R223.reuse, 0x2, R222 ;  /* 0x00000002dfde7824 */ /* 0x040fe200078e02de */
[----:B------:R-:W-:Y:S01]  /*2d40*/  LOP3.LUT R8, R8, 0xfffffe00, RZ, 0xc0, !PT ;  /* 0xfffffe0008087812 */ /* 0x000fe200078ec0ff */
[----:B--2---:R-:W-:Y:S01]  /*2d50*/  IMAD.SHL.U32 R3, R22, 0x8, RZ ;  /* 0x0000000816037824 */ /* 0x004fe200078e00ff */
[----:B------:R-:W-:Y:S01]  /*2d60*/  IADD3 R2, P0, R244, UR20, RZ ;  /* 0x00000014f4027c10 */ /* 0x000fe2000ff1e0ff */
[----:B------:R-:W-:Y:S01]  /*2d70*/  IMAD.SHL.U32 R223, R223, 0x2, RZ ;  /* 0x00000002dfdf7824 */ /* 0x000fe200078e00ff */
[----:B------:R-:W-:-:S02]  /*2d80*/  SEL R220, R220, 0xffffffe0, !P4 ;  /* 0xffffffe0dcdc7807 */ /* 0x000fc40006000000 */
[----:B------:R-:W-:Y:S02]  /*2d90*/  LOP3.LUT R7, R0, 0x8, R3, 0xf8, !PT ;  /* 0x0000000800077812 */ /* 0x000fe400078ef803 */
[--C-:B------:R-:W-:Y:S02]  /*2da0*/  SHF.R.U32.HI R3, RZ, 0x3, R0.reuse ;  /* 0x00000003ff037819 */ /* 0x100fe40000011600 */
[----:B------:R-:W-:Y:S02]  /*2db0*/  IADD3.X R10, R249, UR21, RZ, P0, !PT ;  /* 0x00000015f90a7c10 */ /* 0x000fe400087fe4ff */
[C---:B------:R-:W-:Y:S02]  /*2dc0*/  LEA R6, P0, R2.reuse, c[0x0][0x280], 0x2 ;  /* 0x0000a00002067a11 */ /* 0x040fe400078010ff */
[----:B------:R-:W-:Y:S02]  /*2dd0*/  LOP3.LUT R9, R7, R3, RZ, 0x3c, !PT ;  /* 0x0000000307097212 */ /* 0x000fe400078e3cff */
[----:B------:R-:W-:Y:S01]  /*2de0*/  LOP3.LUT R0, R3, R17, R0, 0x1e, !PT ;  /* 0x0000001103007212 */ /* 0x000fe200078e1e00 */
[----:B------:R-:W-:Y:S01]  /*2df0*/  @!P1 IMAD.SHL.U32 R3, R33, 0x10, RZ ;  /* 0x0000001021039824 */ /* 0x000fe200078e00ff */
[----:B------:R-:W-:-:S02]  /*2e00*/  LEA.HI.X R7, R2, c[0x0][0x284], R10, 0x2, P0 ;  /* 0x0000a10002077a11 */ /* 0x000fc400000f140a */
[----:B-1----:R-:W-:Y:S02]  /*2e10*/  IADD3 R4, R251, UR4, RZ ;  /* 0x00000004fb047c10 */ /* 0x002fe4000fffe0ff */
[-C--:B------:R-:W-:Y:S01]  /*2e20*/  IADD3 R2, R9, R8.reuse, R24 ;  /* 0x0000000809027210 */ /* 0x080fe20007ffe018 */
[----:B------:R1:W-:Y:S01]  /*2e30*/  @!P1 LDGSTS.E.BYPASS.LTC128B.128 [R3+0x12180], [R6.64] ;  /* 0x1218000006039fae */ /* 0x0003e2000b901d52 */
[----:B------:R-:W-:Y:S01]  /*2e40*/  LOP3.LUT R0, R0, R8, RZ, 0xfc, !PT ;  /* 0x0000000800007212 */ /* 0x000fe200078efcff */
[----:B------:R-:W-:Y:S01]  /*2e50*/  IMAD.MOV.U32 R8, RZ, RZ, 0x10 ;  /* 0x00000010ff087424 */ /* 0x000fe200078e00ff */
[----:B------:R-:W-:Y:S01]  /*2e60*/  LOP3.LUT R233, R233, R12, RZ, 0xfc, !PT ;  /* 0x0000000ce9e97212 */ /* 0x000fe200078efcff */
[----:B------:R-:W0:Y:S01]  /*2e70*/  LDGDEPBAR ;  /* 0x00000000000079af */ /* 0x000e220000000000 */
[----:B------:R-:W-:Y:S01]  /*2e80*/  IMAD.SHL.U32 R2, R2, 0x2, RZ ;  /* 0x0000000202027824 */ /* 0x000fe200078e00ff */
[----:B------:R-:W-:Y:S01]  /*2e90*/  IADD3 R232, -R248, UR8, RZ ;  /* 0x00000008f8e87c10 */ /* 0x000fe2000fffe1ff */
[----:B------:R-:W-:Y:S01]  /*2ea0*/  IMAD.SHL.U32 R0, R0, 0x2, RZ ;  /* 0x0000000200007824 */ /* 0x000fe200078e00ff */
[----:B------:R2:W-:Y:S01]  /*2eb0*/  STL [R1], R4 ;  /* 0x0000000401007387 */ /* 0x0005e20000100800 */
[----:B------:R-:W-:Y:S01]  /*2ec0*/  IMAD R221, R220, 0x2, R2 ;  /* 0x00000002dcdd7824 */ /* 0x000fe200078e0202 */
[----:B-1----:R-:W-:-:S05]  /*2ed0*/  SEL R3, R8, 0xfffffff0, !P2 ;  /* 0xfffffff008037807 */ /* 0x002fca0005000000 */
[----:B------:R-:W-:-:S04]  /*2ee0*/  IMAD R3, R3, 0x2, R2 ;  /* 0x0000000203037824 */ /* 0x000fc800078e0202 */
[----:B--234-:R-:W-:Y:S02]  /*2ef0*/  IMAD R220, R220, 0x2, R3 ;  /* 0x00000002dcdc7824 */ /* 0x01cfe400078e0203 */
.L_x_587:
        /* <DEDUP_REMOVED lines=503> */
.L_x_585:
        /* <DEDUP_REMOVED lines=118> */
.L_x_586:
        /* <DEDUP_REMOVED lines=28> */
[----:B------:R-:W2:Y:S07]  /*5790*/  LDL R217, [R1] ;  /* 0x0000000001d97983 */ /* 0x000eae0000100800 */
        /* <DEDUP_REMOVED lines=26> */
[C---:B------:R-:W-:Y:S07]  /*5940*/  HMMA.16816.F32.BF16 R24, R208.reuse, R160, R24 ;  /* 0x000000a0d018723c */ /* 0x040fee0000041818 */
[----:B------:R-:W-:Y:S01]  /*5950*/  IADD3 R161, P0, R250, UR17, RZ ;  /* 0x00000011faa17c10 */ /* 0x000fe2000ff1e0ff */
[-C--:B------:R-:W-:Y:S08]  /*5960*/  HMMA.16816.F32.BF16 R28, R208, R162.reuse, R28 ;  /* 0x000000a2d01c723c */ /* 0x080ff0000004181c */
[C---:B------:R-:W-:Y:S07]  /*5970*/  HMMA.16816.F32.BF16 R32, R200.reuse, R162, R32 ;  /* 0x000000a2c820723c */ /* 0x040fee0000041820 */
[----:B------:R-:W-:Y:S01]  /*5980*/  IMAD.U32 R162, RZ, RZ, UR17 ;  /* 0x00000011ffa27e24 */ /* 0x000fe2000f8e00ff */
[-C--:B-----5:R-:W-:Y:S01]  /*5990*/  HMMA.16816.F32.BF16 R132, R200, R212.reuse, R132 ;  /* 0x000000d4c884723c */ /* 0x0a0fe20000041884 */
[----:B------:R-:W-:Y:S07]  /*59a0*/  UMOV UR17, UR8 ;  /* 0x0000000800117c82 */ /* 0x000fee0008000000 */
[C---:B------:R-:W-:Y:S08]  /*59b0*/  HMMA.16816.F32.BF16 R136, R208.reuse, R212, R136 ;  /* 0x000000d4d088723c */ /* 0x040ff00000041888 */
[-C--:B------:R-:W-:Y:S08]  /*59c0*/  HMMA.16816.F32.BF16 R140, R208, R214.reuse, R140 ;  /* 0x000000d6d08c723c */ /* 0x080ff0000004188c */
[----:B------:R-:W-:Y:S04]  /*59d0*/  HMMA.16816.F32.BF16 R144, R200, R214, R144 ;  /* 0x000000d6c890723c */ /* 0x000fe80000041890 */
[----:B--2---:R-:W-:Y:S02]  /*59e0*/  LEA.HI.X.SX32 R162, R162, R217, 0x1, P0 ;  /* 0x000000d9a2a27211 */ /* 0x004fe400000f0eff */
[C---:B------:R-:W-:Y:S06]  /*59f0*/  LEA R160, P0, R161.reuse, c[0x0][0x220], 0x2 ;  /* 0x00008800a1a07a11 */ /* 0x040fec00078010ff */
        /* <DEDUP_REMOVED lines=100> */
.L_x_584:
        /* <DEDUP_REMOVED lines=159> */
.L_x_589:
[----:B-1----:R-:W-:Y:S01]  /*6a30*/  LEA.HI R0, R28, R29, RZ, 0x3 ;  /* 0x0000001d1c007211 */ /* 0x002fe200078f18ff */
[----:B------:R-:W-:Y:S01]  /*6a40*/  USHF.R.S32.HI UR6, URZ, 0x1f, UR15 ;  /* 0x0000001f3f067899 */ /* 0x000fe2000801140f */
[----:B-----5:R-:W-:Y:S01]  /*6a50*/  IADD3 R7, R7, -UR9, RZ ;  /* 0x8000000907077c10 */ /* 0x020fe2000fffe0ff */
[----:B------:R-:W-:Y:S01]  /*6a60*/  USEL UR15, UR15, URZ, !UP1 ;  /* 0x0000003f0f0f7287 */ /* 0x000fe2000c800000 */
[----:B------:R-:W-:Y:S01]  /*6a70*/  LOP3.LUT R2, R0, 0x1ffffff8, RZ, 0xc0, !PT ;  /* 0x1ffffff800027812 */ /* 0x000fe200078ec0ff */
[----:B------:R-:W-:Y:S01]  /*6a80*/  USEL UR6, UR6, URZ, !UP1 ;  /* 0x0000003f06067287 */ /* 0x000fe2000c800000 */
[----:B------:R-:W-:Y:S01]  /*6a90*/  SHF.R.S32.HI R14, RZ, 0x3, R0 ;  /* 0x00000003ff0e7819 */ /* 0x000fe20000011400 */
[----:B------:R-:W-:Y:S01]  /*6aa0*/  ULDC.64 UR4, c[0x0][0x340] ;  /* 0x0000d00000047ab9 */ /* 0x000fe20000000a00 */
[----:B------:R-:W-:Y:S01]  /*6ab0*/  IMNMX R15, R7, 0x40, PT ;  /* 0x00000040070f7817 */ /* 0x000fe20003800200 */
[----:B------:R-:W-:Y:S01]  /*6ac0*/  IMAD.IADD R2, R29, 0x1, -R2 ;  /* 0x000000011d027824 */ /* 0x000fe200078e0a02 */
[----:B------:R-:W-:Y:S01]  /*6ad0*/  SHF.R.S32.HI R29, RZ, 0x1f, R243 ;  /* 0x0000001fff1d7819 */ /* 0x000fe200000114f3 */
[C---:B------:R-:W-:Y:S01]  /*6ae0*/  IMAD.SHL.U32 R0, R14.reuse, 0x40, RZ ;  /* 0x000000400e007824 */ /* 0x040fe200078e00ff */
[----:B------:R-:W-:Y:S01]  /*6af0*/  ISETP.GE.AND P4, PT, R14, R15, PT ;  /* 0x0000000f0e00720c */ /* 0x000fe20003f86270 */
[----:B------:R-:W-:Y:S01]  /*6b00*/  IMAD.SHL.U32 R2, R2, 0x8, RZ ;  /* 0x0000000802027824 */ /* 0x000fe200078e00ff */
[----:B------:R-:W-:Y:S01]  /*6b10*/  UIMAD UR4, UR6, UR4, URZ ;  /* 0x00000004060472a4 */ /* 0x000fe2000f8e023f */
[----:B------:R-:W-:Y:S01]  /*6b20*/  IMAD R4, R29, c[0x0][0x338], RZ ;  /* 0x0000ce001d047a24 */ /* 0x000fe200078e02ff */
[----:B------:R-:W-:Y:S01]  /*6b30*/  LOP3.LUT R0, R0, 0x1c0, RZ, 0xc0, !PT ;  /* 0x000001c000007812 */ /* 0x000fe200078ec0ff */
[----:B------:R-:W-:Y:S01]  /*6b40*/  IMAD.U32 R30, RZ, RZ, UR15 ;  /* 0x0000000fff1e7e24 */ /* 0x000fe2000f8e00ff */
[----:B------:R-:W-:Y:S01]  /*6b50*/  UIMAD UR4, UR15, UR5, UR4 ;  /* 0x000000050f0472a4 */ /* 0x000fe2000f8e0204 */
[----:B------:R-:W-:Y:S01]  /*6b60*/  IMAD R6, R243, c[0x0][0x33c], R4 ;  /* 0x0000cf00f3067a24 */ /* 0x000fe200078e0204 */
[----:B------:R-:W-:Y:S01]  /*6b70*/  LOP3.LUT R3, R0, 0x38, R2, 0xf8, !PT ;  /* 0x0000003800037812 */ /* 0x000fe200078ef802 */
[----:B------:R-:W-:Y:S01]  /*6b80*/  IMAD.U32 R8, RZ, RZ, UR16 ;  /* 0x00000010ff087e24 */ /* 0x000fe2000f8e00ff */
[----:B------:R-:W-:Y:S01]  /*6b90*/  SHF.R.U32.HI R0, RZ, 0x3, R0 ;  /* 0x00000003ff007819 */ /* 0x000fe20000011600 */
[----:B------:R-:W-:Y:S01]  /*6ba0*/  BSSY B0, `(.L_x_590) ;  /* 0x0000028000007945 */ /* 0x000fe20003800000 */
[----:B------:R-:W-:-:S02]  /*6bb0*/  IADD3 R28, R2, 0x40, RZ ;  /* 0x00000040021c7810 */ /* 0x000fc40007ffe0ff */
[----:B------:R-:W-:Y:S02]  /*6bc0*/  LOP3.LUT R0, R3, R0, RZ, 0x3c, !PT ;  /* 0x0000000003007212 */ /* 0x000fe400078e3cff */
[----:B------:R-:W-:-:S03]  /*6bd0*/  SHF.R.S32.HI R3, RZ, 0x1f, R2 ;  /* 0x0000001fff037819 */ /* 0x000fc60000011402 */
[----:B------:R-:W-:Y:S02]  /*6be0*/  IMAD R0, R27, 0x200, R0 ;  /* 0x000002001b007824 */ /* 0x000fe400078e0200 */
[----:B------:R-:W-:-:S04]  /*6bf0*/  IMAD.WIDE.U32 R4, R243, c[0x0][0x338], R2 ;  /* 0x0000ce00f3047a25 */ /* 0x000fc800078e0002 */
[----:B------:R-:W-:Y:S02]  /*6c00*/  IMAD.SHL.U32 R0, R0, 0x2, RZ ;  /* 0x0000000200007824 */ /* 0x000fe400078e00ff */
[----:B------:R-:W-:Y:S01]  /*6c10*/  IMAD.IADD R5, R5, 0x1, R6 ;  /* 0x0000000105057824 */ /* 0x000fe200078e0206 */
[----:B------:R-:W-:Y:S02]  /*6c20*/  IADD3 R6, P0, R14, UR10, RZ ;  /* 0x0000000a0e067c10 */ /* 0x000fe4000ff1e0ff */
[----:B------:R1:W2:Y:S01]  /*6c30*/  LDS.128 R40, [R0+0x7080] ;  /* 0x0070800000287984 */ /* 0x0002a20000000c00 */
[----:B------:R-:W-:Y:S01]  /*6c40*/  IMAD.WIDE.U32 R12, R30, c[0x0][0x340], R4 ;  /* 0x0000d0001e0c7a25 */ /* 0x000fe200078e0004 */
[----:B------:R-:W-:Y:S02]  /*6c50*/  LEA.HI.X.SX32 R7, R14, UR11, 0x1, P0 ;  /* 0x0000000b0e077c11 */ /* 0x000fe400080f0eff */
[----:B------:R1:W3:Y:S02]  /*6c60*/  LDS.128 R36, [R0+0x9080] ;  /* 0x0090800000247984 */ /* 0x0002e40000000c00 */
[----:B------:R-:W-:Y:S01]  /*6c70*/  IADD3 R9, R13, UR4, RZ ;  /* 0x000000040d097c10 */ /* 0x000fe2000fffe0ff */
[----:B------:R-:W-:Y:S01]  /*6c80*/  IMAD.WIDE R4, R8, 0x40, R6 ;  /* 0x0000004008047825 */ /* 0x000fe200078e0206 */
        /* <DEDUP_REMOVED lines=25> */
.L_x_591:
[----:B------:R-:W-:Y:S05]  /*6e20*/  BSYNC B0 ;  /* 0x0000000000007941 */ /* 0x000fea0003800000 */
.L_x_590:
        /* <DEDUP_REMOVED lines=21> */
.L_x_593:
[----:B------:R-:W-:Y:S05]  /*6f80*/  BSYNC B0 ;  /* 0x0000000000007941 */ /* 0x000fea0003800000 */
.L_x_592:
[----:B-1----:R-:W-:Y:S01]  /*6f90*/  IMAD R0, R29, c[0x0][0x308], RZ ;  /* 0x0000c2001d007a24 */ /* 0x002fe200078e02ff */
[----:B------:R-:W-:Y:S01]  /*6fa0*/  ULDC.64 UR4, c[0x0][0x310] ;  /* 0x0000c40000047ab9 */ /* 0x000fe20000000a00 */
[C---:B------:R-:W-:Y:S01]  /*6fb0*/  IMAD.WIDE.U32 R6, R243.reuse, c[0x0][0x308], R2 ;  /* 0x0000c200f3067a25 */ /* 0x040fe200078e0002 */
[----:B------:R-:W-:Y:S01]  /*6fc0*/  UIMAD UR4, UR6, UR4, URZ ;  /* 0x00000004060472a4 */ /* 0x000fe2000f8e023f */
[----:B------:R-:W-:Y:S02]  /*6fd0*/  BSSY B0, `(.L_x_594) ;  /* 0x0000015000007945 */ /* 0x000fe40003800000 */
[----:B------:R-:W-:Y:S01]  /*6fe0*/  IMAD R0, R243, c[0x0][0x30c], R0 ;  /* 0x0000c300f3007a24 */ /* 0x000fe200078e0200 */
[----:B------:R-:W-:-:S04]  /*6ff0*/  UIMAD UR4, UR15, UR5, UR4 ;  /* 0x000000050f0472a4 */ /* 0x000fc8000f8e0204 */
[----:B------:R-:W-:-:S05]  /*7000*/  IADD3 R7, R7, R0, RZ ;  /* 0x0000000007077210 */ /* 0x000fca0007ffe0ff */
        /* <DEDUP_REMOVED lines=17> */
.L_x_595:
[----:B------:R-:W-:Y:S05]  /*7120*/  BSYNC B0 ;  /* 0x0000000000007941 */ /* 0x000fea0003800000 */
.L_x_594:
        /* <DEDUP_REMOVED lines=19> */
.L_x_588:
        /* <DEDUP_REMOVED lines=31> */
.L_x_596:
[----:B-1----:R-:W1:Y:S01]  /*7450*/  S2R R2, SR_TID.X ;  /* 0x0000000000027919 */ /* 0x002e620000002100 */
[----:B------:R-:W-:Y:S01]  /*7460*/  SHF.R.S32.HI R18, RZ, 0x1f, R243 ;  /* 0x0000001fff127819 */ /* 0x000fe200000114f3 */
[----:B------:R-:W-:Y:S01]  /*7470*/  USHF.R.S32.HI UR6, URZ, 0x1f, UR15 ;  /* 0x0000001f3f067899 */ /* 0x000fe2000801140f */
[----:B-----5:R-:W-:Y:S01]  /*7480*/  IADD3 R14, R6, -UR9, RZ ;  /* 0x80000009060e7c10 */ /* 0x020fe2000fffe0ff */
[----:B------:R-:W-:Y:S01]  /*7490*/  USEL UR15, UR15, URZ, !UP1 ;  /* 0x0000003f0f0f7287 */ /* 0x000fe2000c800000 */
[----:B------:R-:W-:Y:S01]  /*74a0*/  IMAD.U32 R6, RZ, RZ, UR16 ;  /* 0x00000010ff067e24 */ /* 0x000fe2000f8e00ff */
[----:B------:R-:W-:Y:S01]  /*74b0*/  USEL UR6, UR6, URZ, !UP1 ;  /* 0x0000003f06067287 */ /* 0x000fe2000c800000 */
[----:B------:R-:W-:Y:S01]  /*74c0*/  BSSY B0, `(.L_x_597) ;  /* 0x0000026000007945 */ /* 0x000fe20003800000 */
[----:B------:R-:W-:-:S02]  /*74d0*/  ULDC.64 UR4, c[0x0][0x310] ;  /* 0x0000c40000047ab9 */ /* 0x000fc40000000a00 */
[----:B------:R-:W-:Y:S01]  /*74e0*/  UIMAD UR4, UR6, UR4, URZ ;  /* 0x00000004060472a4 */ /* 0x000fe2000f8e023f */
[----:B------:R-:W-:-:S03]  /*74f0*/  IMAD.U32 R17, RZ, RZ, UR15 ;  /* 0x0000000fff117e24 */ /* 0x000fc6000f8e00ff */
[----:B------:R-:W-:Y:S01]  /*7500*/  UIMAD UR4, UR15, UR5, UR4 ;  /* 0x000000050f0472a4 */ /* 0x000fe2000f8e0204 */
[----:B-1----:R-:W-:-:S04]  /*7510*/  SHF.R.S32.HI R4, RZ, 0x1f, R2 ;  /* 0x0000001fff047819 */ /* 0x002fc80000011402 */
[----:B------:R-:W-:-:S04]  /*7520*/  LEA.HI R4, R4, R2, RZ, 0x3 ;  /* 0x0000000204047211 */ /* 0x000fc800078f18ff */
[----:B------:R-:W-:-:S05]  /*7530*/  LOP3.LUT R0, R4, 0x1ffffff8, RZ, 0xc0, !PT ;  /* 0x1ffffff804007812 */ /* 0x000fca00078ec0ff */
[----:B------:R-:W-:-:S04]  /*7540*/  IMAD.IADD R0, R2, 0x1, -R0 ;  /* 0x0000000102007824 */ /* 0x000fc800078e0a00 */
[----:B------:R-:W-:Y:S02]  /*7550*/  IMAD.SHL.U32 R12, R0, 0x8, RZ ;  /* 0x00000008000c7824 */ /* 0x000fe400078e00ff */
[----:B------:R-:W-:-:S03]  /*7560*/  IMAD R0, R18, c[0x0][0x308], RZ ;  /* 0x0000c20012007a24 */ /* 0x000fc600078e02ff */
[----:B------:R-:W-:Y:S01]  /*7570*/  SHF.R.S32.HI R13, RZ, 0x1f, R12 ;  /* 0x0000001fff0d7819 */ /* 0x000fe2000001140c */
[C---:B------:R-:W-:Y:S01]  /*7580*/  IMAD R0, R243.reuse, c[0x0][0x30c], R0 ;  /* 0x0000c300f3007a24 */ /* 0x040fe200078e0200 */
[C---:B------:R-:W-:Y:S02]  /*7590*/  IADD3 R15, R12.reuse, 0x40, RZ ;  /* 0x000000400c0f7810 */ /* 0x040fe40007ffe0ff */
[----:B------:R-:W-:Y:S01]  /*75a0*/  IADD3 R16, R12, 0x80, RZ ;  /* 0x000000800c107810 */ /* 0x000fe20007ffe0ff */
[----:B------:R-:W-:-:S04]  /*75b0*/  IMAD.WIDE.U32 R2, R243, c[0x0][0x308], R12 ;  /* 0x0000c200f3027a25 */ /* 0x000fc800078e000c */
[----:B------:R-:W-:Y:S01]  /*75c0*/  IMAD.IADD R3, R3, 0x1, R0 ;  /* 0x0000000103037824 */ /* 0x000fe200078e0200 */
[----:B------:R-:W-:-:S03]  /*75d0*/  SHF.R.S32.HI R0, RZ, 0x3, R4 ;  /* 0x00000003ff007819 */ /* 0x000fc60000011404 */
[----:B------:R-:W-:Y:S01]  /*75e0*/  IMAD.WIDE.U32 R10, R17, c[0x0][0x310], R2 ;  /* 0x0000c400110a7a25 */ /* 0x000fe200078e0002 */
[C---:B------:R-:W-:Y:S02]  /*75f0*/  ISETP.GE.AND P4, PT, R0.reuse, R14, PT ;  /* 0x0000000e0000720c */ /* 0x040fe40003f86270 */
[C---:B------:R-:W-:Y:S02]  /*7600*/  IADD3 R4, P0, R0.reuse, UR10, RZ ;  /* 0x0000000a00047c10 */ /* 0x040fe4000ff1e0ff */
[----:B------:R-:W-:Y:S02]  /*7610*/  IADD3 R3, R11, UR4, RZ ;  /* 0x000000040b037c10 */ /* 0x000fe4000fffe0ff */
[----:B------:R-:W-:-:S05]  /*7620*/  LEA.HI.X.SX32 R5, R0, UR11, 0x1, P0 ;  /* 0x0000000b00057c11 */ /* 0x000fca00080f0eff */
[----:B------:R-:W-:Y:S02]  /*7630*/  IMAD.WIDE R6, R6, 0x40, R4 ;  /* 0x0000004006067825 */ /* 0x000fe400078e0204 */
        /* <DEDUP_REMOVED lines=14> */
.L_x_598:
[----:B------:R-:W-:Y:S05]  /*7720*/  BSYNC B0 ;  /* 0x0000000000007941 */ /* 0x000fea0003800000 */
.L_x_597:
        /* <DEDUP_REMOVED lines=19> */
.L_x_600:
[----:B------:R-:W-:Y:S05]  /*7860*/  BSYNC B0 ;  /* 0x0000000000007941 */ /* 0x000fea0003800000 */
.L_x_599:
[----:B------:R-:W-:Y:S01]  /*7870*/  IMAD R0, R18, c[0x0][0x338], RZ ;  /* 0x0000ce0012007a24 */ /* 0x000fe200078e02ff */
[----:B------:R-:W-:Y:S01]  /*7880*/  ULDC.64 UR4, c[0x0][0x340] ;  /* 0x0000d00000047ab9 */ /* 0x000fe20000000a00 */
[C---:B-1----:R-:W-:Y:S01]  /*7890*/  IMAD.WIDE.U32 R2, R243.reuse, c[0x0][0x338], R12 ;  /* 0x0000ce00f3027a25 */ /* 0x042fe200078e000c */
        /* <DEDUP_REMOVED lines=21> */
.L_x_602:
[----:B------:R-:W-:Y:S05]  /*79f0*/  BSYNC B0 ;  /* 0x0000000000007941 */ /* 0x000fea0003800000 */
.L_x_601:
        /* <DEDUP_REMOVED lines=18> */
.L_x_603:
        /* <DEDUP_REMOVED lines=14> */
.L_x_1397:


//--------------------- .text._ZN7cutlass13device_kernelIN5flash19enable_sm80_to_sm89INS1_16FlashAttnBwdSm80INS1_25CollectiveMainloopBwdSm80ILi1ELi1EN4cute5tupleIJNS5_1CILi64EEES8_NS7_ILi192EEEEEENS_10bfloat16_tEfNS_4arch4Sm80ELb1ELb0ELb1ELb1ELb0ELb0ELb0ELb0ELi2ELi2ELi2ELi2ELb1EEENS1_24CollectiveEpilogueBwdGQAISA_fSD_Li256ELb1ELb0EEENS1_25SingleTileBwdLPTSchedulerILb1ELi64ELb0EEEEEEEEEvNT_6ParamsE --------------------------
	.section	.text._ZN7cutlass13device_kernelIN5flash19enable_sm80_to_sm89INS1_16FlashAttnBwdSm80INS1_25CollectiveMainloopBwdSm80ILi1ELi1EN4cute5tupleIJNS5_1CILi64EEES8_NS7_ILi192EEEEEENS_10bfloat16_tEfNS_4arch4Sm80ELb1ELb0ELb1ELb1ELb0ELb0ELb0ELb0ELi2ELi2ELi2ELi2ELb1EEENS1_24CollectiveEpilogueBwdGQAISA_fSD_Li256ELb1ELb0EEENS1_25SingleTileBwdLPTSchedulerILb1ELi64ELb0EEEEEEEEEvNT_6ParamsE,"ax",@progbits
	.sectioninfo	@"SHI_REGISTERS=255"
	.align	128
.text._ZN7cutlass13device_kernelIN5flash19enable_sm80_to_sm89INS1_16FlashAttnBwdSm80INS1_25CollectiveMainloopBwdSm80ILi1ELi1EN4cute5tupleIJNS5_1CILi64EEES8_NS7_ILi192EEEEEENS_10bfloat16_tEfNS_4arch4Sm80ELb1ELb0ELb1ELb1ELb0ELb0ELb0ELb0ELi2ELi2ELi2ELi2ELb1EEENS1_24CollectiveEpilogueBwdGQAISA_fSD_Li256ELb1ELb0EEENS1_25SingleTileBwdLPTSchedulerILb1ELi64ELb0EEEEEEEEEvNT_6ParamsE:
        .type           _ZN7cutlass13device_kernelIN5flash19enable_sm80_to_sm89INS1_16FlashAttnBwdSm80INS1_25CollectiveMainloopBwdSm80ILi1ELi1EN4cute5tupleIJNS5_1CILi64EEES8_NS7_ILi192EEEEEENS_10bfloat16_tEfNS_4arch4Sm80ELb1ELb0ELb1ELb1ELb0ELb0ELb0ELb0ELi2ELi2ELi2ELi2ELb1EEENS1_24CollectiveEpilogueBwdGQAISA_fSD_Li256ELb1ELb0EEENS1_25SingleTileBwdLPTSchedulerILb1ELi64ELb0EEEEEEEEEvNT_6ParamsE,@function
        .size           _ZN7cutlass13device_kernelIN5flash19enable_sm80_to_sm89INS1_16FlashAttnBwdSm80INS1_25CollectiveMainloopBwdSm80ILi1ELi1EN4cute5tupleIJNS5_1CILi64EEES8_NS7_ILi192EEEEEENS_10bfloat16_tEfNS_4arch4Sm80ELb1ELb0ELb1ELb1ELb0ELb0ELb0ELb0ELi2ELi2ELi2ELi2ELb1EEENS1_24CollectiveEpilogueBwdGQAISA_fSD_Li256ELb1ELb0EEENS1_25SingleTileBwdLPTSchedulerILb1ELi64ELb0EEEEEEEEEvNT_6ParamsE,(.L_x_1398 - _ZN7cutlass13device_kernelIN5flash19enable_sm80_to_sm89INS1_16FlashAttnBwdSm80INS1_25CollectiveMainloopBwdSm80ILi1ELi1EN4cute5tupleIJNS5_1CILi64EEES8_NS7_ILi192EEEEEENS_10bfloat16_tEfNS_4arch4Sm80ELb1ELb0ELb1ELb1ELb0ELb0ELb0ELb0ELi2ELi2ELi2ELi2ELb1EEENS1_24CollectiveEpilogueBwdGQAISA_fSD_Li256ELb1ELb0EEENS1_25SingleTileBwdLPTSchedulerILb1ELi64ELb0EEEEEEEEEvNT_6ParamsE)
        .other          _ZN7cutlass13device_kernelIN5flash19enable_sm80_to_sm89INS1_16FlashAttnBwdSm80INS1_25CollectiveMainloopBwdSm80ILi1ELi1EN4cute5tupleIJNS5_1CILi64EEES8_NS7_ILi192EEEEEENS_10bfloat16_tEfNS_4arch4Sm80ELb1ELb0ELb1ELb1ELb0ELb0ELb0ELb0ELi2ELi2ELi2ELi2ELb1EEENS1_24CollectiveEpilogueBwdGQAISA_fSD_Li256ELb1ELb0EEENS1_25SingleTileBwdLPTSchedulerILb1ELi64ELb0EEEEEEEEEvNT_6ParamsE,@"STO_CUDA_ENTRY STV_DEFAULT"
_ZN7cutlass13device_kernelIN5flash19enable_sm80_to_sm89INS1_16FlashAttnBwdSm80INS1_25CollectiveMainloopBwdSm80ILi1ELi1EN4cute5tupleIJNS5_1CILi64EEES8_NS7_ILi192EEEEEENS_10bfloat16_tEfNS_4arch4Sm80ELb1ELb0ELb1ELb1ELb0ELb0ELb0ELb0ELi2ELi2ELi2ELi2ELb1EEENS1_24CollectiveEpilogueBwdGQAISA_fSD_Li256ELb1ELb0EEENS1_25SingleTileBwdLPTSchedulerILb1ELi64ELb0EEEEEEEEEvNT_6ParamsE:
        /* <DEDUP_REMOVED lines=31> */
.L_x_605:
        /* <DEDUP_REMOVED lines=8> */
.L_x_606:
        /* <DEDUP_REMOVED lines=8> */
[----:B------:R-:W-:Y:S02]  /*02f0*/  UMOV UR7, UR5 ;  /* 0x0000000500077c82 */ /* 0x000fe40008000000 */
        /* <DEDUP_REMOVED lines=12> */
.L_x_607:
        /* <DEDUP_REMOVED lines=14> */
.L_x_609:
[----:B------:R-:W-:Y:S02]  /*04a0*/  ULDC UR5, c[0x0][0x3dc] ;  /* 0x0000f70000057ab9 */ /* 0x000fe40000000800 */
.L_x_608:
[----:B------:R-:W-:-:S04]  /*04b0*/  UIADD3 UR5, UR5, 0x3f, URZ ;  /* 0x0000003f05057890 */ /* 0x000fc8000fffe03f */
[----:B------:R-:W-:-:S04]  /*04c0*/  USHF.R.S32.HI UR4, URZ, 0x1f, UR5 ;  /* 0x0000001f3f047899 */ /* 0x000fc80008011405 */
[----:B------:R-:W-:-:S04]  /*04d0*/  ULEA.HI UR4, UR4, UR5, URZ, 0x6 ;  /* 0x0000000504047291 */ /* 0x000fc8000f8f303f */
[----:B------:R-:W-:-:S04]  /*04e0*/  USHF.R.S32.HI UR4, URZ, 0x6, UR4 ;  /* 0x000000063f047899 */ /* 0x000fc80008011404 */
[----:B------:R-:W-:-:S04]  /*04f0*/  UISETP.GE.AND UP0, UPT, UR13, UR4, UPT ;  /* 0x000000040d00728c */ /* 0x000fc8000bf06270 */
[----:B------:R-:W-:-:S06]  /*0500*/  USEL UR7, UR7, 0xffffffff, !UP0 ;  /* 0xffffffff07077887 */ /* 0x000fcc000c000000 */
[----:B------:R-:W-:-:S05]  /*0510*/  MOV R0, UR7 ;  /* 0x0000000700007c02 */ /* 0x000fca0008000f00 */
[----:B------:R1:W-:Y:S01]  /*0520*/  STL [R1], R0 ;  /* 0x0000000001007387 */ /* 0x0003e20000100800 */
[----:B------:R-:W-:Y:S05]  /*0530*/  BRA `(.L_x_610) ;  /* 0x000004a000007947 */ /* 0x000fea0003800000 */
.L_x_604:
        /* <DEDUP_REMOVED lines=22> */
.L_x_611:
        /* <DEDUP_REMOVED lines=8> */
.L_x_612:
        /* <DEDUP_REMOVED lines=21> */
.L_x_613:
        /* <DEDUP_REMOVED lines=14> */
.L_x_615:
[----:B------:R-:W-:Y:S02]  /*0950*/  ULDC UR5, c[0x0][0x3dc] ;  /* 0x0000f70000057ab9 */ /* 0x000fe40000000800 */
.L_x_614:
[----:B------:R-:W-:-:S04]  /*0960*/  UIADD3 UR5, UR5, 0x3f, URZ ;  /* 0x0000003f05057890 */ /* 0x000fc8000fffe03f */
[----:B------:R-:W-:-:S04]  /*0970*/  USHF.R.S32.HI UR4, URZ, 0x1f, UR5 ;  /* 0x0000001f3f047899 */ /* 0x000fc80008011405 */
[----:B------:R-:W-:-:S04]  /*0980*/  ULEA.HI UR4, UR4, UR5, URZ, 0x6 ;  /* 0x0000000504047291 */ /* 0x000fc8000f8f303f */
[----:B------:R-:W-:-:S04]  /*0990*/  USHF.R.S32.HI UR4, URZ, 0x6, UR4 ;  /* 0x000000063f047899 */ /* 0x000fc80008011404 */
[----:B------:R-:W-:-:S04]  /*09a0*/  UISETP.GE.AND UP0, UPT, UR13, UR4, UPT ;  /* 0x000000040d00728c */ /* 0x000fc8000bf06270 */
[----:B------:R-:W-:-:S06]  /*09b0*/  USEL UR7, UR7, 0xffffffff, !UP0 ;  /* 0xffffffff07077887 */ /* 0x000fcc000c000000 */
[----:B------:R-:W-:-:S05]  /*09c0*/  MOV R0, UR7 ;  /* 0x0000000700007c02 */ /* 0x000fca0008000f00 */
[----:B------:R1:W-:Y:S02]  /*09d0*/  STL [R1], R0 ;  /* 0x0000000001007387 */ /* 0x0003e40000100800 */
.L_x_610:
[----:B------:R-:W2:Y:S02]  /*09e0*/  LDL R23, [R1] ;  /* 0x0000000001177983 */ /* 0x000ea40000100800 */
[----:B--2---:R-:W-:-:S13]  /*09f0*/  ISETP.GE.AND P0, PT, R23, RZ, PT ;  /* 0x000000ff1700720c */ /* 0x004fda0003f06270 */
[----:B------:R-:W-:Y:S05]  /*0a00*/  @!P0 EXIT ;  /* 0x000000000000894d */ /* 0x000fea0003800000 */
[----:B------:R-:W-:Y:S01]  /*0a10*/  ISETP.NE.U32.AND P1, PT, RZ, c[0x0][0x2d8], PT ;  /* 0x0000b600ff007a0c */ /* 0x000fe20003f25070 */
[----:B------:R-:W-:Y:S01]  /*0a20*/  IMAD.MOV.U32 R13, RZ, RZ, 0x4 ;  /* 0x00000004ff0d7424 */ /* 0x000fe200078e00ff */
[----:B------:R-:W-:Y:S02]  /*0a30*/  ISETP.NE.U32.AND P3, PT, RZ, c[0x0][0x2c8], PT ;  /* 0x0000b200ff007a0c */ /* 0x000fe40003f65070 */
[----:B------:R-:W-:Y:S01]  /*0a40*/  ISETP.NE.AND.EX P1, PT, RZ, c[0x0][0x2dc], PT, P1 ;  /* 0x0000b700ff007a0c */ /* 0x000fe20003f25310 */
[----:B------:R-:W-:Y:S01]  /*0a50*/  IMAD.WIDE R4, R23, R13, c[0x0][0x2c8] ;  /* 0x0000b20017047625 */ /* 0x000fe200078e020d */
[----:B------:R-:W-:Y:S02]  /*0a60*/  ISETP.NE.AND.EX P3, PT, RZ, c[0x0][0x2cc], PT, P3 ;  /* 0x0000b300ff007a0c */ /* 0x000fe40003f65330 */
[----:B------:R-:W-:-:S04]  /*0a70*/  ISETP.NE.U32.AND P0, PT, RZ, c[0x0][0x2d0], PT ;  /* 0x0000b400ff007a0c */ /* 0x000fc80003f05070 */
[----:B------:R-:W-:-:S05]  /*0a80*/  ISETP.NE.AND.EX P0, PT, RZ, c[0x0][0x2d4], PT, P0 ;  /* 0x0000b500ff007a0c */ /* 0x000fca0003f05300 */
[CC--:B------:R-:W-:Y:S02]  /*0a90*/  @P1 IMAD.WIDE R2, R23.reuse, R13.reuse, c[0x0][0x2d8] ;  /* 0x0000b60017021625 */ /* 0x0c0fe400078e020d */
[----:B-1----:R-:W2:Y:S04]  /*0aa0*/  @P3 LDG.E R0, [R4.64] ;  /* 0x0000000e04003981 */ /* 0x002ea8000c1e1900 */
[----:B------:R1:W3:Y:S04]  /*0ab0*/  @P1 LDG.E R8, [R2.64] ;  /* 0x0000000e02081981 */ /* 0x0002e8000c1e1900 */
[----:B------:R-:W4:Y:S01]  /*0ac0*/  @P3 LDG.E R7, [R4.64] ;  /* 0x0000000e04073981 */ /* 0x000f22000c1e1900 */
[----:B-1----:R-:W-:-:S05]  /*0ad0*/  IMAD.WIDE R2, R23, R13, c[0x0][0x2d0] ;  /* 0x0000b40017027625 */ /* 0x002fca00078e020d */
[----:B------:R-:W5:Y:S01]  /*0ae0*/  @P0 LDG.E R6, [R2.64] ;  /* 0x0000000e02060981 */ /* 0x000f62000c1e1900 */
[----:B------:R-:W-:Y:S01]  /*0af0*/  ULDC UR11, c[0x0][0x168] ;  /* 0x00005a00000b7ab9 */ /* 0x000fe20000000800 */
[----:B------:R-:W-:Y:S01]  /*0b00*/  CS2R R10, SRZ ;  /* 0x00000000000a7805 */ /* 0x000fe2000001ff00 */
[----:B------:R-:W-:Y:S01]  /*0b10*/  ULDC UR10, c[0x0][0x198] ;  /* 0x00006600000a7ab9 */ /* 0x000fe20000000800 */
[----:B------:R-:W-:Y:S02]  /*0b20*/  IMAD.MOV.U32 R12, RZ, RZ, RZ ;  /* 0x000000ffff0c7224 */ /* 0x000fe400078e00ff */
        /* <DEDUP_REMOVED lines=17> */
.L_x_616:
[----:B------:R-:W-:-:S04]  /*0c40*/  ISETP.NE.U32.AND P1, PT, RZ, c[0x0][0x2e0], PT ;  /* 0x0000b800ff007a0c */ /* 0x000fc80003f25070 */
[----:B------:R-:W-:-:S13]  /*0c50*/  ISETP.NE.AND.EX P1, PT, RZ, c[0x0][0x2e4], PT, P1 ;  /* 0x0000b900ff007a0c */ /* 0x000fda0003f25310 */
[----:B------:R-:W-:Y:S05]  /*0c60*/  @!P1 BRA `(.L_x_617) ;  /* 0x0000004000009947 */ /* 0x000fea0003800000 */
[----:B------:R-:W-:-:S05]  /*0c70*/  IMAD.WIDE R2, R23, R13, c[0x0][0x2e0] ;  /* 0x0000b80017027625 */ /* 0x000fca00078e020d */
[----:B------:R-:W2:Y:S02]  /*0c80*/  LDG.E R0, [R2.64] ;  /* 0x0000000e02007981 */ /* 0x000ea4000c1e1900 */
[----:B--2---:R1:W2:Y:S02]  /*0c90*/  R2UR UR10, R0 ;  /* 0x00000000000a73c2 */ /* 0x0042a400000e0000 */
[----:B-12---:R-:W-:Y:S05]  /*0ca0*/  BRA `(.L_x_618) ;  /* 0x0000006000007947 */ /* 0x006fea0003800000 */
.L_x_617:
[----:B------:R-:W-:Y:S05]  /*0cb0*/  @!P0 BRA `(.L_x_618) ;  /* 0x0000005000008947 */ /* 0x000fea0003800000 */
[----:B------:R1:W2:Y:S04]  /*0cc0*/  LDG.E R0, [R2.64] ;  /* 0x0000000e02007981 */ /* 0x0002a8000c1e1900 */
[----:B-1----:R-:W3:Y:S01]  /*0cd0*/  LDG.E R2, [R2.64+0x4] ;  /* 0x0000040e02027981 */ /* 0x002ee2000c1e1900 */
[----:B--2---:R-:W1:Y:S08]  /*0ce0*/  R2UR UR10, R0 ;  /* 0x00000000000a73c2 */ /* 0x004e7000000e0000 */
[----:B---3--:R-:W1:Y:S02]  /*0cf0*/  R2UR UR4, R2 ;  /* 0x00000000020473c2 */ /* 0x008e6400000e0000 */
[----:B-1----:R-:W-:-:S06]  /*0d00*/  UIADD3 UR10, -UR10, UR4, URZ ;  /* 0x000000040a0a7290 */ /* 0x002fcc000fffe13f */
.L_x_618:
        /* <DEDUP_REMOVED lines=67> */
[----:B------:R-:W-:Y:S01]  /*1140*/  IMAD R0, R12, 0xc0, RZ ;  /* 0x000000c00c007824 */ /* 0x000fe200078e02ff */
[--C-:B------:R-:W-:Y:S01]  /*1150*/  SHF.R.S32.HI R13, RZ, 0x1f, R132.reuse ;  /* 0x0000001fff0d7819 */ /* 0x100fe20000011484 */
[----:B------:R-:W-:Y:S01]  /*1160*/  ULDC.64 UR4, c[0x0][0x248] ;  /* 0x0000920000047ab9 */ /* 0x000fe20000000a00 */
[----:B------:R-:W-:Y:S01]  /*1170*/  IADD3 R24, P1, R3, R12, RZ ;  /* 0x0000000c03187210 */ /* 0x000fe20007f3e0ff */
[----:B------:R-:W-:Y:S01]  /*1180*/  UISETP.NE.AND UP0, UPT, UR4, 0x1, UPT ;  /* 0x000000010400788c */ /* 0x000fe2000bf05270 */
[----:B------:R-:W-:Y:S01]  /*1190*/  LEA.HI R33, R13, R132, RZ, 0x3 ;  /* 0x000000840d217211 */ /* 0x000fe200078f18ff */
[----:B------:R-:W-:Y:S01]  /*11a0*/  UIMAD.WIDE.U32 UR20, UR12, UR5, URZ ;  /* 0x000000050c1472a5 */ /* 0x000fe2000f8e003f */
[----:B------:R-:W-:Y:S01]  /*11b0*/  LEA.HI.X.SX32 R25, R3, R2, 0x1, P1 ;  /* 0x0000000203197211 */ /* 0x000fe200008f0eff */
[----:B------:R-:W-:Y:S01]  /*11c0*/  ULDC UR4, c[0x0][0x250] ;  /* 0x0000940000047ab9 */ /* 0x000fe20000000800 */
[----:B------:R-:W-:Y:S01]  /*11d0*/  SHF.R.S32.HI R2, RZ, 0x1f, R132 ;  /* 0x0000001fff027819 */ /* 0x000fe20000011484 */
[----:B------:R-:W-:Y:S01]  /*11e0*/  UMOV UR18, UR12 ;  /* 0x0000000c00127c82 */ /* 0x000fe20008000000 */
[CC--:B------:R-:W-:Y:S01]  /*11f0*/  IADD3 R28, P1, R0.reuse, R132.reuse, RZ ;  /* 0x00000084001c7210 */ /* 0x0c0fe20007f3e0ff */
[----:B------:R-:W-:Y:S01]  /*1200*/  ULDC.64 UR6, c[0x0][0x1e0] ;  /* 0x0000780000067ab9 */ /* 0x000fe20000000a00 */
[C---:B------:R-:W-:Y:S01]  /*1210*/  LEA.HI R36, R13.reuse, R132, RZ, 0x5 ;  /* 0x000000840d247211 */ /* 0x040fe200078f28ff */
[----:B------:R-:W-:Y:S01]  /*1220*/  USHF.R.S32.HI UR19, URZ, 0x1f, UR17 ;  /* 0x0000001f3f137899 */ /* 0x000fe20008011411 */
[----:B------:R-:W-:Y:S01]  /*1230*/  LEA.HI.X.SX32 R29, R0, R2, 0x1, P1 ;  /* 0x00000002001d7211 */ /* 0x000fe200008f0eff */
[----:B------:R-:W-:Y:S01]  /*1240*/  @UP0 UMOV UR5, UR21 ;  /* 0x0000001500050c82 */ /* 0x000fe20008000000 */
[----:B------:R-:W-:Y:S01]  /*1250*/  SHF.R.S32.HI R242, RZ, 0x3, R33 ;  /* 0x00000003fff27819 */ /* 0x000fe20000011421 */
[----:B------:R-:W-:Y:S01]  /*1260*/  @UP0 USHF.R.U32.HI UR18, URZ, UR4, UR5 ;  /* 0x000000043f120299 */ /* 0x000fe20008011605 */
[----:B------:R-:W-:Y:S01]  /*1270*/  SHF.R.S32.HI R2, RZ, 0x5, R36 ;  /* 0x00000005ff027819 */ /* 0x000fe20000011424 */
[----:B------:R-:W-:Y:S01]  /*1280*/  IMAD.MOV.U32 R220, RZ, RZ, 0x20 ;  /* 0x00000020ffdc7424 */ /* 0x000fe200078e00ff */
[----:B------:R-:W-:Y:S01]  /*1290*/  LEA.HI R35, R13, R132, RZ, 0x4 ;  /* 0x000000840d237211 */ /* 0x000fe200078f20ff */
[----:B------:R-:W-:Y:S01]  /*12a0*/  USHF.R.S32.HI UR16, URZ, 0x1f, UR18 ;  /* 0x0000001f3f107899 */ /* 0x000fe20008011412 */
[----:B------:R-:W-:Y:S01]  /*12b0*/  SHF.R.S32.HI R5, RZ, 0x1f, R242 ;  /* 0x0000001fff057819 */ /* 0x000fe200000114f2 */
[----:B------:R-:W-:Y:S01]  /*12c0*/  IMAD.U32 R14, RZ, RZ, UR18 ;  /* 0x00000012ff0e7e24 */ /* 0x000fe2000f8e00ff */
[----:B------:R-:W-:Y:S01]  /*12d0*/  IADD3 R3, P2, R242, R8, RZ ;  /* 0x00000008f2037210 */ /* 0x000fe20007f5e0ff */
[----:B------:R-:W-:Y:S01]  /*12e0*/  UIMAD UR6, UR16, UR6, URZ ;  /* 0x00000006100672a4 */ /* 0x000fe2000f8e023f */
[----:B------:R-:W-:Y:S01]  /*12f0*/  LEA.HI R0, R36, R2, RZ, 0x1 ;  /* 0x0000000224007211 */ /* 0x000fe200078f08ff */
[----:B------:R-:W-:Y:S01]  /*1300*/  ULDC.64 UR4, c[0x0][0x1b0] ;  /* 0x00006c0000047ab9 */ /* 0x000fe20000000a00 */
[----:B------:R-:W-:Y:S01]  /*1310*/  SHF.R.S32.HI R8, RZ, 0x4, R35 ;  /* 0x00000004ff087819 */ /* 0x000fe20000011423 */
[----:B------:R-:W-:Y:S01]  /*1320*/  IMAD.X R7, R5, 0x1, R9, P2 ;  /* 0x0000000105077824 */ /* 0x000fe200010e0609 */
[----:B------:R-:W-:Y:S01]  /*1330*/  LEA.HI R22, R13, R132, RZ, 0x2 ;  /* 0x000000840d167211 */ /* 0x000fe200078f10ff */
[----:B------:R-:W-:Y:S01]  /*1340*/  UIMAD UR6, UR18, UR7, UR6 ;  /* 0x00000007120672a4 */ /* 0x000fe2000f8e0206 */
[----:B------:R-:W-:Y:S01]  /*1350*/  LOP3.LUT R0, R0, 0xfffffffe, RZ, 0xc0, !PT ;  /* 0xfffffffe00007812 */ /* 0x000fe200078ec0ff */
[----:B------:R-:W-:Y:S01]  /*1360*/  UIMAD UR4, UR16, UR4, URZ ;  /* 0x00000004100472a4 */ /* 0x000fe2000f8e023f */
[----:B------:R-:W-:Y:S01]  /*1370*/  LEA.HI R9, R35, R8, RZ, 0x1 ;  /* 0x0000000823097211 */ /* 0x000fe200078f08ff */
[----:B------:R-:W-:Y:S01]  /*1380*/  USHF.R.S32.HI UR16, URZ, 0x1f, UR12 ;  /* 0x0000001f3f107899 */ /* 0x000fe2000801140c */
[----:B------:R-:W-:Y:S01]  /*1390*/  SHF.R.S32.HI R18, RZ, 0x2, R22 ;  /* 0x00000002ff127819 */ /* 0x000fe20000011416 */
[----:B------:R-:W-:Y:S01]  /*13a0*/  IMAD.IADD R229, R2, 0x1, -R0 ;  /* 0x0000000102e57824 */ /* 0x000fe200078e0a00 */
[----:B------:R-:W-:Y:S01]  /*13b0*/  SHF.R.S32.HI R6, RZ, 0x1f, R22 ;  /* 0x0000001fff067819 */ /* 0x000fe20000011416 */
[----:B------:R-:W-:Y:S01]  /*13c0*/  UIMAD UR4, UR18, UR5, UR4 ;  /* 0x00000005120472a4 */ /* 0x000fe2000f8e0204 */
[----:B------:R-:W-:Y:S01]  /*13d0*/  LOP3.LUT R2, R9, 0xfffffffe, RZ, 0xc0, !PT ;  /* 0xfffffffe09027812 */ /* 0x000fe200078ec0ff */
[----:B------:R-:W-:Y:S01]  /*13e0*/  IMAD.SHL.U32 R32, R229, 0x400, RZ ;  /* 0x00000400e5207824 */ /* 0x000fe200078e00ff */
[----:B------:R-:W-:Y:S01]  /*13f0*/  LEA.HI R0, R6, R18, RZ, 0x3 ;  /* 0x0000001206007211 */ /* 0x000fe200078f18ff */
[C---:B------:R-:W-:Y:S01]  /*1400*/  IMAD.SHL.U32 R6, R242.reuse, 0x40, RZ ;  /* 0x00000040f2067824 */ /* 0x040fe200078e00ff */
[----:B------:R-:W-:Y:S01]  /*1410*/  IADD3 R4, P1, R242, R10, RZ ;  /* 0x0000000af2047210 */ /* 0x000fe20007f3e0ff */
[----:B------:R-:W-:Y:S01]  /*1420*/  IMAD.IADD R26, R8, 0x1, -R2 ;  /* 0x00000001081a7824 */ /* 0x000fe200078e0a02 */
[----:B------:R-:W-:Y:S01]  /*1430*/  LOP3.LUT R0, R0, 0xfffffff8, RZ, 0xc0, !PT ;  /* 0xfffffff800007812 */ /* 0x000fe200078ec0ff */
[----:B------:R-:W-:Y:S01]  /*1440*/  IMAD.U32 R2, RZ, RZ, UR13 ;  /* 0x0000000dff027e24 */ /* 0x000fe2000f8e00ff */
[----:B------:R-:W-:Y:S01]  /*1450*/  LOP3.LUT R8, R33, 0xfffffff8, RZ, 0xc0, !PT ;  /* 0xfffffff821087812 */ /* 0x000fe200078ec0ff */
[----:B------:R-:W-:Y:S01]  /*1460*/  IMAD.X R5, R5, 0x1, R11, P1 ;  /* 0x0000000105057824 */ /* 0x000fe200008e060b */
[----:B------:R-:W-:Y:S01]  /*1470*/  SHF.R.S32.HI R19, RZ, 0x1f, R23 ;  /* 0x0000001fff137819 */ /* 0x000fe20000011417 */
[----:B------:R-:W-:Y:S01]  /*1480*/  IMAD.IADD R18, R18, 0x1, -R0 ;  /* 0x0000000112127824 */ /* 0x000fe200078e0a00 */
[----:B------:R-:W-:Y:S01]  /*1490*/  LEA.HI R0, R13, R132, RZ, 0x6 ;  /* 0x000000840d007211 */ /* 0x000fe200078f30ff */
[----:B------:R-:W-:Y:S01]  /*14a0*/  IMAD.IADD R20, R132, 0x1, -R8 ;  /* 0x0000000184147824 */ /* 0x000fe200078e0a08 */
[----:B------:R-:W-:Y:S01]  /*14b0*/  UIADD3 UR18, -UR8, UR10, URZ ;  /* 0x0000000a08127290 */ /* 0x000fe2000fffe13f */
[----:B------:R-:W-:Y:S01]  /*14c0*/  IMAD.WIDE R12, R2, 0x40, R4 ;  /* 0x00000040020c7825 */ /* 0x000fe200078e0204 */
[----:B------:R-:W-:Y:S01]  /*14d0*/  SHF.R.S32.HI R21, RZ, 0x6, R0 ;  /* 0x00000006ff157819 */ /* 0x000fe20000011400 */
[----:B------:R-:W-:Y:S01]  /*14e0*/  CS2R R130, SRZ ;  /* 0x0000000000827805 */ /* 0x000fe2000001ff00 */
[----:B------:R-:W-:Y:S01]  /*14f0*/  LOP3.LUT R0, R6, 0x1c0, RZ, 0xc0, !PT ;  /* 0x000001c006007812 */ /* 0x000fe200078ec0ff */
[----:B------:R-:W-:Y:S01]  /*1500*/  IMAD.SHL.U32 R16, R20, 0x8, RZ ;  /* 0x0000000814107824 */ /* 0x000fe200078e00ff */
[----:B------:R-:W-:Y:S01]  /*1510*/  LOP3.LUT P2, RZ, R18, 0x4, RZ, 0xc0, !PT ;  /* 0x0000000412ff7812 */ /* 0x000fe2000784c0ff */
[----:B------:R-:W-:Y:S01]  /*1520*/  IMAD.SHL.U32 R34, R21, 0x200, RZ ;  /* 0x0000020015227824 */ /* 0x000fe200078e00ff */
[----:B------:R-:W-:Y:S01]  /*1530*/  CS2R R128, SRZ ;  /* 0x0000000000807805 */ /* 0x000fe2000001ff00 */
[----:B------:R-:W-:Y:S01]  /*1540*/  IMAD R2, R7, c[0x0][0x178], RZ ;  /* 0x00005e0007027a24 */ /* 0x000fe200078e02ff */
[----:B------:R-:W-:Y:S01]  /*1550*/  LOP3.LUT R6, R0, 0x38, R16, 0xf8, !PT ;  /* 0x0000003800067812 */ /* 0x000fe200078ef810 */
[----:B------:R-:W-:Y:S01]  /*1560*/  IMAD.MOV.U32 R222, RZ, RZ, 0x40 ;  /* 0x00000040ffde7424 */ /* 0x000fe200078e00ff */
[----:B------:R-:W-:Y:S01]  /*1570*/  SHF.R.U32.HI R0, RZ, 0x3, R0 ;  /* 0x00000003ff007819 */ /* 0x000fe20000011600 */
[----:B------:R-:W-:Y:S01]  /*1580*/  IMAD R8, R3, c[0x0][0x17c], R2 ;  /* 0x00005f0003087a24 */ /* 0x000fe200078e0202 */
[----:B------:R-:W-:Y:S01]  /*1590*/  SHF.R.S32.HI R17, RZ, 0x1f, R16 ;  /* 0x0000001fff117819 */ /* 0x000fe20000011410 */
[----:B------:R-:W-:Y:S01]  /*15a0*/  IMAD.SHL.U32 R229, R229, 0x10, RZ ;  /* 0x00000010e5e57824 */ /* 0x000fe200078e00ff */
[----:B------:R-:W-:Y:S01]  /*15b0*/  LOP3.LUT R228, R34, R6, R0, 0xf6, !PT ;  /* 0x0000000622e47212 */ /* 0x000fe200078ef600 */
[----:B------:R-:W-:Y:S01]  /*15c0*/  IMAD R0, R7, c[0x0][0x208], RZ ;  /* 0x0000820007007a24 */ /* 0x000fe200078e02ff */
[C---:B------:R-:W-:Y:S01]  /*15d0*/  IADD3 R30, R16.reuse, 0x40, RZ ;  /* 0x00000040101e7810 */ /* 0x040fe20007ffe0ff */
[C---:B------:R-:W-:Y:S01]  /*15e0*/  IMAD.WIDE.U32 R4, R3.reuse, c[0x0][0x178], R16 ;  /* 0x00005e0003047a25 */ /* 0x040fe200078e0010 */
[C---:B------:R-:W-:Y:S01]  /*15f0*/  IADD3 R27, R16.reuse, 0x80, RZ ;  /* 0x00000080101b7810 */ /* 0x040fe20007ffe0ff */
[----:B------:R-:W-:Y:S01]  /*1600*/  CS2R R126, SRZ ;  /* 0x00000000007e7805 */ /* 0x000fe2000001ff00 */
[----:B------:R-:W-:Y:S01]  /*1610*/  ISETP.GE.AND P6, PT, R16, c[0x0][0x1cc], PT ;  /* 0x0000730010007a0c */ /* 0x000fe20003fc6270 */
[----:B------:R-:W-:Y:S01]  /*1620*/  IMAD R6, R3, c[0x0][0x20c], R0 ;  /* 0x0000830003067a24 */ /* 0x000fe200078e0200 */
[----:B------:R-:W-:Y:S01]  /*1630*/  ISETP.GE.AND P5, PT, R30, c[0x0][0x1cc], PT ;  /* 0x000073001e007a0c */ /* 0x000fe20003fa6270 */
[----:B------:R-:W-:Y:S01]  /*1640*/  IMAD.SHL.U32 R0, R18, 0x40, RZ ;  /* 0x0000004012007824 */ /* 0x000fe200078e00ff */
[----:B------:R-:W-:Y:S01]  /*1650*/  CS2R R124, SRZ ;  /* 0x00000000007c7805 */ /* 0x000fe2000001ff00 */
[----:B------:R-:W-:Y:S01]  /*1660*/  IMAD.IADD R9, R5, 0x1, R8 ;  /* 0x0000000105097824 */ /* 0x000fe200078e0208 */
[----:B------:R-:W-:Y:S01]  /*1670*/  CS2R R122, SRZ ;  /* 0x00000000007a7805 */ /* 0x000fe2000001ff00 */
[----:B------:R-:W-:Y:S01]  /*1680*/  IMAD.WIDE.U32 R10, R14, c[0x0][0x1e0], R16 ;  /* 0x000078000e0a7a25 */ /* 0x000fe200078e0010 */
[----:B------:R-:W-:Y:S01]  /*1690*/  LOP3.LUT R0, R0, 0x1c0, RZ, 0xc0, !PT ;  /* 0x000001c000007812 */ /* 0x000fe200078ec0ff */
[----:B------:R-:W-:Y:S01]  /*16a0*/  CS2R R120, SRZ ;  /* 0x0000000000787805 */ /* 0x000fe2000001ff00 */
[----:B------:R-:W-:Y:S01]  /*16b0*/  CS2R R118, SRZ ;  /* 0x0000000000767805 */ /* 0x000fe2000001ff00 */
[----:B------:R-:W-:Y:S01]  /*16c0*/  IMAD.MOV.U32 R8, RZ, RZ, R4 ;  /* 0x000000ffff087224 */ /* 0x000fe200078e0004 */
[----:B------:R-:W-:Y:S01]  /*16d0*/  IADD3 R5, R11, UR6, RZ ;  /* 0x000000060b057c10 */ /* 0x000fe2000fffe0ff */
[----:B------:R-:W-:Y:S01]  /*16e0*/  IMAD.SHL.U32 R4, R21, 0x8, RZ ;  /* 0x0000000815047824 */ /* 0x000fe200078e00ff */
[----:B------:R-:W-:Y:S01]  /*16f0*/  SHF.R.U32.HI R11, RZ, 0x3, R0 ;  /* 0x00000003ff0b7819 */ /* 0x000fe20000011600 */
[--C-:B------:R-:W-:Y:S01]  /*1700*/  IMAD.WIDE.U32 R2, R3, c[0x0][0x208], R16.reuse ;  /* 0x0000820003027a25 */ /* 0x100fe200078e0010 */
[----:B------:R-:W-:Y:S01]  /*1710*/  CS2R R116, SRZ ;  /* 0x0000000000747805 */ /* 0x000fe2000001ff00 */
[----:B------:R-:W-:Y:S01]  /*1720*/  CS2R R114, SRZ ;  /* 0x0000000000727805 */ /* 0x000fe2000001ff00 */
[----:B------:R-:W-:Y:S01]  /*1730*/  LOP3.LUT R31, R4, 0x18, RZ, 0xc0, !PT ;  /* 0x00000018041f7812 */ /* 0x000fe200078ec0ff */
[----:B------:R-:W-:Y:S01]  /*1740*/  IMAD.WIDE.U32 R14, R14, c[0x0][0x1b0], R16 ;  /* 0x00006c000e0e7a25 */ /* 0x000fe200078e0010 */
[----:B------:R-:W-:Y:S01]  /*1750*/  CS2R R112, SRZ ;  /* 0x0000000000707805 */ /* 0x000fe2000001ff00 */
[----:B------:R-:W-:Y:S01]  /*1760*/  CS2R R110, SRZ ;  /* 0x00000000006e7805 */ /* 0x000fe2000001ff00 */
[----:B------:R-:W-:Y:S01]  /*1770*/  LOP3.LUT R17, R11, R0, R31, 0x1e, !PT ;  /* 0x000000000b117212 */ /* 0x000fe200078e1e1f */
[----:B------:R-:W-:Y:S01]  /*1780*/  IMAD.U32 R0, RZ, RZ, UR12 ;  /* 0x0000000cff007e24 */ /* 0x000fe2000f8e00ff */
[----:B------:R-:W-:Y:S01]  /*1790*/  CS2R R108, SRZ ;  /* 0x00000000006c7805 */ /* 0x000fe2000001ff00 */
[----:B------:R-:W-:Y:S01]  /*17a0*/  IMAD.IADD R7, R3, 0x1, R6 ;  /* 0x0000000103077824 */ /* 0x000fe200078e0206 */
[----:B------:R-:W-:Y:S01]  /*17b0*/  IADD3 R3, R15, UR4, RZ ;  /* 0x000000040f037c10 */ /* 0x000fe2000fffe0ff */
[----:B------:R-:W-:Y:S01]  /*17c0*/  IMAD.MOV.U32 R6, RZ, RZ, R2 ;  /* 0x000000ffff067224 */ /* 0x000fe200078e0002 */
[----:B------:R-:W-:Y:S01]  /*17d0*/  ULDC.64 UR4, c[0x0][0x180] ;  /* 0x0000600000047ab9 */ /* 0x000fe20000000a00 */
[----:B------:R-:W-:Y:S01]  /*17e0*/  IMAD.MOV.U32 R4, RZ, RZ, R10 ;  /* 0x000000ffff047224 */ /* 0x000fe200078e000a */
[----:B------:R-:W-:Y:S01]  /*17f0*/  UIMAD UR4, UR16, UR4, URZ ;  /* 0x00000004100472a4 */ /* 0x000fe2000f8e023f */
[----:B------:R-:W-:Y:S01]  /*1800*/  IMAD.MOV.U32 R2, RZ, RZ, R14 ;  /* 0x000000ffff027224 */ /* 0x000fe200078e000e */
[----:B------:R-:W-:Y:S01]  /*1810*/  LOP3.LUT R14, R22, 0x3ffffffc, RZ, 0xc0, !PT ;  /* 0x3ffffffc160e7812 */ /* 0x000fe200078ec0ff */
[----:B------:R-:W-:Y:S01]  /*1820*/  IMAD.U32 R10, RZ, RZ, UR12 ;  /* 0x0000000cff0a7e24 */ /* 0x000fe2000f8e00ff */
[----:B------:R-:W-:Y:S01]  /*1830*/  UIMAD UR4, UR12, UR5, UR4 ;  /* 0x000000050c0472a4 */ /* 0x000fe2000f8e0204 */
[----:B------:R-:W-:Y:S01]  /*1840*/  IMAD.WIDE.U32 R8, R0, c[0x0][0x180], R8 ;  /* 0x0000600000087a25 */ /* 0x000fe200078e0008 */
[C---:B------:R-:W-:Y:S01]  /*1850*/  SEL R0, R19.reuse, RZ, !P0 ;  /* 0x000000ff13007207 */ /* 0x040fe20004000000 */
[----:B------:R-:W-:Y:S01]  /*1860*/  CS2R R106, SRZ ;  /* 0x00000000006a7805 */ /* 0x000fe2000001ff00 */
[----:B------:R-:W-:Y:S01]  /*1870*/  SEL R19, R19, RZ, !P3 ;  /* 0x000000ff13137207 */ /* 0x000fe20005800000 */
[----:B------:R-:W-:Y:S01]  /*1880*/  IMAD.WIDE.U32 R10, R10, c[0x0][0x210], R6 ;  /* 0x000084000a0a7a25 */ /* 0x000fe200078e0006 */
[----:B------:R-:W-:Y:S01]  /*1890*/  SEL R6, R23, RZ, !P0 ;  /* 0x000000ff17067207 */ /* 0x000fe20004000000 */
[----:B------:R-:W-:Y:S01]  /*18a0*/  CS2R R104, SRZ ;  /* 0x0000000000687805 */ /* 0x000fe2000001ff00 */
[----:B------:R-:W-:Y:S01]  /*18b0*/  IADD3 R15, R9, UR4, RZ ;  /* 0x00000004090f7c10 */ /* 0x000fe2000fffe0ff */
[----:B------:R-:W-:Y:S01]  /*18c0*/  IMAD.IADD R14, R132, 0x1, -R14 ;  /* 0x00000001840e7824 */ /* 0x000fe200078e0a0e */
[----:B------:R-:W-:Y:S01]  /*18d0*/  ULDC.64 UR4, c[0x0][0x210] ;  /* 0x0000840000047ab9 */ /* 0x000fe20000000a00 */
[C---:B------:R-:W-:Y:S01]  /*18e0*/  IMAD R7, R0.reuse, c[0x0][0x1e8], RZ ;  /* 0x00007a0000077a24 */ /* 0x040fe200078e02ff */
[----:B------:R-:W-:Y:S01]  /*18f0*/  UIMAD UR4, UR16, UR4, URZ ;  /* 0x00000004100472a4 */ /* 0x000fe2000f8e023f */
[----:B------:R-:W-:Y:S01]  /*1900*/  IMAD R0, R0, c[0x0][0x1b8], RZ ;  /* 0x00006e0000007a24 */ /* 0x000fe200078e02ff */
[----:B------:R-:W-:Y:S01]  /*1910*/  SEL R23, R23, RZ, !P3 ;  /* 0x000000ff17177207 */ /* 0x000fe20005800000 */
[----:B------:R-:W-:Y:S01]  /*1920*/  IMAD R14, R14, 0x2, R32 ;  /* 0x000000020e0e7824 */ /* 0x000fe200078e0220 */
[----:B------:R-:W-:Y:S01]  /*1930*/  UIMAD UR4, UR12, UR5, UR4 ;  /* 0x000000050c0472a4 */ /* 0x000fe2000f8e0204 */
[C---:B------:R-:W-:Y:S01]  /*1940*/  IMAD R7, R6.reuse, c[0x0][0x1ec], R7 ;  /* 0x00007b0006077a24 */ /* 0x040fe200078e0207 */
[----:B------:R-:W-:Y:S01]  /*1950*/  ISETP.GE.AND P3, PT, R27, c[0x0][0x1cc], PT ;  /* 0x000073001b007a0c */ /* 0x000fe20003f66270 */
        /* <DEDUP_REMOVED lines=12> */
[----:B------:R-:W-:Y:S01]  /*1a20*/  IMAD.IADD R5, R5, 0x1, R7 ;  /* 0x0000000105057824 */ /* 0x000fe200078e0207 */
[----:B------:R-:W-:Y:S01]  /*1a30*/  CS2R R86, SRZ ;  /* 0x0000000000567805 */ /* 0x000fe2000001ff00 */
[----:B------:R-:W-:Y:S01]  /*1a40*/  IMAD R6, R13, c[0x0][0x1d8], RZ ;  /* 0x000076000d067a24 */ /* 0x000fe200078e02ff */
[----:B------:R-:W-:Y:S01]  /*1a50*/  CS2R R84, SRZ ;  /* 0x0000000000547805 */ /* 0x000fe2000001ff00 */
[----:B------:R-:W-:Y:S01]  /*1a60*/  IMAD.IADD R3, R3, 0x1, R0 ;  /* 0x0000000103037824 */ /* 0x000fe200078e0200 */
[----:B------:R-:W-:Y:S01]  /*1a70*/  CS2R R82, SRZ ;  /* 0x0000000000527805 */ /* 0x000fe2000001ff00 */
[----:B------:R-:W-:Y:S01]  /*1a80*/  IMAD.MOV.U32 R14, RZ, RZ, R8 ;  /* 0x000000ffff0e7224 */ /* 0x000fe200078e0008 */
[----:B------:R-:W-:Y:S01]  /*1a90*/  CS2R R80, SRZ ;  /* 0x0000000000507805 */ /* 0x000fe2000001ff00 */
[----:B------:R-:W-:Y:S01]  /*1aa0*/  IMAD R0, R13, c[0x0][0x1a8], RZ ;  /* 0x00006a000d007a24 */ /* 0x000fe200078e02ff */
[----:B------:R-:W-:Y:S01]  /*1ab0*/  IADD3 R13, R11, UR4, RZ ;  /* 0x000000040b0d7c10 */ /* 0x000fe2000fffe0ff */
[----:B------:R-:W-:Y:S01]  /*1ac0*/  IMAD.SHL.U32 R230, R9, 0x2, RZ ;  /* 0x0000000209e67824 */ /* 0x000fe200078e00ff */
[----:B------:R-:W-:Y:S01]  /*1ad0*/  ULDC.64 UR4, c[0x0][0x178] ;  /* 0x00005e0000047ab9 */ /* 0x000fe20000000a00 */
[C---:B------:R-:W-:Y:S01]  /*1ae0*/  IMAD R7, R12.reuse, c[0x0][0x1dc], R6 ;  /* 0x000077000c077a24 */ /* 0x040fe200078e0206 */
[----:B------:R-:W-:Y:S01]  /*1af0*/  UIMAD UR6, UR19, UR4, URZ ;  /* 0x00000004130672a4 */ /* 0x000fe2000f8e023f */
[----:B------:R-:W-:Y:S01]  /*1b00*/  IMAD.WIDE.U32 R8, R12, c[0x0][0x1d8], R4 ;  /* 0x000076000c087a25 */ /* 0x000fe200078e0004 */
[----:B------:R-:W-:Y:S01]  /*1b10*/  IADD3 R231, R230, 0x122c0, RZ ;  /* 0x000122c0e6e77810 */ /* 0x000fe20007ffe0ff */
[----:B------:R-:W-:Y:S01]  /*1b20*/  UIMAD.WIDE.U32 UR20, UR17, UR4, URZ ;  /* 0x00000004111472a5 */ /* 0x000fe2000f8e003f */
[----:B------:R-:W-:Y:S01]  /*1b30*/  CS2R R78, SRZ ;  /* 0x00000000004e7805 */ /* 0x000fe2000001ff00 */
[C---:B------:R-:W-:Y:S01]  /*1b40*/  IMAD R6, R12.reuse, c[0x0][0x1ac], R0 ;  /* 0x00006b000c067a24 */ /* 0x040fe200078e0200 */
[----:B------:R-:W-:Y:S01]  /*1b50*/  UIMAD UR5, UR17, UR5, UR6 ;  /* 0x00000005110572a4 */ /* 0x000fe2000f8e0206 */
[----:B------:R-:W-:Y:S01]  /*1b60*/  IMAD.WIDE.U32 R4, R12, c[0x0][0x1a8], R2 ;  /* 0x00006a000c047a25 */ /* 0x000fe200078e0002 */
[----:B------:R-:W-:Y:S01]  /*1b70*/  IADD3 R3, R230, 0x12280, RZ ;  /* 0x00012280e6037810 */ /* 0x000fe20007ffe0ff */
[----:B------:R-:W-:Y:S01]  /*1b80*/  ULDC.64 UR6, c[0x0][0x208] ;  /* 0x0000820000067ab9 */ /* 0x000fe20000000a00 */
[----:B------:R-:W-:Y:S01]  /*1b90*/  LEA R2, P1, R8, c[0x0][0x1c0], 0x1 ;  /* 0x0000700008027a11 */ /* 0x000fe200078208ff */
[----:B------:R-:W-:Y:S01]  /*1ba0*/  IMAD.IADD R0, R9, 0x1, R7 ;  /* 0x0000000109007824 */ /* 0x000fe200078e0207 */
[----:B------:R-:W-:Y:S01]  /*1bb0*/  @P2 IADD3 R231, R3, -0x40, RZ ;  /* 0xffffffc003e72810 */ /* 0x000fe20007ffe0ff */
[----:B------:R-:W-:Y:S01]  /*1bc0*/  IMAD.IADD R5, R5, 0x1, R6 ;  /* 0x0000000105057824 */ /* 0x000fe200078e0206 */
[----:B------:R-:W-:Y:S01]  /*1bd0*/  LEA R6, P0, R4, c[0x0][0x190], 0x1 ;  /* 0x0000640004067a11 */ /* 0x000fe200078008ff */
[----:B------:R-:W-:Y:S01]  /*1be0*/  IMAD.MOV.U32 R12, RZ, RZ, R10 ;  /* 0x000000ffff0c7224 */ /* 0x000fe200078e000a */
[----:B------:R-:W-:Y:S01]  /*1bf0*/  LEA.HI.X R3, R8, c[0x0][0x1c4], R0, 0x1, P1 ;  /* 0x0000710008037a11 */ /* 0x000fe200008f0c00 */
[----:B------:R-:W-:Y:S01]  /*1c00*/  IMAD.MOV.U32 R0, RZ, RZ, c[0x0][0x1d8] ;  /* 0x00007600ff007624 */ /* 0x000fe200078e00ff */
[----:B------:R-:W-:Y:S01]  /*1c10*/  LEA.HI.X R7, R4, c[0x0][0x194], R5, 0x1, P0 ;  /* 0x0000650004077a11 */ /* 0x000fe200000f0c05 */
[----:B------:R-:W-:Y:S01]  /*1c20*/  IMAD.MOV.U32 R5, RZ, RZ, c[0x0][0x1dc] ;  /* 0x00007700ff057624 */ /* 0x000fe200078e00ff */
[----:B------:R-:W-:Y:S01]  /*1c30*/  UIADD3 UR5, UR21, UR5, URZ ;  /* 0x0000000515057290 */ /* 0x000fe2000fffe03f */
[----:B------:R-:W-:Y:S01]  /*1c40*/  IMAD.MOV.U32 R8, RZ, RZ, c[0x0][0x1a8] ;  /* 0x00006a00ff087624 */ /* 0x000fe200078e00ff */
[C---:B------:R-:W-:Y:S01]  /*1c50*/  LEA R4, P0, R0.reuse, R2, 0x6 ;  /* 0x0000000200047211 */ /* 0x040fe200078030ff */
[----:B------:R-:W-:Y:S01]  /*1c60*/  IMAD R17, R19, c[0x0][0x188], RZ ;  /* 0x0000620013117a24 */ /* 0x000fe200078e02ff */
[----:B------:R-:W-:Y:S01]  /*1c70*/  USHF.L.U32 UR4, UR6, 0x6, URZ ;  /* 0x0000000606047899 */ /* 0x000fe2000800063f */
[C---:B------:R-:W-:Y:S01]  /*1c80*/  IMAD.WIDE.U32 R240, R23.reuse, c[0x0][0x188], R14 ;  /* 0x0000620017f07a25 */ /* 0x040fe200078e000e */
[----:B------:R-:W-:Y:S01]  /*1c90*/  LEA.HI.X R5, R0, R3, R5, 0x6, P0 ;  /* 0x0000000300057211 */ /* 0x000fe200000f3405 */
[----:B------:R-:W-:Y:S01]  /*1ca0*/  CS2R R76, SRZ ;  /* 0x00000000004c7805 */ /* 0x000fe2000001ff00 */
[C---:B------:R-:W-:Y:S01]  /*1cb0*/  LEA R10, P0, R8.reuse, R6, 0x6 ;  /* 0x00000006080a7211 */ /* 0x040fe200078030ff */
[----:B------:R-:W-:Y:S01]  /*1cc0*/  IMAD.MOV.U32 R0, RZ, RZ, c[0x0][0x1ac] ;  /* 0x00006b00ff007624 */ /* 0x000fe200078e00ff */
[----:B------:R-:W-:Y:S01]  /*1cd0*/  CS2R R74, SRZ ;  /* 0x00000000004a7805 */ /* 0x000fe2000001ff00 */
[----:B------:R-:W-:Y:S01]  /*1ce0*/  IMAD R18, R23, c[0x0][0x18c], R17 ;  /* 0x0000630017127a24 */ /* 0x000fe200078e0211 */
[----:B------:R-:W-:Y:S01]  /*1cf0*/  CS2R R72, SRZ ;  /* 0x0000000000487805 */ /* 0x000fe2000001ff00 */
[----:B------:R-:W-:Y:S01]  /*1d00*/  IMAD.U32 R9, RZ, RZ, UR21 ;  /* 0x00000015ff097e24 */ /* 0x000fe2000f8e00ff */
[----:B------:R-:W-:Y:S01]  /*1d10*/  LEA.HI.X R11, R8, R7, R0, 0x6, P0 ;  /* 0x00000007080b7211 */ /* 0x000fe200000f3400 */
[----:B------:R-:W-:Y:S01]  /*1d20*/  IMAD R0, R19, c[0x0][0x218], RZ ;  /* 0x0000860013007a24 */ /* 0x000fe200078e02ff */
[----:B------:R-:W-:Y:S01]  /*1d30*/  CS2R R70, SRZ ;  /* 0x0000000000467805 */ /* 0x000fe2000001ff00 */
[----:B------:R-:W-:Y:S01]  /*1d40*/  IMAD.U32 R8, RZ, RZ, UR20 ;  /* 0x00000014ff087e24 */ /* 0x000fe2000f8e00ff */
[----:B------:R-:W-:Y:S01]  /*1d50*/  CS2R R68, SRZ ;  /* 0x0000000000447805 */ /* 0x000fe2000001ff00 */
[C---:B------:R-:W-:Y:S01]  /*1d60*/  IMAD R17, R23.reuse, c[0x0][0x21c], R0 ;  /* 0x0000870017117a24 */ /* 0x040fe200078e0200 */
[----:B------:R-:W-:Y:S01]  /*1d70*/  IADD3 R0, -R242, UR18, RZ ;  /* 0x00000012f2007c10 */ /* 0x000fe2000fffe1ff */
[----:B------:R-:W-:Y:S01]  /*1d80*/  IMAD.U32 R9, RZ, RZ, UR5 ;  /* 0x00000005ff097e24 */ /* 0x000fe2000f8e00ff */
[----:B------:R-:W-:Y:S01]  /*1d90*/  UMOV UR5, 0x6 ;  /* 0x0000000600057882 */ /* 0x000fe20000000000 */
[----:B------:R-:W-:Y:S01]  /*1da0*/  IMAD.WIDE.U32 R238, R23, c[0x0][0x218], R12 ;  /* 0x0000860017ee7a25 */ /* 0x000fe200078e000c */
[----:B------:R-:W-:Y:S01]  /*1db0*/  LEA R12, P1, R8, R240, 0x6 ;  /* 0x000000f0080c7211 */ /* 0x000fe200078230ff */
[----:B------:R-:W-:Y:S01]  /*1dc0*/  USHF.L.U64.HI UR5, UR6, UR5, UR7 ;  /* 0x0000000506057299 */ /* 0x000fe20008010207 */
[C---:B------:R-:W-:Y:S01]  /*1dd0*/  ISETP.LT.OR P4, PT, R0.reuse, 0x1, P6 ;  /* 0x000000010000780c */ /* 0x040fe20003781670 */
[----:B------:R-:W-:Y:S01]  /*1de0*/  IMAD.IADD R235, R241, 0x1, R18 ;  /* 0x00000001f1eb7824 */ /* 0x000fe200078e0212 */
[----:B------:R-:W-:Y:S01]  /*1df0*/  ISETP.LT.OR P2, PT, R0, 0x1, P5 ;  /* 0x000000010000780c */ /* 0x000fe20002f41670 */
[----:B------:R-:W-:Y:S01]  /*1e00*/  IMAD.SHL.U32 R228, R228, 0x2, RZ ;  /* 0x00000002e4e47824 */ /* 0x000fe200078e00ff */
[----:B------:R-:W-:Y:S01]  /*1e10*/  ISETP.LT.OR P0, PT, R0, 0x1, P3 ;  /* 0x000000010000780c */ /* 0x000fe20001f01670 */
[----:B------:R-:W-:Y:S01]  /*1e20*/  UIMAD UR5, UR5, UR17, URZ ;  /* 0x00000011050572a4 */ /* 0x000fe2000f8e023f */
[----:B------:R-:W-:Y:S01]  /*1e30*/  LEA.HI.X R13, R8, R235, R9, 0x6, P1 ;  /* 0x000000eb080d7211 */ /* 0x000fe200008f3409 */
[----:B------:R-:W-:Y:S01]  /*1e40*/  IMAD.U32 R22, RZ, RZ, UR4 ;  /* 0x00000004ff167e24 */ /* 0x000fe2000f8e00ff */
[C---:B------:R-:W-:Y:S01]  /*1e50*/  ISETP.LT.OR P1, PT, R0.reuse, 0x21, P6 ;  /* 0x000000210000780c */ /* 0x040fe20003721670 */
[----:B------:R-:W-:Y:S01]  /*1e60*/  IMAD.IADD R237, R239, 0x1, R17 ;  /* 0x00000001efed7824 */ /* 0x000fe200078e0211 */
[C---:B------:R-:W-:Y:S01]  /*1e70*/  ISETP.LT.OR P5, PT, R0.reuse, 0x21, P5 ;  /* 0x000000210000780c */ /* 0x040fe20002fa1670 */
[----:B------:R-:W-:Y:S01]  /*1e80*/  IMAD.MOV.U32 R236, RZ, RZ, R238 ;  /* 0x000000ffffec7224 */ /* 0x000fe200078e00ee */
[----:B------:R-:W-:Y:S01]  /*1e90*/  ISETP.LT.OR P3, PT, R0, 0x21, P3 ;  /* 0x000000210000780c */ /* 0x000fe20001f61670 */
[----:B------:R-:W-:Y:S01]  /*1ea0*/  @!PT LDS RZ, [RZ] ;  /* 0x00000000fffff984 */ /* 0x000fe20000000800 */
[----:B------:R-:W-:Y:S01]  /*1eb0*/  @!PT LDS RZ, [RZ] ;  /* 0x00000000fffff984 */ /* 0x000fe20000000800 */
[----:B------:R-:W-:Y:S01]  /*1ec0*/  @!PT LDS RZ, [RZ] ;  /* 0x00000000fffff984 */ /* 0x000fe20000000800 */
[----:B------:R1:W-:Y:S01]  /*1ed0*/  LDGSTS.E.BYPASS.LTC128B.128 [R228+0x6080], [R2.64], !P4 ;  /* 0x0608000002e47fae */ /* 0x0003e2000e101d4e */
[----:B------:R-:W-:Y:S01]  /*1ee0*/  ISETP.GE.AND P4, PT, R30, c[0x0][0x19c], PT ;  /* 0x000067001e007a0c */ /* 0x000fe20003f86270 */
[----:B------:R-:W-:Y:S01]  /*1ef0*/  UIMAD UR5, UR19, UR4, UR5 ;  /* 0x00000004130572a4 */ /* 0x000fe2000f8e0205 */
[----:B------:R-:W-:Y:S01]  /*1f00*/  IMAD.WIDE.U32 R8, R22, UR17, R236 ;  /* 0x0000001116087c25 */ /* 0x000fe2000f8e00ec */
[----:B------:R1:W-:Y:S01]  /*1f10*/  LDGSTS.E.BYPASS.LTC128B.128 [R228+0x8080], [R2.64+0x80], !P2 ;  /* 0x0808008002e47fae */ /* 0x0003e2000d101d4e */
[----:B------:R-:W-:Y:S01]  /*1f20*/  LOP3.LUT P6, RZ, R20, 0x4, RZ, 0xc0, !PT ;  /* 0x0000000414ff7812 */ /* 0x000fe200078cc0ff */
[----:B------:R-:W-:Y:S01]  /*1f30*/  USHF.L.U32 UR19, UR17, 0x6, URZ ;  /* 0x0000000611137899 */ /* 0x000fe2000800063f */
[----:B------:R-:W-:Y:S01]  /*1f40*/  CS2R R66, SRZ ;  /* 0x0000000000427805 */ /* 0x000fe2000001ff00 */
[----:B------:R1:W-:Y:S01]  /*1f50*/  LDGSTS.E.BYPASS.LTC128B.128 [R228+0xa080], [R2.64+0x100], !P0 ;  /* 0x0a08010002e47fae */ /* 0x0003e2000c101d4e */
[----:B------:R-:W-:Y:S01]  /*1f60*/  ISETP.GE.AND P0, PT, R16, c[0x0][0x19c], PT ;  /* 0x0000670010007a0c */ /* 0x000fe20003f06270 */
[----:B------:R-:W-:Y:S01]  /*1f70*/  ULDC UR7, c[0x0][0x20c] ;  /* 0x0000830000077ab9 */ /* 0x000fe20000000800 */
[----:B------:R-:W-:Y:S01]  /*1f80*/  SEL R222, R222, 0xffffffc0, !P6 ;  /* 0xffffffc0dede7807 */ /* 0x000fe20007000000 */
[----:B------:R2:W-:Y:S01]  /*1f90*/  LDGSTS.E.BYPASS.LTC128B.128 [R228+0x7080], [R4.64], !P1 ;  /* 0x0708000004e47fae */ /* 0x0005e2000c901d4e */
[C---:B------:R-:W-:Y:S01]  /*1fa0*/  ISETP.LT.OR P2, PT, R0.reuse, 0x1, P0 ;  /* 0x000000010000780c */ /* 0x040fe20000741670 */
[----:B------:R-:W-:Y:S01]  /*1fb0*/  CS2R R64, SRZ ;  /* 0x0000000000407805 */ /* 0x000fe2000001ff00 */
[C---:B------:R-:W-:Y:S01]  /*1fc0*/  ISETP.LT.OR P1, PT, R0.reuse, 0x1, P4 ;  /* 0x000000010000780c */ /* 0x040fe20002721670 */
[----:B------:R2:W-:Y:S01]  /*1fd0*/  LDGSTS.E.BYPASS.LTC128B.128 [R228+0x9080], [R4.64+0x80], !P5 ;  /* 0x0908008004e47fae */ /* 0x0005e2000e901d4e */
[C---:B------:R-:W-:Y:S01]  /*1fe0*/  ISETP.LT.OR P0, PT, R0.reuse, 0x21, P0 ;  /* 0x000000210000780c */ /* 0x040fe20000701670 */
[----:B------:R-:W-:Y:S01]  /*1ff0*/  CS2R R62, SRZ ;  /* 0x00000000003e7805 */ /* 0x000fe2000001ff00 */
[C---:B------:R-:W-:Y:S01]  /*2000*/  ISETP.LT.OR P4, PT, R0.reuse, 0x21, P4 ;  /* 0x000000210000780c */ /* 0x040fe20002781670 */
[----:B------:R2:W-:Y:S01]  /*2010*/  LDGSTS.E.BYPASS.LTC128B.128 [R228+0xb080], [R4.64+0x100], !P3 ;  /* 0x0b08010004e47fae */ /* 0x0005e2000d901d4e */
[C---:B------:R-:W-:Y:S01]  /*2020*/  ISETP.GE.AND P3, PT, R27.reuse, c[0x0][0x19c], PT ;  /* 0x000067001b007a0c */ /* 0x040fe20003f66270 */
[----:B------:R-:W-:Y:S01]  /*2030*/  CS2R R60, SRZ ;  /* 0x00000000003c7805 */ /* 0x000fe2000001ff00 */
[----:B------:R-:W-:Y:S01]  /*2040*/  CS2R R58, SRZ ;  /* 0x00000000003a7805 */ /* 0x000fe2000001ff00 */
[----:B------:R-:W0:Y:S01]  /*2050*/  LDGDEPBAR ;  /* 0x00000000000079af */ /* 0x000e220000000000 */
[C---:B------:R-:W-:Y:S01]  /*2060*/  ISETP.LT.OR P5, PT, R0.reuse, 0x1, P3 ;  /* 0x000000010000780c */ /* 0x040fe20001fa1670 */
[----:B------:R-:W-:Y:S01]  /*2070*/  CS2R R56, SRZ ;  /* 0x0000000000387805 */ /* 0x000fe2000001ff00 */
[----:B------:R-:W-:Y:S01]  /*2080*/  ISETP.LT.OR P3, PT, R0, 0x21, P3 ;  /* 0x000000210000780c */ /* 0x000fe20001f61670 */
[----:B------:R3:W-:Y:S01]  /*2090*/  LDGSTS.E.BYPASS.LTC128B.128 [R228+0x80], [R6.64], !P2 ;  /* 0x0008000006e47fae */ /* 0x0007e2000d101d4e */
[----:B------:R-:W-:Y:S01]  /*20a0*/  LOP3.LUT P2, RZ, R20, 0x2, RZ, 0xc0, !PT ;  /* 0x0000000214ff7812 */ /* 0x000fe2000784c0ff */
[----:B------:R-:W-:Y:S01]  /*20b0*/  CS2R R54, SRZ ;  /* 0x0000000000367805 */ /* 0x000fe2000001ff00 */
[----:B------:R-:W-:Y:S01]  /*20c0*/  CS2R R52, SRZ ;  /* 0x0000000000347805 */ /* 0x000fe2000001ff00 */
[----:B------:R3:W-:Y:S01]  /*20d0*/  LDGSTS.E.BYPASS.LTC128B.128 [R228+0x2080], [R6.64+0x80], !P1 ;  /* 0x0208008006e47fae */ /* 0x0007e2000c901d4e */
[----:B------:R-:W-:Y:S01]  /*20e0*/  LEA R14, P1, R8, c[0x0][0x1f0], 0x1 ;  /* 0x00007c00080e7a11 */ /* 0x000fe200078208ff */
[----:B------:R-:W-:Y:S01]  /*20f0*/  CS2R R50, SRZ ;  /* 0x0000000000327805 */ /* 0x000fe2000001ff00 */
[----:B-1----:R-:W-:Y:S01]  /*2100*/  IMAD.SHL.U32 R2, R20, 0x40, RZ ;  /* 0x0000004014027824 */ /* 0x002fe200078e00ff */
[----:B------:R-:W-:Y:S01]  /*2110*/  CS2R R48, SRZ ;  /* 0x0000000000307805 */ /* 0x000fe2000001ff00 */
[----:B------:R-:W-:Y:S01]  /*2120*/  IMAD R3, R26, 0x800, R34 ;  /* 0x000008001a037824 */ /* 0x000fe200078e0222 */
[----:B------:R3:W-:Y:S01]  /*2130*/  LDGSTS.E.BYPASS.LTC128B.128 [R228+0x4080], [R6.64+0x100], !P5 ;  /* 0x0408010006e47fae */ /* 0x0007e2000e901d4e */
[----:B------:R-:W-:Y:S01]  /*2140*/  ISETP.GE.AND P5, PT, R27, c[0x0][0x16c], PT ;  /* 0x00005b001b007a0c */ /* 0x000fe20003fa6270 */
[----:B------:R-:W-:Y:S01]  /*2150*/  IMAD.U32 R20, RZ, RZ, UR19 ;  /* 0x00000013ff147e24 */ /* 0x000fe2000f8e00ff */
[----:B------:R-:W-:Y:S01]  /*2160*/  LOP3.LUT R17, R2, 0x1c0, RZ, 0xc0, !PT ;  /* 0x000001c002117812 */ /* 0x000fe200078ec0ff */
[----:B------:R1:W-:Y:S01]  /*2170*/  LDGSTS.E.BYPASS.LTC128B.128 [R228+0x1080], [R10.64], !P0 ;  /* 0x010800000ae47fae */ /* 0x0003e2000c101d4e */
[----:B------:R-:W-:Y:S01]  /*2180*/  IADD3 R2, R9, UR5, RZ ;  /* 0x0000000509027c10 */ /* 0x000fe2000fffe0ff */
[----:B------:R-:W-:Y:S01]  /*2190*/  ULDC.64 UR4, c[0x0][0x270] ;  /* 0x00009c0000047ab9 */ /* 0x000fe20000000a00 */
[----:B------:R-:W-:Y:S01]  /*21a0*/  SHF.R.U32.HI R223, RZ, 0x3, R17 ;  /* 0x00000003ffdf7819 */ /* 0x000fe20000011611 */
[----:B------:R1:W-:Y:S01]  /*21b0*/  LDGSTS.E.BYPASS.LTC128B.128 [R228+0x3080], [R10.64+0x80], !P4 ;  /* 0x030800800ae47fae */ /* 0x0003e2000e101d4e */
[----:B--2---:R-:W-:Y:S01]  /*21c0*/  LOP3.LUT R4, R17, 0x8, R33, 0xf8, !PT ;  /* 0x0000000811047812 */ /* 0x004fe200078ef821 */
[----:B------:R-:W-:Y:S01]  /*21d0*/  UIMAD UR4, UR16, UR4, URZ ;  /* 0x00000004100472a4 */ /* 0x000fe2000f8e023f */
[----:B------:R-:W-:Y:S01]  /*21e0*/  LEA.HI.X R15, R8, c[0x0][0x1f4], R2, 0x1, P1 ;  /* 0x00007d00080f7a11 */ /* 0x000fe200008f0c02 */
[----:B------:R1:W-:Y:S01]  /*21f0*/  LDGSTS.E.BYPASS.LTC128B.128 [R228+0x5080], [R10.64+0x100], !P3 ;  /* 0x050801000ae47fae */ /* 0x0003e2000d901d4e */
[----:B------:R-:W-:Y:S01]  /*2200*/  LOP3.LUT R2, R4, R223, RZ, 0x3c, !PT ;  /* 0x000000df04027212 */ /* 0x000fe200078e3cff */
[----:B------:R-:W-:Y:S01]  /*2210*/  IMAD.MOV.U32 R8, RZ, RZ, c[0x0][0x17c] ;  /* 0x00005f00ff087624 */ /* 0x000fe200078e00ff */
[----:B------:R-:W-:Y:S01]  /*2220*/  LEA R4, P1, R12, c[0x0][0x160], 0x1 ;  /* 0x000058000c047a11 */ /* 0x000fe200078208ff */
[----:B------:R-:W0:Y:S01]  /*2230*/  LDGDEPBAR ;  /* 0x00000000000079af */ /* 0x000e220000000000 */
[----:B------:R-:W-:Y:S01]  /*2240*/  ISETP.GE.AND P0, PT, R30, c[0x0][0x16c], PT ;  /* 0x00005b001e007a0c */ /* 0x000fe20003f06270 */
[----:B------:R-:W-:Y:S01]  /*2250*/  IMAD.IADD R2, R3, 0x1, R2 ;  /* 0x0000000103027824 */ /* 0x000fe200078e0202 */
[----:B------:R-:W-:Y:S01]  /*2260*/  LEA.HI.X R5, R12, c[0x0][0x164], R13, 0x1, P1 ;  /* 0x000059000c057a11 */ /* 0x000fe200008f0c0d */
[----:B------:R-:W-:Y:S01]  /*2270*/  UIMAD UR20, UR12, UR5, UR4 ;  /* 0x000000050c1472a4 */ /* 0x000fe2000f8e0204 */
[----:B------:R-:W-:Y:S01]  /*2280*/  ISETP.GE.AND P1, PT, R16, c[0x0][0x16c], PT ;  /* 0x00005b0010007a0c */ /* 0x000fe20003f26270 */
[----:B------:R-:W-:Y:S01]  /*2290*/  IMAD.SHL.U32 R224, R2, 0x2, RZ ;  /* 0x0000000202e07824 */ /* 0x000fe200078e00ff */
[----:B------:R-:W-:Y:S01]  /*22a0*/  SEL R3, RZ, 0x2, P0 ;  /* 0x00000002ff037807 */ /* 0x000fe20000000000 */
[----:B------:R-:W-:Y:S01]  /*22b0*/  ULDC.64 UR4, c[0x0][0x288] ;  /* 0x0000a20000047ab9 */ /* 0x000fe20000000a00 */
[----:B------:R-:W-:Y:S01]  /*22c0*/  SEL R18, RZ, 0x1, P1 ;  /* 0x00000001ff127807 */ /* 0x000fe20000800000 */
[----:B------:R-:W-:Y:S01]  /*22d0*/  IMAD.IADD R227, R224, 0x1, R222 ;  /* 0x00000001e0e37824 */ /* 0x000fe200078e02de */
[----:B------:R-:W-:Y:S01]  /*22e0*/  SEL R0, RZ, 0x4, P5 ;  /* 0x00000004ff007807 */ /* 0x000fe20002800000 */
[----:B---3--:R-:W-:Y:S01]  /*22f0*/  IMAD.MOV.U32 R7, RZ, RZ, c[0x0][0x178] ;  /* 0x00005e00ff077624 */ /* 0x008fe200078e00ff */
[----:B------:R-:W-:Y:S01]  /*2300*/  IADD3 R2, -R242, UR11, -R20 ;  /* 0x0000000bf2027c10 */ /* 0x000fe2000fffe914 */
[----:B------:R-:W-:Y:S01]  /*2310*/  UIMAD UR4, UR16, UR4, URZ ;  /* 0x00000004100472a4 */ /* 0x000fe2000f8e023f */
[----:B------:R-:W-:Y:S01]  /*2320*/  IADD3 R0, R0, R3, R18 ;  /* 0x0000000300007210 */ /* 0x000fe20007ffe012 */
[----:B------:R-:W-:Y:S01]  /*2330*/  IMAD.U32 R12, RZ, RZ, UR12 ;  /* 0x0000000cff0c7e24 */ /* 0x000fe2000f8e00ff */
[C---:B------:R-:W-:Y:S01]  /*2340*/  LEA R6, P1, R7.reuse, R4, 0x6 ;  /* 0x0000000407067211 */ /* 0x040fe200078230ff */
[----:B------:R-:W-:Y:S01]  /*2350*/  UIMAD UR5, UR12, UR5, UR4 ;  /* 0x000000050c0572a4 */ /* 0x000fe2000f8e0204 */
[----:B------:R-:W-:Y:S01]  /*2360*/  LOP3.LUT P4, RZ, R0, 0x1, RZ, 0xc0, !PT ;  /* 0x0000000100ff7812 */ /* 0x000fe2000788c0ff */
[----:B------:R-:W-:Y:S01]  /*2370*/  IMAD.WIDE.U32 R12, R12, c[0x0][0x238], R28 ;  /* 0x00008e000c0c7a25 */ /* 0x000fe200078e001c */
[----:B------:R-:W-:Y:S01]  /*2380*/  LEA.HI.X R7, R7, R5, R8, 0x6, P1 ;  /* 0x0000000507077211 */ /* 0x000fe200008f3408 */
[----:B------:R-:W-:Y:S01]  /*2390*/  UMOV UR4, 0x5 ;  /* 0x0000000500047882 */ /* 0x000fe20000000000 */
[----:B------:R-:W-:Y:S01]  /*23a0*/  LOP3.LUT P3, RZ, R0, 0x2, RZ, 0xc0, !PT ;  /* 0x0000000200ff7812 */ /* 0x000fe2000786c0ff */
[----:B------:R-:W-:-:S04]  /*23b0*/  DEPBAR.LE SB0, 0x1 ;  /* 0x000080400000791a */ /* 0x000fc80000000000 */
[----:B------:R-:W-:Y:S01]  /*23c0*/  BAR.SYNC.DEFER_BLOCKING 0x0 ;  /* 0x0000000000007b1d */ /* 0x000fe20000010000 */
[----:B------:R-:W-:Y:S01]  /*23d0*/  LOP3.LUT P1, RZ, R0, 0x4, RZ, 0xc0, !PT ;  /* 0x0000000400ff7812 */ /* 0x000fe2000782c0ff */
[----:B------:R-:W-:Y:S01]  /*23e0*/  IMAD.U32 R8, RZ, RZ, UR12 ;  /* 0x0000000cff087e24 */ /* 0x000fe2000f8e00ff */
[----:B------:R-:W-:Y:S01]  /*23f0*/  SEL R0, R220, 0xffffffe0, !P2 ;  /* 0xffffffe0dc007807 */ /* 0x000fe20005000000 */
[----:B-1----:R-:W-:Y:S01]  /*2400*/  IMAD.U32 R10, RZ, RZ, UR12 ;  /* 0x0000000cff0a7e24 */ /* 0x002fe2000f8e00ff */
[----:B------:R-:W-:Y:S01]  /*2410*/  ISETP.LT.OR P2, PT, R2, 0x1, !P4 ;  /* 0x000000010200780c */ /* 0x000fe20006741670 */
[----:B------:R-:W-:Y:S01]  /*2420*/  IMAD.WIDE.U32 R8, R8, c[0x0][0x270], R24 ;  /* 0x00009c0008087a25 */ /* 0x000fe200078e0018 */
[C---:B------:R-:W-:Y:S01]  /*2430*/  ISETP.LT.OR P6, PT, R2.reuse, 0x1, !P3 ;  /* 0x000000010200780c */ /* 0x040fe20005fc1670 */
[----:B------:R-:W-:Y:S01]  /*2440*/  USHF.L.U64.HI UR7, UR6, UR4, UR7 ;  /* 0x0000000406077299 */ /* 0x000fe20008010207 */
[----:B------:R-:W-:Y:S01]  /*2450*/  ISETP.LT.OR P4, PT, R2, 0x21, !P4 ;  /* 0x000000210200780c */ /* 0x000fe20006781670 */
[----:B------:R-:W-:Y:S01]  /*2460*/  IMAD.IADD R225, R224, 0x1, R0 ;  /* 0x00000001e0e17824 */ /* 0x000fe200078e0200 */
[----:B------:R-:W-:Y:S01]  /*2470*/  ISETP.LT.OR P3, PT, R2, 0x21, !P3 ;  /* 0x000000210200780c */ /* 0x000fe20005f61670 */
[----:B------:R-:W-:Y:S01]  /*2480*/  IMAD.WIDE.U32 R10, R10, c[0x0][0x288], R24 ;  /* 0x0000a2000a0a7a25 */ /* 0x000fe200078e0018 */
[----:B------:R-:W-:Y:S01]  /*2490*/  USHF.L.U32 UR6, UR6, 0x5, URZ ;  /* 0x0000000506067899 */ /* 0x000fe2000800063f */
[----:B------:R-:W-:Y:S01]  /*24a0*/  IADD3 R3, R9, UR20, RZ ;  /* 0x0000001409037c10 */ /* 0x000fe2000fffe0ff */
[----:B------:R-:W-:Y:S01]  /*24b0*/  CS2R R46, SRZ ;  /* 0x00000000002e7805 */ /* 0x000fe2000001ff00 */
[----:B------:R-:W-:Y:S01]  /*24c0*/  IMAD.IADD R226, R222, 0x1, R225 ;  /* 0x00000001dee27824 */ /* 0x000fe200078e02e1 */
[----:B------:R-:W-:Y:S01]  /*24d0*/  IADD3 R9, R11, UR5, RZ ;  /* 0x000000050b097c10 */ /* 0x000fe2000fffe0ff */
[----:B------:R-:W-:Y:S01]  /*24e0*/  ULDC.64 UR4, c[0x0][0x238] ;  /* 0x00008e0000047ab9 */ /* 0x000fe20000000a00 */
[----:B------:R-:W-:Y:S01]  /*24f0*/  IMAD R0, R19, c[0x0][0x278], RZ ;  /* 0x00009e0013007a24 */ /* 0x000fe200078e02ff */
[----:B------:R-:W-:Y:S01]  /*2500*/  UIMAD UR4, UR16, UR4, URZ ;  /* 0x00000004100472a4 */ /* 0x000fe2000f8e023f */
[----:B------:R-:W-:Y:S01]  /*2510*/  LOP3.LUT R17, R17, 0x10, R229, 0xf8, !PT ;  /* 0x0000001011117812 */ /* 0x000fe200078ef8e5 */
[----:B------:R-:W-:Y:S01]  /*2520*/  CS2R R44, SRZ ;  /* 0x00000000002c7805 */ /* 0x000fe2000001ff00 */
[----:B------:R-:W-:Y:S01]  /*2530*/  IMAD R0, R23, c[0x0][0x27c], R0 ;  /* 0x00009f0017007a24 */ /* 0x000fe200078e0200 */
[----:B------:R1:W2:Y:S01]  /*2540*/  LDSM.16.M88.4 R148, [R224+0x6080] ;  /* 0x00608000e094783b */ /* 0x0002a20000000200 */
[----:B------:R-:W-:Y:S01]  /*2550*/  UIMAD UR5, UR12, UR5, UR4 ;  /* 0x000000050c0572a4 */ /* 0x000fe2000f8e0204 */
[----:B------:R-:W-:Y:S01]  /*2560*/  SEL R234, RZ, 0xffffffff, P0 ;  /* 0xffffffffffea7807 */ /* 0x000fe20000000000 */
[----:B------:R-:W-:Y:S01]  /*2570*/  USHF.R.S32.HI UR4, URZ, 0x1f, UR19 ;  /* 0x0000001f3f047899 */ /* 0x000fe20008011413 */
[----:B------:R1:W3:Y:S01]  /*2580*/  LDSM.16.M88.4 R152, [R225+0x6080] ;  /* 0x00608000e198783b */ /* 0x0002e20000000200 */
[----:B------:R-:W-:Y:S01]  /*2590*/  ISETP.GE.AND P0, PT, R30, c[0x0][0x1fc], PT ;  /* 0x00007f001e007a0c */ /* 0x000fe20003f06270 */
[----:B------:R-:W-:Y:S01]  /*25a0*/  CS2R R42, SRZ ;  /* 0x00000000002a7805 */ /* 0x000fe2000001ff00 */
[----:B------:R-:W-:Y:S01]  /*25b0*/  IMAD.SHL.U32 R234, R234, 0x2, RZ ;  /* 0x00000002eaea7824 */ /* 0x000fe200078e00ff */
[----:B------:R1:W4:Y:S01]  /*25c0*/  LDSM.16.M88.4 R156, [R227+0x6080] ;  /* 0x00608000e39c783b */ /* 0x0003220000000200 */
[----:B------:R-:W-:Y:S01]  /*25d0*/  CS2R R40, SRZ ;  /* 0x0000000000287805 */ /* 0x000fe2000001ff00 */
[----:B------:R-:W-:-:S02]  /*25e0*/  CS2R R38, SRZ ;  /* 0x0000000000267805 */ /* 0x000fc4000001ff00 */
[----:B------:R1:W1:Y:S01]  /*25f0*/  LDSM.16.M88.4 R168, [R224+0x8080] ;  /* 0x00808000e0a8783b */ /* 0x0002620000000200 */
[----:B------:R-:W-:-:S03]  /*2600*/  LOP3.LUT R234, R234, 0x2, R18, 0xe2, !PT ;  /* 0x00000002eaea7812 */ /* 0x000fc600078ee212 */
        /* <DEDUP_REMOVED lines=16> */
[----:B------:R-:W-:Y:S01]  /*2710*/  IMAD.MOV.U32 R2, RZ, RZ, R8 ;  /* 0x000000ffff027224 */ /* 0x000fe200078e0008 */
[C---:B------:R-:W-:Y:S01]  /*2720*/  ISETP.GE.AND P6, PT, R16.reuse, c[0x0][0x1fc], PT ;  /* 0x00007f0010007a0c */ /* 0x040fe20003fc6270 */
[----:B------:R-:W-:Y:S02]  /*2730*/  IMAD.MOV.U32 R8, RZ, RZ, R10 ;  /* 0x000000ffff087224 */ /* 0x000fe400078e000a */
[----:B------:R-:W-:Y:S01]  /*2740*/  IMAD.U32 R10, RZ, RZ, UR6 ;  /* 0x00000006ff0a7e24 */ /* 0x000fe2000f8e00ff */
[----:B------:R-:W-:Y:S01]  /*2750*/  SEL R22, RZ, 0x1, P6 ;  /* 0x00000001ff167807 */ /* 0x000fe20003000000 */
[----:B------:R-:W-:Y:S01]  /*2760*/  IMAD.WIDE.U32 R246, R23, c[0x0][0x278], R2 ;  /* 0x00009e0017f67a25 */ /* 0x000fe200078e0002 */
[----:B------:R-:W-:Y:S02]  /*2770*/  IADD3 R3, R13, UR5, RZ ;  /* 0x000000050d037c10 */ /* 0x000fe4000fffe0ff */
[----:B------:R5:W-:Y:S01]  /*2780*/  LDGSTS.E.BYPASS.LTC128B.128 [R228+0xa080], [R4.64+0x100], !P2 ;  /* 0x0a08010004e47fae */ /* 0x000be2000d101d4e */
[----:B------:R-:W-:Y:S01]  /*2790*/  IMAD.IADD R249, R247, 0x1, R0 ;  /* 0x00000001f7f97824 */ /* 0x000fe200078e0200 */
[----:B------:R-:W-:Y:S01]  /*27a0*/  ISETP.GE.AND P2, PT, R16, c[0x0][0x1fc], PT ;  /* 0x00007f0010007a0c */ /* 0x000fe20003f46270 */
[----:B------:R-:W-:Y:S01]  /*27b0*/  IMAD.MOV.U32 R2, RZ, RZ, R12 ;  /* 0x000000ffff027224 */ /* 0x000fe200078e000c */
[----:B------:R1:W-:Y:S01]  /*27c0*/  LDGSTS.E.BYPASS.LTC128B.128 [R228+0x7080], [R6.64], !P4 ;  /* 0x0708000006e47fae */ /* 0x0003e2000e101d4e */
[----:B------:R-:W-:Y:S01]  /*27d0*/  ISETP.GE.AND P6, PT, R27, c[0x0][0x1fc], PT ;  /* 0x00007f001b007a0c */ /* 0x000fe20003fc6270 */
[----:B------:R-:W-:-:S02]  /*27e0*/  IMAD.WIDE.U32 R244, R23, c[0x0][0x290], R8 ;  /* 0x0000a40017f47a25 */ /* 0x000fc400078e0008 */
[----:B------:R1:W-:Y:S01]  /*27f0*/  LDGSTS.E.BYPASS.LTC128B.128 [R228+0x9080], [R6.64+0x80], !P3 ;  /* 0x0908008006e47fae */ /* 0x0003e2000d901d4e */
[----:B------:R-:W-:Y:S01]  /*2800*/  ISETP.GT.AND P3, PT, R132, 0xf, PT ;  /* 0x0000000f8400780c */ /* 0x000fe20003f64270 */
[----:B------:R-:W-:Y:S02]  /*2810*/  IMAD.WIDE.U32 R250, R23, c[0x0][0x240], R2 ;  /* 0x0000900017fa7a25 */ /* 0x000fe400078e0002 */
[----:B------:R1:W-:Y:S02]  /*2820*/  LDGSTS.E.BYPASS.LTC128B.128 [R228+0xb080], [R6.64+0x100], !P1 ;  /* 0x0b08010006e47fae */ /* 0x0003e4000c901d4e */
[----:B------:R-:W-:-:S05]  /*2830*/  IMAD.SHL.U32 R9, R26, 0x20, RZ ;  /* 0x000000201a097824 */ /* 0x000fca00078e00ff */
[----:B------:R-:W-:-:S03]  /*2840*/  LOP3.LUT R12, R31, 0x20, R9, 0xf8, !PT ;  /* 0x000000201f0c7812 */ /* 0x000fc600078ef809 */
[----:B------:R-:W-:Y:S01]  /*2850*/  @!P3 IADD3 R0, P4, R246, UR19, RZ ;  /* 0x00000013f600bc10 */ /* 0x000fe2000ff9e0ff */
[----:B------:R-:W-:Y:S01]  /*2860*/  @!P3 IMAD.SHL.U32 R16, R132, 0x10, RZ ;  /* 0x000000108410b824 */ /* 0x000fe200078e00ff */
[----:B-----5:R-:W-:-:S04]  /*2870*/  SHF.R.S32.HI R4, RZ, 0x1f, R21 ;  /* 0x0000001fff047819 */ /* 0x020fc80000011415 */
[----:B------:R-:W-:-:S04]  /*2880*/  LEA.HI R4, R4, R21, RZ, 0x2 ;  /* 0x0000001504047211 */ /* 0x000fc800078f10ff */
[----:B------:R-:W-:Y:S02]  /*2890*/  LOP3.LUT R5, R4, 0x1ffffffc, RZ, 0xc0, !PT ;  /* 0x1ffffffc04057812 */ /* 0x000fe400078ec0ff */
[----:B------:R-:W-:Y:S01]  /*28a0*/  LEA R4, P1, R10, R14, 0x1 ;  /* 0x0000000e0a047211 */ /* 0x000fe200078208ff */
[----:B-1----:R-:W-:Y:S02]  /*28b0*/  IMAD.U32 R7, RZ, RZ, UR6 ;  /* 0x00000006ff077e24 */ /* 0x002fe4000f8e00ff */
[----:B------:R-:W-:Y:S02]  /*28c0*/  IMAD.U32 R6, RZ, RZ, UR7 ;  /* 0x00000007ff067e24 */ /* 0x000fe4000f8e00ff */
[----:B------:R-:W-:-:S03]  /*28d0*/  IMAD.IADD R21, R21, 0x1, -R5 ;  /* 0x0000000115157824 */ /* 0x000fc600078e0a05 */
[----:B------:R-:W-:Y:S02]  /*28e0*/  LEA.HI.X R5, R7, R15, R6, 0x1, P1 ;  /* 0x0000000f07057211 */ /* 0x000fe400008f0c06 */
[----:B------:R-:W-:Y:S02]  /*28f0*/  @!P3 IADD3.X R6, R249, UR4, RZ, P4, !PT ;  /* 0x00000004f906bc10 */ /* 0x000fe4000a7fe4ff */
[----:B------:R-:W-:Y:S02]  /*2900*/  @!P3 LEA R10, P4, R0, c[0x0][0x258], 0x2 ;  /* 0x00009600000aba11 */ /* 0x000fe400078810ff */
[----:B------:R-:W-:Y:S02]  /*2910*/  ISETP.GE.AND P1, PT, R30, c[0x0][0x1fc], PT ;  /* 0x00007f001e007a0c */ /* 0x000fe40003f26270 */
[----:B------:R-:W-:Y:S01]  /*2920*/  @!P3 LEA.HI.X R11, R0, c[0x0][0x25c], R6, 0x2, P4 ;  /* 0x00009700000bba11 */ /* 0x000fe200020f1406 */
[C---:B------:R-:W-:Y:S01]  /*2930*/  IMAD R0, R19.reuse, c[0x0][0x290], RZ ;  /* 0x0000a40013007a24 */ /* 0x040fe200078e02ff */
[----:B------:R-:W-:Y:S01]  /*2940*/  LOP3.LUT R6, R36, 0xffffffe0, RZ, 0xc0, !PT ;  /* 0xffffffe024067812 */ /* 0x000fe200078ec0ff */
[----:B------:R-:W-:Y:S01]  /*2950*/  IMAD R19, R19, c[0x0][0x240], RZ ;  /* 0x0000900013137a24 */ /* 0x000fe200078e02ff */
[----:B------:R-:W-:Y:S01]  /*2960*/  SEL R233, RZ, 0xffffffff, P1 ;  /* 0xffffffffffe97807 */ /* 0x000fe20000800000 */
[----:B------:R-:W-:Y:S01]  /*2970*/  IMAD R13, R23, c[0x0][0x294], R0 ;  /* 0x0000a500170d7a24 */ /* 0x000fe200078e0200 */
[----:B------:R-:W-:Y:S01]  /*2980*/  LOP3.LUT R7, R35, 0xfffffff0, RZ, 0xc0, !PT ;  /* 0xfffffff023077812 */ /* 0x000fe200078ec0ff */
[C---:B------:R-:W-:Y:S01]  /*2990*/  IMAD.IADD R6, R132.reuse, 0x1, -R6 ;  /* 0x0000000184067824 */ /* 0x040fe200078e0a06 */
[----:B------:R-:W-:Y:S01]  /*29a0*/  ISETP.GE.AND P4, PT, R27, c[0x0][0x1fc], PT ;  /* 0x00007f001b007a0c */ /* 0x000fe20003f86270 */
[----:B------:R1:W-:Y:S01]  /*29b0*/  @!P3 LDGSTS.E.BYPASS.LTC128B.128 [R16+0x12080], [R10.64] ;  /* 0x120800000a10bfae */ /* 0x0003e2000b901d4e */
[----:B------:R-:W-:Y:S01]  /*29c0*/  IMAD.SHL.U32 R233, R233, 0x2, RZ ;  /* 0x00000002e9e97824 */ /* 0x000fe200078e00ff */
[----:B------:R-:W-:Y:S01]  /*29d0*/  CS2R R36, SRZ ;  /* 0x0000000000247805 */ /* 0x000fe2000001ff00 */
[----:B------:R-:W-:Y:S01]  /*29e0*/  SHF.R.S32.HI R0, RZ, 0x1f, R6 ;  /* 0x0000001fff007819 */ /* 0x000fe20000011406 */
[----:B------:R-:W-:Y:S01]  /*29f0*/  IMAD.IADD R7, R132, 0x1, -R7 ;  /* 0x0000000184077824 */ /* 0x000fe200078e0a07 */
[----:B------:R-:W0:Y:S01]  /*2a00*/  LDGDEPBAR ;  /* 0x00000000000079af */ /* 0x000e220000000000 */
[----:B------:R-:W-:Y:S01]  /*2a10*/  LOP3.LUT R233, R233, 0x2, R22, 0xe2, !PT ;  /* 0x00000002e9e97812 */ /* 0x000fe200078ee216 */
[----:B------:R-:W-:Y:S01]  /*2a20*/  IMAD.IADD R248, R245, 0x1, R13 ;  /* 0x00000001f5f87824 */ /* 0x000fe200078e020d */
[----:B------:R-:W-:Y:S01]  /*2a30*/  LEA.HI R2, R0, R6, RZ, 0x2 ;  /* 0x0000000600027211 */ /* 0x000fe200078f10ff */
[----:B------:R-:W-:Y:S01]  /*2a40*/  IMAD R19, R23, c[0x0][0x244], R19 ;  /* 0x0000910017137a24 */ /* 0x000fe200078e0213 */
[----:B------:R-:W-:-:S02]  /*2a50*/  IADD3 R0, -R20, UR11, -R242 ;  /* 0x0000000b14007c10 */ /* 0x000fc4000fffe9f2 */
[----:B------:R-:W-:Y:S01]  /*2a60*/  LEA.HI.SX32 R229, R2, R229, 0x1e ;  /* 0x000000e502e57211 */ /* 0x000fe200078ff2ff */
[----:B------:R-:W-:Y:S01]  /*2a70*/  IMAD.IADD R252, R251, 0x1, R19 ;  /* 0x00000001fbfc7824 */ /* 0x000fe200078e0213 */
[----:B------:R-:W-:Y:S02]  /*2a80*/  ISETP.LT.OR P1, PT, R0, 0x1, P2 ;  /* 0x000000010000780c */ /* 0x000fe40001721670 */
[----:B------:R-:W-:Y:S02]  /*2a90*/  LOP3.LUT R2, R2, 0x7ffffffc, RZ, 0xc0, !PT ;  /* 0x7ffffffc02027812 */ /* 0x000fe400078ec0ff */
[----:B------:R-:W-:Y:S02]  /*2aa0*/  SHF.R.S32.HI R3, RZ, 0x1f, R7 ;  /* 0x0000001fff037819 */ /* 0x000fe40000011407 */
[----:B------:R-:W-:Y:S01]  /*2ab0*/  ISETP.LT.OR P2, PT, R0, 0x21, P2 ;  /* 0x000000210000780c */ /* 0x000fe20001741670 */
[----:B------:R-:W-:Y:S01]  /*2ac0*/  IMAD.IADD R2, R6, 0x1, -R2 ;  /* 0x0000000106027824 */ /* 0x000fe200078e0a02 */
[----:B------:R-:W-:-:S02]  /*2ad0*/  SEL R6, RZ, 0x4, P4 ;  /* 0x00000004ff067807 */ /* 0x000fc40002000000 */
[C---:B------:R-:W-:Y:S01]  /*2ae0*/  ISETP.LT.OR P4, PT, R0.reuse, 0x1, P0 ;  /* 0x000000010000780c */ /* 0x040fe20000781670 */
[----:B------:R-:W-:Y:S01]  /*2af0*/  IMAD R21, R21, 0x4, R2 ;  /* 0x0000000415157824 */ /* 0x000fe200078e0202 */
[----:B------:R-:W-:Y:S01]  /*2b00*/  LEA.HI R3, R3, R7, RZ, 0x3 ;  /* 0x0000000703037211 */ /* 0x000fe200078f18ff */
[----:B------:R1:W-:Y:S01]  /*2b10*/  LDGSTS.E.BYPASS.LTC128B.128 [R228+0xc080], [R14.64], !P1 ;  /* 0x0c0800000ee47fae */ /* 0x0003e2000c901d4e */
[C---:B------:R-:W-:Y:S01]  /*2b20*/  ISETP.LT.OR P1, PT, R0.reuse, 0x1, P6 ;  /* 0x000000010000780c */ /* 0x040fe20003721670 */
[----:B------:R-:W-:Y:S01]  /*2b30*/  IMAD.SHL.U32 R243, R21, 0x2, RZ ;  /* 0x0000000215f37824 */ /* 0x000fe200078e00ff */
[----:B------:R-:W-:Y:S02]  /*2b40*/  LOP3.LUT R8, R3, 0xfffffff8, RZ, 0xc0, !PT ;  /* 0xfffffff803087812 */ /* 0x000fe400078ec0ff */
[C---:B------:R-:W-:Y:S02]  /*2b50*/  ISETP.LT.OR P0, PT, R0.reuse, 0x21, P0 ;  /* 0x000000210000780c */ /* 0x040fe40000701670 */
[----:B------:R-:W-:Y:S01]  /*2b60*/  ISETP.LT.OR P6, PT, R0, 0x21, P6 ;  /* 0x000000210000780c */ /* 0x000fe200037c1670 */
[----:B------:R-:W-:Y:S01]  /*2b70*/  IMAD.IADD R7, R7, 0x1, -R8 ;  /* 0x0000000107077824 */ /* 0x000fe200078e0a08 */
[----:B------:R-:W-:Y:S01]  /*2b80*/  LOP3.LUT R0, R17, 0x8, R33, 0xf8, !PT ;  /* 0x0000000811007812 */ /* 0x000fe200078ef821 */
[----:B------:R1:W-:Y:S01]  /*2b90*/  LDGSTS.E.BYPASS.LTC128B.128 [R228+0xe080], [R14.64+0x80], !P4 ;  /* 0x0e0800800ee47fae */ /* 0x0003e2000e101d4e */
[----:B------:R-:W-:Y:S01]  /*2ba0*/  LOP3.LUT R233, R233, R6, RZ, 0xfc, !PT ;  /* 0x00000006e9e97212 */ /* 0x000fe200078efcff */
[----:B------:R-:W-:Y:S01]  /*2bb0*/  IMAD.SHL.U32 R6, R26, 0x8, RZ ;  /* 0x000000081a067824 */ /* 0x000fe200078e00ff */
[----:B------:R-:W-:Y:S01]  /*2bc0*/  LOP3.LUT R223, R0, R223, RZ, 0x3c, !PT ;  /* 0x000000df00df7212 */ /* 0x000fe200078e3cff */
[----:B------:R1:W-:Y:S01]  /*2bd0*/  LDGSTS.E.BYPASS.LTC128B.128 [R228+0x10080], [R14.64+0x100], !P1 ;  /* 0x100801000ee47fae */ /* 0x0003e2000c901d4e */
[----:B------:R-:W-:Y:S01]  /*2be0*/  IMAD.SHL.U32 R0, R7, 0x40, RZ ;  /* 0x0000004007007824 */ /* 0x000fe200078e00ff */
[----:B------:R-:W-:Y:S01]  /*2bf0*/  ISETP.GE.AND P1, PT, R132, 0x10, PT ;  /* 0x000000108400780c */ /* 0x000fe20003f26270 */
[----:B------:R-:W-:Y:S01]  /*2c00*/  IMAD.SHL.U32 R8, R3, 0x40, RZ ;  /* 0x0000004003087824 */ /* 0x000fe200078e00ff */
[----:B------:R1:W-:Y:S01]  /*2c10*/  LDGSTS.E.BYPASS.LTC128B.128 [R228+0xd080], [R4.64], !P2 ;  /* 0x0d08000004e47fae */ /* 0x0003e2000d101d4e */
[----:B------:R-:W-:Y:S01]  /*2c20*/  LOP3.LUT P4, RZ, R7, 0x4, RZ, 0xc0, !PT ;  /* 0x0000000407ff7812 */ /* 0x000fe2000788c0ff */
[----:B------:R-:W-:Y:S01]  /*2c30*/  IMAD R223, R26, 0x200, R223 ;  /* 0x000002001adf7824 */ /* 0x000fe200078e02df */
[----:B------:R-:W-:Y:S01]  /*2c40*/  LOP3.LUT R0, R0, 0x1c0, RZ, 0xc0, !PT ;  /* 0x000001c000007812 */ /* 0x000fe200078ec0ff */
[----:B------:R1:W-:Y:S01]  /*2c50*/  LDGSTS.E.BYPASS.LTC128B.128 [R228+0xf080], [R4.64+0x80], !P0 ;  /* 0x0f08008004e47fae */ /* 0x0003e2000c101d4e */
[----:B------:R-:W-:Y:S01]  /*2c60*/  IADD3 R2, P0, R244, UR19, RZ ;  /* 0x00000013f4027c10 */ /* 0x000fe2000ff1e0ff */
[----:B------:R-:W-:Y:S01]  /*2c70*/  IMAD R222, R223, 0x2, R222 ;  /* 0x00000002dfde7824 */ /* 0x000fe200078e02de */
[----:B------:R-:W-:Y:S01]  /*2c80*/  LOP3.LUT P2, RZ, R7, 0x2, RZ, 0xc0, !PT ;  /* 0x0000000207ff7812 */ /* 0x000fe2000784c0ff */
[----:B------:R1:W-:Y:S01]  /*2c90*/  LDGSTS.E.BYPASS.LTC128B.128 [R228+0x11080], [R4.64+0x100], !P6 ;  /* 0x1108010004e47fae */ /* 0x0003e2000f101d4e */
[----:B------:R-:W-:Y:S01]  /*2ca0*/  LOP3.LUT R9, R0, 0x8, R6, 0xf8, !PT ;  /* 0x0000000800097812 */ /* 0x000fe200078ef806 */
[----:B------:R-:W-:Y:S01]  /*2cb0*/  IMAD.SHL.U32 R223, R223, 0x2, RZ ;  /* 0x00000002dfdf7824 */ /* 0x000fe200078e00ff */
[----:B------:R-:W-:-:S02]  /*2cc0*/  SHF.R.U32.HI R3, RZ, 0x3, R0 ;  /* 0x00000003ff037819 */ /* 0x000fc40000011600 */
[----:B------:R-:W-:Y:S02]  /*2cd0*/  IADD3.X R7, R248, UR4, RZ, P0, !PT ;  /* 0x00000004f8077c10 */ /* 0x000fe400087fe4ff */
[----:B------:R-:W-:Y:S02]  /*2ce0*/  LEA R6, P0, R2, c[0x0][0x280], 0x2 ;  /* 0x0000a00002067a11 */ /* 0x000fe400078010ff */
[----:B------:R-:W-:Y:S02]  /*2cf0*/  LOP3.LUT R9, R9, R3, RZ, 0x3c, !PT ;  /* 0x0000000309097212 */ /* 0x000fe400078e3cff */
[----:B------:R-:W-:Y:S01]  /*2d00*/  LOP3.LUT R0, R3, R12, R0, 0x1e, !PT ;  /* 0x0000000c03007212 */ /* 0x000fe200078e1e00 */
[----:B------:R-:W-:Y:S01]  /*2d10*/  @!P1 IMAD.SHL.U32 R3, R132, 0x10, RZ ;  /* 0x0000001084039824 */ /* 0x000fe200078e00ff */
[----:B------:R-:W-:Y:S02]  /*2d20*/  LEA.HI.X R7, R2, c[0x0][0x284], R7, 0x2, P0 ;  /* 0x0000a10002077a11 */ /* 0x000fe400000f1407 */
[----:B------:R-:W-:-:S02]  /*2d30*/  LOP3.LUT R8, R8, 0xfffffe00, RZ, 0xc0, !PT ;  /* 0xfffffe0008087812 */ /* 0x000fc400078ec0ff */
[----:B------:R-:W-:Y:S01]  /*2d40*/  SEL R220, R220, 0xffffffe0, !P4 ;  /* 0xffffffe0dcdc7807 */ /* 0x000fe20006000000 */
[----:B------:R5:W-:Y:S01]  /*2d50*/  @!P1 LDGSTS.E.BYPASS.LTC128B.128 [R3+0x12180], [R6.64] ;  /* 0x1218000006039fae */ /* 0x000be2000b901d4e */
[-C--:B------:R-:W-:Y:S02]  /*2d60*/  IADD3 R2, R9, R8.reuse, R32 ;  /* 0x0000000809027210 */ /* 0x080fe40007ffe020 */
[----:B------:R-:W-:Y:S01]  /*2d70*/  LOP3.LUT R0, R0, R8, RZ, 0xfc, !PT ;  /* 0x0000000800007212 */ /* 0x000fe200078efcff */
[----:B------:R-:W0:Y:S01]  /*2d80*/  LDGDEPBAR ;  /* 0x00000000000079af */ /* 0x000e220000000000 */
[----:B------:R-:W-:Y:S01]  /*2d90*/  IMAD.MOV.U32 R8, RZ, RZ, 0x10 ;  /* 0x00000010ff087424 */ /* 0x000fe200078e00ff */
[----:B------:R-:W-:Y:S01]  /*2da0*/  IADD3 R232, -R243, UR18, RZ ;  /* 0x00000012f3e87c10 */ /* 0x000fe2000fffe1ff */
[----:B------:R-:W-:Y:S02]  /*2db0*/  IMAD.SHL.U32 R2, R2, 0x2, RZ ;  /* 0x0000000202027824 */ /* 0x000fe400078e00ff */
[----:B------:R-:W-:-:S02]  /*2dc0*/  IMAD.SHL.U32 R0, R0, 0x2, RZ ;  /* 0x0000000200007824 */ /* 0x000fc400078e00ff */
[----:B------:R-:W-:Y:S01]  /*2dd0*/  IMAD R221, R220, 0x2, R2 ;  /* 0x00000002dcdd7824 */ /* 0x000fe200078e0202 */
[----:B-----5:R-:W-:-:S05]  /*2de0*/  SEL R3, R8, 0xfffffff0, !P2 ;  /* 0xfffffff008037807 */ /* 0x020fca0005000000 */
[----:B------:R-:W-:-:S04]  /*2df0*/  IMAD R3, R3, 0x2, R2 ;  /* 0x0000000203037824 */ /* 0x000fc800078e0202 */
[----:B-1234-:R-:W-:Y:S02]  /*2e00*/  IMAD R220, R220, 0x2, R3 ;  /* 0x00000002dcdc7824 */ /* 0x01efe400078e0203 */
.L_x_622:
        /* <DEDUP_REMOVED lines=503> */
.L_x_620:
        /* <DEDUP_REMOVED lines=118> */
.L_x_621:
        /* <DEDUP_REMOVED lines=166> */
.L_x_619:
[----:B------:R-:W-:Y:S05]  /*5f40*/  @P2 EXIT ;  /* 0x000000000000294d */ /* 0x000fea0003800000 */
[----:B-1----:R-:W2:Y:S01]  /*5f50*/  LDL.LU R7, [R1] ;  /* 0x0000000001077983 */ /* 0x002ea20000300800 */
[----:B------:R-:W-:Y:S01]  /*5f60*/  ISETP.NE.U32.AND P2, PT, RZ, c[0x0][0x360], PT ;  /* 0x0000d800ff007a0c */ /* 0x000fe20003f45070 */
[----:B------:R-:W-:-:S03]  /*5f70*/  ULDC.64 UR4, c[0x0][0x338] ;  /* 0x0000ce0000047ab9 */ /* 0x000fc60000000a00 */
[----:B------:R-:W-:-:S13]  /*5f80*/  ISETP.NE.AND.EX P2, PT, RZ, c[0x0][0x364], PT, P2 ;  /* 0x0000d900ff007a0c */ /* 0x000fda0003f45320 */
[----:B------:R-:W-:-:S04]  /*5f90*/  @P2 IMAD.MOV.U32 R2, RZ, RZ, 0x4 ;  /* 0x00000004ff022424 */ /* 0x000fc800078e00ff */
[----:B--2---:R-:W-:-:S05]  /*5fa0*/  @P2 IMAD.WIDE R2, R7, R2, c[0x0][0x360] ;  /* 0x0000d80007022625 */ /* 0x004fca00078e0202 */
[----:B------:R-:W2:Y:S01]  /*5fb0*/  @P2 LDG.E R0, [R2.64] ;  /* 0x0000000e02002981 */ /* 0x000ea2000c1e1900 */
[----:B------:R-:W-:Y:S01]  /*5fc0*/  UISETP.NE.AND UP0, UPT, UR4, 0x1, UPT ;  /* 0x000000010400788c */ /* 0x000fe2000bf05270 */
[----:B------:R-:W-:Y:S01]  /*5fd0*/  SHF.R.S32.HI R6, RZ, 0x1f, R7 ;  /* 0x0000001fff067819 */ /* 0x000fe20000011407 */
[----:B------:R-:W-:Y:S01]  /*5fe0*/  UIMAD.WIDE.U32 UR6, UR12, UR5, URZ ;  /* 0x000000050c0672a5 */ /* 0x000fe2000f8e003f */
[----:B------:R-:W1:Y:S01]  /*5ff0*/  S2R R4, SR_TID.X ;  /* 0x0000000000047919 */ /* 0x000e620000002100 */
[----:B------:R-:W-:Y:S02]  /*6000*/  ULDC UR4, c[0x0][0x340] ;  /* 0x0000d00000047ab9 */ /* 0x000fe40000000800 */
[----:B------:R-:W-:-:S04]  /*6010*/  UIMAD UR13, UR13, 0x3000, URZ ;  /* 0x000030000d0d78a4 */ /* 0x000fc8000f8e023f */
[----:B------:R-:W-:Y:S02]  /*6020*/  USHF.R.S32.HI UR6, URZ, 0x1f, UR13 ;  /* 0x0000001f3f067899 */ /* 0x000fe4000801140d */
[----:B------:R-:W-:Y:S02]  /*6030*/  @UP0 UMOV UR5, UR7 ;  /* 0x0000000700050c82 */ /* 0x000fe40008000000 */
[----:B------:R-:W-:-:S03]  /*6040*/  @UP0 USHF.R.U32.HI UR12, URZ, UR4, UR5 ;  /* 0x000000043f0c0299 */ /* 0x000fc60008011605 */
[----:B------:R-:W-:Y:S02]  /*6050*/  ULDC.64 UR4, c[0x0][0x328] ;  /* 0x0000ca0000047ab9 */ /* 0x000fe40000000a00 */
[----:B------:R-:W-:-:S04]  /*6060*/  USHF.R.S32.HI UR7, URZ, 0x1f, UR12 ;  /* 0x0000001f3f077899 */ /* 0x000fc8000801140c */
[----:B------:R-:W-:-:S04]  /*6070*/  UIMAD UR4, UR7, UR4, URZ ;  /* 0x00000004070472a4 */ /* 0x000fc8000f8e023f */
[----:B------:R-:W-:-:S03]  /*6080*/  UIMAD UR8, UR12, UR5, UR4 ;  /* 0x000000050c0872a4 */ /* 0x000fc6000f8e0204 */
[----:B------:R-:W-:Y:S02]  /*6090*/  ULDC.64 UR4, c[0x0][0x300] ;  /* 0x0000c00000047ab9 */ /* 0x000fe40000000a00 */
[----:B------:R-:W-:-:S04]  /*60a0*/  UIMAD UR4, UR7, UR4, URZ ;  /* 0x00000004070472a4 */ /* 0x000fc8000f8e023f */
[----:B------:R-:W-:Y:S01]  /*60b0*/  UIMAD UR4, UR12, UR5, UR4 ;  /* 0x000000050c0472a4 */ /* 0x000fe2000f8e0204 */
[----:B------:R-:W-:Y:S01]  /*60c0*/  BAR.SYNC.DEFER_BLOCKING 0x1, 0x100 ;  /* 0x0044000000007b1d */ /* 0x000fe20000010000 */
[----:B--2---:R-:W-:-:S05]  /*60d0*/  @P2 IMAD R0, R7, 0x40, R0 ;  /* 0x0000004007002824 */ /* 0x004fca00078e0200 */
[----:B------:R-:W-:-:S04]  /*60e0*/  @P2 SHF.R.S32.HI R2, RZ, 0x1f, R0 ;  /* 0x0000001fff022819 */ /* 0x000fc80000011400 */
[----:B------:R-:W-:Y:S02]  /*60f0*/  @P2 LEA.HI R2, R2, R0, RZ, 0x6 ;  /* 0x0000000002022211 */ /* 0x000fe400078f30ff */
[----:B-1----:R-:W-:Y:S02]  /*6100*/  SHF.R.S32.HI R0, RZ, 0x1f, R4 ;  /* 0x0000001fff007819 */ /* 0x002fe40000011404 */
[----:B------:R-:W-:-:S05]  /*6110*/  @P2 SHF.R.S32.HI R2, RZ, 0x6, R2 ;  /* 0x00000006ff022819 */ /* 0x000fca0000011402 */
[----:B------:R-:W-:-:S05]  /*6120*/  @P2 IMAD R2, R2, 0x3000, RZ ;  /* 0x0000300002022824 */ /* 0x000fca00078e02ff */
[----:B------:R-:W-:Y:S02]  /*6130*/  @P2 SHF.R.S32.HI R3, RZ, 0x1f, R2 ;  /* 0x0000001fff032819 */ /* 0x000fe40000011402 */
[----:B------:R-:W-:-:S06]  /*6140*/  @!P2 CS2R R2, SRZ ;  /* 0x000000000002a805 */ /* 0x000fcc000001ff00 */
[----:B------:R-:W-:Y:S01]  /*6150*/  IADD3 R2, P1, P0, R2, UR13, R4 ;  /* 0x0000000d02027c10 */ /* 0x000fe2000f83e004 */
[----:B------:R-:W-:-:S03]  /*6160*/  IMAD.U32 R4, RZ, RZ, UR12 ;  /* 0x0000000cff047e24 */ /* 0x000fc6000f8e00ff */
[----:B------:R-:W-:Y:S01]  /*6170*/  IADD3.X R3, R3, UR6, R0, P1, P0 ;  /* 0x0000000603037c10 */ /* 0x000fe20008fe0400 */
[----:B------:R-:W-:-:S04]  /*6180*/  IMAD.U32 R0, RZ, RZ, UR12 ;  /* 0x0000000cff007e24 */ /* 0x000fc8000f8e00ff */
[----:B------:R-:W-:-:S04]  /*6190*/  IMAD.WIDE.U32 R4, R4, c[0x0][0x328], R2 ;  /* 0x0000ca0004047a25 */ /* 0x000fc800078e0002 */
[----:B------:R-:W-:Y:S01]  /*61a0*/  IMAD.WIDE.U32 R2, R0, c[0x0][0x300], R2 ;  /* 0x0000c00000027a25 */ /* 0x000fe200078e0002 */
[----:B------:R-:W-:Y:S02]  /*61b0*/  SEL R0, R6, RZ, !P2 ;  /* 0x000000ff06007207 */ /* 0x000fe40005000000 */
[----:B------:R-:W-:Y:S02]  /*61c0*/  IADD3 R5, R5, UR8, RZ ;  /* 0x0000000805057c10 */ /* 0x000fe4000fffe0ff */
[----:B------:R-:W-:Y:S01]  /*61d0*/  SEL R6, R7, RZ, !P2 ;  /* 0x000000ff07067207 */ /* 0x000fe20005000000 */
[C---:B------:R-:W-:Y:S01]  /*61e0*/  IMAD R10, R0.reuse, c[0x0][0x330], RZ ;  /* 0x0000cc00000a7a24 */ /* 0x040fe200078e02ff */
[----:B------:R-:W-:Y:S01]  /*61f0*/  IADD3 R3, R3, UR4, RZ ;  /* 0x0000000403037c10 */ /* 0x000fe2000fffe0ff */
[----:B------:R-:W-:Y:S02]  /*6200*/  IMAD R0, R0, c[0x0][0x308], RZ ;  /* 0x0000c20000007a24 */ /* 0x000fe400078e02ff */
[----:B------:R-:W-:-:S02]  /*6210*/  IMAD R10, R6, c[0x0][0x334], R10 ;  /* 0x0000cd00060a7a24 */ /* 0x000fc400078e020a */
[----:B------:R-:W-:-:S04]  /*6220*/  IMAD.WIDE.U32 R8, R6, c[0x0][0x330], R4 ;  /* 0x0000cc0006087a25 */ /* 0x000fc800078e0004 */
[----:B------:R-:W-:Y:S01]  /*6230*/  IMAD R0, R6, c[0x0][0x30c], R0 ;  /* 0x0000c30006007a24 */ /* 0x000fe200078e0200 */
[----:B------:R-:W-:Y:S01]  /*6240*/  LEA R4, P1, R8, c[0x0][0x310], 0x2 ;  /* 0x0000c40008047a11 */ /* 0x000fe200078210ff */
[----:B------:R-:W-:-:S04]  /*6250*/  IMAD.WIDE.U32 R6, R6, c[0x0][0x308], R2 ;  /* 0x0000c20006067a25 */ /* 0x000fc800078e0002 */
[----:B------:R-:W-:Y:S01]  /*6260*/  IMAD.IADD R3, R9, 0x1, R10 ;  /* 0x0000000109037824 */ /* 0x000fe200078e020a */
[----:B------:R-:W-:Y:S01]  /*6270*/  LEA R2, P0, R6, c[0x0][0x2e8], 0x2 ;  /* 0x0000ba0006027a11 */ /* 0x000fe200078010ff */
[----:B------:R-:W-:-:S03]  /*6280*/  IMAD.IADD R0, R7, 0x1, R0 ;  /* 0x0000000107007824 */ /* 0x000fc600078e0200 */
        /* <DEDUP_REMOVED lines=99> */
.L_x_623:
        /* <DEDUP_REMOVED lines=12> */
.L_x_1398:


//--------------------- .text._ZN7cutlass13device_kernelIN5flash19enable_sm80_to_sm89INS1_16FlashAttnBwdSm80INS1_25CollectiveMainloopBwdSm80ILi1ELi1EN4cute5tupleIJNS5_1CILi64EEES8_NS7_ILi192EEEEEENS_10bfloat16_tEfNS_4arch4Sm80ELb1ELb0ELb1ELb1ELb1ELb0ELb0ELb0ELi2ELi2ELi2ELi2ELb1EEENS1_24CollectiveEpilogueBwdGQAISA_fSD_Li256ELb1ELb1EEENS1_25SingleTileBwdLPTSchedulerILb1ELi64ELb1EEEEEEEEEvNT_6ParamsE --------------------------
	.section	.text._ZN7cutlass13device_kernelIN5flash19enable_sm80_to_sm89INS1_16FlashAttnBwdSm80INS1_25CollectiveMainloopBwdSm80ILi1ELi1EN4cute5tupleIJNS5_1CILi64EEES8_NS7_ILi192EEEEEENS_10bfloat16_tEfNS_4arch4Sm80ELb1ELb0ELb1ELb1ELb1ELb0ELb0ELb0ELi2ELi2ELi2ELi2ELb1EEENS1_24CollectiveEpilogueBwdGQAISA_fSD_Li256ELb1ELb1EEENS1_25SingleTileBwdLPTSchedulerILb1ELi64ELb1EEEEEEEEEvNT_6ParamsE,"ax",@progbits
	.sectioninfo	@"SHI_REGISTERS=255"
	.align	128
.text._ZN7cutlass13device_kernelIN5flash19enable_sm80_to_sm89INS1_16FlashAttnBwdSm80INS1_25CollectiveMainloopBwdSm80ILi1ELi1EN4cute5tupleIJNS5_1CILi64EEES8_NS7_ILi192EEEEEENS_10bfloat16_tEfNS_4arch4Sm80ELb1ELb0ELb1ELb1ELb1ELb0ELb0ELb0ELi2ELi2ELi2ELi2ELb1EEENS1_24CollectiveEpilogueBwdGQAISA_fSD_Li256ELb1ELb1EEENS1_25SingleTileBwdLPTSchedulerILb1ELi64ELb1EEEEEEEEEvNT_6ParamsE:
        .type           _ZN7cutlass13device_kernelIN5flash19enable_sm80_to_sm89INS1_16FlashAttnBwdSm80INS1_25CollectiveMainloopBwdSm80ILi1ELi1EN4cute5tupleIJNS5_1CILi64EEES8_NS7_ILi192EEEEEENS_10bfloat16_tEfNS_4arch4Sm80ELb1ELb0ELb1ELb1ELb1ELb0ELb0ELb0ELi2ELi2ELi2ELi2ELb1EEENS1_24CollectiveEpilogueBwdGQAISA_fSD_Li256ELb1ELb1EEENS1_25SingleTileBwdLPTSchedulerILb1ELi64ELb1EEEEEEEEEvNT_6ParamsE,@function
        .size           _ZN7cutlass13device_kernelIN5flash19enable_sm80_to_sm89INS1_16FlashAttnBwdSm80INS1_25CollectiveMainloopBwdSm80ILi1ELi1EN4cute5tupleIJNS5_1CILi64EEES8_NS7_ILi192EEEEEENS_10bfloat16_tEfNS_4arch4Sm80ELb1ELb0ELb1ELb1ELb1ELb0ELb0ELb0ELi2ELi2ELi2ELi2ELb1EEENS1_24CollectiveEpilogueBwdGQAISA_fSD_Li256ELb1ELb1EEENS1_25SingleTileBwdLPTSchedulerILb1ELi64ELb1EEEEEEEEEvNT_6ParamsE,(.L_x_1399 - _ZN7cutlass13device_kernelIN5flash19enable_sm80_to_sm89INS1_16FlashAttnBwdSm80INS1_25CollectiveMainloopBwdSm80ILi1ELi1EN4cute5tupleIJNS5_1CILi64EEES8_NS7_ILi192EEEEEENS_10bfloat16_tEfNS_4arch4Sm80ELb1ELb0ELb1ELb1ELb1ELb0ELb0ELb0ELi2ELi2ELi2ELi2ELb1EEENS1_24CollectiveEpilogueBwdGQAISA_fSD_Li256ELb1ELb1EEENS1_25SingleTileBwdLPTSchedulerILb1ELi64ELb1EEEEEEEEEvNT_6ParamsE)
        .other          _ZN7cutlass13device_kernelIN5flash19enable_sm80_to_sm89INS1_16FlashAttnBwdSm80INS1_25CollectiveMainloopBwdSm80ILi1ELi1EN4cute5tupleIJNS5_1CILi64EEES8_NS7_ILi192EEEEEENS_10bfloat16_tEfNS_4arch4Sm80ELb1ELb0ELb1ELb1ELb1ELb0ELb0ELb0ELi2ELi2ELi2ELi2ELb1EEENS1_24CollectiveEpilogueBwdGQAISA_fSD_Li256ELb1ELb1EEENS1_25SingleTileBwdLPTSchedulerILb1ELi64ELb1EEEEEEEEEvNT_6ParamsE,@"STO_CUDA_ENTRY STV_DEFAULT"
_ZN7cutlass13device_kernelIN5flash19enable_sm80_to_sm89INS1_16FlashAttnBwdSm80INS1_25CollectiveMainloopBwdSm80ILi1ELi1EN4cute5tupleIJNS5_1CILi64EEES8_NS7_ILi192EEEEEENS_10bfloat16_tEfNS_4arch4Sm80ELb1ELb0ELb1ELb1ELb1ELb0ELb0ELb0ELi2ELi2ELi2ELi2ELb1EEENS1_24CollectiveEpilogueBwdGQAISA_fSD_Li256ELb1ELb1EEENS1_25SingleTileBwdLPTSchedulerILb1ELi64ELb1EEEEEEEEEvNT_6ParamsE:
        /* <DEDUP_REMOVED lines=29> */
.L_x_625:
[----:B------:R-:W-:Y:S02]  /*01d0*/  ULDC UR9, c[0x0][0x3b4] ;  /* 0x0000ed0000097ab9 */ /* 0x000fe40000000800 */
[----:B------:R-:W-:Y:S02]  /*01e0*/  UISETP.NE.AND UP0, UPT, UR9, 0x1, UPT ;  /* 0x000000010900788c */ /* 0x000fe4000bf05270 */
[----:B------:R-:W-:Y:S02]  /*01f0*/  ULDC.64 UR4, c[0x0][0x3b8] ;  /* 0x0000ee0000047ab9 */ /* 0x000fe40000000a00 */
[----:B------:R-:W-:Y:S02]  /*0200*/  UIMAD.WIDE.U32 UR10, UR8, UR4, URZ ;  /* 0x00000004080a72a5 */ /* 0x000fe4000f8e003f */
[----:B------:R-:W-:-:S05]  /*0210*/  UMOV UR6, UR8 ;  /* 0x0000000800067c82 */ /* 0x000fca0008000000 */
[----:B------:R-:W-:-:S04]  /*0220*/  @UP0 USHF.R.U32.HI UR6, URZ, UR5, UR11 ;  /* 0x000000053f060299 */ /* 0x000fc8000801160b */
[----:B------:R-:W-:-:S04]  /*0230*/  UIMAD UR9, UR6, UR9, URZ ;  /* 0x00000009060972a4 */ /* 0x000fc8000f8e023f */
.L_x_626:
        /* <DEDUP_REMOVED lines=22> */
.L_x_627:
        /* <DEDUP_REMOVED lines=14> */
.L_x_629:
[----:B------:R-:W-:Y:S02]  /*0480*/  ULDC UR5, c[0x0][0x3dc] ;  /* 0x0000f70000057ab9 */ /* 0x000fe40000000800 */
.L_x_628:
        /* <DEDUP_REMOVED lines=9> */
.L_x_624:
        /* <DEDUP_REMOVED lines=21> */
.L_x_631:
[----:B------:R-:W-:Y:S02]  /*0670*/  ULDC UR9, c[0x0][0x3b4] ;  /* 0x0000ed0000097ab9 */ /* 0x000fe40000000800 */
[----:B------:R-:W-:Y:S02]  /*0680*/  UISETP.NE.AND UP0, UPT, UR9, 0x1, UPT ;  /* 0x000000010900788c */ /* 0x000fe4000bf05270 */
[----:B------:R-:W-:Y:S02]  /*0690*/  ULDC.64 UR4, c[0x0][0x3b8] ;  /* 0x0000ee0000047ab9 */ /* 0x000fe40000000a00 */
[----:B------:R-:W-:Y:S02]  /*06a0*/  UIMAD.WIDE.U32 UR10, UR8, UR4, URZ ;  /* 0x00000004080a72a5 */ /* 0x000fe4000f8e003f */
[----:B------:R-:W-:-:S05]  /*06b0*/  UMOV UR6, UR8 ;  /* 0x0000000800067c82 */ /* 0x000fca0008000000 */
[----:B------:R-:W-:-:S04]  /*06c0*/  @UP0 USHF.R.U32.HI UR6, URZ, UR5, UR11 ;  /* 0x000000053f060299 */ /* 0x000fc8000801160b */
[----:B------:R-:W-:-:S04]  /*06d0*/  UIMAD UR9, UR6, UR9, URZ ;  /* 0x00000009060972a4 */ /* 0x000fc8000f8e023f */
.L_x_632:
        /* <DEDUP_REMOVED lines=22> */
.L_x_633:
        /* <DEDUP_REMOVED lines=14> */
.L_x_635:
[----:B------:R-:W-:Y:S02]  /*0920*/  ULDC UR5, c[0x0][0x3dc] ;  /* 0x0000f70000057ab9 */ /* 0x000fe40000000800 */
.L_x_634:
        /* <DEDUP_REMOVED lines=8> */
.L_x_630:
[----:B------:R-:W-:-:S13]  /*09b0*/  ISETP.LE.AND P0, PT, RZ, UR16, PT ;  /* 0x00000010ff007c0c */ /* 0x000fda000bf03270 */
[----:B------:R-:W-:Y:S05]  /*09c0*/  @!P0 EXIT ;  /* 0x000000000000894d */ /* 0x000fea0003800000 */
[----:B------:R-:W-:Y:S02]  /*09d0*/  ULDC.64 UR4, c[0x0][0x2c8] ;  /* 0x0000b20000047ab9 */ /* 0x000fe40000000a00 */
[----:B------:R-:W-:Y:S02]  /*09e0*/  UISETP.NE.U32.AND UP2, UPT, URZ, UR4, UPT ;  /* 0x000000043f00728c */ /* 0x000fe4000bf45070 */
[----:B------:R-:W-:Y:S02]  /*09f0*/  ULDC.64 UR6, c[0x0][0x2d0] ;  /* 0x0000b40000067ab9 */ /* 0x000fe40000000a00 */
[----:B------:R-:W-:Y:S02]  /*0a00*/  UISETP.NE.AND.EX UP2, UPT, URZ, UR5, UPT, UP2 ;  /* 0x000000053f00728c */ /* 0x000fe4000bf45320 */
[----:B------:R-:W-:Y:S02]  /*0a10*/  UISETP.NE.U32.AND UP1, UPT, URZ, UR6, UPT ;  /* 0x000000063f00728c */ /* 0x000fe4000bf25070 */
[----:B------:R-:W-:-:S02]  /*0a20*/  UMOV UR4, 0x4 ;  /* 0x0000000400047882 */ /* 0x000fc40000000000 */
[----:B------:R-:W-:Y:S01]  /*0a30*/  ULDC.64 UR8, c[0x0][0x2c8] ;  /* 0x0000b20000087ab9 */ /* 0x000fe20000000a00 */
[----:B------:R-:W-:Y:S01]  /*0a40*/  PLOP3.LUT P2, PT, PT, PT, UP2, 0x80, 0x0 ;  /* 0x000000000000781c */ /* 0x000fe20003f4f028 */
[----:B------:R-:W-:Y:S02]  /*0a50*/  UIMAD.WIDE UR8, UR16, UR4, UR8 ;  /* 0x00000004100872a5 */ /* 0x000fe4000f8e0208 */
[----:B------:R-:W-:Y:S02]  /*0a60*/  UISETP.NE.AND.EX UP1, UPT, URZ, UR7, UPT, UP1 ;  /* 0x000000073f00728c */ /* 0x000fe4000bf25310 */
[----:B------:R-:W-:Y:S02]  /*0a70*/  ULDC.64 UR10, c[0x0][0x2d0] ;  /* 0x0000b400000a7ab9 */ /* 0x000fe40000000a00 */
[----:B------:R-:W-:Y:S01]  /*0a80*/  IMAD.U32 R8, RZ, RZ, UR8 ;  /* 0x00000008ff087e24 */ /* 0x000fe2000f8e00ff */
[----:B------:R-:W-:Y:S01]  /*0a90*/  UIMAD.WIDE UR10, UR16, UR4, UR10 ;  /* 0x00000004100a72a5 */ /* 0x000fe2000f8e020a */
[----:B------:R-:W-:Y:S01]  /*0aa0*/  IMAD.U32 R9, RZ, RZ, UR9 ;  /* 0x00000009ff097e24 */ /* 0x000fe2000f8e00ff */
[----:B------:R-:W-:Y:S01]  /*0ab0*/  PLOP3.LUT P1, PT, PT, PT, UP1, 0x80, 0x0 ;  /* 0x000000000000781c */ /* 0x000fe20003f2f018 */
[----:B------:R-:W-:-:S02]  /*0ac0*/  ULDC.64 UR6, c[0x0][0x2d8] ;  /* 0x0000b60000067ab9 */ /* 0x000fc40000000a00 */
[----:B------:R-:W-:Y:S01]  /*0ad0*/  UISETP.NE.U32.AND UP0, UPT, URZ, UR6, UPT ;  /* 0x000000063f00728c */ /* 0x000fe2000bf05070 */
[----:B------:R-:W2:Y:S01]  /*0ae0*/  @P2 LDG.E R0, [R8.64] ;  /* 0x0000001408002981 */ /* 0x000ea2000c1e1900 */
[----:B------:R-:W-:Y:S01]  /*0af0*/  MOV R2, UR10 ;  /* 0x0000000a00027c02 */ /* 0x000fe20008000f00 */
[----:B------:R-:W-:Y:S01]  /*0b00*/  IMAD.U32 R3, RZ, RZ, UR11 ;  /* 0x0000000bff037e24 */ /* 0x000fe2000f8e00ff */
[----:B------:R-:W-:Y:S01]  /*0b10*/  UISETP.NE.AND.EX UP0, UPT, URZ, UR7, UPT, UP0 ;  /* 0x000000073f00728c */ /* 0x000fe2000bf05300 */
[----:B------:R-:W3:Y:S02]  /*0b20*/  @P2 LDG.E R5, [R8.64] ;  /* 0x0000001408052981 */ /* 0x000ee4000c1e1900 */
[----:B------:R-:W-:-:S03]  /*0b30*/  ULDC.64 UR6, c[0x0][0x2d8] ;  /* 0x0000b60000067ab9 */ /* 0x000fc60000000a00 */
[----:B------:R-:W4:Y:S01]  /*0b40*/  @P1 LDG.E R4, [R2.64] ;  /* 0x0000001402041981 */ /* 0x000f22000c1e1900 */
[----:B------:R-:W-:-:S04]  /*0b50*/  PLOP3.LUT P0, PT, PT, PT, UP0, 0x80, 0x0 ;  /* 0x000000000000781c */ /* 0x000fc80003f0f008 */
[----:B------:R-:W-:-:S06]  /*0b60*/  @UP0 UIMAD.WIDE UR6, UR16, UR4, UR6 ;  /* 0x00000004100602a5 */ /* 0x000fcc000f8e0206 */
[----:B------:R-:W-:Y:S01]  /*0b70*/  MOV R6, UR6 ;  /* 0x0000000600067c02 */ /* 0x000fe20008000f00 */
[----:B------:R-:W-:-:S05]  /*0b80*/  IMAD.U32 R7, RZ, RZ, UR7 ;  /* 0x00000007ff077e24 */ /* 0x000fca000f8e00ff */
[----:B------:R-:W5:Y:S01]  /*0b90*/  @P0 LDG.E R6, [R6.64] ;  /* 0x0000001406060981 */ /* 0x000f62000c1e1900 */
[----:B------:R-:W-:Y:S02]  /*0ba0*/  ULDC UR15, c[0x0][0x168] ;  /* 0x00005a00000f7ab9 */ /* 0x000fe40000000800 */
[----:B------:R-:W-:Y:S02]  /*0bb0*/  UMOV UR22, URZ ;  /* 0x0000003f00167c82 */ /* 0x000fe40008000000 */
[----:B------:R-:W-:Y:S02]  /*0bc0*/  UMOV UR26, URZ ;  /* 0x0000003f001a7c82 */ /* 0x000fe40008000000 */
[----:B------:R-:W-:Y:S02]  /*0bd0*/  UMOV UR27, URZ ;  /* 0x0000003f001b7c82 */ /* 0x000fe40008000000 */
[----:B------:R-:W-:Y:S02]  /*0be0*/  UMOV UR24, URZ ;  /* 0x0000003f00187c82 */ /* 0x000fe40008000000 */
[----:B------:R-:W-:-:S02]  /*0bf0*/  UMOV UR25, URZ ;  /* 0x0000003f00197c82 */ /* 0x000fc40008000000 */
[----:B------:R-:W-:Y:S01]  /*0c00*/  ULDC UR14, c[0x0][0x198] ;  /* 0x00006600000e7ab9 */ /* 0x000fe20000000800 */
[----:B--2---:R-:W1:Y:S08]  /*0c10*/  @P2 R2UR UR5, R0 ;  /* 0x00000000000523c2 */ /* 0x004e7000000e0000 */
[----:B---3--:R-:W2:Y:S08]  /*0c20*/  @P2 R2UR UR8, R5 ;  /* 0x00000000050823c2 */ /* 0x008eb000000e0000 */
[----:B----4-:R-:W3:Y:S01]  /*0c30*/  @P1 R2UR UR7, R4 ;  /* 0x00000000040713c2 */ /* 0x010ee200000e0000 */
[----:B-1----:R-:W-:-:S04]  /*0c40*/  @UP2 ULEA UR5, UR16, UR5, 0x6 ;  /* 0x0000000510052291 */ /* 0x002fc8000f8e303f */
[----:B------:R-:W-:-:S04]  /*0c50*/  @UP2 USHF.R.S32.HI UR9, URZ, 0x1f, UR5 ;  /* 0x0000001f3f092899 */ /* 0x000fc80008011405 */
[----:B------:R-:W-:Y:S02]  /*0c60*/  @UP2 ULEA.HI UR9, UR9, UR5, URZ, 0x6 ;  /* 0x0000000509092291 */ /* 0x000fe4000f8f303f */
[----:B--2---:R-:W-:Y:S02]  /*0c70*/  @UP2 USHF.R.S32.HI UR6, URZ, 0x1f, UR8 ;  /* 0x0000001f3f062899 */ /* 0x004fe40008011408 */
[----:B---3--:R-:W-:Y:S01]  /*0c80*/  @UP1 USHF.R.S32.HI UR5, URZ, 0x1f, UR7 ;  /* 0x0000001f3f051899 */ /* 0x008fe20008011407 */
[----:B-----5:R1:W2:Y:S01]  /*0c90*/  @P0 R2UR UR15, R6 ;  /* 0x00000000060f03c2 */ /* 0x0202a200000e0000 */
[----:B------:R-:W-:Y:S02]  /*0ca0*/  @UP2 ULOP3.LUT UR22, UR9, 0xffffffc0, URZ, 0xc0, !UPT ;  /* 0xffffffc009162892 */ /* 0x000fe4000f8ec03f */
[----:B------:R-:W-:Y:S02]  /*0cb0*/  @UP2 UMOV UR24, UR8 ;  /* 0x0000000800182c82 */ /* 0x000fe40008000000 */
[----:B------:R-:W-:-:S02]  /*0cc0*/  @UP2 UMOV UR25, UR6 ;  /* 0x0000000600192c82 */ /* 0x000fc40008000000 */
[----:B------:R-:W-:Y:S02]  /*0cd0*/  @UP1 UMOV UR26, UR7 ;  /* 0x00000007001a1c82 */ /* 0x000fe40008000000 */
[----:B------:R-:W-:Y:S01]  /*0ce0*/  @UP1 UMOV UR27, UR5 ;  /* 0x00000005001b1c82 */ /* 0x000fe20008000000 */
[----:B-12---:R-:W-:Y:S05]  /*0cf0*/  @P0 BRA `(.L_x_636) ;  /* 0x0000006000000947 */ /* 0x006fea0003800000 */
[----:B------:R-:W-:Y:S05]  /*0d00*/  @!P2 BRA `(.L_x_636) ;  /* 0x000000500000a947 */ /* 0x000fea0003800000 */
[----:B------:R-:W2:Y:S04]  /*0d10*/  LDG.E R4, [R8.64] ;  /* 0x0000001408047981 */ /* 0x000ea8000c1e1900 */
[----:B------:R-:W3:Y:S01]  /*0d20*/  LDG.E R0, [R8.64+0x4] ;  /* 0x0000041408007981 */ /* 0x000ee2000c1e1900 */
[----:B--2---:R-:W1:Y:S08]  /*0d30*/  R2UR UR15, R4 ;  /* 0x00000000040f73c2 */ /* 0x004e7000000e0000 */
[----:B---3--:R-:W1:Y:S02]  /*0d40*/  R2UR UR5, R0 ;  /* 0x00000000000573c2 */ /* 0x008e6400000e0000 */
[----:B-1----:R-:W-:-:S06]  /*0d50*/  UIADD3 UR15, -UR15, UR5, URZ ;  /* 0x000000050f0f7290 */ /* 0x002fcc000fffe13f */
.L_x_636:
        /* <DEDUP_REMOVED lines=10> */
.L_x_637:
[----:B------:R-:W-:Y:S05]  /*0e00*/  @!P1 BRA `(.L_x_638) ;  /* 0x0000005000009947 */ /* 0x000fea0003800000 */
[----:B------:R1:W2:Y:S04]  /*0e10*/  LDG.E R0, [R2.64] ;  /* 0x0000001402007981 */ /* 0x0002a8000c1e1900 */
[----:B-1----:R-:W3:Y:S01]  /*0e20*/  LDG.E R2, [R2.64+0x4] ;  /* 0x0000041402027981 */ /* 0x002ee2000c1e1900 */
[----:B--2---:R-:W1:Y:S08]  /*0e30*/  R2UR UR14, R0 ;  /* 0x00000000000e73c2 */ /* 0x004e7000000e0000 */
[----:B---3--:R-:W1:Y:S02]  /*0e40*/  R2UR UR4, R2 ;  /* 0x00000000020473c2 */ /* 0x008e6400000e0000 */
[----:B-1----:R-:W-:-:S06]  /*0e50*/  UIADD3 UR14, -UR14, UR4, URZ ;  /* 0x000000040e0e7290 */ /* 0x002fcc000fffe13f */
.L_x_638:
        /* <DEDUP_REMOVED lines=73> */
[----:B------:R-:W-:Y:S01]  /*12f0*/  IADD3 R24, P0, R33, UR6, RZ ;  /* 0x0000000621187c10 */ /* 0x000fe2000ff1e0ff */
[----:B------:R-:W-:Y:S01]  /*1300*/  UIMAD.WIDE.U32 UR6, UR18, UR5, URZ ;  /* 0x00000005120672a5 */ /* 0x000fe2000f8e003f */
[----:B------:R-:W-:Y:S01]  /*1310*/  SHF.R.S32.HI R3, RZ, 0x5, R31 ;  /* 0x00000005ff037819 */ /* 0x000fe2000001141f */
[----:B------:R-:W-:Y:S01]  /*1320*/  ULDC UR4, c[0x0][0x250] ;  /* 0x0000940000047ab9 */ /* 0x000fe20000000800 */
[----:B------:R-:W-:Y:S01]  /*1330*/  LEA.HI.X.SX32 R25, R0, R4, 0x1, P0 ;  /* 0x0000000400197211 */ /* 0x000fe200000f0eff */
[----:B------:R-:W-:Y:S01]  /*1340*/  UMOV UR8, UR18 ;  /* 0x0000001200087c82 */ /* 0x000fe20008000000 */
[----:B------:R-:W-:Y:S01]  /*1350*/  LEA.HI R2, R31, R3, RZ, 0x1 ;  /* 0x000000031f027211 */ /* 0x000fe200078f08ff */
[----:B------:R-:W-:Y:S01]  /*1360*/  USHF.R.S32.HI UR19, URZ, 0x1f, UR18 ;  /* 0x0000001f3f137899 */ /* 0x000fe20008011412 */
[----:B------:R-:W-:Y:S01]  /*1370*/  SHF.R.S32.HI R4, RZ, 0x4, R32 ;  /* 0x00000004ff047819 */ /* 0x000fe20000011420 */
[----:B------:R-:W-:Y:S01]  /*1380*/  @UP0 UMOV UR5, UR7 ;  /* 0x0000000700050c82 */ /* 0x000fe20008000000 */
[----:B------:R-:W-:Y:S01]  /*1390*/  LOP3.LUT R2, R2, 0xfffffffe, RZ, 0xc0, !PT ;  /* 0xfffffffe02027812 */ /* 0x000fe200078ec0ff */
[----:B------:R-:W-:Y:S01]  /*13a0*/  @UP0 USHF.R.U32.HI UR8, URZ, UR4, UR5 ;  /* 0x000000043f080299 */ /* 0x000fe20008011605 */
[----:B------:R-:W-:Y:S01]  /*13b0*/  LEA.HI R0, R32, R4, RZ, 0x1 ;  /* 0x0000000420007211 */ /* 0x000fe200078f08ff */
[----:B------:R-:W-:Y:S01]  /*13c0*/  ULDC.64 UR6, c[0x0][0x1e0] ;  /* 0x0000780000067ab9 */ /* 0x000fe20000000a00 */
[-C--:B------:R-:W-:Y:S01]  /*13d0*/  LEA.HI R19, R7, R33.reuse, RZ, 0x2 ;  /* 0x0000002107137211 */ /* 0x080fe200078f10ff */
[----:B------:R-:W-:Y:S01]  /*13e0*/  IMAD.IADD R229, R3, 0x1, -R2 ;  /* 0x0000000103e57824 */ /* 0x000fe200078e0a02 */
[----:B------:R-:W-:Y:S01]  /*13f0*/  LEA.HI R29, R7, R33, RZ, 0x3 ;  /* 0x00000021071d7211 */ /* 0x000fe200078f18ff */
[----:B------:R-:W-:Y:S01]  /*1400*/  USHF.R.S32.HI UR11, URZ, 0x1f, UR8 ;  /* 0x0000001f3f0b7899 */ /* 0x000fe20008011408 */
[----:B------:R-:W-:Y:S01]  /*1410*/  LOP3.LUT R0, R0, 0xfffffffe, RZ, 0xc0, !PT ;  /* 0xfffffffe00007812 */ /* 0x000fe200078ec0ff */
[----:B------:R-:W-:Y:S01]  /*1420*/  IMAD.U32 R14, RZ, RZ, UR8 ;  /* 0x00000008ff0e7e24 */ /* 0x000fe2000f8e00ff */
[--C-:B------:R-:W-:Y:S01]  /*1430*/  SHF.R.S32.HI R5, RZ, 0x2, R19.reuse ;  /* 0x00000002ff057819 */ /* 0x100fe20000011413 */
[----:B------:R-:W-:Y:S01]  /*1440*/  UIMAD UR6, UR11, UR6, URZ ;  /* 0x000000060b0672a4 */ /* 0x000fe2000f8e023f */
[----:B------:R-:W-:Y:S01]  /*1450*/  SHF.R.S32.HI R2, RZ, 0x1f, R19 ;  /* 0x0000001fff027819 */ /* 0x000fe20000011413 */
[----:B------:R-:W-:Y:S01]  /*1460*/  IMAD.IADD R22, R4, 0x1, -R0 ;  /* 0x0000000104167824 */ /* 0x000fe200078e0a00 */
[----:B------:R-:W-:Y:S01]  /*1470*/  SHF.R.S32.HI R242, RZ, 0x3, R29 ;  /* 0x00000003fff27819 */ /* 0x000fe2000001141d */
[----:B------:R-:W-:Y:S01]  /*1480*/  ULDC.64 UR4, c[0x0][0x1b0] ;  /* 0x00006c0000047ab9 */ /* 0x000fe20000000a00 */
[----:B------:R-:W-:Y:S01]  /*1490*/  LEA.HI R0, R2, R5, RZ, 0x3 ;  /* 0x0000000502007211 */ /* 0x000fe200078f18ff */
[----:B------:R-:W-:Y:S01]  /*14a0*/  UIMAD UR4, UR11, UR4, URZ ;  /* 0x000000040b0472a4 */ /* 0x000fe2000f8e023f */
[----:B------:R-:W-:Y:S01]  /*14b0*/  SHF.R.S32.HI R6, RZ, 0x1f, R242 ;  /* 0x0000001fff067819 */ /* 0x000fe200000114f2 */
[----:B------:R-:W-:Y:S01]  /*14c0*/  UIMAD UR12, UR8, UR7, UR6 ;  /* 0x00000007080c72a4 */ /* 0x000fe2000f8e0206 */
[----:B------:R-:W-:Y:S01]  /*14d0*/  IADD3 R2, P0, R242, UR26, RZ ;  /* 0x0000001af2027c10 */ /* 0x000fe2000ff1e0ff */
[----:B------:R-:W-:Y:S01]  /*14e0*/  USHF.R.S32.HI UR11, URZ, 0x1f, UR16 ;  /* 0x0000001f3f0b7899 */ /* 0x000fe20008011410 */
[----:B------:R-:W-:Y:S01]  /*14f0*/  LOP3.LUT R4, R0, 0xfffffff8, RZ, 0xc0, !PT ;  /* 0xfffffff800047812 */ /* 0x000fe200078ec0ff */
[----:B------:R-:W-:Y:S01]  /*1500*/  IMAD.U32 R0, RZ, RZ, UR17 ;  /* 0x00000011ff007e24 */ /* 0x000fe2000f8e00ff */
[----:B------:R-:W-:Y:S01]  /*1510*/  IADD3.X R3, R6, UR27, RZ, P0, !PT ;  /* 0x0000001b06037c10 */ /* 0x000fe200087fe4ff */
[----:B------:R-:W-:Y:S01]  /*1520*/  ULDC.64 UR6, c[0x0][0x180] ;  /* 0x0000600000067ab9 */ /* 0x000fe20000000a00 */
[----:B------:R-:W-:Y:S01]  /*1530*/  IMAD.SHL.U32 R28, R229, 0x400, RZ ;  /* 0x00000400e51c7824 */ /* 0x000fe200078e00ff */
[----:B------:R-:W-:Y:S01]  /*1540*/  UIMAD UR23, UR8, UR5, UR4 ;  /* 0x00000005081772a4 */ /* 0x000fe2000f8e0204 */
[----:B------:R-:W-:Y:S01]  /*1550*/  IMAD.IADD R18, R5, 0x1, -R4 ;  /* 0x0000000105127824 */ /* 0x000fe200078e0a04 */
[----:B------:R-:W-:Y:S01]  /*1560*/  USEL UR8, UR16, URZ, !UP1 ;  /* 0x0000003f10087287 */ /* 0x000fe2000c800000 */
[----:B------:R-:W-:Y:S01]  /*1570*/  IMAD.WIDE R12, R0, 0x40, R2 ;  /* 0x00000040000c7825 */ /* 0x000fe200078e0202 */
[----:B------:R-:W-:Y:S01]  /*1580*/  LOP3.LUT R3, R29, 0xfffffff8, RZ, 0xc0, !PT ;  /* 0xfffffff81d037812 */ /* 0x000fe200078ec0ff */
[----:B------:R-:W-:Y:S01]  /*1590*/  ULDC.64 UR4, c[0x0][0x1e8] ;  /* 0x00007a0000047ab9 */ /* 0x000fe20000000a00 */
[----:B------:R-:W-:Y:S01]  /*15a0*/  LEA.HI R2, R7, R33, RZ, 0x6 ;  /* 0x0000002107027211 */ /* 0x000fe200078f30ff */
[----:B------:R-:W-:Y:S01]  /*15b0*/  IMAD.MOV.U32 R220, RZ, RZ, 0x20 ;  /* 0x00000020ffdc7424 */ /* 0x000fe200078e00ff */
[C---:B------:R-:W-:Y:S01]  /*15c0*/  IADD3 R0, P0, R242.reuse, UR24, RZ ;  /* 0x00000018f2007c10 */ /* 0x040fe2000ff1e0ff */
[----:B------:R-:W-:Y:S01]  /*15d0*/  IMAD.IADD R20, R33, 0x1, -R3 ;  /* 0x0000000121147824 */ /* 0x000fe200078e0a03 */
[----:B------:R-:W-:Y:S01]  /*15e0*/  SHF.R.S32.HI R21, RZ, 0x6, R2 ;  /* 0x00000006ff157819 */ /* 0x000fe20000011402 */
[----:B------:R-:W-:Y:S01]  /*15f0*/  IMAD.SHL.U32 R3, R242, 0x40, RZ ;  /* 0x00000040f2037824 */ /* 0x000fe200078e00ff */
[----:B------:R-:W-:Y:S01]  /*1600*/  IADD3.X R2, R6, UR25, RZ, P0, !PT ;  /* 0x0000001906027c10 */ /* 0x000fe200087fe4ff */
[----:B------:R-:W-:Y:S01]  /*1610*/  IMAD.SHL.U32 R16, R20, 0x8, RZ ;  /* 0x0000000814107824 */ /* 0x000fe200078e00ff */
[----:B------:R-:W-:Y:S01]  /*1620*/  UIMAD UR24, UR19, UR6, URZ ;  /* 0x00000006131872a4 */ /* 0x000fe2000f8e023f */
[----:B------:R-:W-:Y:S01]  /*1630*/  IMAD.SHL.U32 R30, R21, 0x200, RZ ;  /* 0x00000200151e7824 */ /* 0x000fe200078e00ff */
[----:B------:R-:W-:Y:S01]  /*1640*/  LOP3.LUT R3, R3, 0x1c0, RZ, 0xc0, !PT ;  /* 0x000001c003037812 */ /* 0x000fe200078ec0ff */
[C---:B------:R-:W-:Y:S01]  /*1650*/  IMAD R4, R2.reuse, c[0x0][0x178], RZ ;  /* 0x00005e0002047a24 */ /* 0x040fe200078e02ff */
[--C-:B------:R-:W-:Y:S01]  /*1660*/  SHF.R.S32.HI R17, RZ, 0x1f, R16.reuse ;  /* 0x0000001fff117819 */ /* 0x100fe20000011410 */
[----:B------:R-:W-:Y:S01]  /*1670*/  IMAD R2, R2, c[0x0][0x208], RZ ;  /* 0x0000820002027a24 */ /* 0x000fe200078e02ff */
[----:B------:R-:W-:Y:S01]  /*1680*/  LOP3.LUT R7, R3, 0x38, R16, 0xf8, !PT ;  /* 0x0000003803077812 */ /* 0x000fe200078ef810 */
[C---:B------:R-:W-:Y:S01]  /*1690*/  IMAD R8, R0.reuse, c[0x0][0x17c], R4 ;  /* 0x00005f0000087a24 */ /* 0x040fe200078e0204 */
[----:B------:R-:W-:Y:S01]  /*16a0*/  SHF.R.U32.HI R6, RZ, 0x3, R3 ;  /* 0x00000003ff067819 */ /* 0x000fe20000011603 */
[--C-:B------:R-:W-:Y:S01]  /*16b0*/  IMAD.WIDE.U32 R4, R0, c[0x0][0x178], R16.reuse ;  /* 0x00005e0000047a25 */ /* 0x100fe200078e0010 */
[----:B------:R-:W-:Y:S01]  /*16c0*/  USEL UR6, UR11, URZ, !UP1 ;  /* 0x0000003f0b067287 */ /* 0x000fe2000c800000 */
[----:B------:R-:W-:Y:S01]  /*16d0*/  LOP3.LUT P0, RZ, R18, 0x4, RZ, 0xc0, !PT ;  /* 0x0000000412ff7812 */ /* 0x000fe2000780c0ff */
[----:B------:R-:W-:Y:S01]  /*16e0*/  UIMAD UR7, UR18, UR7, UR24 ;  /* 0x00000007120772a4 */ /* 0x000fe2000f8e0218 */
[----:B------:R-:W-:Y:S01]  /*16f0*/  IMAD.WIDE.U32 R10, R14, c[0x0][0x1e0], R16 ;  /* 0x000078000e0a7a25 */ /* 0x000fe200078e0010 */
[----:B------:R-:W-:Y:S01]  /*1700*/  LOP3.LUT R228, R30, R7, R6, 0xf6, !PT ;  /* 0x000000071ee47212 */ /* 0x000fe200078ef606 */
[----:B------:R-:W-:Y:S01]  /*1710*/  UIMAD UR4, UR6, UR4, URZ ;  /* 0x00000004060472a4 */ /* 0x000fe2000f8e023f */
[----:B------:R-:W-:Y:S01]  /*1720*/  ISETP.GE.AND P6, PT, R16, c[0x0][0x1cc], PT ;  /* 0x0000730010007a0c */ /* 0x000fe20003fc6270 */
[----:B------:R-:W-:Y:S01]  /*1730*/  IMAD.IADD R9, R5, 0x1, R8 ;  /* 0x0000000105097824 */ /* 0x000fe200078e0208 */
[----:B------:R-:W-:Y:S01]  /*1740*/  IADD3 R5, R11, UR12, RZ ;  /* 0x0000000c0b057c10 */ /* 0x000fe2000fffe0ff */
[C---:B------:R-:W-:Y:S01]  /*1750*/  IMAD R15, R0.reuse, c[0x0][0x20c], R2 ;  /* 0x00008300000f7a24 */ /* 0x040fe200078e0202 */
[----:B------:R-:W-:Y:S01]  /*1760*/  UIMAD UR12, UR8, UR5, UR4 ;  /* 0x00000005080c72a4 */ /* 0x000fe2000f8e0204 */
[----:B------:R-:W-:Y:S01]  /*1770*/  IMAD.MOV.U32 R8, RZ, RZ, R4 ;  /* 0x000000ffff087224 */ /* 0x000fe200078e0004 */
[----:B------:R-:W-:Y:S01]  /*1780*/  USEL UR11, UR11, URZ, !UP2 ;  /* 0x0000003f0b0b7287 */ /* 0x000fe2000d000000 */
[----:B------:R-:W-:Y:S01]  /*1790*/  IMAD.WIDE.U32 R2, R0, c[0x0][0x208], R16 ;  /* 0x0000820000027a25 */ /* 0x000fe200078e0010 */
[----:B------:R-:W-:Y:S01]  /*17a0*/  ULDC.64 UR4, c[0x0][0x1b8] ;  /* 0x00006e0000047ab9 */ /* 0x000fe20000000a00 */
[----:B------:R-:W-:Y:S01]  /*17b0*/  IADD3 R23, R16, 0x40, RZ ;  /* 0x0000004010177810 */ /* 0x000fe20007ffe0ff */
[----:B------:R-:W-:Y:S01]  /*17c0*/  UIMAD UR4, UR6, UR4, URZ ;  /* 0x00000004060472a4 */ /* 0x000fe2000f8e023f */
[----:B------:R-:W-:Y:S01]  /*17d0*/  IMAD.MOV.U32 R4, RZ, RZ, R10 ;  /* 0x000000ffff047224 */ /* 0x000fe200078e000a */
[----:B------:R-:W-:Y:S01]  /*17e0*/  USHF.R.S32.HI UR24, URZ, 0x1f, UR13 ;  /* 0x0000001f3f187899 */ /* 0x000fe2000801140d */
[----:B------:R-:W-:Y:S01]  /*17f0*/  IMAD.SHL.U32 R0, R18, 0x40, RZ ;  /* 0x0000004012007824 */ /* 0x000fe200078e00ff */
[----:B------:R-:W-:Y:S01]  /*1800*/  IADD3 R26, R16, 0x80, RZ ;  /* 0x00000080101a7810 */ /* 0x000fe20007ffe0ff */
[----:B------:R-:W-:Y:S01]  /*1810*/  IMAD.U32 R10, RZ, RZ, UR18 ;  /* 0x00000012ff0a7e24 */ /* 0x000fe2000f8e00ff */
[----:B------:R-:W-:Y:S01]  /*1820*/  ISETP.GE.AND P5, PT, R23, c[0x0][0x1cc], PT ;  /* 0x0000730017007a0c */ /* 0x000fe20003fa6270 */
[----:B------:R-:W-:Y:S01]  /*1830*/  IMAD.MOV.U32 R6, RZ, RZ, R2 ;  /* 0x000000ffff067224 */ /* 0x000fe200078e0002 */
[----:B------:R-:W-:Y:S01]  /*1840*/  LOP3.LUT R0, R0, 0x1c0, RZ, 0xc0, !PT ;  /* 0x000001c000007812 */ /* 0x000fe200078ec0ff */
[----:B------:R-:W-:Y:S01]  /*1850*/  IMAD.SHL.U32 R2, R21, 0x8, RZ ;  /* 0x0000000815027824 */ /* 0x000fe200078e00ff */
[----:B------:R-:W-:Y:S01]  /*1860*/  ISETP.GE.AND P3, PT, R26, c[0x0][0x1cc], PT ;  /* 0x000073001a007a0c */ /* 0x000fe20003f66270 */
        /* <DEDUP_REMOVED lines=18> */
[----:B------:R-:W-:Y:S01]  /*1990*/  IMAD.WIDE.U32 R4, R0, c[0x0][0x1e8], R4 ;  /* 0x00007a0000047a25 */ /* 0x000fe200078e0004 */
[----:B------:R-:W-:Y:S01]  /*19a0*/  ULDC.64 UR4, c[0x0][0x210] ;  /* 0x0000840000047ab9 */ /* 0x000fe20000000a00 */
[----:B------:R-:W-:Y:S01]  /*19b0*/  CS2R R122, SRZ ;  /* 0x00000000007a7805 */ /* 0x000fe2000001ff00 */
[----:B------:R-:W-:Y:S01]  /*19c0*/  UIMAD UR4, UR19, UR4, URZ ;  /* 0x00000004130472a4 */ /* 0x000fe2000f8e023f */
[----:B------:R-:W-:Y:S01]  /*19d0*/  IMAD.IADD R10, R10, 0x1, R14 ;  /* 0x000000010a0a7824 */ /* 0x000fe200078e020e */
[----:B------:R-:W-:Y:S01]  /*19e0*/  IADD3 R5, R5, UR12, RZ ;  /* 0x0000000c05057c10 */ /* 0x000fe2000fffe0ff */
[----:B------:R-:W-:Y:S01]  /*19f0*/  IMAD.U32 R11, RZ, RZ, UR18 ;  /* 0x00000012ff0b7e24 */ /* 0x000fe2000f8e00ff */
[----:B------:R-:W-:Y:S01]  /*1a00*/  UIMAD UR23, UR18, UR5, UR4 ;  /* 0x00000005121772a4 */ /* 0x000fe2000f8e0204 */
[----:B------:R-:W-:Y:S01]  /*1a10*/  IMAD.WIDE.U32 R2, R0, c[0x0][0x1b8], R2 ;  /* 0x00006e0000027a25 */ /* 0x000fe200078e0002 */
[----:B------:R-:W-:Y:S01]  /*1a20*/  USEL UR12, UR16, URZ, !UP2 ;  /* 0x0000003f100c7287 */ /* 0x000fe2000d000000 */
[----:B------:R-:W-:Y:S01]  /*1a30*/  CS2R R120, SRZ ;  /* 0x0000000000787805 */ /* 0x000fe2000001ff00 */
[----:B------:R-:W-:Y:S01]  /*1a40*/  ULDC.64 UR4, c[0x0][0x188] ;  /* 0x0000620000047ab9 */ /* 0x000fe20000000a00 */
[----:B------:R-:W-:Y:S01]  /*1a50*/  IMAD R0, R13, c[0x0][0x1a8], RZ ;  /* 0x00006a000d007a24 */ /* 0x000fe200078e02ff */
[----:B------:R-:W-:Y:S01]  /*1a60*/  IADD3 R3, R3, UR8, RZ ;  /* 0x0000000803037c10 */ /* 0x000fe2000fffe0ff */
[----:B------:R-:W-:Y:S01]  /*1a70*/  IMAD.SHL.U32 R230, R10, 0x2, RZ ;  /* 0x000000020ae67824 */ /* 0x000fe200078e00ff */
[----:B------:R-:W-:Y:S01]  /*1a80*/  UIMAD UR4, UR11, UR4, URZ ;  /* 0x000000040b0472a4 */ /* 0x000fe2000f8e023f */
[----:B------:R-:W-:Y:S01]  /*1a90*/  IMAD.WIDE.U32 R18, R11, c[0x0][0x210], R6 ;  /* 0x000084000b127a25 */ /* 0x000fe200078e0006 */
[----:B------:R-:W-:Y:S01]  /*1aa0*/  UIADD3 UR8, -UR9, UR14, URZ ;  /* 0x0000000e09087290 */ /* 0x000fe2000fffe13f */
[----:B------:R-:W-:Y:S01]  /*1ab0*/  CS2R R118, SRZ ;  /* 0x0000000000767805 */ /* 0x000fe2000001ff00 */
[----:B------:R-:W-:Y:S01]  /*1ac0*/  IADD3 R231, R230, 0x122c0, RZ ;  /* 0x000122c0e6e77810 */ /* 0x000fe20007ffe0ff */
[----:B------:R-:W-:Y:S01]  /*1ad0*/  IMAD R6, R13, c[0x0][0x1d8], RZ ;  /* 0x000076000d067a24 */ /* 0x000fe200078e02ff */
[----:B------:R-:W-:Y:S01]  /*1ae0*/  UIMAD UR25, UR12, UR5, UR4 ;  /* 0x000000050c1972a4 */ /* 0x000fe2000f8e0204 */
[----:B------:R-:W-:Y:S01]  /*1af0*/  IMAD R11, R12, c[0x0][0x1ac], R0 ;  /* 0x00006b000c0b7a24 */ /* 0x000fe200078e0200 */
[----:B------:R-:W-:Y:S01]  /*1b00*/  IADD3 R0, R230, 0x12280, RZ ;  /* 0x00012280e6007810 */ /* 0x000fe20007ffe0ff */
[----:B------:R-:W-:Y:S01]  /*1b10*/  IMAD.MOV.U32 R14, RZ, RZ, R8 ;  /* 0x000000ffff0e7224 */ /* 0x000fe200078e0008 */
[----:B------:R-:W-:Y:S01]  /*1b20*/  ULDC.64 UR6, c[0x0][0x218] ;  /* 0x0000860000067ab9 */ /* 0x000fe20000000a00 */
[----:B------:R-:W-:Y:S01]  /*1b30*/  IMAD R10, R12, c[0x0][0x1dc], R6 ;  /* 0x000077000c0a7a24 */ /* 0x000fe200078e0206 */
[----:B------:R-:W-:Y:S01]  /*1b40*/  @P0 IADD3 R231, R0, -0x40, RZ ;  /* 0xffffffc000e70810 */ /* 0x000fe20007ffe0ff */
[----:B------:R-:W-:Y:S01]  /*1b50*/  IMAD.WIDE.U32 R8, R12, c[0x0][0x1d8], R4 ;  /* 0x000076000c087a25 */ /* 0x000fe200078e0004 */
[----:B------:R-:W-:Y:S01]  /*1b60*/  ULDC.64 UR4, c[0x0][0x178] ;  /* 0x00005e0000047ab9 */ /* 0x000fe20000000a00 */
[----:B------:R-:W-:Y:S01]  /*1b70*/  CS2R R116, SRZ ;  /* 0x0000000000747805 */ /* 0x000fe2000001ff00 */
[----:B------:R-:W-:Y:S01]  /*1b80*/  UIMAD UR28, UR11, UR6, URZ ;  /* 0x000000060b1c72a4 */ /* 0x000fe2000f8e023f */
[----:B------:R-:W-:Y:S01]  /*1b90*/  IMAD.IADD R0, R9, 0x1, R10 ;  /* 0x0000000109007824 */ /* 0x000fe200078e020a */
[----:B------:R-:W-:Y:S01]  /*1ba0*/  LEA R4, P1, R8, c[0x0][0x1c0], 0x1 ;  /* 0x0000700008047a11 */ /* 0x000fe200078208ff */
[----:B------:R-:W-:Y:S01]  /*1bb0*/  IMAD.WIDE.U32 R6, R12, c[0x0][0x1a8], R2 ;  /* 0x00006a000c067a25 */ /* 0x000fe200078e0002 */
[----:B------:R-:W-:Y:S01]  /*1bc0*/  UIMAD UR6, UR24, UR4, URZ ;  /* 0x00000004180672a4 */ /* 0x000fe2000f8e023f */
[----:B------:R-:W-:Y:S01]  /*1bd0*/  CS2R R114, SRZ ;  /* 0x0000000000727805 */ /* 0x000fe2000001ff00 */
[----:B------:R-:W-:Y:S01]  /*1be0*/  LEA.HI.X R5, R8, c[0x0][0x1c4], R0, 0x1, P1 ;  /* 0x0000710008057a11 */ /* 0x000fe200008f0c00 */
[----:B------:R-:W-:Y:S01]  /*1bf0*/  IMAD.IADD R3, R7, 0x1, R11 ;  /* 0x0000000107037824 */ /* 0x000fe200078e020b */
[C---:B------:R-:W-:Y:S01]  /*1c00*/  LEA R2, P0, R6.reuse, c[0x0][0x190], 0x1 ;  /* 0x0000640006027a11 */ /* 0x040fe200078008ff */
[----:B------:R-:W-:Y:S01]  /*1c10*/  IMAD.MOV.U32 R0, RZ, RZ, c[0x0][0x1a8] ;  /* 0x00006a00ff007624 */ /* 0x000fe200078e00ff */
[----:B------:R-:W-:Y:S01]  /*1c20*/  UIMAD.WIDE.U32 UR26, UR13, UR4, URZ ;  /* 0x000000040d1a72a5 */ /* 0x000fe2000f8e003f */
[----:B------:R-:W-:Y:S01]  /*1c30*/  IMAD.MOV.U32 R8, RZ, RZ, c[0x0][0x1ac] ;  /* 0x00006b00ff087624 */ /* 0x000fe200078e00ff */
[----:B------:R-:W-:Y:S01]  /*1c40*/  LEA.HI.X R3, R6, c[0x0][0x194], R3, 0x1, P0 ;  /* 0x0000650006037a11 */ /* 0x000fe200000f0c03 */
[----:B------:R-:W-:Y:S01]  /*1c50*/  UIMAD UR5, UR13, UR5, UR6 ;  /* 0x000000050d0572a4 */ /* 0x000fe2000f8e0206 */
[C---:B------:R-:W-:Y:S01]  /*1c60*/  LEA R12, P0, R0.reuse, R2, 0x6 ;  /* 0x00000002000c7211 */ /* 0x040fe200078030ff */
[----:B------:R-:W-:Y:S01]  /*1c70*/  IMAD.MOV.U32 R7, RZ, RZ, c[0x0][0x1d8] ;  /* 0x00007600ff077624 */ /* 0x000fe200078e00ff */
[----:B------:R-:W-:Y:S01]  /*1c80*/  UIMAD UR4, UR12, UR7, UR28 ;  /* 0x000000070c0472a4 */ /* 0x000fe2000f8e021c */
[----:B------:R-:W-:Y:S01]  /*1c90*/  IMAD.U32 R17, RZ, RZ, UR12 ;  /* 0x0000000cff117e24 */ /* 0x000fe2000f8e00ff */
[----:B------:R-:W-:Y:S01]  /*1ca0*/  LEA.HI.X R13, R0, R3, R8, 0x6, P0 ;  /* 0x00000003000d7211 */ /* 0x000fe200000f3408 */
[----:B------:R-:W-:Y:S01]  /*1cb0*/  UIADD3 UR5, UR27, UR5, URZ ;  /* 0x000000051b057290 */ /* 0x000fe2000fffe03f */
[----:B------:R-:W-:Y:S01]  /*1cc0*/  IADD3 R0, -R242, UR8, RZ ;  /* 0x00000008f2007c10 */ /* 0x000fe2000fffe1ff */
[----:B------:R-:W-:Y:S01]  /*1cd0*/  IMAD.MOV.U32 R9, RZ, RZ, c[0x0][0x1dc] ;  /* 0x00007700ff097624 */ /* 0x000fe200078e00ff */
[----:B------:R-:W-:Y:S01]  /*1ce0*/  LEA R6, P1, R7, R4, 0x6 ;  /* 0x0000000407067211 */ /* 0x000fe200078230ff */
[----:B------:R-:W-:Y:S01]  /*1cf0*/  IMAD.U32 R10, RZ, RZ, UR26 ;  /* 0x0000001aff0a7e24 */ /* 0x000fe2000f8e00ff */
[C---:B------:R-:W-:Y:S01]  /*1d00*/  ISETP.LT.OR P4, PT, R0.reuse, 0x1, P6 ;  /* 0x000000010000780c */ /* 0x040fe20003781670 */
[----:B------:R-:W-:Y:S01]  /*1d10*/  IMAD.WIDE.U32 R240, R17, c[0x0][0x188], R14 ;  /* 0x0000620011f07a25 */ /* 0x000fe200078e000e */
[----:B------:R-:W-:Y:S01]  /*1d20*/  LEA.HI.X R7, R7, R5, R9, 0x6, P1 ;  /* 0x0000000507077211 */ /* 0x000fe200008f3409 */
[----:B------:R-:W-:Y:S01]  /*1d30*/  ULDC.64 UR6, c[0x0][0x208] ;  /* 0x0000820000067ab9 */ /* 0x000fe20000000a00 */
[----:B------:R-:W-:Y:S01]  /*1d40*/  ISETP.LT.OR P2, PT, R0, 0x1, P5 ;  /* 0x000000010000780c */ /* 0x000fe20002f41670 */
[----:B------:R-:W-:Y:S01]  /*1d50*/  IMAD.U32 R11, RZ, RZ, UR27 ;  /* 0x0000001bff0b7e24 */ /* 0x000fe2000f8e00ff */
[----:B------:R-:W-:Y:S01]  /*1d60*/  IADD3 R235, R241, UR25, RZ ;  /* 0x00000019f1eb7c10 */ /* 0x000fe2000fffe0ff */
[----:B------:R-:W-:Y:S01]  /*1d70*/  IMAD.U32 R11, RZ, RZ, UR5 ;  /* 0x00000005ff0b7e24 */ /* 0x000fe2000f8e00ff */
[----:B------:R-:W-:Y:S01]  /*1d80*/  LEA R14, P1, R10, R240, 0x6 ;  /* 0x000000f00a0e7211 */ /* 0x000fe200078230ff */
[----:B------:R-:W-:Y:S01]  /*1d90*/  IMAD.SHL.U32 R228, R228, 0x2, RZ ;  /* 0x00000002e4e47824 */ /* 0x000fe200078e00ff */
[----:B------:R-:W-:Y:S01]  /*1da0*/  ISETP.LT.OR P0, PT, R0, 0x1, P3 ;  /* 0x000000010000780c */ /* 0x000fe20001f01670 */
[----:B------:R-:W-:Y:S01]  /*1db0*/  IMAD.MOV.U32 R8, RZ, RZ, R18 ;  /* 0x000000ffff087224 */ /* 0x000fe200078e0012 */
[----:B------:R-:W-:Y:S01]  /*1dc0*/  LEA.HI.X R11, R10, R235, R11, 0x6, P1 ;  /* 0x000000eb0a0b7211 */ /* 0x000fe200008f340b */
[----:B------:R-:W-:Y:S01]  /*1dd0*/  UMOV UR5, 0x6 ;  /* 0x0000000600057882 */ /* 0x000fe20000000000 */
[C---:B------:R-:W-:Y:S01]  /*1de0*/  ISETP.LT.OR P1, PT, R0.reuse, 0x21, P6 ;  /* 0x000000210000780c */ /* 0x040fe20003721670 */
[----:B------:R-:W-:Y:S01]  /*1df0*/  @!PT LDS RZ, [RZ] ;  /* 0x00000000fffff984 */ /* 0x000fe20000000800 */
[----:B------:R-:W-:Y:S01]  /*1e00*/  @!PT LDS RZ, [RZ] ;  /* 0x00000000fffff984 */ /* 0x000fe20000000800 */
[----:B------:R-:W-:Y:S01]  /*1e10*/  @!PT LDS RZ, [RZ] ;  /* 0x00000000fffff984 */ /* 0x000fe20000000800 */
[----:B------:R1:W-:Y:S01]  /*1e20*/  LDGSTS.E.BYPASS.LTC128B.128 [R228+0x6080], [R4.64], !P4 ;  /* 0x0608000004e47fae */ /* 0x0003e2000e101d54 */
[C---:B------:R-:W-:Y:S01]  /*1e30*/  ISETP.LT.OR P4, PT, R0.reuse, 0x21, P5 ;  /* 0x000000210000780c */ /* 0x040fe20002f81670 */
[----:B------:R-:W-:Y:S01]  /*1e40*/  USHF.L.U64.HI UR5, UR6, UR5, UR7 ;  /* 0x0000000506057299 */ /* 0x000fe20008010207 */
[----:B------:R-:W-:Y:S01]  /*1e50*/  ISETP.GE.AND P6, PT, R23, c[0x0][0x19c], PT ;  /* 0x0000670017007a0c */ /* 0x000fe20003fc6270 */
[----:B------:R1:W-:Y:S01]  /*1e60*/  LDGSTS.E.BYPASS.LTC128B.128 [R228+0x8080], [R4.64+0x80], !P2 ;  /* 0x0808008004e47fae */ /* 0x0003e2000d101d54 */
[----:B------:R-:W-:Y:S01]  /*1e70*/  ISETP.LT.OR P3, PT, R0, 0x21, P3 ;  /* 0x000000210000780c */ /* 0x000fe20001f61670 */
[----:B------:R-:W-:Y:S01]  /*1e80*/  UIMAD UR5, UR5, UR13, URZ ;  /* 0x0000000d050572a4 */ /* 0x000fe2000f8e023f */
[----:B------:R-:W-:Y:S01]  /*1e90*/  IADD3 R9, R19, UR23, RZ ;  /* 0x0000001713097c10 */ /* 0x000fe2000fffe0ff */
[----:B------:R1:W-:Y:S01]  /*1ea0*/  LDGSTS.E.BYPASS.LTC128B.128 [R228+0xa080], [R4.64+0x100], !P0 ;  /* 0x0a08010004e47fae */ /* 0x0003e2000c101d54 */
[----:B------:R-:W-:Y:S01]  /*1eb0*/  ISETP.GE.AND P0, PT, R16, c[0x0][0x19c], PT ;  /* 0x0000670010007a0c */ /* 0x000fe20003f06270 */
[----:B------:R-:W-:Y:S01]  /*1ec0*/  USHF.L.U32 UR23, UR6, 0x6, URZ ;  /* 0x0000000606177899 */ /* 0x000fe2000800063f */
[----:B------:R-:W-:Y:S01]  /*1ed0*/  IMAD.MOV.U32 R10, RZ, RZ, c[0x0][0x17c] ;  /* 0x00005f00ff0a7624 */ /* 0x000fe200078e00ff */
[----:B------:R2:W-:Y:S01]  /*1ee0*/  LDGSTS.E.BYPASS.LTC128B.128 [R228+0x7080], [R6.64], !P1 ;  /* 0x0708000006e47fae */ /* 0x0005e2000c901d54 */
[C---:B------:R-:W-:Y:S01]  /*1ef0*/  ISETP.LT.OR P2, PT, R0.reuse, 0x1, P0 ;  /* 0x000000010000780c */ /* 0x040fe20000741670 */
[----:B------:R-:W-:Y:S01]  /*1f00*/  IMAD.WIDE.U32 R238, R17, c[0x0][0x218], R8 ;  /* 0x0000860011ee7a25 */ /* 0x000fe200078e0008 */
[----:B------:R-:W-:Y:S01]  /*1f10*/  ISETP.LT.OR P1, PT, R0, 0x1, P6 ;  /* 0x000000010000780c */ /* 0x000fe20003721670 */
[----:B------:R2:W-:Y:S01]  /*1f20*/  LDGSTS.E.BYPASS.LTC128B.128 [R228+0x9080], [R6.64+0x80], !P4 ;  /* 0x0908008006e47fae */ /* 0x0005e2000e101d54 */
[----:B------:R-:W-:Y:S01]  /*1f30*/  ISETP.GE.AND P4, PT, R26, c[0x0][0x19c], PT ;  /* 0x000067001a007a0c */ /* 0x000fe20003f86270 */
[----:B------:R-:W-:Y:S01]  /*1f40*/  IMAD.MOV.U32 R236, RZ, RZ, R238 ;  /* 0x000000ffffec7224 */ /* 0x000fe200078e00ee */
[C---:B------:R-:W-:Y:S01]  /*1f50*/  ISETP.LT.OR P0, PT, R0.reuse, 0x21, P0 ;  /* 0x000000210000780c */ /* 0x040fe20000701670 */
[----:B------:R2:W-:Y:S01]  /*1f60*/  LDGSTS.E.BYPASS.LTC128B.128 [R228+0xb080], [R6.64+0x100], !P3 ;  /* 0x0b08010006e47fae */ /* 0x0005e2000d901d54 */
[C---:B------:R-:W-:Y:S01]  /*1f70*/  ISETP.LT.OR P5, PT, R0.reuse, 0x1, P4 ;  /* 0x000000010000780c */ /* 0x040fe200027a1670 */
[----:B------:R-:W-:Y:S01]  /*1f80*/  UIMAD UR5, UR24, UR23, UR5 ;  /* 0x00000017180572a4 */ /* 0x000fe2000f8e0205 */
[C---:B------:R-:W-:Y:S01]  /*1f90*/  ISETP.LT.OR P6, PT, R0.reuse, 0x21, P6 ;  /* 0x000000210000780c */ /* 0x040fe200037c1670 */
[----:B------:R-:W0:Y:S01]  /*1fa0*/  LDGDEPBAR ;  /* 0x00000000000079af */ /* 0x000e220000000000 */
[----:B------:R-:W-:Y:S01]  /*1fb0*/  ISETP.LT.OR P4, PT, R0, 0x21, P4 ;  /* 0x000000210000780c */ /* 0x000fe20002781670 */
[----:B------:R-:W-:Y:S01]  /*1fc0*/  IMAD R0, R22, 0x800, R30 ;  /* 0x0000080016007824 */ /* 0x000fe200078e021e */
[----:B------:R-:W-:Y:S01]  /*1fd0*/  IADD3 R237, R239, UR4, RZ ;  /* 0x00000004efed7c10 */ /* 0x000fe2000fffe0ff */
[----:B------:R3:W-:Y:S01]  /*1fe0*/  LDGSTS.E.BYPASS.LTC128B.128 [R228+0x80], [R2.64], !P2 ;  /* 0x0008000002e47fae */ /* 0x0007e2000d101d54 */
[C---:B------:R-:W-:Y:S01]  /*1ff0*/  LOP3.LUT P2, RZ, R20.reuse, 0x4, RZ, 0xc0, !PT ;  /* 0x0000000414ff7812 */ /* 0x040fe2000784c0ff */
[----:B------:R-:W-:Y:S01]  /*2000*/  USHF.R.S32.HI UR7, URZ, 0x1f, UR22 ;  /* 0x0000001f3f077899 */ /* 0x000fe20008011416 */
[----:B------:R-:W-:Y:S01]  /*2010*/  IMAD.MOV.U32 R222, RZ, RZ, 0x40 ;  /* 0x00000040ffde7424 */ /* 0x000fe200078e00ff */
[----:B------:R3:W-:Y:S01]  /*2020*/  LDGSTS.E.BYPASS.LTC128B.128 [R228+0x2080], [R2.64+0x80], !P1 ;  /* 0x0208008002e47fae */ /* 0x0007e2000c901d54 */
[----:B------:R-:W-:Y:S01]  /*2030*/  LOP3.LUT P1, RZ, R20, 0x2, RZ, 0xc0, !PT ;  /* 0x0000000214ff7812 */ /* 0x000fe2000782c0ff */
[----:B------:R-:W-:Y:S01]  /*2040*/  UMOV UR24, 0x5 ;  /* 0x0000000500187882 */ /* 0x000fe20000000000 */
[----:B-1----:R-:W-:Y:S01]  /*2050*/  IMAD.U32 R4, RZ, RZ, UR23 ;  /* 0x00000017ff047e24 */ /* 0x002fe2000f8e00ff */
[----:B------:R3:W-:Y:S01]  /*2060*/  LDGSTS.E.BYPASS.LTC128B.128 [R228+0x4080], [R2.64+0x100], !P5 ;  /* 0x0408010002e47fae */ /* 0x0007e2000e901d54 */
[----:B------:R-:W-:Y:S01]  /*2070*/  ISETP.GE.AND P5, PT, R26, c[0x0][0x16c], PT ;  /* 0x00005b001a007a0c */ /* 0x000fe20003fa6270 */
[----:B------:R-:W-:Y:S01]  /*2080*/  ULDC UR23, c[0x0][0x20c] ;  /* 0x0000830000177ab9 */ /* 0x000fe20000000800 */
[----:B------:R-:W-:Y:S01]  /*2090*/  IMAD.WIDE.U32 R4, R4, UR13, R236 ;  /* 0x0000000d04047c25 */ /* 0x000fe2000f8e00ec */
[----:B------:R1:W-:Y:S01]  /*20a0*/  LDGSTS.E.BYPASS.LTC128B.128 [R228+0x1080], [R12.64], !P0 ;  /* 0x010800000ce47fae */ /* 0x0003e2000c101d54 */
[----:B------:R-:W-:Y:S01]  /*20b0*/  ISETP.GE.AND P0, PT, R23, c[0x0][0x16c], PT ;  /* 0x00005b0017007a0c */ /* 0x000fe20003f06270 */
[----:B------:R-:W-:Y:S01]  /*20c0*/  USHF.L.U64.HI UR23, UR6, UR24, UR23 ;  /* 0x0000001806177299 */ /* 0x000fe20008010217 */
[----:B------:R-:W-:Y:S01]  /*20d0*/  SEL R222, R222, 0xffffffc0, !P2 ;  /* 0xffffffc0dede7807 */ /* 0x000fe20005000000 */
[----:B------:R1:W-:Y:S01]  /*20e0*/  LDGSTS.E.BYPASS.LTC128B.128 [R228+0x3080], [R12.64+0x80], !P6 ;  /* 0x030800800ce47fae */ /* 0x0003e2000f101d54 */
[----:B------:R-:W-:Y:S01]  /*20f0*/  IADD3 R5, R5, UR5, RZ ;  /* 0x0000000505057c10 */ /* 0x000fe2000fffe0ff */
[----:B------:R-:W-:Y:S01]  /*2100*/  USHF.L.U32 UR24, UR13, 0x6, URZ ;  /* 0x000000060d187899 */ /* 0x000fe2000800063f */
[----:B--2---:R-:W-:Y:S01]  /*2110*/  IMAD.SHL.U32 R6, R20, 0x40, RZ ;  /* 0x0000004014067824 */ /* 0x004fe200078e00ff */
[----:B------:R1:W-:Y:S01]  /*2120*/  LDGSTS.E.BYPASS.LTC128B.128 [R228+0x5080], [R12.64+0x100], !P4 ;  /* 0x050801000ce47fae */ /* 0x0003e2000e101d54 */
[----:B------:R-:W-:Y:S01]  /*2130*/  LEA R8, P3, R4, c[0x0][0x1f0], 0x1 ;  /* 0x00007c0004087a11 */ /* 0x000fe200078608ff */
[----:B------:R-:W-:Y:S01]  /*2140*/  ULDC.64 UR4, c[0x0][0x270] ;  /* 0x00009c0000047ab9 */ /* 0x000fe20000000a00 */
[----:B------:R-:W-:Y:S01]  /*2150*/  IMAD.U32 R18, RZ, RZ, UR18 ;  /* 0x00000012ff127e24 */ /* 0x000fe2000f8e00ff */
        /* <DEDUP_REMOVED lines=8> */
[----:B------:R-:W-:Y:S01]  /*21e0*/  IMAD.WIDE.U32 R18, R18, c[0x0][0x238], R24 ;  /* 0x00008e0012127a25 */ /* 0x000fe200078e0018 */
[----:B------:R-:W-:Y:S01]  /*21f0*/  SEL R4, RZ, 0x2, P0 ;  /* 0x00000002ff047807 */ /* 0x000fe20000000000 */
[----:B------:R-:W-:Y:S01]  /*2200*/  ULDC.64 UR4, c[0x0][0x288] ;  /* 0x0000a20000047ab9 */ /* 0x000fe20000000a00 */
[----:B---3--:R-:W-:Y:S01]  /*2210*/  LOP3.LUT R2, R15, 0x8, R29, 0xf8, !PT ;  /* 0x000000080f027812 */ /* 0x008fe200078ef81d */
[----:B------:R-:W-:Y:S01]  /*2220*/  UIMAD UR4, UR19, UR4, URZ ;  /* 0x00000004130472a4 */ /* 0x000fe2000f8e023f */
[----:B------:R-:W-:Y:S01]  /*2230*/  SEL R20, RZ, 0x1, P3 ;  /* 0x00000001ff147807 */ /* 0x000fe20001800000 */
[----:B------:R-:W-:Y:S01]  /*2240*/  IMAD.SHL.U32 R229, R229, 0x10, RZ ;  /* 0x00000010e5e57824 */ /* 0x000fe200078e00ff */
        /* <DEDUP_REMOVED lines=125> */
[----:B-----5:R-:W-:-:S03]  /*2a20*/  IMAD.MOV.U32 R6, RZ, RZ, R18 ;  /* 0x000000ffff067224 */ /* 0x020fc600078e0012 */
        /* <DEDUP_REMOVED lines=10> */
[----:B-1----:R-:W-:-:S02]  /*2ad0*/  IMAD.U32 R4, RZ, RZ, UR22 ;  /* 0x00000016ff047e24 */ /* 0x002fc4000f8e00ff */
        /* <DEDUP_REMOVED lines=12> */
[----:B------:R-:W-:Y:S01]  /*2ba0*/  IMAD.IADD R3, R33, 0x1, -R3 ;  /* 0x0000000121037824 */ /* 0x000fe200078e0a03 */
        /* <DEDUP_REMOVED lines=50> */
[----:B-----5:R-:W-:Y:S01]  /*2ed0*/  IMAD.SHL.U32 R8, R13, 0x40, RZ ;  /* 0x000000400d087824 */ /* 0x020fe200078e00ff */
        /* <DEDUP_REMOVED lines=14> */
[----:B-----5:R-:W-:-:S05]  /*2fc0*/  SEL R3, R8, 0xfffffff0, !P2 ;  /* 0xfffffff008037807 */ /* 0x020fca0005000000 */
[----:B------:R-:W-:-:S04]  /*2fd0*/  IMAD R3, R3, 0x2, R2 ;  /* 0x0000000203037824 */ /* 0x000fc800078e0202 */
[----:B-1234-:R-:W-:Y:S02]  /*2fe0*/  IMAD R220, R220, 0x2, R3 ;  /* 0x00000002dcdc7824 */ /* 0x01efe400078e0203 */
.L_x_642:
        /* <DEDUP_REMOVED lines=503> */
.L_x_640:
        /* <DEDUP_REMOVED lines=118> */
.L_x_641:
        /* <DEDUP_REMOVED lines=166> */
.L_x_639:
[----:B------:R-:W-:Y:S05]  /*6120*/  @P1 EXIT ;  /* 0x000000000000194d */ /* 0x000fea0003800000 */
[----:B------:R-:W-:Y:S02]  /*6130*/  ULDC.64 UR4, c[0x0][0x360] ;  /* 0x0000d80000047ab9 */ /* 0x000fe40000000a00 */
[----:B------:R-:W-:Y:S02]  /*6140*/  UISETP.NE.U32.AND UP2, UPT, URZ, UR4, UPT ;  /* 0x000000043f00728c */ /* 0x000fe4000bf45070 */
[----:B------:R-:W-:-:S02]  /*6150*/  ULDC.64 UR6, c[0x0][0x360] ;  /* 0x0000d80000067ab9 */ /* 0x000fc40000000a00 */
[----:B------:R-:W-:Y:S02]  /*6160*/  UISETP.NE.AND.EX UP2, UPT, URZ, UR5, UPT, UP2 ;  /* 0x000000053f00728c */ /* 0x000fe4000bf45320 */
[----:B------:R-:W-:-:S04]  /*6170*/  ULDC.64 UR10, c[0x0][0x338] ;  /* 0x0000ce00000a7ab9 */ /* 0x000fc80000000a00 */
[----:B------:R-:W-:-:S05]  /*6180*/  PLOP3.LUT P0, PT, PT, PT, UP2, 0x80, 0x0 ;  /* 0x000000000000781c */ /* 0x000fca0003f0f028 */
[----:B------:R-:W-:Y:S02]  /*6190*/  @UP2 UMOV UR4, 0x4 ;  /* 0x0000000400042882 */ /* 0x000fe40000000000 */
[----:B------:R-:W-:-:S06]  /*61a0*/  @UP2 UIMAD.WIDE UR4, UR16, UR4, UR6 ;  /* 0x00000004100422a5 */ /* 0x000fcc000f8e0206 */
[----:B------:R-:W-:Y:S02]  /*61b0*/  IMAD.U32 R2, RZ, RZ, UR4 ;  /* 0x00000004ff027e24 */ /* 0x000fe4000f8e00ff */
[----:B------:R-:W-:-:S05]  /*61c0*/  IMAD.U32 R3, RZ, RZ, UR5 ;  /* 0x00000005ff037e24 */ /* 0x000fca000f8e00ff */
[----:B------:R-:W2:Y:S01]  /*61d0*/  @P0 LDG.E R0, [R2.64] ;  /* 0x0000001402000981 */ /* 0x000ea2000c1e1900 */
[----:B------:R-:W-:Y:S01]  /*61e0*/  UISETP.NE.AND UP0, UPT, UR10, 0x1, UPT ;  /* 0x000000010a00788c */ /* 0x000fe2000bf05270 */
[----:B------:R-:W-:Y:S01]  /*61f0*/  BSSY B0, `(.L_x_643) ;  /* 0x000002e000007945 */ /* 0x000fe20003800000 */
[----:B------:R-:W-:Y:S01]  /*6200*/  UIMAD.WIDE.U32 UR8, UR18, UR11, URZ ;  /* 0x0000000b120872a5 */ /* 0x000fe2000f8e003f */
[----:B-1----:R-:W1:Y:S01]  /*6210*/  S2R R4, SR_TID.X ;  /* 0x0000000000047919 */ /* 0x002e620000002100 */
[----:B------:R-:W-:Y:S02]  /*6220*/  ULDC UR4, c[0x0][0x340] ;  /* 0x0000d00000047ab9 */ /* 0x000fe40000000800 */
[----:B------:R-:W-:Y:S02]  /*6230*/  UMOV UR6, UR18 ;  /* 0x0000001200067c82 */ /* 0x000fe40008000000 */
[----:B------:R-:W-:Y:S02]  /*6240*/  ULDC UR13, c[0x0][0x358] ;  /* 0x0000d600000d7ab9 */ /* 0x000fe40000000800 */
[----:B------:R-:W-:-:S02]  /*6250*/  UIMAD UR13, UR17, UR13, URZ ;  /* 0x0000000d110d72a4 */ /* 0x000fc4000f8e023f */
[----:B------:R-:W-:Y:S02]  /*6260*/  @UP0 UMOV UR5, UR9 ;  /* 0x0000000900050c82 */ /* 0x000fe40008000000 */
[----:B------:R-:W-:-:S04]  /*6270*/  @UP0 USHF.R.U32.HI UR6, URZ, UR4, UR5 ;  /* 0x000000043f060299 */ /* 0x000fc80008011605 */
[----:B------:R-:W-:Y:S02]  /*6280*/  UIADD3 UR4, -UR6, URZ, URZ ;  /* 0x0000003f06047290 */ /* 0x000fe4000fffe13f */
[----:B------:R-:W-:Y:S02]  /*6290*/  USHF.R.S32.HI UR9, URZ, 0x1f, UR6 ;  /* 0x0000001f3f097899 */ /* 0x000fe40008011406 */
[----:B------:R-:W-:-:S03]  /*62a0*/  UIMAD UR10, UR4, UR10, UR18 ;  /* 0x0000000a040a72a4 */ /* 0x000fc6000f8e0212 */
[----:B------:R-:W-:Y:S02]  /*62b0*/  ULDC UR4, c[0x0][0x2f4] ;  /* 0x0000bd0000047ab9 */ /* 0x000fe40000000800 */
[----:B------:R-:W-:Y:S01]  /*62c0*/  UIMAD UR13, UR13, UR4, URZ ;  /* 0x000000040d0d72a4 */ /* 0x000fe2000f8e023f */
[----:B------:R-:W-:Y:S01]  /*62d0*/  BAR.SYNC.DEFER_BLOCKING 0x1, 0x100 ;  /* 0x0044000000007b1d */ /* 0x000fe20000010000 */
[----:B------:R-:W-:Y:S01]  /*62e0*/  UIMAD UR11, UR16, UR4, URZ ;  /* 0x00000004100b72a4 */ /* 0x000fe2000f8e023f */
[----:B-1----:R-:W-:Y:S01]  /*62f0*/  ISETP.NE.AND P2, PT, R4, RZ, PT ;  /* 0x000000ff0400720c */ /* 0x002fe20003f45270 */
[----:B------:R-:W-:Y:S02]  /*6300*/  USHF.R.S32.HI UR8, URZ, 0x1f, UR13 ;  /* 0x0000001f3f087899 */ /* 0x000fe4000801140d */
[----:B------:R-:W-:Y:S02]  /*6310*/  USHF.R.S32.HI UR7, URZ, 0x1f, UR11 ;  /* 0x0000001f3f077899 */ /* 0x000fe4000801140b */
[----:B------:R-:W-:-:S02]  /*6320*/  UIADD3 UR13, UP1, UP0, UR13, UR11, UR6 ;  /* 0x0000000b0d0d7290 */ /* 0x000fc4000f83e006 */
[----:B------:R-:W-:Y:S02]  /*6330*/  ULDC.64 UR4, c[0x0][0x350] ;  /* 0x0000d40000047ab9 */ /* 0x000fe40000000a00 */
[----:B------:R-:W-:Y:S02]  /*6340*/  UIADD3.X UR8, UR8, UR7, UR9, UP1, UP0 ;  /* 0x0000000708087290 */ /* 0x000fe40008fe0409 */
[----:B------:R-:W-:Y:S02]  /*6350*/  USHF.L.U32 UR7, UR13, 0x2, URZ ;  /* 0x000000020d077899 */ /* 0x000fe4000800063f */
[----:B------:R-:W-:Y:S02]  /*6360*/  USHF.L.U64.HI UR8, UR13, 0x2, UR8 ;  /* 0x000000020d087899 */ /* 0x000fe40008010208 */
[----:B------:R-:W-:-:S04]  /*6370*/  UIADD3 UR4, UP0, UR7, UR4, URZ ;  /* 0x0000000407047290 */ /* 0x000fc8000ff1e03f */
[----:B------:R-:W-:Y:S02]  /*6380*/  UIADD3.X UR5, UR8, UR5, URZ, UP0, !UPT ;  /* 0x0000000508057290 */ /* 0x000fe400087fe43f */
[----:B------:R-:W-:-:S04]  /*6390*/  MOV R4, UR4 ;  /* 0x0000000400047c02 */ /* 0x000fc80008000f00 */
[----:B------:R-:W-:Y:S01]  /*63a0*/  IMAD.U32 R5, RZ, RZ, UR5 ;  /* 0x00000005ff057e24 */ /* 0x000fe2000f8e00ff */
[----:B--2---:R-:W1:Y:S02]  /*63b0*/  @P0 R2UR UR12, R0 ;  /* 0x00000000000c03c2 */ /* 0x004e6400000e0000 */
[----:B-1----:R-:W-:-:S04]  /*63c0*/  @UP2 ULEA UR12, UR16, UR12, 0x6 ;  /* 0x0000000c100c2291 */ /* 0x002fc8000f8e303f */
[----:B------:R-:W-:-:S04]  /*63d0*/  @UP2 USHF.R.S32.HI UR11, URZ, 0x1f, UR12 ;  /* 0x0000001f3f0b2899 */ /* 0x000fc8000801140c */
[----:B------:R-:W-:Y:S02]  /*63e0*/  @UP2 ULEA.HI UR12, UR11, UR12, URZ, 0x6 ;  /* 0x0000000c0b0c2291 */ /* 0x000fe4000f8f303f */
[----:B------:R-:W-:Y:S02]  /*63f0*/  USHF.R.S32.HI UR11, URZ, 0x1f, UR16 ;  /* 0x0000001f3f0b7899 */ /* 0x000fe40008011410 */
[----:B------:R-:W-:Y:S02]  /*6400*/  @UP2 USHF.R.S32.HI UR12, URZ, 0x6, UR12 ;  /* 0x000000063f0c2899 */ /* 0x000fe4000801140c */
[----:B------:R-:W-:Y:S02]  /*6410*/  USEL UR16, UR16, URZ, !UP2 ;  /* 0x0000003f10107287 */ /* 0x000fe4000d000000 */
[----:B------:R-:W-:Y:S02]  /*6420*/  @UP2 UIMAD UR12, UR12, 0x3000, URZ ;  /* 0x000030000c0c28a4 */ /* 0x000fe4000f8e023f */
[----:B------:R-:W-:-:S02]  /*6430*/  USEL UR11, UR11, URZ, !UP2 ;  /* 0x0000003f0b0b7287 */ /* 0x000fc4000d000000 */
[----:B------:R-:W-:-:S03]  /*6440*/  @UP2 USHF.R.S32.HI UR13, URZ, 0x1f, UR12 ;  /* 0x0000001f3f0d2899 */ /* 0x000fc6000801140c */
[----:B------:R-:W-:-:S04]  /*6450*/  @!UP2 UMOV UR12, URZ ;  /* 0x0000003f000cac82 */ /* 0x000fc80008000000 */
[----:B------:R-:W-:Y:S01]  /*6460*/  @!UP2 UMOV UR13, URZ ;  /* 0x0000003f000dac82 */ /* 0x000fe20008000000 */
[----:B------:R-:W-:Y:S05]  /*6470*/  @P2 BRA `(.L_x_644) ;  /* 0x0000005000002947 */ /* 0x000fea0003800000 */
.L_x_645:
[----:B------:R-:W2:Y:S01]  /*6480*/  LDG.E.STRONG.GPU R0, [R4.64] ;  /* 0x0000001404007981 */ /* 0x000ea2000c1ef900 */
[----:B------:R-:W-:Y:S01]  /*6490*/  YIELD ;  /* 0x0000000000007946 */ /* 0x000fe20003800000 */
[----:B--2---:R-:W-:Y:S01]  /*64a0*/  ISETP.NE.AND P0, PT, R0, UR10, PT ;  /* 0x0000000a00007c0c */ /* 0x004fe2000bf05270 */
[----:B------:R-:W-:-:S12]  /*64b0*/  CCTL.IVALL ;  /* 0x00000000ff00798f */ /* 0x000fd80002000000 */
[----:B------:R-:W-:Y:S05]  /*64c0*/  @P0 BRA `(.L_x_645) ;  /* 0xffffffb000000947 */ /* 0x000fea000383ffff */
.L_x_644:
[----:B------:R-:W-:Y:S05]  /*64d0*/  BSYNC B0 ;  /* 0x0000000000007941 */ /* 0x000fea0003800000 */
.L_x_643:
[----:B------:R-:W-:Y:S01]  /*64e0*/  MOV R11, 0xffffffff ;  /* 0xffffffff000b7802 */ /* 0x000fe20000000f00 */
[----:B------:R-:W-:Y:S05]  /*64f0*/  BRA.CONV ~URZ, `(.L_x_646) ;  /* 0x000000237f007947 */ /* 0x000fea000b800000 */
[----:B------:R-:W-:Y:S02]  /*6500*/  MOV R2, 0x6520 ;  /* 0x0000652000027802 */ /* 0x000fe40000000f00 */
[----:B------:R-:W-:Y:S05]  /*6510*/  CALL.REL.NOINC `($__internal_5_$__cuda_sm70_warpsync) ;  /* 0x00000b6000007944 */ /* 0x000fea0003c00000 */
.L_x_646:
[----:B------:R-:W1:Y:S01]  /*6520*/  S2R R0, SR_TID.X ;  /* 0x0000000000007919 */ /* 0x000e620000002100 */
[----:B------:R-:W-:Y:S01]  /*6530*/  UIMAD UR5, UR17, 0x3000, URZ ;  /* 0x00003000110578a4 */ /* 0x000fe2000f8e023f */
[----:B------:R-:W-:Y:S01]  /*6540*/  IMAD.U32 R10, RZ, RZ, UR16 ;  /* 0x00000010ff0a7e24 */ /* 0x000fe2000f8e00ff */
[----:B------:R-:W-:-:S06]  /*6550*/  NOP ;  /* 0x0000000000007918 */ /* 0x000fcc0000000000 */
[----:B------:R-:W-:Y:S01]  /*6560*/  USHF.R.S32.HI UR4, URZ, 0x1f, UR5 ;  /* 0x0000001f3f047899 */ /* 0x000fe20008011405 */
[----:B------:R-:W-:Y:S01]  /*6570*/  IMAD.U32 R8, RZ, RZ, UR5 ;  /* 0x00000005ff087e24 */ /* 0x000fe2000f8e00ff */
[----:B-1----:R-:W-:-:S04]  /*6580*/  SHF.R.S32.HI R2, RZ, 0x1f, R0 ;  /* 0x0000001fff027819 */ /* 0x002fc80000011400 */
[----:B------:R-:W-:Y:S01]  /*6590*/  IADD3 R8, P1, P0, R8, UR12, R0 ;  /* 0x0000000c08087c10 */ /* 0x000fe2000f83e000 */
[----:B------:R-:W-:Y:S01]  /*65a0*/  IMAD.U32 R0, RZ, RZ, UR4 ;  /* 0x00000004ff007e24 */ /* 0x000fe2000f8e00ff */
[----:B------:R-:W-:Y:S02]  /*65b0*/  ULDC.64 UR4, c[0x0][0x328] ;  /* 0x0000ca0000047ab9 */ /* 0x000fe40000000a00 */
[----:B------:R-:W-:Y:S02]  /*65c0*/  UIMAD UR4, UR9, UR4, URZ ;  /* 0x00000004090472a4 */ /* 0x000fe4000f8e023f */
[----:B------:R-:W-:Y:S01]  /*65d0*/  IADD3.X R9, R0, UR13, R2, P1, P0 ;  /* 0x0000000d00097c10 */ /* 0x000fe20008fe0402 */
[----:B------:R-:W-:Y:S01]  /*65e0*/  IMAD.U32 R2, RZ, RZ, UR6 ;  /* 0x00000006ff027e24 */ /* 0x000fe2000f8e00ff */
[----:B------:R-:W-:-:S03]  /*65f0*/  UIMAD UR14, UR6, UR5, UR4 ;  /* 0x00000005060e72a4 */ /* 0x000fc6000f8e0204 */
        /* <DEDUP_REMOVED lines=59> */
[----:B------:R-:W-:Y:S05]  /*69b0*/  CALL.REL.NOINC `($__internal_5_$__cuda_sm70_warpsync) ;  /* 0x000006c000007944 */ /* 0x000fea0003c00000 */
.L_x_647:
        /* <DEDUP_REMOVED lines=12> */
.L_x_649:
[----:B------:R-:W-:Y:S05]  /*6a80*/  BSYNC B0 ;  /* 0x0000000000007941 */ /* 0x000fea0003800000 */
.L_x_648:
[----:B------:R-:W-:Y:S01]  /*6a90*/  ULDC.64 UR4, c[0x0][0x348] ;  /* 0x0000d20000047ab9 */ /* 0x000fe20000000a00 */
[----:B------:R-:W-:Y:S01]  /*6aa0*/  BSSY B0, `(.L_x_650) ;  /* 0x000000b000007945 */ /* 0x000fe20003800000 */
[----:B------:R-:W-:-:S04]  /*6ab0*/  UIADD3 UR4, UP0, UR7, UR4, URZ ;  /* 0x0000000407047290 */ /* 0x000fc8000ff1e03f */
[----:B------:R-:W-:Y:S02]  /*6ac0*/  UIADD3.X UR5, UR8, UR5, URZ, UP0, !UPT ;  /* 0x0000000508057290 */ /* 0x000fe400087fe43f */
[----:B--2---:R-:W-:-:S04]  /*6ad0*/  MOV R4, UR4 ;  /* 0x0000000400047c02 */ /* 0x004fc80008000f00 */
[----:B------:R-:W-:Y:S01]  /*6ae0*/  MOV R5, UR5 ;  /* 0x0000000500057c02 */ /* 0x000fe20008000f00 */
[----:B------:R-:W-:Y:S05]  /*6af0*/  @P2 BRA `(.L_x_651) ;  /* 0x0000005000002947 */ /* 0x000fea0003800000 */
.L_x_652:
[----:B------:R-:W2:Y:S01]  /*6b00*/  LDG.E.STRONG.GPU R0, [R4.64] ;  /* 0x0000001404007981 */ /* 0x000ea2000c1ef900 */
[----:B------:R-:W-:Y:S01]  /*6b10*/  YIELD ;  /* 0x0000000000007946 */ /* 0x000fe20003800000 */
[----:B--2---:R-:W-:Y:S01]  /*6b20*/  ISETP.NE.AND P0, PT, R0, UR10, PT ;  /* 0x0000000a00007c0c */ /* 0x004fe2000bf05270 */
[----:B------:R-:W-:-:S12]  /*6b30*/  CCTL.IVALL ;  /* 0x00000000ff00798f */ /* 0x000fd80002000000 */
[----:B------:R-:W-:Y:S05]  /*6b40*/  @P0 BRA `(.L_x_652) ;  /* 0xffffffb000000947 */ /* 0x000fea000383ffff */
.L_x_651:
[----:B------:R-:W-:Y:S05]  /*6b50*/  BSYNC B0 ;  /* 0x0000000000007941 */ /* 0x000fea0003800000 */
.L_x_650:
[----:B------:R-:W-:Y:S05]  /*6b60*/  BRA.CONV ~URZ, `(.L_x_653) ;  /* 0x000000237f007947 */ /* 0x000fea000b800000 */
[----:B-1----:R-:W-:Y:S02]  /*6b70*/  MOV R2, 0x6b90 ;  /* 0x00006b9000027802 */ /* 0x002fe40000000f00 */
[----:B------:R-:W-:Y:S05]  /*6b80*/  CALL.REL.NOINC `($__internal_5_$__cuda_sm70_warpsync) ;  /* 0x000004f000007944 */ /* 0x000fea0003c00000 */
.L_x_653:
[----:B------:R-:W-:Y:S01]  /*6b90*/  ULDC.64 UR4, c[0x0][0x300] ;  /* 0x0000c00000047ab9 */ /* 0x000fe20000000a00 */
[----:B-1----:R-:W-:Y:S01]  /*6ba0*/  MOV R2, R8 ;  /* 0x0000000800027202 */ /* 0x002fe20000000f00 */
[----:B------:R-:W-:Y:S01]  /*6bb0*/  UIMAD UR4, UR9, UR4, URZ ;  /* 0x00000004090472a4 */ /* 0x000fe2000f8e023f */
[----:B------:R-:W-:Y:S02]  /*6bc0*/  IMAD.U32 R0, RZ, RZ, UR6 ;  /* 0x00000006ff007e24 */ /* 0x000fe4000f8e00ff */
[----:B------:R-:W-:Y:S01]  /*6bd0*/  IMAD.MOV.U32 R3, RZ, RZ, R9 ;  /* 0x000000ffff037224 */ /* 0x000fe200078e0009 */
        /* <DEDUP_REMOVED lines=62> */
.L_x_654:
        /* <DEDUP_REMOVED lines=12> */
        .weak           $__internal_5_$__cuda_sm70_warpsync
        .type           $__internal_5_$__cuda_sm70_warpsync,@function
        .size           $__internal_5_$__cuda_sm70_warpsync,(.L_x_1399 - $__internal_5_$__cuda_sm70_warpsync)
$__internal_5_$__cuda_sm70_warpsync:
[----:B------:R-:W-:Y:S01]  /*7080*/  MOV R3, 0x0 ;  /* 0x0000000000037802 */ /* 0x000fe20000000f00 */
[----:B------:R-:W-:Y:S04]  /*7090*/  WARPSYNC R11 ;  /* 0x0000000b00007348 */ /* 0x000fe80003800000 */
[----:B------:R-:W-:Y:S05]  /*70a0*/  RET.REL.NODEC R2 `(_ZN7cutlass13device_kernelIN5flash19enable_sm80_to_sm89INS1_16FlashAttnBwdSm80INS1_25CollectiveMainloopBwdSm80ILi1ELi1EN4cute5tupleIJNS5_1CILi64EEES8_NS7_ILi192EEEEEENS_10bfloat16_tEfNS_4arch4Sm80ELb1ELb0ELb1ELb1ELb1ELb0ELb0ELb0ELi2ELi2ELi2ELi2ELb1EEENS1_24CollectiveEpilogueBwdGQAISA_fSD_Li256ELb1ELb1EEENS1_25SingleTileBwdLPTSchedulerILb1ELi64ELb1EEEEEEEEEvNT_6ParamsE) ;  /* 0xffff8f5002007950 */ /* 0x000fea0003c3ffff */
.L_x_655:
        /* <DEDUP_REMOVED lines=13> */
.L_x_1399:


//--------------------- .text._ZN7cutlass13device_kernelIN5flash19enable_sm80_to_sm89INS1_16FlashAttnBwdSm80INS1_25CollectiveMainloopBwdSm80ILi2ELi1EN4cute5tupleIJNS5_1CILi64EEENS7_ILi80EEENS7_ILi192EEEEEENS_10bfloat16_tEfNS_4arch4Sm80ELb0ELb0ELb1ELb0ELb0ELb0ELb1ELb0ELi2ELi4ELi2ELi2ELb0EEENS1_21CollectiveEpilogueBwdISB_SC_SE_Li256ELb0ELb1ELi4EEENS1_19SingleTileSchedulerILb0ELb0ELb0ELi80EEEEEEEEEvNT_6ParamsE --------------------------
	.section	.text._ZN7cutlass13device_kernelIN5flash19enable_sm80_to_sm89INS1_16FlashAttnBwdSm80INS1_25CollectiveMainloopBwdSm80ILi2ELi1EN4cute5tupleIJNS5_1CILi64EEENS7_ILi80EEENS7_ILi192EEEEEENS_10bfloat16_tEfNS_4arch4Sm80ELb0ELb0ELb1ELb0ELb0ELb0ELb1ELb0ELi2ELi4ELi2ELi2ELb0EEENS1_21CollectiveEpilogueBwdISB_SC_SE_Li256ELb0ELb1ELi4EEENS1_19SingleTileSchedulerILb0ELb0ELb0ELi80EEEEEEEEEvNT_6ParamsE,"ax",@progbits
	.sectioninfo	@"SHI_REGISTERS=255"
	.align	128
.text._ZN7cutlass13device_kernelIN5flash19enable_sm80_to_sm89INS1_16FlashAttnBwdSm80INS1_25CollectiveMainloopBwdSm80ILi2ELi1EN4cute5tupleIJNS5_1CILi64EEENS7_ILi80EEENS7_ILi192EEEEEENS_10bfloat16_tEfNS_4arch4Sm80ELb0ELb0ELb1ELb0ELb0ELb0ELb1ELb0ELi2ELi4ELi2ELi2ELb0EEENS1_21CollectiveEpilogueBwdISB_SC_SE_Li256ELb0ELb1ELi4EEENS1_19SingleTileSchedulerILb0ELb0ELb0ELi80EEEEEEEEEvNT_6ParamsE:
        .type           _ZN7cutlass13device_kernelIN5flash19enable_sm80_to_sm89INS1_16FlashAttnBwdSm80INS1_25CollectiveMainloopBwdSm80ILi2ELi1EN4cute5tupleIJNS5_1CILi64EEENS7_ILi80EEENS7_ILi192EEEEEENS_10bfloat16_tEfNS_4arch4Sm80ELb0ELb0ELb1ELb0ELb0ELb0ELb1ELb0ELi2ELi4ELi2ELi2ELb0EEENS1_21CollectiveEpilogueBwdISB_SC_SE_Li256ELb0ELb1ELi4EEENS1_19SingleTileSchedulerILb0ELb0ELb0ELi80EEEEEEEEEvNT_6ParamsE,@function
        .size           _ZN7cutlass13device_kernelIN5flash19enable_sm80_to_sm89INS1_16FlashAttnBwdSm80INS1_25CollectiveMainloopBwdSm80ILi2ELi1EN4cute5tupleIJNS5_1CILi64EEENS7_ILi80EEENS7_ILi192EEEEEENS_10bfloat16_tEfNS_4arch4Sm80ELb0ELb0ELb1ELb0ELb0ELb0ELb1ELb0ELi2ELi4ELi2ELi2ELb0EEENS1_21CollectiveEpilogueBwdISB_SC_SE_Li256ELb0ELb1ELi4EEENS1_19SingleTileSchedulerILb0ELb0ELb0ELi80EEEEEEEEEvNT_6ParamsE,(.L_x_1401 - _ZN7cutlass13device_kernelIN5flash19enable_sm80_to_sm89INS1_16FlashAttnBwdSm80INS1_25CollectiveMainloopBwdSm80ILi2ELi1EN4cute5tupleIJNS5_1CILi64EEENS7_ILi80EEENS7_ILi192EEEEEENS_10bfloat16_tEfNS_4arch4Sm80ELb0ELb0ELb1ELb0ELb0ELb0ELb1ELb0ELi2ELi4ELi2ELi2ELb0EEENS1_21CollectiveEpilogueBwdISB_SC_SE_Li256ELb0ELb1ELi4EEENS1_19SingleTileSchedulerILb0ELb0ELb0ELi80EEEEEEEEEvNT_6ParamsE)
        .other          _ZN7cutlass13device_kernelIN5flash19enable_sm80_to_sm89INS1_16FlashAttnBwdSm80INS1_25CollectiveMainloopBwdSm80ILi2ELi1EN4cute5tupleIJNS5_1CILi64EEENS7_ILi80EEENS7_ILi192EEEEEENS_10bfloat16_tEfNS_4arch4Sm80ELb0ELb0ELb1ELb0ELb0ELb0ELb1ELb0ELi2ELi4ELi2ELi2ELb0EEENS1_21CollectiveEpilogueBwdISB_SC_SE_Li256ELb0ELb1ELi4EEENS1_19SingleTileSchedulerILb0ELb0ELb0ELi80EEEEEEEEEvNT_6ParamsE,@"STO_CUDA_ENTRY STV_DEFAULT"
_ZN7cutlass13device_kernelIN5flash19enable_sm80_to_sm89INS1_16FlashAttnBwdSm80INS1_25CollectiveMainloopBwdSm80ILi2ELi1EN4cute5tupleIJNS5_1CILi64EEENS7_ILi80EEENS7_ILi192EEEEEENS_10bfloat16_tEfNS_4arch4Sm80ELb0ELb0ELb1ELb0ELb0ELb0ELb1ELb0ELi2ELi4ELi2ELi2ELb0EEENS1_21CollectiveEpilogueBwdISB_SC_SE_Li256ELb0ELb1ELi4EEENS1_19SingleTileSchedulerILb0ELb0ELb0ELi80EEEEEEEEEvNT_6ParamsE:
        /* <DEDUP_REMOVED lines=8> */
[----:B------:R-:W-:Y:S01]  /*0080*/  IMAD.U32 R6, RZ, RZ, UR20 ;  /* 0x00000014ff067e24 */ /* 0x000fe2000f8e00ff */
[----:B------:R-:W2:Y:S01]  /*0090*/  S2R R5, SR_CTAID.Y ;  /* 0x0000000000057919 */ /* 0x000ea20000002600 */
[----:B------:R-:W-:Y:S01]  /*00a0*/  ULDC.64 UR4, c[0x0][0x1e8] ;  /* 0x00007a0000047ab9 */ /* 0x000fe20000000a00 */
[----:B------:R-:W-:Y:S01]  /*00b0*/  ISETP.NE.AND P0, PT, R0, 0x1, PT ;  /* 0x000000010000780c */ /* 0x000fe20003f05270 */
[----:B------:R-:W-:Y:S01]  /*00c0*/  UIMAD UR4, UR8, UR4, URZ ;  /* 0x00000004080472a4 */ /* 0x000fe2000f8e023f */
[----:B------:R-:W3:Y:S01]  /*00d0*/  S2R R227, SR_CTAID.X ;  /* 0x0000000000e37919 */ /* 0x000ee20000002500 */
[----:B------:R-:W-:Y:S01]  /*00e0*/  UMOV UR9, 0x5 ;  /* 0x0000000500097882 */ /* 0x000fe20000000000 */
[----:B------:R-:W-:Y:S01]  /*00f0*/  LOP3.LUT R233, R233, 0xfffffffe, RZ, 0xc0, !PT ;  /* 0xfffffffee9e97812 */ /* 0x000fe200078ec0ff */
[----:B------:R-:W-:Y:S01]  /*0100*/  UIMAD UR6, UR20, UR5, UR4 ;  /* 0x00000005140672a4 */ /* 0x000fe2000f8e0204 */
[----:B------:R-:W-:Y:S01]  /*0110*/  IMAD.MOV.U32 R215, RZ, RZ, 0x10 ;  /* 0x00000010ffd77424 */ /* 0x000fe200078e00ff */
[----:B------:R-:W-:Y:S01]  /*0120*/  ULDC.64 UR24, c[0x0][0x118] ;  /* 0x0000460000187ab9 */ /* 0x000fe20000000a00 */
[----:B------:R-:W-:Y:S01]  /*0130*/  IMAD.MOV.U32 R223, RZ, RZ, 0x20 ;  /* 0x00000020ffdf7424 */ /* 0x000fe200078e00ff */
[----:B------:R-:W-:Y:S01]  /*0140*/  ULDC.64 UR4, c[0x0][0x1b8] ;  /* 0x00006e0000047ab9 */ /* 0x000fe20000000a00 */
[----:B------:R-:W-:Y:S01]  /*0150*/  CS2R R170, SRZ ;  /* 0x0000000000aa7805 */ /* 0x000fe2000001ff00 */
[----:B------:R-:W-:Y:S01]  /*0160*/  UIMAD UR4, UR8, UR4, URZ ;  /* 0x00000004080472a4 */ /* 0x000fe2000f8e023f */
[----:B------:R-:W-:Y:S01]  /*0170*/  CS2R R168, SRZ ;  /* 0x0000000000a87805 */ /* 0x000fe2000001ff00 */
[----:B------:R-:W-:Y:S01]  /*0180*/  CS2R R166, SRZ ;  /* 0x0000000000a67805 */ /* 0x000fe2000001ff00 */
[----:B------:R-:W-:Y:S01]  /*0190*/  CS2R R164, SRZ ;  /* 0x0000000000a47805 */ /* 0x000fe2000001ff00 */
[----:B------:R-:W-:Y:S01]  /*01a0*/  UIMAD UR4, UR20, UR5, UR4 ;  /* 0x00000005140472a4 */ /* 0x000fe2000f8e0204 */
[----:B------:R-:W-:Y:S01]  /*01b0*/  CS2R R162, SRZ ;  /* 0x0000000000a27805 */ /* 0x000fe2000001ff00 */
[----:B------:R-:W-:Y:S01]  /*01c0*/  CS2R R160, SRZ ;  /* 0x0000000000a07805 */ /* 0x000fe2000001ff00 */
[----:B-1----:R-:W-:Y:S01]  /*01d0*/  SHF.R.S32.HI R19, RZ, 0x1f, R234 ;  /* 0x0000001fff137819 */ /* 0x002fe200000114ea */
[C---:B------:R-:W-:Y:S01]  /*01e0*/  IMAD.SHL.U32 R238, R234.reuse, 0x4, RZ ;  /* 0x00000004eaee7824 */ /* 0x040fe200078e00ff */
[----:B------:R-:W-:Y:S01]  /*01f0*/  ISETP.GT.AND P2, PT, R234, 0x7f, PT ;  /* 0x0000007fea00780c */ /* 0x000fe20003f44270 */
[----:B------:R-:W-:Y:S01]  /*0200*/  CS2R R150, SRZ ;  /* 0x0000000000967805 */ /* 0x000fe2000001ff00 */
[----:B------:R-:W-:Y:S01]  /*0210*/  LEA.HI R16, R19, R234, RZ, 0x3 ;  /* 0x000000ea13107211 */ /* 0x000fe200078f18ff */
[----:B--2---:R-:W-:Y:S01]  /*0220*/  @P0 IMAD.HI.U32 R0, R5, c[0x0][0x24c], RZ ;  /* 0x0000930005000a27 */ /* 0x004fe200078e00ff */
[----:B------:R-:W-:Y:S01]  /*0230*/  SHF.R.S32.HI R239, RZ, 0x1f, R238 ;  /* 0x0000001fffef7819 */ /* 0x000fe200000114ee */
        /* <DEDUP_REMOVED lines=11> */
[----:B------:R-:W-:Y:S01]  /*02f0*/  IADD3 R4, -R236, c[0x0][0x198], RZ ;  /* 0x00006600ec047a10 */ /* 0x000fe20007ffe1ff */
[C---:B------:R-:W-:Y:S01]  /*0300*/  IMAD R0, R2.reuse, c[0x0][0x1e0], RZ ;  /* 0x0000780002007a24 */ /* 0x040fe200078e02ff */
[----:B------:R-:W-:Y:S01]  /*0310*/  CS2R R158, SRZ ;  /* 0x00000000009e7805 */ /* 0x000fe2000001ff00 */
[----:B------:R-:W-:Y:S01]  /*0320*/  IMAD R2, R2, c[0x0][0x1b0], RZ ;  /* 0x00006c0002027a24 */ /* 0x000fe200078e02ff */
[----:B------:R-:W-:Y:S01]  /*0330*/  SHF.R.S32.HI R251, RZ, 0x1f, R250 ;  /* 0x0000001ffffb7819 */ /* 0x000fe200000114fa */
[C---:B------:R-:W-:Y:S01]  /*0340*/  IMAD R0, R3.reuse, c[0x0][0x1e4], R0 ;  /* 0x0000790003007a24 */ /* 0x040fe200078e0200 */
[C---:B------:R-:W-:Y:S01]  /*0350*/  ISETP.GE.AND P1, PT, R250.reuse, c[0x0][0x1cc], PT ;  /* 0x00007300fa007a0c */ /* 0x040fe20003f26270 */
[C---:B------:R-:W-:Y:S01]  /*0360*/  IMAD R2, R3.reuse, c[0x0][0x1b4], R2 ;  /* 0x00006d0003027a24 */ /* 0x040fe200078e0202 */
[C---:B------:R-:W-:Y:S01]  /*0370*/  IADD3 R231, R250.reuse, 0x40, RZ ;  /* 0x00000040fae77810 */ /* 0x040fe20007ffe0ff */
[--C-:B------:R-:W-:Y:S01]  /*0380*/  IMAD.WIDE.U32 R10, R3, c[0x0][0x1e0], R250.reuse ;  /* 0x00007800030a7a25 */ /* 0x100fe200078e00fa */
[----:B------:R-:W-:Y:S01]  /*0390*/  IADD3 R230, R250, 0x80, RZ ;  /* 0x00000080fae67810 */ /* 0x000fe20007ffe0ff */
[----:B------:R-:W-:Y:S01]  /*03a0*/  CS2R R156, SRZ ;  /* 0x00000000009c7805 */ /* 0x000fe2000001ff00 */
[----:B------:R-:W-:Y:S01]  /*03b0*/  ISETP.GE.AND P4, PT, R231, c[0x0][0x1cc], PT ;  /* 0x00007300e7007a0c */ /* 0x000fe20003f86270 */
[----:B------:R-:W-:Y:S01]  /*03c0*/  IMAD.WIDE.U32 R12, R3, c[0x0][0x1b0], R250 ;  /* 0x00006c00030c7a25 */ /* 0x000fe200078e00fa */
[----:B------:R-:W-:Y:S01]  /*03d0*/  ISETP.GE.AND P3, PT, R230, c[0x0][0x1cc], PT ;  /* 0x00007300e6007a0c */ /* 0x000fe20003f66270 */
[----:B------:R-:W-:Y:S01]  /*03e0*/  CS2R R146, SRZ ;  /* 0x0000000000927805 */ /* 0x000fe2000001ff00 */
[----:B------:R-:W-:Y:S01]  /*03f0*/  CS2R R144, SRZ ;  /* 0x0000000000907805 */ /* 0x000fe2000001ff00 */
[----:B------:R-:W-:Y:S01]  /*0400*/  IMAD.IADD R11, R11, 0x1, R0 ;  /* 0x000000010b0b7824 */ /* 0x000fe200078e0200 */
[----:B------:R-:W-:Y:S01]  /*0410*/  CS2R R142, SRZ ;  /* 0x00000000008e7805 */ /* 0x000fe2000001ff00 */
[----:B------:R-:W-:Y:S01]  /*0420*/  IMAD.IADD R3, R13, 0x1, R2 ;  /* 0x000000010d037824 */ /* 0x000fe200078e0202 */
[----:B------:R-:W-:Y:S01]  /*0430*/  CS2R R140, SRZ ;  /* 0x00000000008c7805 */ /* 0x000fe2000001ff00 */
[----:B------:R-:W-:Y:S01]  /*0440*/  IMAD.WIDE.U32 R6, R6, c[0x0][0x1e8], R10 ;  /* 0x00007a0006067a25 */ /* 0x000fe200078e000a */
[----:B------:R-:W-:Y:S01]  /*0450*/  CS2R R138, SRZ ;  /* 0x00000000008a7805 */ /* 0x000fe2000001ff00 */
[----:B------:R-:W-:Y:S01]  /*0460*/  CS2R R136, SRZ ;  /* 0x0000000000887805 */ /* 0x000fe2000001ff00 */
[----:B------:R-:W-:Y:S01]  /*0470*/  CS2R R126, SRZ ;  /* 0x00000000007e7805 */ /* 0x000fe2000001ff00 */
[----:B------:R-:W-:Y:S01]  /*0480*/  IMAD.MOV.U32 R2, RZ, RZ, R12 ;  /* 0x000000ffff027224 */ /* 0x000fe200078e000c */
[----:B------:R-:W-:Y:S01]  /*0490*/  IADD3 R7, R7, UR6, RZ ;  /* 0x0000000607077c10 */ /* 0x000fe2000fffe0ff */
[----:B------:R-:W-:Y:S01]  /*04a0*/  IMAD.U32 R10, RZ, RZ, UR20 ;  /* 0x00000014ff0a7e24 */ /* 0x000fe2000f8e00ff */
[----:B------:R-:W-:Y:S01]  /*04b0*/  CS2R R124, SRZ ;  /* 0x00000000007c7805 */ /* 0x000fe2000001ff00 */
[----:B---3--:R-:W-:Y:S01]  /*04c0*/  IMAD.WIDE R22, R227, 0x50, R236 ;  /* 0x00000050e3167825 */ /* 0x008fe200078e02ec */
[----:B------:R-:W-:Y:S01]  /*04d0*/  CS2R R130, SRZ ;  /* 0x0000000000827805 */ /* 0x000fe2000001ff00 */
        /* <DEDUP_REMOVED lines=8> */
[----:B------:R-:W-:Y:S01]  /*0560*/  IMAD.SHL.U32 R229, R236, 0x40, RZ ;  /* 0x00000040ece57824 */ /* 0x000fe200078e00ff */
[----:B------:R-:W-:Y:S01]  /*0570*/  ULDC.64 UR4, c[0x0][0x1d8] ;  /* 0x0000760000047ab9 */ /* 0x000fe20000000a00 */
[C---:B------:R-:W-:Y:S01]  /*0580*/  IMAD R0, R22.reuse, c[0x0][0x1dc], R3 ;  /* 0x0000770016007a24 */ /* 0x040fe200078e0203 */
[----:B------:R-:W-:Y:S01]  /*0590*/  USHF.L.U64.HI UR5, UR4, UR9, UR5 ;  /* 0x0000000904057299 */ /* 0x000fe20008010205 */
[----:B------:R-:W-:Y:S01]  /*05a0*/  IMAD.WIDE.U32 R6, R22, c[0x0][0x1d8], R6 ;  /* 0x0000760016067a25 */ /* 0x000fe200078e0006 */
[----:B------:R-:W-:Y:S01]  /*05b0*/  LOP3.LUT R229, R229, 0x1c0, RZ, 0xc0, !PT ;  /* 0x000001c0e5e57812 */ /* 0x000fe200078ec0ff */
[----:B------:R-:W-:Y:S01]  /*05c0*/  USHF.L.U32 UR4, UR4, 0x5, URZ ;  /* 0x0000000504047899 */ /* 0x000fe2000800063f */
[----:B------:R-:W-:Y:S01]  /*05d0*/  CS2R R118, SRZ ;  /* 0x0000000000767805 */ /* 0x000fe2000001ff00 */
[----:B------:R-:W-:Y:S01]  /*05e0*/  IMAD.IADD R0, R7, 0x1, R0 ;  /* 0x0000000107007824 */ /* 0x000fe200078e0200 */
[----:B------:R-:W-:Y:S01]  /*05f0*/  LEA R20, P0, R6, c[0x0][0x1c0], 0x1 ;  /* 0x0000700006147a11 */ /* 0x000fe200078008ff */
[----:B------:R-:W-:Y:S01]  /*0600*/  IMAD.MOV.U32 R3, RZ, RZ, c[0x0][0x1d8] ;  /* 0x00007600ff037624 */ /* 0x000fe200078e00ff */
[----:B------:R-:W-:Y:S01]  /*0610*/  LOP3.LUT R2, R229, 0x38, R250, 0xf8, !PT ;  /* 0x00000038e5027812 */ /* 0x000fe200078ef8fa */
[----:B------:R-:W-:Y:S01]  /*0620*/  IMAD R4, R227, -0x50, R4 ;  /* 0xffffffb0e3047824 */ /* 0x000fe200078e0204 */
[----:B------:R-:W-:Y:S01]  /*0630*/  SHF.R.U32.HI R229, RZ, 0x3, R229 ;  /* 0x00000003ffe57819 */ /* 0x000fe200000116e5 */
[----:B------:R-:W-:Y:S01]  /*0640*/  IMAD.WIDE.U32 R10, R22, c[0x0][0x1a8], R10 ;  /* 0x00006a00160a7a25 */ /* 0x000fe200078e000a */
[----:B------:R-:W-:Y:S01]  /*0650*/  LEA.HI.X R21, R6, c[0x0][0x1c4], R0, 0x1, P0 ;  /* 0x0000710006157a11 */ /* 0x000fe200000f0c00 */
[----:B------:R-:W-:Y:S01]  /*0660*/  CS2R R116, SRZ ;  /* 0x0000000000747805 */ /* 0x000fe2000001ff00 */
[----:B------:R-:W-:Y:S01]  /*0670*/  LOP3.LUT R229, R2, R229, RZ, 0x3c, !PT ;  /* 0x000000e502e57212 */ /* 0x000fe200078e3cff */
[----:B------:R-:W-:Y:S01]  /*0680*/  IMAD.MOV.U32 R0, RZ, RZ, c[0x0][0x1dc] ;  /* 0x00007700ff007624 */ /* 0x000fe200078e00ff */
[----:B------:R-:W-:Y:S01]  /*0690*/  LEA R14, P0, R3, R20, 0x6 ;  /* 0x00000014030e7211 */ /* 0x000fe200078030ff */
[----:B------:R-:W-:Y:S01]  /*06a0*/  IMAD R6, R23, c[0x0][0x1a8], RZ ;  /* 0x00006a0017067a24 */ /* 0x000fe200078e02ff */
[----:B------:R-:W-:Y:S01]  /*06b0*/  LEA.HI R2, R19, R234, RZ, 0x6 ;  /* 0x000000ea13027211 */ /* 0x000fe200078f30ff */
[----:B------:R-:W-:Y:S01]  /*06c0*/  IMAD.WIDE.U32 R24, R236, c[0x0][0x178], R250 ;  /* 0x00005e00ec187a25 */ /* 0x000fe200078e00fa */
[----:B------:R-:W-:Y:S01]  /*06d0*/  LEA.HI.X R15, R3, R21, R0, 0x6, P0 ;  /* 0x00000015030f7211 */ /* 0x000fe200000f3400 */
[----:B------:R-:W-:Y:S01]  /*06e0*/  CS2R R114, SRZ ;  /* 0x0000000000727805 */ /* 0x000fe2000001ff00 */
[----:B------:R-:W-:Y:S01]  /*06f0*/  SHF.R.S32.HI R0, RZ, 0x6, R2 ;  /* 0x00000006ff007819 */ /* 0x000fe20000011402 */
[----:B------:R-:W-:Y:S01]  /*0700*/  IMAD.U32 R3, RZ, RZ, UR4 ;  /* 0x00000004ff037e24 */ /* 0x000fe2000f8e00ff */
[C---:B------:R-:W-:Y:S01]  /*0710*/  ISETP.LT.OR P0, PT, R4.reuse, 0x1, P1 ;  /* 0x000000010400780c */ /* 0x040fe20000f01670 */
[----:B------:R-:W-:Y:S01]  /*0720*/  IMAD.U32 R2, RZ, RZ, UR5 ;  /* 0x00000005ff027e24 */ /* 0x000fe2000f8e00ff */
[----:B------:R-:W-:Y:S01]  /*0730*/  ISETP.LT.OR P6, PT, R4, 0x1, P4 ;  /* 0x000000010400780c */ /* 0x000fe200027c1670 */
[----:B------:R-:W-:Y:S01]  /*0740*/  IMAD R229, R0, 0x200, R229 ;  /* 0x0000020000e57824 */ /* 0x000fe200078e02e5 */
[----:B------:R-:W-:Y:S01]  /*0750*/  ISETP.LT.OR P5, PT, R4, 0x1, P3 ;  /* 0x000000010400780c */ /* 0x000fe20001fa1670 */
[----:B------:R-:W-:Y:S01]  /*0760*/  IMAD R6, R22, c[0x0][0x1ac], R6 ;  /* 0x00006b0016067a24 */ /* 0x000fe200078e0206 */
[C---:B------:R-:W-:Y:S01]  /*0770*/  ISETP.LT.OR P1, PT, R4.reuse, 0x21, P1 ;  /* 0x000000210400780c */ /* 0x040fe20000f21670 */
[----:B------:R-:W-:Y:S01]  /*0780*/  IMAD.SHL.U32 R229, R229, 0x2, RZ ;  /* 0x00000002e5e57824 */ /* 0x000fe200078e00ff */
[----:B------:R-:W-:Y:S01]  /*0790*/  ISETP.LT.OR P3, PT, R4, 0x21, P3 ;  /* 0x000000210400780c */ /* 0x000fe20001f61670 */
[----:B------:R-:W-:Y:S01]  /*07a0*/  IMAD.IADD R6, R11, 0x1, R6 ;  /* 0x000000010b067824 */ /* 0x000fe200078e0206 */
[----:B------:R-:W-:Y:S01]  /*07b0*/  ULDC.64 UR4, c[0x0][0x1a8] ;  /* 0x00006a0000047ab9 */ /* 0x000fe20000000a00 */
[----:B------:R-:W-:Y:S01]  /*07c0*/  IMAD R241, R237, c[0x0][0x208], RZ ;  /* 0x00008200edf17a24 */ /* 0x000fe200078e02ff */
[----:B------:R-:W-:Y:S01]  /*07d0*/  USHF.L.U32 UR7, UR4, 0x5, URZ ;  /* 0x0000000504077899 */ /* 0x000fe2000800063f */
[----:B------:R1:W-:Y:S01]  /*07e0*/  LDGSTS.E.BYPASS.LTC128B.128 [R229+0x7880], [R20.64], !P0 ;  /* 0x0788000014e57fae */ /* 0x0003e2000c101d58 */
[C---:B------:R-:W-:Y:S01]  /*07f0*/  @!P2 LEA R12, P0, R3.reuse, R14, 0x1 ;  /* 0x0000000e030ca211 */ /* 0x040fe200078008ff */
[----:B------:R-:W-:Y:S01]  /*0800*/  USHF.L.U64.HI UR6, UR4, UR9, UR5 ;  /* 0x0000000904067299 */ /* 0x000fe20008010205 */
[----:B------:R-:W-:Y:S01]  /*0810*/  IMAD R241, R236, c[0x0][0x20c], R241 ;  /* 0x00008300ecf17a24 */ /* 0x000fe200078e02f1 */
[----:B------:R1:W-:Y:S01]  /*0820*/  LDGSTS.E.BYPASS.LTC128B.128 [R229+0xa080], [R20.64+0x80], !P6 ;  /* 0x0a08008014e57fae */ /* 0x0003e2000f101d58 */
[----:B------:R-:W-:Y:S01]  /*0830*/  @!P2 LEA.HI.X R13, R3, R15, R2, 0x1, P0 ;  /* 0x0000000f030da211 */ /* 0x000fe200000f0c02 */
[----:B------:R-:W-:Y:S01]  /*0840*/  IMAD.MOV.U32 R2, RZ, RZ, c[0x0][0x1a8] ;  /* 0x00006a00ff027624 */ /* 0x000fe200078e00ff */
[----:B------:R-:W-:Y:S01]  /*0850*/  LEA R22, P0, R10, c[0x0][0x190], 0x1 ;  /* 0x000064000a167a11 */ /* 0x000fe200078008ff */
[----:B------:R1:W-:Y:S01]  /*0860*/  LDGSTS.E.BYPASS.LTC128B.128 [R229+0xc880], [R20.64+0x100], !P5 ;  /* 0x0c88010014e57fae */ /* 0x0003e2000e901d58 */
[----:B------:R-:W-:Y:S01]  /*0870*/  ISETP.LT.OR P5, PT, R4, 0x21, P4 ;  /* 0x000000210400780c */ /* 0x000fe200027a1670 */
[----:B------:R-:W-:Y:S01]  /*0880*/  IMAD.MOV.U32 R3, RZ, RZ, c[0x0][0x1ac] ;  /* 0x00006b00ff037624 */ /* 0x000fe200078e00ff */
[----:B------:R-:W-:Y:S01]  /*0890*/  LEA.HI.X R23, R10, c[0x0][0x194], R6, 0x1, P0 ;  /* 0x000065000a177a11 */ /* 0x000fe200000f0c06 */
[----:B------:R2:W-:Y:S01]  /*08a0*/  LDGSTS.E.BYPASS.LTC128B.128 [R229+0x8880], [R14.64], !P1 ;  /* 0x088800000ee57fae */ /* 0x0005e2000c901d58 */
[C---:B------:R-:W-:Y:S01]  /*08b0*/  @!P2 ISETP.GE.AND P0, PT, R4.reuse, 0x41, PT ;  /* 0x000000410400a80c */ /* 0x040fe20003f06270 */
[----:B------:R-:W-:Y:S01]  /*08c0*/  ULDC.64 UR4, c[0x0][0x188] ;  /* 0x0000620000047ab9 */ /* 0x000fe20000000a00 */
[----:B------:R-:W-:Y:S01]  /*08d0*/  P2R R6, PR, RZ, 0x20 ;  /* 0x00000020ff067803 */ /* 0x000fe20000000000 */
[----:B------:R-:W-:Y:S01]  /*08e0*/  UIMAD.WIDE.U32 UR10, UR20, UR4, URZ ;  /* 0x00000004140a72a5 */ /* 0x000fe2000f8e003f */
[----:B------:R-:W-:Y:S01]  /*08f0*/  @!P2 ISETP.LT.OR P5, PT, R4, 0x41, P4 ;  /* 0x000000410400a80c */ /* 0x000fe200027a1670 */
[----:B------:R-:W-:Y:S01]  /*0900*/  UIMAD UR4, UR8, UR4, URZ ;  /* 0x00000004080472a4 */ /* 0x000fe2000f8e023f */
[----:B------:R-:W-:Y:S01]  /*0910*/  @!P2 ISETP.GE.OR P6, PT, R250, c[0x0][0x1cc], !P0 ;  /* 0x00007300fa00aa0c */ /* 0x000fe200047c6670 */
[----:B------:R-:W-:Y:S01]  /*0920*/  IMAD.WIDE.U32 R242, R236, c[0x0][0x208], R250 ;  /* 0x00008200ecf27a25 */ /* 0x000fe200078e00fa */
[----:B------:R-:W-:Y:S01]  /*0930*/  @!P2 ISETP.GE.OR P4, PT, R230, c[0x0][0x1cc], !P0 ;  /* 0x00007300e600aa0c */ /* 0x000fe20004786670 */
[----:B------:R-:W-:Y:S01]  /*0940*/  UIMAD UR4, UR20, UR5, UR4 ;  /* 0x00000005140472a4 */ /* 0x000fe2000f8e0204 */
[----:B------:R-:W-:Y:S01]  /*0950*/  ISETP.NE.AND P0, PT, R6, RZ, PT ;  /* 0x000000ff0600720c */ /* 0x000fe20003f05270 */
[----:B------:R-:W-:Y:S01]  /*0960*/  IMAD.IADD R241, R243, 0x1, R241 ;  /* 0x00000001f3f17824 */ /* 0x000fe200078e02f1 */
[C---:B------:R-:W-:Y:S01]  /*0970*/  LEA R10, P1, R2.reuse, R22, 0x6 ;  /* 0x00000016020a7211 */ /* 0x040fe200078230ff */
[----:B------:R-:W-:Y:S01]  /*0980*/  UIADD3 UR13, UR11, UR4, URZ ;  /* 0x000000040b0d7290 */ /* 0x000fe2000fffe03f */
[----:B------:R-:W-:Y:S01]  /*0990*/  IMAD.MOV.U32 R240, RZ, RZ, R242 ;  /* 0x000000fffff07224 */ /* 0x000fe200078e00f2 */
[----:B------:R3:W-:Y:S01]  /*09a0*/  STL.64 [R1], R24 ;  /* 0x0000001801007387 */ /* 0x0007e20000100a00 */
[----:B------:R-:W-:Y:S01]  /*09b0*/  LEA.HI.X R11, R2, R23, R3, 0x6, P1 ;  /* 0x00000017020b7211 */ /* 0x000fe200008f3403 */
[----:B------:R-:W-:Y:S01]  /*09c0*/  IMAD R3, R237, c[0x0][0x178], RZ ;  /* 0x00005e00ed037a24 */ /* 0x000fe200078e02ff */
[----:B------:R-:W-:Y:S01]  /*09d0*/  ISETP.GE.AND P1, PT, R250, c[0x0][0x19c], PT ;  /* 0x00006700fa007a0c */ /* 0x000fe20003f26270 */
[----:B------:R-:W-:Y:S01]  /*09e0*/  IMAD.SHL.U32 R0, R0, 0x8, RZ ;  /* 0x0000000800007824 */ /* 0x000fe200078e00ff */
[----:B------:R-:W-:Y:S01]  /*09f0*/  CS2R R112, SRZ ;  /* 0x0000000000707805 */ /* 0x000fe2000001ff00 */
[----:B------:R-:W-:Y:S01]  /*0a00*/  IMAD R248, R236, c[0x0][0x17c], R3 ;  /* 0x00005f00ecf87a24 */ /* 0x000fe200078e0203 */
[----:B------:R-:W-:Y:S01]  /*0a10*/  CS2R R82, SRZ ;  /* 0x0000000000527805 */ /* 0x000fe2000001ff00 */
[----:B------:R2:W-:Y:S01]  /*0a20*/  LDGSTS.E.BYPASS.LTC128B.128 [R229+0xb080], [R14.64+0x80], !P0 ;  /* 0x0b0800800ee57fae */ /* 0x0005e2000c101d58 */
[----:B------:R-:W-:Y:S01]  /*0a30*/  ISETP.GE.AND P0, PT, R231, c[0x0][0x19c], PT ;  /* 0x00006700e7007a0c */ /* 0x000fe20003f06270 */
[----:B------:R-:W-:Y:S01]  /*0a40*/  IMAD.U32 R3, RZ, RZ, UR6 ;  /* 0x00000006ff037e24 */ /* 0x000fe2000f8e00ff */
[----:B------:R-:W-:Y:S01]  /*0a50*/  CS2R R80, SRZ ;  /* 0x0000000000507805 */ /* 0x000fe2000001ff00 */
[----:B------:R2:W-:Y:S01]  /*0a60*/  LDGSTS.E.BYPASS.LTC128B.128 [R229+0xd880], [R14.64+0x100], !P3 ;  /* 0x0d8801000ee57fae */ /* 0x0005e2000d901d58 */
[----:B------:R-:W-:Y:S01]  /*0a70*/  ISETP.GE.AND P3, PT, R230, c[0x0][0x19c], PT ;  /* 0x00006700e6007a0c */ /* 0x000fe20003f66270 */
[----:B------:R-:W-:Y:S01]  /*0a80*/  IMAD.IADD R249, R25, 0x1, R248 ;  /* 0x0000000119f97824 */ /* 0x000fe200078e02f8 */
[----:B------:R-:W-:Y:S01]  /*0a90*/  CS2R R78, SRZ ;  /* 0x00000000004e7805 */ /* 0x000fe2000001ff00 */
[----:B------:R4:W-:Y:S01]  /*0aa0*/  @!P2 LDGSTS.E.BYPASS.LTC128B.128 [R229+0x9880], [R12.64], !P6 ;  /* 0x098800000ce5afae */ /* 0x0009e2000f101d58 */
[C---:B------:R-:W-:Y:S01]  /*0ab0*/  ISETP.LT.OR P6, PT, R4.reuse, 0x1, P1 ;  /* 0x000000010400780c */ /* 0x040fe20000fc1670 */
[----:B------:R-:W-:Y:S01]  /*0ac0*/  IMAD.MOV.U32 R248, RZ, RZ, R24 ;  /* 0x000000fffff87224 */ /* 0x000fe200078e0018 */
[----:B------:R-:W-:Y:S01]  /*0ad0*/  CS2R R76, SRZ ;  /* 0x00000000004c7805 */ /* 0x000fe2000001ff00 */
[----:B------:R4:W-:Y:S01]  /*0ae0*/  @!P2 LDGSTS.E.BYPASS.LTC128B.128 [R229+0xc080], [R12.64+0x80], !P5 ;  /* 0x0c0800800ce5afae */ /* 0x0009e2000e901d58 */
[C---:B------:R-:W-:Y:S01]  /*0af0*/  ISETP.LT.OR P5, PT, R4.reuse, 0x1, P0 ;  /* 0x000000010400780c */ /* 0x040fe200007a1670 */
[----:B------:R-:W-:Y:S01]  /*0b00*/  CS2R R74, SRZ ;  /* 0x00000000004a7805 */ /* 0x000fe2000001ff00 */
[----:B------:R-:W-:Y:S01]  /*0b10*/  CS2R R72, SRZ ;  /* 0x0000000000487805 */ /* 0x000fe2000001ff00 */
[----:B------:R4:W-:Y:S01]  /*0b20*/  @!P2 LDGSTS.E.BYPASS.LTC128B.128 [R229+0xe880], [R12.64+0x100], !P4 ;  /* 0x0e8801000ce5afae */ /* 0x0009e2000e101d58 */
[C---:B------:R-:W-:Y:S01]  /*0b30*/  ISETP.LT.OR P4, PT, R4.reuse, 0x1, P3 ;  /* 0x000000010400780c */ /* 0x040fe20001f81670 */
[----:B------:R-:W-:Y:S01]  /*0b40*/  CS2R R62, SRZ ;  /* 0x00000000003e7805 */ /* 0x000fe2000001ff00 */
[----:B------:R-:W-:Y:S01]  /*0b50*/  CS2R R60, SRZ ;  /* 0x00000000003c7805 */ /* 0x000fe2000001ff00 */
[----:B------:R-:W-:Y:S01]  /*0b60*/  CS2R R66, SRZ ;  /* 0x0000000000427805 */ /* 0x000fe2000001ff00 */
[----:B------:R-:W-:Y:S01]  /*0b70*/  CS2R R64, SRZ ;  /* 0x0000000000407805 */ /* 0x000fe2000001ff00 */
[----:B------:R5:W-:Y:S01]  /*0b80*/  LDGSTS.E.BYPASS.LTC128B.128 [R229+0x80], [R22.64], !P6 ;  /* 0x0008000016e57fae */ /* 0x000be2000f101d58 */
[C---:B------:R-:W-:Y:S01]  /*0b90*/  ISETP.LT.OR P6, PT, R4.reuse, 0x21, P1 ;  /* 0x000000210400780c */ /* 0x040fe20000fc1670 */
[----:B------:R-:W-:Y:S01]  /*0ba0*/  CS2R R70, SRZ ;  /* 0x0000000000467805 */ /* 0x000fe2000001ff00 */
[C---:B------:R-:W-:Y:S01]  /*0bb0*/  @!P2 ISETP.LT.OR P1, PT, R4.reuse, 0x41, P1 ;  /* 0x000000410400a80c */ /* 0x040fe20000f21670 */
[----:B------:R5:W-:Y:S01]  /*0bc0*/  LDGSTS.E.BYPASS.LTC128B.128 [R229+0x2880], [R22.64+0x80], !P5 ;  /* 0x0288008016e57fae */ /* 0x000be2000e901d58 */
[C---:B------:R-:W-:Y:S01]  /*0bd0*/  ISETP.LT.OR P5, PT, R4.reuse, 0x21, P0 ;  /* 0x000000210400780c */ /* 0x040fe200007a1670 */
[----:B------:R-:W-:Y:S01]  /*0be0*/  CS2R R68, SRZ ;  /* 0x0000000000447805 */ /* 0x000fe2000001ff00 */
[----:B------:R-:W-:Y:S01]  /*0bf0*/  CS2R R58, SRZ ;  /* 0x00000000003a7805 */ /* 0x000fe2000001ff00 */
[----:B------:R5:W-:Y:S01]  /*0c00*/  LDGSTS.E.BYPASS.LTC128B.128 [R229+0x5080], [R22.64+0x100], !P4 ;  /* 0x0508010016e57fae */ /* 0x000be2000e101d58 */
[C---:B------:R-:W-:Y:S01]  /*0c10*/  ISETP.LT.OR P4, PT, R4.reuse, 0x21, P3 ;  /* 0x000000210400780c */ /* 0x040fe20001f81670 */
[----:B--2---:R-:W-:Y:S01]  /*0c20*/  IMAD.WIDE.U32 R14, R5, c[0x0][0x270], R238 ;  /* 0x00009c00050e7a25 */ /* 0x004fe200078e00ee */
[----:B------:R-:W-:Y:S01]  /*0c30*/  CS2R R56, SRZ ;  /* 0x0000000000387805 */ /* 0x000fe2000001ff00 */
[----:B------:R-:W-:Y:S01]  /*0c40*/  CS2R R54, SRZ ;  /* 0x0000000000367805 */ /* 0x000fe2000001ff00 */
[----:B------:R-:W-:Y:S01]  /*0c50*/  CS2R R52, SRZ ;  /* 0x0000000000347805 */ /* 0x000fe2000001ff00 */
[----:B------:R2:W-:Y:S01]  /*0c60*/  LDGSTS.E.BYPASS.LTC128B.128 [R229+0x1080], [R10.64], !P6 ;  /* 0x010800000ae57fae */ /* 0x0005e2000f101d58 */
[----:B------:R-:W-:Y:S01]  /*0c70*/  ISETP.GE.AND P6, PT, R231, c[0x0][0x16c], PT ;  /* 0x00005b00e7007a0c */ /* 0x000fe20003fc6270 */
[----:B------:R-:W-:Y:S01]  /*0c80*/  CS2R R50, SRZ ;  /* 0x0000000000327805 */ /* 0x000fe2000001ff00 */
[----:B------:R-:W-:Y:S01]  /*0c90*/  P2R R2, PR, RZ, 0x2 ;  /* 0x00000002ff027803 */ /* 0x000fe20000000000 */
[----:B------:R2:W-:Y:S01]  /*0ca0*/  LDGSTS.E.BYPASS.LTC128B.128 [R229+0x3880], [R10.64+0x80], !P5 ;  /* 0x038800800ae57fae */ /* 0x0005e2000e901d58 */
[C---:B------:R-:W-:Y:S01]  /*0cb0*/  @!P2 ISETP.LT.OR P1, PT, R4.reuse, 0x41, P0 ;  /* 0x000000410400a80c */ /* 0x040fe20000721670 */
[----:B------:R-:W-:Y:S01]  /*0cc0*/  CS2R R48, SRZ ;  /* 0x0000000000307805 */ /* 0x000fe2000001ff00 */
[----:B------:R-:W-:Y:S01]  /*0cd0*/  @!P2 ISETP.LT.OR P0, PT, R4, 0x41, P3 ;  /* 0x000000410400a80c */ /* 0x000fe20001f01670 */
[----:B------:R-:W-:Y:S01]  /*0ce0*/  IMAD.U32 R4, RZ, RZ, UR7 ;  /* 0x00000007ff047e24 */ /* 0x000fe2000f8e00ff */
[----:B------:R-:W-:Y:S01]  /*0cf0*/  ISETP.NE.AND P3, PT, R2, RZ, PT ;  /* 0x000000ff0200720c */ /* 0x000fe20003f65270 */
[----:B------:R2:W-:Y:S01]  /*0d00*/  LDGSTS.E.BYPASS.LTC128B.128 [R229+0x6080], [R10.64+0x100], !P4 ;  /* 0x060801000ae57fae */ /* 0x0005e2000e101d58 */
[----:B------:R-:W-:Y:S01]  /*0d10*/  SEL R6, RZ, 0xffffffff, P6 ;  /* 0xffffffffff067807 */ /* 0x000fe20003000000 */
[----:B----4-:R-:W-:Y:S01]  /*0d20*/  IMAD.WIDE.U32 R12, R5, c[0x0][0x180], R248 ;  /* 0x00006000050c7a25 */ /* 0x010fe200078e00f8 */
[----:B------:R-:W-:Y:S01]  /*0d30*/  ISETP.GE.AND P5, PT, R230, c[0x0][0x16c], PT ;  /* 0x00005b00e6007a0c */ /* 0x000fe20003fa6270 */
[----:B------:R-:W-:Y:S01]  /*0d40*/  ULDC.64 UR6, c[0x0][0x178] ;  /* 0x00005e0000067ab9 */ /* 0x000fe20000000a00 */
[----:B------:R-:W-:Y:S01]  /*0d50*/  CS2R R38, SRZ ;  /* 0x0000000000267805 */ /* 0x000fe2000001ff00 */
[----:B------:R-:W-:Y:S01]  /*0d60*/  IMAD.SHL.U32 R6, R6, 0x2, RZ ;  /* 0x0000000206067824 */ /* 0x000fe200078e00ff */
[----:B------:R-:W-:Y:S01]  /*0d70*/  USHF.L.U32 UR4, UR6, 0x5, URZ ;  /* 0x0000000506047899 */ /* 0x000fe2000800063f */
[----:B------:R-:W-:Y:S01]  /*0d80*/  CS2R R36, SRZ ;  /* 0x0000000000247805 */ /* 0x000fe2000001ff00 */
[----:B------:R-:W-:Y:S01]  /*0d90*/  USHF.L.U64.HI UR7, UR6, UR9, UR7 ;  /* 0x0000000906077299 */ /* 0x000fe20008010207 */
[----:B------:R-:W-:Y:S01]  /*0da0*/  P2R R2, PR, RZ, 0x1 ;  /* 0x00000001ff027803 */ /* 0x000fe20000000000 */
[----:B------:R-:W-:Y:S01]  /*0db0*/  CS2R R42, SRZ ;  /* 0x00000000002a7805 */ /* 0x000fe2000001ff00 */
[----:B------:R-:W-:Y:S01]  /*0dc0*/  ISETP.GE.AND P0, PT, R250, c[0x0][0x16c], PT ;  /* 0x00005b00fa007a0c */ /* 0x000fe20003f06270 */
[----:B------:R-:W-:Y:S01]  /*0dd0*/  USHF.L.U64.HI UR7, UR4, 0x1, UR7 ;  /* 0x0000000104077899 */ /* 0x000fe20008010207 */
[----:B------:R-:W-:Y:S01]  /*0de0*/  ISETP.NE.AND P4, PT, R2, RZ, PT ;  /* 0x000000ff0200720c */ /* 0x000fe20003f85270 */
[----:B------:R-:W-:Y:S01]  /*0df0*/  CS2R R40, SRZ ;  /* 0x0000000000287805 */ /* 0x000fe2000001ff00 */
[----:B------:R-:W-:Y:S01]  /*0e00*/  SEL R7, RZ, 0x1, P0 ;  /* 0x00000001ff077807 */ /* 0x000fe20000000000 */
[----:B------:R-:W-:Y:S01]  /*0e10*/  CS2R R46, SRZ ;  /* 0x00000000002e7805 */ /* 0x000fe2000001ff00 */
[----:B------:R-:W-:Y:S01]  /*0e20*/  SHF.R.S32.HI R2, RZ, 0x1f, R5 ;  /* 0x0000001fff027819 */ /* 0x000fe20000011405 */
[----:B------:R-:W-:Y:S01]  /*0e30*/  CS2R R44, SRZ ;  /* 0x00000000002c7805 */ /* 0x000fe2000001ff00 */
[----:B------:R-:W-:Y:S01]  /*0e40*/  LOP3.LUT R6, R6, 0x2, R7, 0xe2, !PT ;  /* 0x0000000206067812 */ /* 0x000fe200078ee207 */
[----:B------:R-:W-:Y:S01]  /*0e50*/  CS2R R34, SRZ ;  /* 0x0000000000227805 */ /* 0x000fe2000001ff00 */
[----:B------:R-:W-:Y:S01]  /*0e60*/  CS2R R32, SRZ ;  /* 0x0000000000207805 */ /* 0x000fe2000001ff00 */
[----:B------:R-:W-:Y:S01]  /*0e70*/  CS2R R30, SRZ ;  /* 0x00000000001e7805 */ /* 0x000fe2000001ff00 */
[----:B------:R-:W-:Y:S01]  /*0e80*/  CS2R R28, SRZ ;  /* 0x00000000001c7805 */ /* 0x000fe2000001ff00 */
[----:B------:R-:W-:Y:S01]  /*0e90*/  @P0 LOP3.LUT R233, R233, 0x1, RZ, 0xfc, !PT ;  /* 0x00000001e9e90812 */ /* 0x000fe200078efcff */
[----:B------:R-:W-:Y:S01]  /*0ea0*/  CS2R R26, SRZ ;  /* 0x00000000001a7805 */ /* 0x000fe2000001ff00 */
[----:B--2---:R-:W-:-:S04]  /*0eb0*/  @!P2 LEA R10, P0, R4, R10, 0x1 ;  /* 0x0000000a040aa211 */ /* 0x004fc800078008ff */
[----:B------:R-:W-:Y:S01]  /*0ec0*/  @!P2 LEA.HI.X R11, R4, R11, R3, 0x1, P0 ;  /* 0x0000000b040ba211 */ /* 0x000fe200000f0c03 */
[----:B------:R-:W-:Y:S01]  /*0ed0*/  IMAD R4, R2, c[0x0][0x180], RZ ;  /* 0x0000600002047a24 */ /* 0x000fe200078e02ff */
[----:B------:R-:W-:Y:S02]  /*0ee0*/  SEL R3, RZ, 0x4, P5 ;  /* 0x00000004ff037807 */ /* 0x000fe40002800000 */
[----:B------:R-:W-:Y:S01]  /*0ef0*/  IADD3 R7, P0, R12, UR10, RZ ;  /* 0x0000000a0c077c10 */ /* 0x000fe2000ff1e0ff */
[----:B------:R-:W-:Y:S01]  /*0f00*/  IMAD R4, R5, c[0x0][0x184], R4 ;  /* 0x0000610005047a24 */ /* 0x000fe200078e0204 */
[----:B------:R-:W-:Y:S01]  /*0f10*/  LOP3.LUT R3, R6, R3, RZ, 0xfc, !PT ;  /* 0x0000000306037212 */ /* 0x000fe200078efcff */
[----:B------:R-:W-:Y:S01]  /*0f20*/  USHF.L.U32 UR10, UR4, 0x1, URZ ;  /* 0x00000001040a7899 */ /* 0x000fe2000800063f */
[----:B------:R2:W-:Y:S02]  /*0f30*/  @!P2 LDGSTS.E.BYPASS.LTC128B.128 [R229+0x2080], [R10.64], !P3 ;  /* 0x020800000ae5afae */ /* 0x0005e4000d901d58 */
[----:B------:R-:W-:Y:S01]  /*0f40*/  IADD3.X R4, R13, UR13, R4, P0, !PT ;  /* 0x0000000d0d047c10 */ /* 0x000fe200087fe404 */
[----:B------:R-:W-:Y:S01]  /*0f50*/  ULDC.64 UR4, c[0x0][0x278] ;  /* 0x00009e0000047ab9 */ /* 0x000fe20000000a00 */
[----:B-1----:R-:W-:Y:S01]  /*0f60*/  LEA R20, P0, R7, c[0x0][0x160], 0x1 ;  /* 0x0000580007147a11 */ /* 0x002fe200078008ff */
[----:B------:R2:W-:Y:S01]  /*0f70*/  @!P2 LDGSTS.E.BYPASS.LTC128B.128 [R229+0x4880], [R10.64+0x80], !P1 ;  /* 0x048800800ae5afae */ /* 0x0005e2000c901d58 */
[----:B------:R-:W-:Y:S01]  /*0f80*/  LOP3.LUT R6, R3, 0x1, RZ, 0xc0, !PT ;  /* 0x0000000103067812 */ /* 0x000fe200078ec0ff */
[----:B------:R-:W-:Y:S01]  /*0f90*/  UIMAD UR15, UR8, UR4, URZ ;  /* 0x00000004080f72a4 */ /* 0x000fe2000f8e023f */
[----:B------:R-:W-:Y:S01]  /*0fa0*/  LEA.HI.X R21, R7, c[0x0][0x164], R4, 0x1, P0 ;  /* 0x0000590007157a11 */ /* 0x000fe200000f0c04 */
[----:B------:R2:W-:Y:S01]  /*0fb0*/  @!P2 LDGSTS.E.BYPASS.LTC128B.128 [R229+0x7080], [R10.64+0x100], !P4 ;  /* 0x070801000ae5afae */ /* 0x0005e2000e101d58 */
[----:B------:R-:W-:Y:S01]  /*0fc0*/  ISETP.NE.U32.AND P3, PT, R6, 0x1, PT ;  /* 0x000000010600780c */ /* 0x000fe20003f65070 */
[----:B------:R-:W-:Y:S01]  /*0fd0*/  UIMAD.WIDE.U32 UR16, UR20, UR4, URZ ;  /* 0x00000004141072a5 */ /* 0x000fe2000f8e003f */
[----:B------:R-:W-:Y:S01]  /*0fe0*/  IADD3 R7, -R236, c[0x0][0x168], RZ ;  /* 0x00005a00ec077a10 */ /* 0x000fe20007ffe1ff */
[----:B------:R-:W0:Y:S01]  /*0ff0*/  LDGDEPBAR ;  /* 0x00000000000079af */ /* 0x000e220000000000 */
[----:B------:R-:W-:Y:S01]  /*1000*/  IADD3 R12, P0, R20, UR10, RZ ;  /* 0x0000000a140c7c10 */ /* 0x000fe2000ff1e0ff */
[----:B------:R-:W-:Y:S01]  /*1010*/  UIMAD UR15, UR20, UR5, UR15 ;  /* 0x00000005140f72a4 */ /* 0x000fe2000f8e020f */
[----:B------:R-:W-:Y:S01]  /*1020*/  LOP3.LUT P2, RZ, R3, 0x2, RZ, 0xc0, !PT ;  /* 0x0000000203ff7812 */ /* 0x000fe2000784c0ff */
[C---:B------:R-:W-:Y:S01]  /*1030*/  IMAD R4, R2.reuse, c[0x0][0x270], RZ ;  /* 0x00009c0002047a24 */ /* 0x040fe200078e02ff */
[----:B------:R-:W-:Y:S01]  /*1040*/  ISETP.LT.OR P1, PT, R7, 0x1, P3 ;  /* 0x000000010700780c */ /* 0x000fe20001f21670 */
[----:B------:R-:W-:Y:S01]  /*1050*/  ULDC.64 UR4, c[0x0][0x218] ;  /* 0x0000860000047ab9 */ /* 0x000fe20000000a00 */
[----:B------:R-:W-:Y:S01]  /*1060*/  IADD3.X R13, R21, UR7, RZ, P0, !PT ;  /* 0x00000007150d7c10 */ /* 0x000fe200087fe4ff */
[----:B------:R-:W-:Y:S01]  /*1070*/  UIMAD.WIDE.U32 UR18, UR20, UR4, URZ ;  /* 0x00000004141272a5 */ /* 0x000fe2000f8e003f */
[----:B------:R-:W-:Y:S01]  /*1080*/  ISETP.LT.OR P0, PT, R7, 0x1, !P2 ;  /* 0x000000010700780c */ /* 0x000fe20005701670 */
[----:B------:R-:W-:Y:S01]  /*1090*/  UIMAD UR4, UR8, UR4, URZ ;  /* 0x00000004080472a4 */ /* 0x000fe2000f8e023f */
[----:B------:R-:W-:Y:S01]  /*10a0*/  LOP3.LUT P4, RZ, R3, 0x4, RZ, 0xc0, !PT ;  /* 0x0000000403ff7812 */ /* 0x000fe2000788c0ff */
[----:B------:R-:W-:Y:S01]  /*10b0*/  UIADD3 UR15, UR17, UR15, URZ ;  /* 0x0000000f110f7290 */ /* 0x000fe2000fffe03f */
[----:B------:R-:W-:Y:S01]  /*10c0*/  IMAD R3, R5, c[0x0][0x274], R4 ;  /* 0x00009d0005037a24 */ /* 0x000fe200078e0204 */
[----:B------:R-:W-:Y:S01]  /*10d0*/  UIMAD UR5, UR20, UR5, UR4 ;  /* 0x00000005140572a4 */ /* 0x000fe2000f8e0204 */
[----:B------:R-:W-:Y:S01]  /*10e0*/  IMAD R6, R2, c[0x0][0x210], RZ ;  /* 0x0000840002067a24 */ /* 0x000fe200078e02ff */
[----:B------:R-:W-:-:S02]  /*10f0*/  ISETP.LT.OR P2, PT, R7, 0x21, !P2 ;  /* 0x000000210700780c */ /* 0x000fc40005741670 */
[----:B------:R1:W-:Y:S01]  /*1100*/  LDGSTS.E.BYPASS.LTC128B.128 [R229+0xf080], [R20.64], !P1 ;  /* 0x0f08000014e57fae */ /* 0x0003e2000c901d58 */
[----:B------:R-:W-:Y:S01]  /*1110*/  ISETP.LT.OR P1, PT, R7, 0x21, P3 ;  /* 0x000000210700780c */ /* 0x000fe20001f21670 */
[----:B------:R-:W-:Y:S01]  /*1120*/  UIADD3 UR14, UR19, UR5, URZ ;  /* 0x00000005130e7290 */ /* 0x000fe2000fffe03f */
[----:B------:R-:W-:Y:S01]  /*1130*/  IMAD R6, R5, c[0x0][0x214], R6 ;  /* 0x0000850005067a24 */ /* 0x000fe200078e0206 */
[----:B------:R1:W-:Y:S01]  /*1140*/  LDGSTS.E.BYPASS.LTC128B.128 [R229+0x11080], [R20.64+0x80], !P0 ;  /* 0x1108008014e57fae */ /* 0x0003e2000c101d58 */
[----:B------:R-:W-:Y:S01]  /*1150*/  ISETP.LT.OR P0, PT, R7, 0x1, !P4 ;  /* 0x000000010700780c */ /* 0x000fe20006701670 */
[----:B--2---:R-:W-:Y:S01]  /*1160*/  IMAD.WIDE.U32 R10, R5, c[0x0][0x210], R240 ;  /* 0x00008400050a7a25 */ /* 0x004fe200078e00f0 */
[----:B------:R-:W-:Y:S01]  /*1170*/  ULDC.64 UR4, c[0x0][0x208] ;  /* 0x0000820000047ab9 */ /* 0x000fe20000000a00 */
[----:B------:R-:W-:Y:S01]  /*1180*/  ISETP.LT.OR P3, PT, R7, 0x21, !P4 ;  /* 0x000000210700780c */ /* 0x000fe20006761670 */
[----:B------:R-:W-:Y:S01]  /*1190*/  USHF.L.U32 UR11, UR4, 0x5, URZ ;  /* 0x00000005040b7899 */ /* 0x000fe2000800063f */
[----:B------:R-:W-:Y:S01]  /*11a0*/  ISETP.GT.AND P4, PT, R234, 0xf, PT ;  /* 0x0000000fea00780c */ /* 0x000fe20003f84270 */
[----:B------:R-:W-:-:S04]  /*11b0*/  USHF.L.U64.HI UR5, UR4, UR9, UR5 ;  /* 0x0000000904057299 */ /* 0x000fc80008010205 */
[----:B------:R-:W-:-:S03]  /*11c0*/  USHF.L.U64.HI UR5, UR11, 0x1, UR5 ;  /* 0x000000010b057899 */ /* 0x000fc60008010205 */
[----:B------:R1:W-:Y:S01]  /*11d0*/  LDGSTS.E.BYPASS.LTC128B.128 [R229+0x13080], [R20.64+0x100], !P0 ;  /* 0x1308010014e57fae */ /* 0x0003e2000c101d58 */
[----:B------:R-:W-:-:S03]  /*11e0*/  IADD3 R4, P0, R14, UR16, RZ ;  /* 0x000000100e047c10 */ /* 0x000fc6000ff1e0ff */
[----:B------:R2:W-:Y:S01]  /*11f0*/  LDGSTS.E.BYPASS.LTC128B.128 [R229+0x10080], [R12.64], !P1 ;  /* 0x100800000ce57fae */ /* 0x0005e2000c901d58 */
[----:B------:R-:W-:Y:S02]  /*1200*/  IADD3.X R3, R15, UR15, R3, P0, !PT ;  /* 0x0000000f0f037c10 */ /* 0x000fe400087fe403 */
[----:B------:R-:W-:-:S04]  /*1210*/  IADD3 R8, P0, R10, UR18, RZ ;  /* 0x000000120a087c10 */ /* 0x000fc8000ff1e0ff */
[----:B------:R-:W-:Y:S01]  /*1220*/  IADD3.X R11, R11, UR14, R6, P0, !PT ;  /* 0x0000000e0b0b7c10 */ /* 0x000fe200087fe406 */
[----:B------:R-:W-:Y:S01]  /*1230*/  IMAD.U32 R6, RZ, RZ, UR10 ;  /* 0x0000000aff067e24 */ /* 0x000fe2000f8e00ff */
[----:B------:R-:W-:Y:S01]  /*1240*/  LEA R14, P0, R8, c[0x0][0x1f0], 0x1 ;  /* 0x00007c00080e7a11 */ /* 0x000fe200078008ff */
[----:B------:R-:W-:-:S03]  /*1250*/  USHF.L.U32 UR10, UR11, 0x1, URZ ;  /* 0x000000010b0a7899 */ /* 0x000fc6000800063f */
[----:B------:R-:W-:Y:S02]  /*1260*/  LEA.HI.X R15, R8, c[0x0][0x1f4], R11, 0x1, P0 ;  /* 0x00007d00080f7a11 */ /* 0x000fe400000f0c0b */
[----:B-----5:R-:W-:-:S04]  /*1270*/  IADD3 R22, P1, P0, R6, 0x80, R20 ;  /* 0x0000008006167810 */ /* 0x020fc8000783e014 */
[--C-:B------:R-:W-:Y:S02]  /*1280*/  IADD3.X R23, RZ, UR7, R21.reuse, P1, P0 ;  /* 0x00000007ff177c10 */ /* 0x100fe40008fe0415 */
[----:B---3--:R-:W-:Y:S01]  /*1290*/  IADD3 R24, P1, P0, R6, 0x100, R20 ;  /* 0x0000010006187810 */ /* 0x008fe2000783e014 */
[----:B-1----:R-:W-:Y:S02]  /*12a0*/  IMAD.U32 R20, RZ, RZ, UR10 ;  /* 0x0000000aff147e24 */ /* 0x002fe4000f8e00ff */
[----:B------:R1:W-:Y:S01]  /*12b0*/  LDGSTS.E.BYPASS.LTC128B.128 [R229+0x12080], [R22.64], !P2 ;  /* 0x1208000016e57fae */ /* 0x0003e2000d101d58 */
[----:B------:R-:W-:Y:S02]  /*12c0*/  IADD3.X R25, RZ, UR7, R21, P1, P0 ;  /* 0x00000007ff197c10 */ /* 0x000fe40008fe0415 */
[----:B------:R-:W-:Y:S02]  /*12d0*/  ISETP.GE.AND P2, PT, R250, c[0x0][0x1fc], PT ;  /* 0x00007f00fa007a0c */ /* 0x000fe40003f46270 */
[----:B------:R-:W-:Y:S01]  /*12e0*/  IADD3 R20, P1, P0, R20, 0x100, R14 ;  /* 0x0000010014147810 */ /* 0x000fe2000783e00e */
[----:B------:R3:W-:Y:S01]  /*12f0*/  LDGSTS.E.BYPASS.LTC128B.128 [R229+0x14080], [R24.64], !P3 ;  /* 0x1408000018e57fae */ /* 0x0007e2000d901d58 */
[----:B------:R-:W-:-:S02]  /*1300*/  ISETP.GE.AND P3, PT, R231, c[0x0][0x1fc], PT ;  /* 0x00007f00e7007a0c */ /* 0x000fc40003f66270 */
[----:B------:R-:W-:Y:S02]  /*1310*/  IADD3.X R21, RZ, UR5, R15, P1, P0 ;  /* 0x00000005ff157c10 */ /* 0x000fe40008fe040f */
[C---:B------:R-:W-:Y:S02]  /*1320*/  LEA R10, P0, R4.reuse, c[0x0][0x258], 0x2 ;  /* 0x00009600040a7a11 */ /* 0x040fe400078010ff */
[C---:B------:R-:W-:Y:S02]  /*1330*/  ISETP.LT.OR P1, PT, R7.reuse, 0x1, P2 ;  /* 0x000000010700780c */ /* 0x040fe40001721670 */
[----:B------:R-:W-:Y:S01]  /*1340*/  LEA.HI.X R11, R4, c[0x0][0x25c], R3, 0x2, P0 ;  /* 0x00009700040b7a11 */ /* 0x000fe200000f1403 */
[----:B------:R-:W-:Y:S01]  /*1350*/  @!P4 IMAD.SHL.U32 R3, R234, 0x10, RZ ;  /* 0x00000010ea03c824 */ /* 0x000fe200078e00ff */
[----:B------:R-:W-:Y:S01]  /*1360*/  ISETP.LT.OR P0, PT, R7, 0x1, P3 ;  /* 0x000000010700780c */ /* 0x000fe20001f01670 */
[----:B------:R-:W-:Y:S01]  /*1370*/  IMAD R4, R2, c[0x0][0x288], RZ ;  /* 0x0000a20002047a24 */ /* 0x000fe200078e02ff */
[----:B------:R-:W-:-:S02]  /*1380*/  ISETP.GE.AND P2, PT, R230, c[0x0][0x1fc], PT ;  /* 0x00007f00e6007a0c */ /* 0x000fc40003f46270 */
[----:B------:R4:W-:Y:S01]  /*1390*/  @!P4 LDGSTS.E.BYPASS.LTC128B.128 [R3+0x21080], [R10.64] ;  /* 0x210800000a03cfae */ /* 0x0009e2000b901d58 */
[-C--:B--2---:R-:W-:Y:S01]  /*13a0*/  LEA.HI R13, R19, R234.reuse, RZ, 0x4 ;  /* 0x000000ea130d7211 */ /* 0x084fe200078f20ff */
[----:B------:R-:W-:Y:S01]  /*13b0*/  IMAD R4, R5, c[0x0][0x28c], R4 ;  /* 0x0000a30005047a24 */ /* 0x000fe200078e0204 */
[CC--:B------:R-:W-:Y:S01]  /*13c0*/  LEA.HI R6, R19.reuse, R234.reuse, RZ, 0x5 ;  /* 0x000000ea13067211 */ /* 0x0c0fe200078f28ff */
[----:B------:R-:W0:Y:S01]  /*13d0*/  LDGDEPBAR ;  /* 0x00000000000079af */ /* 0x000e220000000000 */
[----:B------:R-:W-:Y:S02]  /*13e0*/  SHF.R.S32.HI R8, RZ, 0x4, R13 ;  /* 0x00000004ff087819 */ /* 0x000fe4000001140d */
[----:B------:R-:W-:Y:S01]  /*13f0*/  LEA.HI R12, R19, R234, RZ, 0x7 ;  /* 0x000000ea130c7211 */ /* 0x000fe200078f38ff */
[----:B------:R2:W-:Y:S01]  /*1400*/  LDGSTS.E.BYPASS.LTC128B.128 [R229+0x1b080], [R14.64], !P1 ;  /* 0x1b0800000ee57fae */ /* 0x0005e2000c901d58 */
[----:B------:R-:W-:-:S03]  /*1410*/  ISETP.GE.AND P1, PT, R250, c[0x0][0x1fc], PT ;  /* 0x00007f00fa007a0c */ /* 0x000fc60003f26270 */
[----:B------:R2:W-:Y:S01]  /*1420*/  LDGSTS.E.BYPASS.LTC128B.128 [R229+0x1d080], [R14.64+0x80], !P0 ;  /* 0x1d0800800ee57fae */ /* 0x0005e2000c101d58 */
[----:B-1----:R-:W-:Y:S01]  /*1430*/  IADD3 R22, P0, R14, UR10, RZ ;  /* 0x0000000a0e167c10 */ /* 0x002fe2000ff1e0ff */
[----:B---3--:R-:W-:-:S03]  /*1440*/  IMAD.WIDE.U32 R24, R5, c[0x0][0x288], R238 ;  /* 0x0000a20005187a25 */ /* 0x008fc600078e00ee */
[----:B------:R-:W-:Y:S01]  /*1450*/  IADD3.X R23, R15, UR5, RZ, P0, !PT ;  /* 0x000000050f177c10 */ /* 0x000fe200087fe4ff */
[----:B------:R-:W-:Y:S01]  /*1460*/  ULDC.64 UR4, c[0x0][0x290] ;  /* 0x0000a40000047ab9 */ /* 0x000fe20000000a00 */
[----:B------:R-:W-:Y:S01]  /*1470*/  ISETP.LT.OR P0, PT, R7, 0x1, P2 ;  /* 0x000000010700780c */ /* 0x000fe20001701670 */
[----:B------:R-:W-:Y:S02]  /*1480*/  UIMAD UR7, UR8, UR4, URZ ;  /* 0x00000004080772a4 */ /* 0x000fe4000f8e023f */
[----:B------:R-:W-:Y:S02]  /*1490*/  UIMAD.WIDE.U32 UR10, UR20, UR4, URZ ;  /* 0x00000004140a72a5 */ /* 0x000fe4000f8e003f */
[----:B------:R-:W-:Y:S01]  /*14a0*/  UIMAD UR5, UR20, UR5, UR7 ;  /* 0x00000005140572a4 */ /* 0x000fe2000f8e0207 */
[----:B----4-:R-:W-:-:S03]  /*14b0*/  LEA.HI R11, R19, R234, RZ, 0x2 ;  /* 0x000000ea130b7211 */ /* 0x010fc600078f10ff */
[----:B------:R-:W-:Y:S01]  /*14c0*/  UIADD3 UR16, UR11, UR5, URZ ;  /* 0x000000050b107290 */ /* 0x000fe2000fffe03f */
[----:B------:R-:W-:Y:S02]  /*14d0*/  LEA.HI R3, R13, R8, RZ, 0x1 ;  /* 0x000000080d037211 */ /* 0x000fe400078f08ff */
[--C-:B------:R-:W-:Y:S01]  /*14e0*/  SHF.R.S32.HI R17, RZ, 0x2, R11.reuse ;  /* 0x00000002ff117819 */ /* 0x100fe2000001140b */
[----:B------:R2:W-:Y:S01]  /*14f0*/  LDGSTS.E.BYPASS.LTC128B.128 [R229+0x1f080], [R14.64+0x100], !P0 ;  /* 0x1f0801000ee57fae */ /* 0x0005e2000c101d58 */
[----:B------:R-:W-:Y:S01]  /*1500*/  SHF.R.S32.HI R232, RZ, 0x1f, R11 ;  /* 0x0000001fffe87819 */ /* 0x000fe2000001140b */
[----:B------:R-:W-:Y:S01]  /*1510*/  ULDC UR11, c[0x0][0x168] ;  /* 0x00005a00000b7ab9 */ /* 0x000fe20000000800 */
[----:B------:R-:W-:Y:S01]  /*1520*/  ISETP.LT.OR P0, PT, R7, 0x21, P1 ;  /* 0x000000210700780c */ /* 0x000fe20000f01670 */
[----:B------:R-:W-:Y:S01]  /*1530*/  UISETP.GE.AND UP0, UPT, UR11, 0x1, UPT ;  /* 0x000000010b00788c */ /* 0x000fe2000bf06270 */
[----:B------:R-:W-:Y:S02]  /*1540*/  LEA.HI R232, R232, R17, RZ, 0x3 ;  /* 0x00000011e8e87211 */ /* 0x000fe400078f18ff */
[----:B------:R-:W-:-:S02]  /*1550*/  LOP3.LUT R3, R3, 0xfffffffe, RZ, 0xc0, !PT ;  /* 0xfffffffe03037812 */ /* 0x000fc400078ec0ff */
[----:B------:R-:W-:Y:S02]  /*1560*/  LOP3.LUT R232, R232, 0xfffffff8, RZ, 0xc0, !PT ;  /* 0xfffffff8e8e87812 */ /* 0x000fe400078ec0ff */
[----:B------:R-:W-:Y:S01]  /*1570*/  SHF.R.S32.HI R10, RZ, 0x5, R6 ;  /* 0x00000005ff0a7819 */ /* 0x000fe20000011406 */
[----:B------:R-:W-:Y:S01]  /*1580*/  IMAD.IADD R3, R8, 0x1, -R3 ;  /* 0x0000000108037824 */ /* 0x000fe200078e0a03 */
[----:B------:R-:W-:Y:S01]  /*1590*/  LOP3.LUT R13, R13, 0xfffffff0, RZ, 0xc0, !PT ;  /* 0xfffffff00d0d7812 */ /* 0x000fe200078ec0ff */
[----:B------:R-:W-:Y:S01]  /*15a0*/  IMAD.IADD R232, R17, 0x1, -R232 ;  /* 0x0000000111e87824 */ /* 0x000fe200078e0ae8 */
[----:B------:R-:W-:Y:S01]  /*15b0*/  SHF.R.S32.HI R17, RZ, 0x1f, R6 ;  /* 0x0000001fff117819 */ /* 0x000fe20000011406 */
[----:B------:R1:W-:Y:S01]  /*15c0*/  LDGSTS.E.BYPASS.LTC128B.128 [R229+0x1c080], [R22.64], !P0 ;  /* 0x1c08000016e57fae */ /* 0x0003e2000c101d58 */
[----:B------:R-:W-:Y:S01]  /*15d0*/  ISETP.LT.OR P1, PT, R7, 0x21, P3 ;  /* 0x000000210700780c */ /* 0x000fe20001f21670 */
[----:B------:R-:W-:Y:S01]  /*15e0*/  IMAD.IADD R13, R234, 0x1, -R13 ;  /* 0x00000001ea0d7824 */ /* 0x000fe200078e0a0d */
[----:B------:R-:W-:Y:S01]  /*15f0*/  LEA.HI R8, R17, R10, RZ, 0x2 ;  /* 0x0000000a11087211 */ /* 0x000fe200078f10ff */
[----:B------:R-:W-:Y:S01]  /*1600*/  IMAD.SHL.U32 R228, R3, 0x8, RZ ;  /* 0x0000000803e47824 */ /* 0x000fe200078e00ff */
[----:B------:R-:W-:Y:S01]  /*1610*/  LOP3.LUT R11, R11, 0xfffffffc, RZ, 0xc0, !PT ;  /* 0xfffffffc0b0b7812 */ /* 0x000fe200078ec0ff */
[----:B------:R-:W-:Y:S01]  /*1620*/  IMAD.SHL.U32 R219, R13, 0x10, RZ ;  /* 0x000000100ddb7824 */ /* 0x000fe200078e00ff */
[----:B------:R-:W-:-:S02]  /*1630*/  LOP3.LUT R17, R8, 0xfffffffc, RZ, 0xc0, !PT ;  /* 0xfffffffc08117812 */ /* 0x000fc400078ec0ff */
[----:B------:R-:W-:Y:S02]  /*1640*/  SHF.R.S32.HI R18, RZ, 0x1f, R13 ;  /* 0x0000001fff127819 */ /* 0x000fe4000001140d */
[----:B--2---:R-:W-:Y:S02]  /*1650*/  IADD3 R15, P0, R24, UR10, RZ ;  /* 0x0000000a180f7c10 */ /* 0x004fe4000ff1e0ff */
[----:B------:R-:W-:Y:S01]  /*1660*/  LOP3.LUT R219, R219, 0xf0, RZ, 0xc0, !PT ;  /* 0x000000f0dbdb7812 */ /* 0x000fe200078ec0ff */
[----:B------:R1:W-:Y:S01]  /*1670*/  LDGSTS.E.BYPASS.LTC128B.128 [R229+0x1e080], [R22.64+0x80], !P1 ;  /* 0x1e08008016e57fae */ /* 0x0003e2000c901d58 */
[----:B------:R-:W-:Y:S02]  /*1680*/  IADD3.X R4, R25, UR16, R4, P0, !PT ;  /* 0x0000001019047c10 */ /* 0x000fe400087fe404 */
[----:B------:R-:W-:Y:S01]  /*1690*/  LEA R14, P0, R15, c[0x0][0x280], 0x2 ;  /* 0x0000a0000f0e7a11 */ /* 0x000fe200078010ff */
[----:B------:R-:W-:Y:S01]  /*16a0*/  CS2R R24, SRZ ;  /* 0x0000000000187805 */ /* 0x000fe2000001ff00 */
[----:B------:R-:W-:Y:S01]  /*16b0*/  LEA.HI R217, R18, R13, RZ, 0x3 ;  /* 0x0000000d12d97211 */ /* 0x000fe200078f18ff */
[----:B------:R-:W-:Y:S01]  /*16c0*/  IMAD.SHL.U32 R18, R13, 0x2, RZ ;  /* 0x000000020d127824 */ /* 0x000fe200078e00ff */
[----:B------:R-:W-:-:S02]  /*16d0*/  LEA.HI.X R15, R15, c[0x0][0x284], R4, 0x2, P0 ;  /* 0x0000a1000f0f7a11 */ /* 0x000fc400000f1404 */
[----:B------:R-:W-:Y:S01]  /*16e0*/  SHF.R.S32.HI R4, RZ, 0x7, R12 ;  /* 0x00000007ff047819 */ /* 0x000fe2000001140c */
[C---:B------:R-:W-:Y:S01]  /*16f0*/  IMAD.IADD R12, R10.reuse, 0x1, -R17 ;  /* 0x000000010a0c7824 */ /* 0x040fe200078e0a11 */
[----:B------:R-:W-:Y:S01]  /*1700*/  ISETP.LT.OR P0, PT, R7, 0x21, P2 ;  /* 0x000000210700780c */ /* 0x000fe20001701670 */
[----:B------:R-:W-:Y:S01]  /*1710*/  IMAD.SHL.U32 R10, R10, 0x100, RZ ;  /* 0x000001000a0a7824 */ /* 0x000fe200078e00ff */
[----:B------:R-:W-:Y:S01]  /*1720*/  LOP3.LUT P2, RZ, R9, 0x4, RZ, 0xc0, !PT ;  /* 0x0000000409ff7812 */ /* 0x000fe2000784c0ff */
[----:B------:R-:W-:Y:S01]  /*1730*/  IMAD.SHL.U32 R8, R4, 0x8, RZ ;  /* 0x0000000804087824 */ /* 0x000fe200078e00ff */
[----:B------:R-:W-:Y:S01]  /*1740*/  LOP3.LUT R228, R228, 0x8, RZ, 0xc0, !PT ;  /* 0x00000008e4e47812 */ /* 0x000fe200078ec0ff */
[----:B------:R-:W-:Y:S01]  /*1750*/  IMAD.SHL.U32 R246, R12, 0x10, RZ ;  /* 0x000000100cf67824 */ /* 0x000fe200078e00ff */
[----:B------:R-:W-:Y:S01]  /*1760*/  LOP3.LUT R7, R219, 0x100, R10, 0xf8, !PT ;  /* 0x00000100db077812 */ /* 0x000fe200078ef80a */
[----:B------:R-:W-:Y:S01]  /*1770*/  IMAD.SHL.U32 R17, R232, 0x10, RZ ;  /* 0x00000010e8117824 */ /* 0x000fe200078e00ff */
[C---:B------:R-:W-:Y:S01]  /*1780*/  LOP3.LUT R10, R217.reuse, 0xfffffff8, RZ, 0xc0, !PT ;  /* 0xfffffff8d90a7812 */ /* 0x040fe200078ec0ff */
[----:B------:R-:W-:Y:S01]  /*1790*/  IMAD.SHL.U32 R217, R217, 0x40, RZ ;  /* 0x00000040d9d97824 */ /* 0x000fe200078e00ff */
[----:B------:R-:W-:-:S02]  /*17a0*/  LOP3.LUT R8, R8, 0x8, RZ, 0xc0, !PT ;  /* 0x0000000808087812 */ /* 0x000fc400078ec0ff */
[----:B------:R-:W-:Y:S01]  /*17b0*/  SHF.R.U32.HI R218, RZ, 0x3, R7 ;  /* 0x00000003ffda7819 */ /* 0x000fe20000011607 */
[----:B------:R-:W-:Y:S01]  /*17c0*/  IMAD.IADD R10, R13, 0x1, -R10 ;  /* 0x000000010d0a7824 */ /* 0x000fe200078e0a0a */
[----:B------:R-:W-:Y:S01]  /*17d0*/  LOP3.LUT R219, R219, R8, RZ, 0xfc, !PT ;  /* 0x00000008dbdb7212 */ /* 0x000fe200078efcff */
[----:B------:R1:W-:Y:S01]  /*17e0*/  LDGSTS.E.BYPASS.LTC128B.128 [R229+0x20080], [R20.64], !P0 ;  /* 0x2008000014e57fae */ /* 0x0003e2000c101d58 */
[----:B------:R-:W-:Y:S02]  /*17f0*/  LOP3.LUT R218, R218, 0x38, RZ, 0xc0, !PT ;  /* 0x00000038dada7812 */ /* 0x000fe400078ec0ff */
[----:B------:R-:W-:Y:S02]  /*1800*/  LOP3.LUT P0, RZ, R10, 0x2, RZ, 0xc0, !PT ;  /* 0x000000020aff7812 */ /* 0x000fe4000780c0ff */
[----:B------:R-:W-:Y:S01]  /*1810*/  LOP3.LUT R219, R219, 0x18, R18, 0x78, !PT ;  /* 0x00000018dbdb7812 */ /* 0x000fe200078e7812 */
[----:B------:R-:W-:Y:S01]  /*1820*/  IMAD.IADD R18, R234, 0x1, -R11 ;  /* 0x00000001ea127824 */ /* 0x000fe200078e0a0b */
[----:B------:R-:W-:Y:S01]  /*1830*/  SEL R225, R215, 0xfffffff0, !P0 ;  /* 0xfffffff0d7e17807 */ /* 0x000fe20004000000 */
[----:B------:R-:W-:Y:S01]  /*1840*/  IMAD.SHL.U32 R11, R3, 0x20, RZ ;  /* 0x00000020030b7824 */ /* 0x000fe200078e00ff */
[C---:B------:R-:W-:Y:S01]  /*1850*/  LOP3.LUT P0, RZ, R9.reuse, 0x2, RZ, 0xc0, !PT ;  /* 0x0000000209ff7812 */ /* 0x040fe2000780c0ff */
[----:B------:R-:W-:Y:S01]  /*1860*/  IMAD.SHL.U32 R9, R9, 0x40, RZ ;  /* 0x0000004009097824 */ /* 0x000fe200078e00ff */
[C---:B------:R-:W-:Y:S01]  /*1870*/  LOP3.LUT P1, RZ, R10.reuse, 0x4, RZ, 0xc0, !PT ;  /* 0x000000040aff7812 */ /* 0x040fe2000782c0ff */
[----:B------:R-:W-:Y:S01]  /*1880*/  IMAD.SHL.U32 R10, R10, 0x40, RZ ;  /* 0x000000400a0a7824 */ /* 0x000fe200078e00ff */
[----:B------:R-:W-:-:S02]  /*1890*/  LOP3.LUT R11, R11, 0x20, RZ, 0xc0, !PT ;  /* 0x000000200b0b7812 */ /* 0x000fc400078ec0ff */
[----:B------:R-:W-:Y:S02]  /*18a0*/  LOP3.LUT R9, R9, 0x1c0, RZ, 0xc0, !PT ;  /* 0x000001c009097812 */ /* 0x000fe400078ec0ff */
[----:B------:R-:W-:Y:S02]  /*18b0*/  LOP3.LUT R0, R11, 0x18, R0, 0xf8, !PT ;  /* 0x000000180b007812 */ /* 0x000fe400078ef800 */
[----:B------:R-:W-:Y:S02]  /*18c0*/  LOP3.LUT R11, R9, 0x30, R246, 0xf8, !PT ;  /* 0x00000030090b7812 */ /* 0x000fe400078ef8f6 */
[----:B------:R-:W-:Y:S01]  /*18d0*/  LOP3.LUT P3, RZ, R13, 0x2, RZ, 0xc0, !PT ;  /* 0x000000020dff7812 */ /* 0x000fe2000786c0ff */
[----:B------:R-:W-:Y:S01]  /*18e0*/  IMAD.SHL.U32 R13, R12, 0x100, RZ ;  /* 0x000001000c0d7824 */ /* 0x000fe200078e00ff */
[--C-:B------:R-:W-:Y:S02]  /*18f0*/  LOP3.LUT R226, R11, 0x8, R16.reuse, 0xf8, !PT ;  /* 0x000000080be27812 */ /* 0x100fe400078ef810 */
[----:B------:R-:W-:-:S02]  /*1900*/  LOP3.LUT R16, R9, 0x8, R16, 0xf8, !PT ;  /* 0x0000000809107812 */ /* 0x000fc400078ef810 */
[----:B------:R-:W-:Y:S02]  /*1910*/  SHF.R.U32.HI R9, RZ, 0x3, R9 ;  /* 0x00000003ff097819 */ /* 0x000fe40000011609 */
[----:B------:R-:W-:Y:S02]  /*1920*/  LEA.HI R245, R12, R12, RZ, 0x1 ;  /* 0x0000000c0cf57211 */ /* 0x000fe400078f08ff */
[----:B------:R-:W-:Y:S02]  /*1930*/  LOP3.LUT R10, R10, 0x1c0, RZ, 0xc0, !PT ;  /* 0x000001c00a0a7812 */ /* 0x000fe400078ec0ff */
[----:B------:R-:W-:Y:S01]  /*1940*/  LOP3.LUT R8, R8, 0x70, R17, 0xf8, !PT ;  /* 0x0000007008087812 */ /* 0x000fe200078ef811 */
[----:B------:R-:W-:Y:S01]  /*1950*/  IMAD.SHL.U32 R245, R245, 0x100, RZ ;  /* 0x00000100f5f57824 */ /* 0x000fe200078e00ff */
[----:B------:R-:W-:Y:S02]  /*1960*/  LOP3.LUT R218, R218, R7, R228, 0x1e, !PT ;  /* 0x00000007dada7212 */ /* 0x000fe400078e1ee4 */
[----:B------:R-:W-:-:S02]  /*1970*/  SEL R215, R215, 0xfffffff0, !P0 ;  /* 0xfffffff0d7d77807 */ /* 0x000fc40004000000 */
[-C--:B------:R-:W-:Y:S02]  /*1980*/  LOP3.LUT R7, R16, R9.reuse, RZ, 0x3c, !PT ;  /* 0x0000000910077212 */ /* 0x080fe400078e3cff */
[----:B------:R-:W-:Y:S02]  /*1990*/  LOP3.LUT R226, R226, R9, RZ, 0x3c, !PT ;  /* 0x00000009e2e27212 */ /* 0x000fe400078e3cff */
[----:B------:R-:W-:Y:S01]  /*19a0*/  SHF.R.U32.HI R9, RZ, 0x3, R10 ;  /* 0x00000003ff097819 */ /* 0x000fe2000001160a */
[----:B------:R-:W-:Y:S01]  /*19b0*/  IMAD R224, R4, 0x200, R7 ;  /* 0x0000020004e07824 */ /* 0x000fe200078e0207 */
[----:B------:R-:W-:Y:S01]  /*19c0*/  PLOP3.LUT P0, PT, PT, PT, UP0, 0x80, 0x0 ;  /* 0x000000000000781c */ /* 0x000fe20003f0f008 */
[----:B------:R-:W-:Y:S01]  /*19d0*/  IMAD R226, R3, 0x200, R226 ;  /* 0x0000020003e27824 */ /* 0x000fe200078e02e2 */
[----:B------:R-:W-:Y:S02]  /*19e0*/  LOP3.LUT R8, R8, 0x100, R13, 0xf8, !PT ;  /* 0x0000010008087812 */ /* 0x000fe400078ef80d */
[----:B------:R-:W-:-:S02]  /*19f0*/  LOP3.LUT R217, R217, 0xfffffe00, RZ, 0xc0, !PT ;  /* 0xfffffe00d9d97812 */ /* 0x000fc400078ec0ff */
[C---:B------:R-:W-:Y:S02]  /*1a00*/  LOP3.LUT R228, R9.reuse, R10, R228, 0x1e, !PT ;  /* 0x0000000a09e47212 */ /* 0x040fe400078e1ee4 */
[----:B------:R-:W-:Y:S01]  /*1a10*/  LOP3.LUT R0, R9, R0, R10, 0x1e, !PT ;  /* 0x0000000009007212 */ /* 0x000fe200078e1e0a */
[----:B------:R-:W-:Y:S01]  /*1a20*/  @!P4 IMAD.SHL.U32 R9, R234, 0x10, RZ ;  /* 0x00000010ea09c824 */ /* 0x000fe200078e00ff */
[----:B------:R-:W-:Y:S01]  /*1a30*/  LOP3.LUT R245, R245, 0x7ffffe00, RZ, 0xc0, !PT ;  /* 0x7ffffe00f5f57812 */ /* 0x000fe200078ec0ff */
[----:B------:R-:W-:Y:S01]  /*1a40*/  IMAD R3, R12, 0x400, R217 ;  /* 0x000004000c037824 */ /* 0x000fe200078e02d9 */
[----:B------:R-:W-:Y:S02]  /*1a50*/  SHF.R.U32.HI R11, RZ, 0x3, R8 ;  /* 0x00000003ff0b7819 */ /* 0x000fe40000011608 */
[----:B------:R-:W-:Y:S01]  /*1a60*/  LOP3.LUT R217, R0, R217, RZ, 0xfc, !PT ;  /* 0x000000d900d97212 */ /* 0x000fe200078efcff */
[----:B------:R1:W-:Y:S01]  /*1a70*/  @!P4 LDGSTS.E.BYPASS.LTC128B.128 [R9+0x21280], [R14.64] ;  /* 0x212800000e09cfae */ /* 0x0003e2000b901d58 */
[----:B------:R-:W-:Y:S01]  /*1a80*/  LOP3.LUT R8, R8, 0x28, R11, 0x78, !PT ;  /* 0x0000002808087812 */ /* 0x000fe200078e780b */
[----:B------:R-:W-:Y:S01]  /*1a90*/  IMAD.MOV.U32 R0, RZ, RZ, 0x120 ;  /* 0x00000120ff007424 */ /* 0x000fe200078e00ff */
[----:B------:R-:W-:Y:S01]  /*1aa0*/  SEL R213, R223, 0xffffffe0, !P2 ;  /* 0xffffffe0dfd57807 */ /* 0x000fe20005000000 */
[----:B------:R-:W-:Y:S01]  /*1ab0*/  IMAD R245, R18, 0x2, R245 ;  /* 0x0000000212f57824 */ /* 0x000fe200078e02f5 */
[----:B------:R-:W0:Y:S01]  /*1ac0*/  LDGDEPBAR ;  /* 0x00000000000079af */ /* 0x000e220000000000 */
[----:B------:R-:W-:Y:S01]  /*1ad0*/  IMAD.IADD R228, R3, 0x1, R228 ;  /* 0x0000000103e47824 */ /* 0x000fe200078e02e4 */
[----:B------:R-:W-:Y:S01]  /*1ae0*/  SEL R0, R0, 0xe0, !P3 ;  /* 0x000000e000007807 */ /* 0x000fe20005800000 */
[----:B------:R-:W-:Y:S01]  /*1af0*/  IMAD.IADD R245, R245, 0x1, R8 ;  /* 0x00000001f5f57824 */ /* 0x000fe200078e0208 */
[----:B------:R-:W0:Y:S01]  /*1b00*/  LDGDEPBAR ;  /* 0x00000000000079af */ /* 0x000e220000000000 */
[----:B------:R-:W-:Y:S01]  /*1b10*/  SEL R223, R223, 0xffffffe0, !P1 ;  /* 0xffffffe0dfdf7807 */ /* 0x000fe20004800000 */
[----:B------:R-:W-:Y:S05]  /*1b20*/  @!P0 BRA `(.L_x_656) ;  /* 0x0000478000008947 */ /* 0x000fea0003800000 */
[----:B------:R-:W-:Y:S01]  /*1b30*/  SHF.R.S32.HI R235, RZ, 0x1f, R234 ;  /* 0x0000001fffeb7819 */ /* 0x000fe200000114ea */
[----:B------:R-:W-:Y:S01]  /*1b40*/  IMAD R2, R2, c[0x0][0x238], RZ ;  /* 0x00008e0002027a24 */ /* 0x000fe200078e02ff */
[----:B------:R-:W-:Y:S01]  /*1b50*/  ULDC.64 UR4, c[0x0][0x240] ;  /* 0x0000900000047ab9 */ /* 0x000fe20000000a00 */
[----:B------:R-:W-:Y:S01]  /*1b60*/  LOP3.LUT R7, R6, 0xffffffe0, RZ, 0xc0, !PT ;  /* 0xffffffe006077812 */ /* 0x000fe200078ec0ff */
[----:B------:R-:W-:Y:S01]  /*1b70*/  UIMAD UR4, UR8, UR4, URZ ;  /* 0x00000004080472a4 */ /* 0x000fe2000f8e023f */
[C---:B------:R-:W-:Y:S01]  /*1b80*/  IMAD R2, R5.reuse, c[0x0][0x23c], R2 ;  /* 0x00008f0005027a24 */ /* 0x040fe200078e0202 */
[----:B------:R-:W-:Y:S01]  /*1b90*/  UMOV UR7, 0x6 ;  /* 0x0000000600077882 */ /* 0x000fe20000000000 */
[----:B-1----:R-:W-:Y:S01]  /*1ba0*/  IMAD.WIDE.U32 R8, R5, c[0x0][0x238], R234 ;  /* 0x00008e0005087a25 */ /* 0x002fe200078e00ea */
[----:B------:R-:W-:Y:S01]  /*1bb0*/  ULDC UR17, c[0x0][0x17c] ;  /* 0x00005f0000117ab9 */ /* 0x000fe20000000800 */
[----:B------:R-:W-:Y:S01]  /*1bc0*/  LEA.HI R3, R4, R4, RZ, 0x1 ;  /* 0x0000000404037211 */ /* 0x000fe200078f08ff */
[----:B------:R-:W-:Y:S01]  /*1bd0*/  USHF.L.U32 UR18, UR6, 0x6, URZ ;  /* 0x0000000606127899 */ /* 0x000fe2000800063f */
[----:B------:R-:W-:Y:S01]  /*1be0*/  IMAD.IADD R9, R9, 0x1, R2 ;  /* 0x0000000109097824 */ /* 0x000fe200078e0202 */
[----:B------:R-:W-:Y:S01]  /*1bf0*/  USHF.L.U64.HI UR17, UR6, UR7, UR17 ;  /* 0x0000000706117299 */ /* 0x000fe20008010211 */
[----:B------:R-:W-:Y:S01]  /*1c00*/  IMAD.U32 R2, RZ, RZ, UR20 ;  /* 0x00000014ff027e24 */ /* 0x000fe2000f8e00ff */
[----:B------:R-:W-:Y:S01]  /*1c10*/  UIMAD UR6, UR20, UR5, UR4 ;  /* 0x00000005140672a4 */ /* 0x000fe2000f8e0204 */
[----:B------:R-:W-:Y:S01]  /*1c20*/  IMAD.IADD R7, R234, 0x1, -R7 ;  /* 0x00000001ea077824 */ /* 0x000fe200078e0a07 */
[----:B------:R-:W-:Y:S01]  /*1c30*/  LOP3.LUT R3, R3, 0xfffffffe, RZ, 0xc0, !PT ;  /* 0xfffffffe03037812 */ /* 0x000fe200078ec0ff */
[----:B------:R-:W-:Y:S01]  /*1c40*/  IMAD.WIDE.U32 R10, R2, c[0x0][0x240], R8 ;  /* 0x00009000020a7a25 */ /* 0x000fe200078e0008 */
[----:B------:R-:W-:Y:S01]  /*1c50*/  UIADD3 UR11, UR11, 0x3f, URZ ;  /* 0x0000003f0b0b7890 */ /* 0x000fe2000fffe03f */
[----:B------:R-:W-:Y:S01]  /*1c60*/  SHF.L.U32 R219, R219, 0x1, RZ ;  /* 0x00000001dbdb7819 */ /* 0x000fe200000006ff */
[----:B------:R-:W-:Y:S01]  /*1c70*/  CS2R R170, SRZ ;  /* 0x0000000000aa7805 */ /* 0x000fe2000001ff00 */
[----:B------:R-:W-:Y:S01]  /*1c80*/  SHF.R.S32.HI R6, RZ, 0x1f, R7 ;  /* 0x0000001fff067819 */ /* 0x000fe20000011407 */
[----:B------:R1:W-:Y:S01]  /*1c90*/  STL.64 [R1+0x8], R10 ;  /* 0x0000080a01007387 */ /* 0x0003e20000100a00 */
[----:B------:R-:W-:Y:S01]  /*1ca0*/  IADD3 R2, R11, UR6, RZ ;  /* 0x000000060b027c10 */ /* 0x000fe2000fffe0ff */
[----:B------:R-:W-:Y:S01]  /*1cb0*/  IMAD.IADD R3, R4, 0x1, -R3 ;  /* 0x0000000104037824 */ /* 0x000fe200078e0a03 */
[----:B------:R-:W-:Y:S01]  /*1cc0*/  MOV R4, 0xffffffb0 ;  /* 0xffffffb000047802 */ /* 0x000fe20000000f00 */
[----:B------:R-:W-:Y:S01]  /*1cd0*/  IMAD.SHL.U32 R222, R228, 0x2, RZ ;  /* 0x00000002e4de7824 */ /* 0x000fe200078e00ff */
[----:B------:R-:W-:Y:S01]  /*1ce0*/  LEA.HI R5, R6, R7, RZ, 0x2 ;  /* 0x0000000706057211 */ /* 0x000fe200078f10ff */
[----:B------:R1:W-:Y:S01]  /*1cf0*/  STL [R1+0x10], R2 ;  /* 0x0000100201007387 */ /* 0x0003e20000100800 */
[----:B------:R-:W-:Y:S01]  /*1d00*/  IMAD.SHL.U32 R224, R224, 0x2, RZ ;  /* 0x00000002e0e07824 */ /* 0x000fe200078e00ff */
[----:B------:R-:W-:Y:S01]  /*1d10*/  USHF.R.S32.HI UR7, URZ, 0x1f, UR11 ;  /* 0x0000001f3f077899 */ /* 0x000fe2000801140b */
[----:B------:R-:W-:Y:S01]  /*1d20*/  LOP3.LUT R244, R5, 0xfffffffc, RZ, 0xc0, !PT ;  /* 0xfffffffc05f47812 */ /* 0x000fe200078ec0ff */
[----:B------:R-:W-:Y:S01]  /*1d30*/  IMAD R4, R227, R4, c[0x0][0x198] ;  /* 0x00006600e3047624 */ /* 0x000fe200078e0204 */
[----:B------:R-:W-:Y:S01]  /*1d40*/  IADD3 R220, R222, 0x1b080, RZ ;  /* 0x0001b080dedc7810 */ /* 0x000fe20007ffe0ff */
[----:B------:R-:W-:Y:S01]  /*1d50*/  IMAD.SHL.U32 R245, R245, 0x2, RZ ;  /* 0x00000002f5f57824 */ /* 0x000fe200078e00ff */
[----:B------:R-:W-:Y:S01]  /*1d60*/  IADD3 R244, R7, -R244, RZ ;  /* 0x800000f407f47210 */ /* 0x000fe20007ffe0ff */
[----:B------:R-:W-:Y:S01]  /*1d70*/  IMAD.SHL.U32 R221, R225, 0x2, RZ ;  /* 0x00000002e1dd7824 */ /* 0x000fe200078e00ff */
[----:B------:R-:W-:Y:S01]  /*1d80*/  ULEA.HI UR7, UR7, UR11, URZ, 0x6 ;  /* 0x0000000b07077291 */ /* 0x000fe2000f8f303f */
[----:B------:R-:W-:Y:S01]  /*1d90*/  IMAD R3, R3, -0x8, R4 ;  /* 0xfffffff803037824 */ /* 0x000fe200078e0204 */
[----:B------:R-:W-:Y:S01]  /*1da0*/  LEA.HI.SX32 R246, R5, R246, 0x1e ;  /* 0x000000f605f67211 */ /* 0x000fe200078ff2ff */
[----:B------:R-:W-:Y:S01]  /*1db0*/  IMAD R215, R215, 0x2, R224 ;  /* 0x00000002d7d77824 */ /* 0x000fe200078e02e0 */
[----:B------:R-:W-:Y:S01]  /*1dc0*/  LEA R218, R218, 0x23c80, 0x1 ;  /* 0x00023c80dada7811 */ /* 0x000fe200078e08ff */
[----:B------:R-:W-:Y:S01]  /*1dd0*/  IMAD R220, R223, 0x2, R220 ;  /* 0x00000002dfdc7824 */ /* 0x000fe200078e02dc */
[----:B------:R-:W-:Y:S01]  /*1de0*/  LEA R217, R217, 0x80, 0x1 ;  /* 0x00000080d9d97811 */ /* 0x000fe200078e08ff */
[----:B------:R-:W-:Y:S01]  /*1df0*/  IMAD R214, R213, 0x2, R224 ;  /* 0x00000002d5d67824 */ /* 0x000fe200078e02e0 */
[----:B------:R-:W-:Y:S01]  /*1e00*/  IADD3 R223, R228, R223, RZ ;  /* 0x000000dfe4df7210 */ /* 0x000fe20007ffe0ff */
[----:B------:R-:W-:Y:S01]  /*1e10*/  IMAD R244, R244, -0x2, R3 ;  /* 0xfffffffef4f47824 */ /* 0x000fe200078e0203 */
[----:B------:R-:W-:Y:S01]  /*1e20*/  IADD3 R247, R229, 0xf080, RZ ;  /* 0x0000f080e5f77810 */ /* 0x000fe20007ffe0ff */
        /* <DEDUP_REMOVED lines=59> */
[----:B------:R-:W-:Y:S01]  /*21e0*/  LEA R0, R0, R219, 0x1 ;  /* 0x000000db00007211 */ /* 0x000fe200078e08ff */
[----:B------:R-:W-:Y:S01]  /*21f0*/  IMAD R213, R213, 0x2, R215 ;  /* 0x00000002d5d57824 */ /* 0x000fe200078e02d7 */
[----:B------:R-:W-:Y:S01]  /*2200*/  IADD3 R212, R222, R221, RZ ;  /* 0x000000ddded47210 */ /* 0x000fe20007ffe0ff */
[----:B------:R-:W-:Y:S01]  /*2210*/  ULDC UR10, c[0x0][0x188] ;  /* 0x00006200000a7ab9 */ /* 0x000fe20000000800 */
[----:B------:R-:W-:Y:S01]  /*2220*/  IADD3 R252, R245, 0x21480, RZ ;  /* 0x00021480f5fc7810 */ /* 0x000fe20007ffe0ff */
[----:B------:R-:W-:Y:S01]  /*2230*/  ULDC UR9, c[0x0][0x278] ;  /* 0x00009e0000097ab9 */ /* 0x000fe20000000800 */
[----:B------:R-:W-:Y:S01]  /*2240*/  IADD3 R216, R228, R225, RZ ;  /* 0x000000e1e4d87210 */ /* 0x000fe20007ffe0ff */
[----:B------:R-:W-:-:S02]  /*2250*/  ULDC UR8, c[0x0][0x218] ;  /* 0x0000860000087ab9 */ /* 0x000fc40000000800 */
[----:B------:R-:W-:Y:S02]  /*2260*/  ULDC UR5, c[0x0][0x290] ;  /* 0x0000a40000057ab9 */ /* 0x000fe40000000800 */
[----:B------:R-:W-:Y:S02]  /*2270*/  UMOV UR22, 0x1 ;  /* 0x0000000100167882 */ /* 0x000fe40000000000 */
[----:B------:R-:W-:Y:S02]  /*2280*/  UMOV UR4, URZ ;  /* 0x0000003f00047c82 */ /* 0x000fe40008000000 */
[----:B------:R-:W-:Y:S02]  /*2290*/  UMOV UR12, URZ ;  /* 0x0000003f000c7c82 */ /* 0x000fe40008000000 */
[----:B------:R-:W-:Y:S02]  /*22a0*/  UIMAD UR10, UR20, UR10, URZ ;  /* 0x0000000a140a72a4 */ /* 0x000fe4000f8e023f */
[----:B------:R-:W-:-:S02]  /*22b0*/  UIMAD UR9, UR20, UR9, URZ ;  /* 0x00000009140972a4 */ /* 0x000fc4000f8e023f */
[----:B------:R-:W-:Y:S02]  /*22c0*/  UIMAD UR8, UR20, UR8, URZ ;  /* 0x00000008140872a4 */ /* 0x000fe4000f8e023f */
[----:B------:R-:W-:Y:S02]  /*22d0*/  UIMAD UR5, UR20, UR5, URZ ;  /* 0x00000005140572a4 */ /* 0x000fe4000f8e023f */
[----:B------:R-:W-:Y:S02]  /*22e0*/  USHF.R.S32.HI UR19, URZ, 0x6, UR7 ;  /* 0x000000063f137899 */ /* 0x000fe40008011407 */
[----:B-1----:R-:W-:Y:S02]  /*22f0*/  ULDC UR11, c[0x0][0x168] ;  /* 0x00005a00000b7ab9 */ /* 0x002fe40000000800 */
.L_x_659:
[----:B------:R-:W-:Y:S04]  /*2300*/  DEPBAR.LE SB0, 0x1 ;  /* 0x000080400000791a */ /* 0x000fe80000000000 */
[----:B------:R-:W-:Y:S01]  /*2310*/  BAR.SYNC.DEFER_BLOCKING 0x0 ;  /* 0x0000000000007b1d */ /* 0x000fe20000010000 */
[----:B------:R-:W-:Y:S01]  /*2320*/  MOV R3, UR4 ;  /* 0x0000000400037c02 */ /* 0x000fe20008000f00 */
[----:B------:R-:W-:Y:S01]  /*2330*/  UIADD3 UR21, UR12, 0x1, URZ ;  /* 0x000000010c157890 */ /* 0x000fe2000fffe03f */
[----:B------:R-:W-:Y:S02]  /*2340*/  MOV R108, UR4 ;  /* 0x00000004006c7c02 */ /* 0x000fe40008000f00 */
[----:B------:R-:W-:Y:S01]  /*2350*/  MOV R102, UR4 ;  /* 0x0000000400667c02 */ /* 0x000fe20008000f00 */
[----:B------:R-:W-:Y:S01]  /*2360*/  IMAD R3, R3, 0x3000, R228 ;  /* 0x0000300003037824 */ /* 0x000fe200078e02e4 */
[----:B------:R-:W-:Y:S01]  /*2370*/  MOV R197, UR4 ;  /* 0x0000000400c57c02 */ /* 0x000fe20008000f00 */
[----:B------:R-:W-:Y:S01]  /*2380*/  IMAD R108, R108, 0x3000, R225 ;  /* 0x000030006c6c7824 */ /* 0x000fe200078e02e1 */
[----:B------:R-:W-:Y:S01]  /*2390*/  UISETP.GE.AND UP0, UPT, UR21, UR19, UPT ;  /* 0x000000131500728c */ /* 0x000fe2000bf06270 */
[----:B------:R-:W-:Y:S01]  /*23a0*/  IMAD R102, R102, 0x3000, R223 ;  /* 0x0000300066667824 */ /* 0x000fe200078e02df */
[----:B------:R-:W-:Y:S02]  /*23b0*/  SHF.L.U32 R176, R3, 0x1, RZ ;  /* 0x0000000103b07819 */ /* 0x000fe400000006ff */
[-C--:B------:R-:W-:Y:S02]  /*23c0*/  IADD3 R97, R228, R108.reuse, RZ ;  /* 0x0000006ce4617210 */ /* 0x080fe40007ffe0ff */
[----:B------:R-:W-:Y:S02]  /*23d0*/  SHF.L.U32 R175, R102, 0x1, RZ ;  /* 0x0000000166af7819 */ /* 0x000fe400000006ff */
[----:B------:R-:W-:Y:S02]  /*23e0*/  SHF.L.U32 R96, R97, 0x1, RZ ;  /* 0x0000000161607819 */ /* 0x000fe400000006ff */
[----:B------:R-:W-:Y:S02]  /*23f0*/  IADD3 R108, R223, R108, RZ ;  /* 0x0000006cdf6c7210 */ /* 0x000fe40007ffe0ff */
[----:B------:R-:W-:Y:S02]  /*2400*/  LEA R195, R197, R246, 0x6 ;  /* 0x000000f6c5c37211 */ /* 0x000fe400078e30ff */
[----:B------:R-:W-:Y:S01]  /*2410*/  SHF.L.U32 R174, R108, 0x1, RZ ;  /* 0x000000016cae7819 */ /* 0x000fe200000006ff */
[----:B------:R-:W-:Y:S01]  /*2420*/  LDSM.16.M88.2 R2, [R224+0x80] ;  /* 0x00008000e002783b */ /* 0x000fe20000000100 */
[----:B------:R-:W-:Y:S03]  /*2430*/  PLOP3.LUT P0, PT, PT, PT, UP0, 0x80, 0x0 ;  /* 0x000000000000781c */ /* 0x000fe60003f0f008 */
[----:B------:R-:W1:Y:S04]  /*2440*/  LDSM.16.M88.4 R84, [R176+0xf080] ;  /* 0x00f08000b054783b */ /* 0x000e680000000200 */
[----:B------:R-:W2:Y:S04]  /*2450*/  LDSM.16.M88.2 R88, [R224+0x880] ;  /* 0x00088000e058783b */ /* 0x000ea80000000100 */
[----:B------:R-:W3:Y:S04]  /*2460*/  LDSM.16.M88.2 R90, [R224+0x1080] ;  /* 0x00108000e05a783b */ /* 0x000ee80000000100 */
[----:B------:R-:W4:Y:S04]  /*2470*/  LDSM.16.M88.2 R92, [R224+0x1880] ;  /* 0x00188000e05c783b */ /* 0x000f280000000100 */
[----:B------:R-:W5:Y:S04]  /*2480*/  LDSM.16.M88.2 R94, [R224+0x2080] ;  /* 0x00208000e05e783b */ /* 0x000f680000000100 */
[----:B------:R-:W-:Y:S04]  /*2490*/  LDSM.16.M88.2 R100, [R215+0x80] ;  /* 0x00008000d764783b */ /* 0x000fe80000000100 */
[----:B------:R-:W4:Y:S04]  /*24a0*/  LDSM.16.M88.4 R96, [R96+0xf080] ;  /* 0x00f080006060783b */ /* 0x000f280000000200 */
[----:B------:R-:W-:Y:S04]  /*24b0*/  LDSM.16.M88.2 R102, [R214+0x80] ;  /* 0x00008000d666783b */ /* 0x000fe80000000100 */
[----:B------:R-:W-:Y:S04]  /*24c0*/  LDSM.16.M88.4 R104, [R175+0xf080] ;  /* 0x00f08000af68783b */ /* 0x000fe80000000200 */
[----:B------:R-:W-:Y:S01]  /*24d0*/  LDSM.16.M88.4 R108, [R174+0xf080] ;  /* 0x00f08000ae6c783b */ /* 0x000fe20000000200 */
[C---:B-1----:R-:W-:Y:S03]  /*24e0*/  HMMA.16816.F32.BF16 R4, R84.reuse, R2, RZ ;  /* 0x000000025404723c */ /* 0x042fe600000418ff */
[----:B------:R-:W1:Y:S04]  /*24f0*/  LDSM.16.M88.2 R2, [R215+0x880] ;  /* 0x00088000d702783b */ /* 0x000e680000000100 */
[----:B------:R-:W-:Y:S01]  /*2500*/  LDSM.16.M88.2 R172, [R215+0x2880] ;  /* 0x00288000d7ac783b */ /* 0x000fe20000000100 */
[C---:B--2---:R-:W-:Y:S03]  /*2510*/  HMMA.16816.F32.BF16 R8, R84.reuse, R88, RZ ;  /* 0x000000585408723c */ /* 0x044fe600000418ff */
[----:B------:R-:W2:Y:S04]  /*2520*/  LDSM.16.M88.2 R88, [R215+0x1080] ;  /* 0x00108000d758783b */ /* 0x000ea80000000100 */
[----:B------:R-:W-:Y:S01]  /*2530*/  LDS R199, [R195.X4+0x21080] ;  /* 0x02108000c3c77984 */ /* 0x000fe20000004800 */
[C---:B---3--:R-:W-:Y:S03]  /*2540*/  HMMA.16816.F32.BF16 R12, R84.reuse, R90, RZ ;  /* 0x0000005a540c723c */ /* 0x048fe600000418ff */
[----:B------:R-:W3:Y:S04]  /*2550*/  LDSM.16.M88.2 R90, [R215+0x1880] ;  /* 0x00188000d75a783b */ /* 0x000ee80000000100 */
[----:B------:R-:W-:Y:S01]  /*2560*/  LDS R198, [R195.X4+0x210a0] ;  /* 0x0210a000c3c67984 */ /* 0x000fe20000004800 */
[C---:B----4-:R-:W-:Y:S03]  /*2570*/  HMMA.16816.F32.BF16 R16, R84.reuse, R92, RZ ;  /* 0x0000005c5410723c */ /* 0x050fe600000418ff */
[----:B------:R-:W4:Y:S05]  /*2580*/  LDSM.16.M88.2 R92, [R215+0x2080] ;  /* 0x00208000d75c783b */ /* 0x000f2a0000000100 */
[----:B-----5:R-:W-:Y:S01]  /*2590*/  HMMA.16816.F32.BF16 R20, R84, R94, RZ ;  /* 0x0000005e5414723c */ /* 0x020fe200000418ff */
[----:B------:R-:W5:Y:S04]  /*25a0*/  LDSM.16.M88.2 R84, [R214+0x880] ;  /* 0x00088000d654783b */ /* 0x000f680000000100 */
[----:B------:R-:W5:Y:S03]  /*25b0*/  LDSM.16.M88.2 R86, [R214+0x1080] ;  /* 0x00108000d656783b */ /* 0x000f660000000100 */
[C---:B------:R-:W-:Y:S01]  /*25c0*/  HMMA.16816.F32.BF16 R4, R96.reuse, R100, R4 ;  /* 0x000000646004723c */ /* 0x040fe20000041804 */
[----:B------:R-:W-:Y:S07]  /*25d0*/  LDSM.16.M88.2 R94, [R214+0x2080] ;  /* 0x00208000d65e783b */ /* 0x000fee0000000100 */
[C---:B-1----:R-:W-:Y:S01]  /*25e0*/  HMMA.16816.F32.BF16 R8, R96.reuse, R2, R8 ;  /* 0x000000026008723c */ /* 0x042fe20000041808 */
[----:B------:R-:W1:Y:S07]  /*25f0*/  LDSM.16.M88.2 R2, [R214+0x1880] ;  /* 0x00188000d602783b */ /* 0x000e6e0000000100 */
[C---:B--2---:R-:W-:Y:S01]  /*2600*/  HMMA.16816.F32.BF16 R12, R96.reuse, R88, R12 ;  /* 0x00000058600c723c */ /* 0x044fe2000004180c */
[----:B------:R-:W2:Y:S07]  /*2610*/  LDSM.16.M88.2 R88, [R213+0x80] ;  /* 0x00008000d558783b */ /* 0x000eae0000000100 */
[C---:B---3--:R-:W-:Y:S01]  /*2620*/  HMMA.16816.F32.BF16 R16, R96.reuse, R90, R16 ;  /* 0x0000005a6010723c */ /* 0x048fe20000041810 */
[----:B------:R-:W3:Y:S07]  /*2630*/  LDSM.16.M88.2 R90, [R213+0x880] ;  /* 0x00088000d55a783b */ /* 0x000eee0000000100 */
[----:B----4-:R-:W-:Y:S01]  /*2640*/  HMMA.16816.F32.BF16 R20, R96, R92, R20 ;  /* 0x0000005c6014723c */ /* 0x010fe20000041814 */
[----:B------:R-:W-:Y:S04]  /*2650*/  LDSM.16.M88.2 R92, [R213+0x1880] ;  /* 0x00188000d55c783b */ /* 0x000fe80000000100 */
[----:B------:R-:W-:Y:S03]  /*2660*/  LDSM.16.M88.2 R96, [R213+0x2080] ;  /* 0x00208000d560783b */ /* 0x000fe60000000100 */
[C---:B------:R-:W-:Y:S01]  /*2670*/  HMMA.16816.F32.BF16 R4, R104.reuse, R102, R4 ;  /* 0x000000666804723c */ /* 0x040fe20000041804 */
[----:B------:R-:W-:Y:S04]  /*2680*/  LDSM.16.M88.4 R100, [R176+0x11080] ;  /* 0x01108000b064783b */ /* 0x000fe80000000200 */
[----:B------:R-:W-:Y:S03]  /*2690*/  LDSM.16.M88.2 R98, [R224+0x4880] ;  /* 0x00488000e062783b */ /* 0x000fe60000000100 */
[C---:B-----5:R-:W-:Y:S01]  /*26a0*/  HMMA.16816.F32.BF16 R8, R104.reuse, R84, R8 ;  /* 0x000000546808723c */ /* 0x060fe20000041808 */
[----:B------:R-:W4:Y:S07]  /*26b0*/  LDSM.16.M88.2 R84, [R213+0x1080] ;  /* 0x00108000d554783b */ /* 0x000f2e0000000100 */
[C---:B------:R-:W-:Y:S01]  /*26c0*/  HMMA.16816.F32.BF16 R12, R104.reuse, R86, R12 ;  /* 0x00000056680c723c */ /* 0x040fe2000004180c */
[----:B------:R-:W5:Y:S07]  /*26d0*/  LDSM.16.M88.2 R86, [R224+0x2880] ;  /* 0x00288000e056783b */ /* 0x000f6e0000000100 */
[C---:B-1----:R-:W-:Y:S07]  /*26e0*/  HMMA.16816.F32.BF16 R16, R104.reuse, R2, R16 ;  /* 0x000000026810723c */ /* 0x042fee0000041810 */
[----:B------:R-:W-:Y:S01]  /*26f0*/  MOV R3, UR4 ;  /* 0x0000000400037c02 */ /* 0x000fe20008000f00 */
[----:B------:R-:W-:Y:S07]  /*2700*/  HMMA.16816.F32.BF16 R20, R104, R94, R20 ;  /* 0x0000005e6814723c */ /* 0x000fee0000041814 */
[----:B------:R-:W-:Y:S01]  /*2710*/  IMAD R94, R3, 0x3000, R216 ;  /* 0x00003000035e7824 */ /* 0x000fe200078e02d8 */
[C---:B--2---:R-:W-:Y:S01]  /*2720*/  HMMA.16816.F32.BF16 R4, R108.reuse, R88, R4 ;  /* 0x000000586c04723c */ /* 0x044fe20000041804 */
[----:B------:R-:W1:Y:S04]  /*2730*/  LDSM.16.M88.2 R2, [R224+0x3080] ;  /* 0x00308000e002783b */ /* 0x000e680000000100 */
[----:B------:R-:W2:Y:S01]  /*2740*/  LDSM.16.M88.2 R88, [R224+0x3880] ;  /* 0x00388000e058783b */ /* 0x000ea20000000100 */
[----:B------:R-:W-:Y:S02]  /*2750*/  SHF.L.U32 R177, R94, 0x1, RZ ;  /* 0x000000015eb17819 */ /* 0x000fe400000006ff */
[C---:B---3--:R-:W-:Y:S01]  /*2760*/  HMMA.16816.F32.BF16 R8, R108.reuse, R90, R8 ;  /* 0x0000005a6c08723c */ /* 0x048fe20000041808 */
[----:B------:R-:W3:Y:S04]  /*2770*/  LDSM.16.M88.2 R94, [R224+0x4080] ;  /* 0x00408000e05e783b */ /* 0x000ee80000000100 */
[----:B------:R-:W2:Y:S03]  /*2780*/  LDSM.16.M88.4 R104, [R177+0x11080] ;  /* 0x01108000b168783b */ /* 0x000ea60000000200 */
[C---:B----4-:R-:W-:Y:S01]  /*2790*/  HMMA.16816.F32.BF16 R12, R108.reuse, R84, R12 ;  /* 0x000000546c0c723c */ /* 0x050fe2000004180c */
[----:B------:R-:W4:Y:S04]  /*27a0*/  LDSM.16.M88.2 R84, [R215+0x3080] ;  /* 0x00308000d754783b */ /* 0x000f280000000100 */
[----:B------:R-:W-:Y:S03]  /*27b0*/  LDSM.16.M88.2 R90, [R215+0x4080] ;  /* 0x00408000d75a783b */ /* 0x000fe60000000100 */
[C---:B------:R-:W-:Y:S01]  /*27c0*/  HMMA.16816.F32.BF16 R16, R108.reuse, R92, R16 ;  /* 0x0000005c6c10723c */ /* 0x040fe20000041810 */
[----:B------:R-:W-:Y:S07]  /*27d0*/  LDSM.16.M88.2 R92, [R215+0x4880] ;  /* 0x00488000d75c783b */ /* 0x000fee0000000100 */
[----:B------:R-:W-:Y:S01]  /*27e0*/  HMMA.16816.F32.BF16 R20, R108, R96, R20 ;  /* 0x000000606c14723c */ /* 0x000fe20000041814 */
[----:B------:R-:W-:Y:S04]  /*27f0*/  LDSM.16.M88.2 R96, [R214+0x2880] ;  /* 0x00288000d660783b */ /* 0x000fe80000000100 */
[----:B------:R-:W-:Y:S03]  /*2800*/  LDSM.16.M88.4 R108, [R175+0x11080] ;  /* 0x01108000af6c783b */ /* 0x000fe60000000200 */
[C---:B-----5:R-:W-:Y:S01]  /*2810*/  HMMA.16816.F32.BF16 R4, R100.reuse, R86, R4 ;  /* 0x000000566404723c */ /* 0x060fe20000041804 */
[----:B------:R-:W5:Y:S07]  /*2820*/  LDSM.16.M88.2 R86, [R215+0x3880] ;  /* 0x00388000d756783b */ /* 0x000f6e0000000100 */
[C---:B-1----:R-:W-:Y:S01]  /*2830*/  HMMA.16816.F32.BF16 R8, R100.reuse, R2, R8 ;  /* 0x000000026408723c */ /* 0x042fe20000041808 */
[----:B------:R-:W1:Y:S07]  /*2840*/  LDSM.16.M88.2 R2, [R214+0x3080] ;  /* 0x00308000d602783b */ /* 0x000e6e0000000100 */
[C---:B--2---:R-:W-:Y:S01]  /*2850*/  HMMA.16816.F32.BF16 R12, R100.reuse, R88, R12 ;  /* 0x00000058640c723c */ /* 0x044fe2000004180c */
[----:B------:R-:W2:Y:S07]  /*2860*/  LDSM.16.M88.2 R88, [R214+0x3880] ;  /* 0x00388000d658783b */ /* 0x000eae0000000100 */
[C---:B---3--:R-:W-:Y:S01]  /*2870*/  HMMA.16816.F32.BF16 R16, R100.reuse, R94, R16 ;  /* 0x0000005e6410723c */ /* 0x048fe20000041810 */
[----:B------:R-:W3:Y:S07]  /*2880*/  LDSM.16.M88.2 R94, [R214+0x4080] ;  /* 0x00408000d65e783b */ /* 0x000eee0000000100 */
[----:B------:R-:W-:Y:S01]  /*2890*/  HMMA.16816.F32.BF16 R20, R100, R98, R20 ;  /* 0x000000626414723c */ /* 0x000fe20000041814 */
[----:B------:R-:W1:Y:S04]  /*28a0*/  LDSM.16.M88.2 R98, [R214+0x4880] ;  /* 0x00488000d662783b */ /* 0x000e680000000100 */
[----:B------:R-:W-:Y:S03]  /*28b0*/  LDSM.16.M88.4 R100, [R174+0x11080] ;  /* 0x01108000ae64783b */ /* 0x000fe60000000200 */
[C---:B------:R-:W-:Y:S01]  /*28c0*/  HMMA.16816.F32.BF16 R4, R104.reuse, R172, R4 ;  /* 0x000000ac6804723c */ /* 0x040fe20000041804 */
[----:B------:R-:W1:Y:S07]  /*28d0*/  LDSM.16.M88.2 R172, [R213+0x2880] ;  /* 0x00288000d5ac783b */ /* 0x000e6e0000000100 */
[C---:B----4-:R-:W-:Y:S01]  /*28e0*/  HMMA.16816.F32.BF16 R8, R104.reuse, R84, R8 ;  /* 0x000000546808723c */ /* 0x050fe20000041808 */
[----:B------:R-:W4:Y:S07]  /*28f0*/  LDSM.16.M88.2 R84, [R213+0x3080] ;  /* 0x00308000d554783b */ /* 0x000f2e0000000100 */
[C---:B-----5:R-:W-:Y:S01]  /*2900*/  HMMA.16816.F32.BF16 R12, R104.reuse, R86, R12 ;  /* 0x00000056680c723c */ /* 0x060fe2000004180c */
[----:B------:R-:W5:Y:S07]  /*2910*/  LDSM.16.M88.2 R86, [R213+0x3880] ;  /* 0x00388000d556783b */ /* 0x000f6e0000000100 */
[C---:B------:R-:W-:Y:S01]  /*2920*/  HMMA.16816.F32.BF16 R16, R104.reuse, R90, R16 ;  /* 0x0000005a6810723c */ /* 0x040fe20000041810 */
[----:B------:R-:W4:Y:S07]  /*2930*/  LDSM.16.M88.2 R90, [R213+0x4080] ;  /* 0x00408000d55a783b */ /* 0x000f2e0000000100 */
[----:B------:R-:W-:Y:S01]  /*2940*/  HMMA.16816.F32.BF16 R20, R104, R92, R20 ;  /* 0x0000005c6814723c */ /* 0x000fe20000041814 */
[----:B------:R-:W4:Y:S04]  /*2950*/  LDSM.16.M88.2 R92, [R213+0x4880] ;  /* 0x00488000d55c783b */ /* 0x000f280000000100 */
[----:B------:R-:W-:Y:S03]  /*2960*/  LDSM.16.M88.4 R104, [R176+0x13080] ;  /* 0x01308000b068783b */ /* 0x000fe60000000200 */
[C---:B------:R-:W-:Y:S01]  /*2970*/  HMMA.16816.F32.BF16 R4, R108.reuse, R96, R4 ;  /* 0x000000606c04723c */ /* 0x040fe20000041804 */
[----:B------:R-:W4:Y:S07]  /*2980*/  LDSM.16.M88.2 R96, [R224+0x5080] ;  /* 0x00508000e060783b */ /* 0x000f2e0000000100 */
        /* <DEDUP_REMOVED lines=34> */
[----:B------:R-:W-:Y:S07]  /*2bb0*/  LDSM.16.M88.2 R84, [R213+0x6080] ;  /* 0x00608000d554783b */ /* 0x000fee0000000100 */
[C---:B-----5:R-:W-:Y:S08]  /*2bc0*/  HMMA.16816.F32.BF16 R12, R108.reuse, R86, R12 ;  /* 0x000000566c0c723c */ /* 0x060ff0000004180c */
[C---:B------:R-:W-:Y:S08]  /*2bd0*/  HMMA.16816.F32.BF16 R16, R108.reuse, R90, R16 ;  /* 0x0000005a6c10723c */ /* 0x040ff00000041810 */
[----:B------:R-:W-:Y:S08]  /*2be0*/  HMMA.16816.F32.BF16 R20, R108, R92, R20 ;  /* 0x0000005c6c14723c */ /* 0x000ff00000041814 */
[C---:B------:R-:W-:Y:S08]  /*2bf0*/  HMMA.16816.F32.BF16 R4, R100.reuse, R96, R4 ;  /* 0x000000606404723c */ /* 0x040ff00000041804 */
[C---:B-1----:R-:W-:Y:S01]  /*2c00*/  HMMA.16816.F32.BF16 R8, R100.reuse, R2, R8 ;  /* 0x000000026408723c */ /* 0x042fe20000041808 */
[----:B------:R-:W1:Y:S07]  /*2c10*/  LDSM.16.M88.2 R2, [R213+0x5880] ;  /* 0x00588000d502783b */ /* 0x000e6e0000000100 */
[C---:B--2---:R-:W-:Y:S08]  /*2c20*/  HMMA.16816.F32.BF16 R12, R100.reuse, R88, R12 ;  /* 0x00000058640c723c */ /* 0x044ff0000004180c */
[C---:B---3--:R-:W-:Y:S08]  /*2c30*/  HMMA.16816.F32.BF16 R16, R100.reuse, R94, R16 ;  /* 0x0000005e6410723c */ /* 0x048ff00000041810 */
[----:B------:R-:W-:Y:S08]  /*2c40*/  HMMA.16816.F32.BF16 R20, R100, R98, R20 ;  /* 0x000000626414723c */ /* 0x000ff00000041814 */
[C---:B------:R-:W-:Y:S08]  /*2c50*/  HMMA.16816.F32.BF16 R4, R104.reuse, R172, R4 ;  /* 0x000000ac6804723c */ /* 0x040ff00000041804 */
[C---:B-1----:R-:W-:Y:S01]  /*2c60*/  HMMA.16816.F32.BF16 R8, R104.reuse, R2, R8 ;  /* 0x000000026808723c */ /* 0x042fe20000041808 */
[----:B------:R-:W1:Y:S07]  /*2c70*/  LDSM.16.M88.2 R2, [R213+0x6880] ;  /* 0x00688000d502783b */ /* 0x000e6e0000000100 */
[C---:B------:R-:W-:Y:S01]  /*2c80*/  HMMA.16816.F32.BF16 R12, R104.reuse, R84, R12 ;  /* 0x00000054680c723c */ /* 0x040fe2000004180c */
[----:B------:R-:W2:Y:S01]  /*2c90*/  LDSM.16.M88.2 R84, [R213+0x7080] ;  /* 0x00708000d554783b */ /* 0x000ea20000000100 */
[----:B------:R-:W-:Y:S04]  /*2ca0*/  DEPBAR.LE SB0, 0x0 ;  /* 0x000080000000791a */ /* 0x000fe80000000000 */
[----:B------:R-:W-:Y:S02]  /*2cb0*/  BAR.SYNC.DEFER_BLOCKING 0x0 ;  /* 0x0000000000007b1d */ /* 0x000fe40000010000 */
[----:B------:R-:W-:Y:S04]  /*2cc0*/  FMUL.FTZ R178, R4, c[0x0][0x2b4] ;  /* 0x0000ad0004b27a20 */ /* 0x000fe80000410000 */
[----:B------:R-:W-:Y:S02]  /*2cd0*/  FMUL.FTZ R179, R5, c[0x0][0x2b4] ;  /* 0x0000ad0005b37a20 */ /* 0x000fe40000410000 */
[----:B------:R-:W-:Y:S01]  /*2ce0*/  FMUL.FTZ R180, R6, c[0x0][0x2b4] ;  /* 0x0000ad0006b47a20 */ /* 0x000fe20000410000 */
[----:B------:R-:W3:Y:S01]  /*2cf0*/  MUFU.TANH R178, R178 ;  /* 0x000000b200b27308 */ /* 0x000ee20000002400 */
[----:B------:R-:W-:Y:S02]  /*2d00*/  FMUL.FTZ R181, R7, c[0x0][0x2b4] ;  /* 0x0000ad0007b57a20 */ /* 0x000fe40000410000 */
[----:B------:R-:W-:Y:S02]  /*2d10*/  FMUL.FTZ R182, R8, c[0x0][0x2b4] ;  /* 0x0000ad0008b67a20 */ /* 0x000fe40000410000 */
[----:B------:R-:W-:Y:S02]  /*2d20*/  FMUL.FTZ R183, R9, c[0x0][0x2b4] ;  /* 0x0000ad0009b77a20 */ /* 0x000fe40000410000 */
[----:B------:R-:W-:Y:S02]  /*2d30*/  FMUL.FTZ R184, R10, c[0x0][0x2b4] ;  /* 0x0000ad000ab87a20 */ /* 0x000fe40000410000 */
[----:B------:R-:W-:Y:S01]  /*2d40*/  FMUL.FTZ R185, R11, c[0x0][0x2b4] ;  /* 0x0000ad000bb97a20 */ /* 0x000fe20000410000 */
[----:B------:R-:W4:Y:S01]  /*2d50*/  MUFU.TANH R179, R179 ;  /* 0x000000b300b37308 */ /* 0x000f220000002400 */
[----:B------:R-:W-:Y:S02]  /*2d60*/  FMUL.FTZ R186, R12, c[0x0][0x2b4] ;  /* 0x0000ad000cba7a20 */ /* 0x000fe40000410000 */
[----:B------:R-:W-:Y:S02]  /*2d70*/  FMUL.FTZ R187, R13, c[0x0][0x2b4] ;  /* 0x0000ad000dbb7a20 */ /* 0x000fe40000410000 */
[----:B------:R-:W-:Y:S01]  /*2d80*/  FMUL.FTZ R188, R14, c[0x0][0x2b4] ;  /* 0x0000ad000ebc7a20 */ /* 0x000fe20000410000 */
[----:B------:R3:W3:Y:S01]  /*2d90*/  LDSM.16.M88.2 R88, [R224+0x8080] ;  /* 0x00808000e058783b */ /* 0x0006e20000000100 */
[----:B------:R-:W-:Y:S03]  /*2da0*/  FMUL.FTZ R189, R15, c[0x0][0x2b4] ;  /* 0x0000ad000fbd7a20 */ /* 0x000fe60000410000 */
[----:B------:R-:W3:Y:S01]  /*2db0*/  MUFU.TANH R180, R180 ;  /* 0x000000b400b47308 */ /* 0x000ee20000002400 */
[----:B------:R3:W3:Y:S01]  /*2dc0*/  LDSM.16.M88.2 R90, [R224+0x8880] ;  /* 0x00888000e05a783b */ /* 0x0006e20000000100 */
[C---:B-1----:R-:W-:Y:S03]  /*2dd0*/  HMMA.16816.F32.BF16 R16, R104.reuse, R2, R16 ;  /* 0x000000026810723c */ /* 0x042fe60000041810 */
[----:B------:R1:W1:Y:S04]  /*2de0*/  LDSM.16.M88.2 R2, [R224+0x7880] ;  /* 0x00788000e002783b */ /* 0x0002680000000100 */
[----:B------:R1:W1:Y:S01]  /*2df0*/  LDSM.16.M88.2 R92, [R224+0x9080] ;  /* 0x00908000e05c783b */ /* 0x0002620000000100 */
[----:B------:R-:W1:Y:S01]  /*2e00*/  MUFU.TANH R181, R181 ;  /* 0x000000b500b57308 */ /* 0x000e620000002400 */
[----:B--2---:R-:W-:Y:S02]  /*2e10*/  HMMA.16816.F32.BF16 R20, R104, R84, R20 ;  /* 0x000000546814723c */ /* 0x004fe40000041814 */
[----:B------:R2:W1:Y:S04]  /*2e20*/  LDSM.16.M88.2 R94, [R224+0x9880] ;  /* 0x00988000e05e783b */ /* 0x0004680000000100 */
[----:B------:R2:W1:Y:S03]  /*2e30*/  LDSM.16.M88.2 R100, [R215+0x7880] ;  /* 0x00788000d764783b */ /* 0x0004660000000100 */
[----:B------:R-:W1:Y:S01]  /*2e40*/  MUFU.TANH R182, R182 ;  /* 0x000000b600b67308 */ /* 0x000e620000002400 */
[----:B------:R2:W1:Y:S04]  /*2e50*/  LDSM.16.M88.2 R102, [R215+0x8080] ;  /* 0x00808000d766783b */ /* 0x0004680000000100 */
[----:B------:R2:W1:Y:S01]  /*2e60*/  LDSM.16.M88.2 R104, [R215+0x8880] ;  /* 0x00888000d768783b */ /* 0x0004620000000100 */
[----:B------:R-:W-:Y:S02]  /*2e70*/  FMUL.FTZ R190, R16, c[0x0][0x2b4] ;  /* 0x0000ad0010be7a20 */ /* 0x000fe40000410000 */
[----:B------:R-:W-:Y:S01]  /*2e80*/  FMUL.FTZ R191, R17, c[0x0][0x2b4] ;  /* 0x0000ad0011bf7a20 */ /* 0x000fe20000410000 */
[----:B------:R2:W1:Y:S01]  /*2e90*/  LDSM.16.M88.2 R106, [R215+0x9080] ;  /* 0x00908000d76a783b */ /* 0x0004620000000100 */
[----:B------:R-:W1:Y:S01]  /*2ea0*/  MUFU.TANH R183, R183 ;  /* 0x000000b700b77308 */ /* 0x000e620000002400 */
[----:B------:R-:W-:Y:S02]  /*2eb0*/  FMUL.FTZ R192, R18, c[0x0][0x2b4] ;  /* 0x0000ad0012c07a20 */ /* 0x000fe40000410000 */
[----:B------:R2:W1:Y:S01]  /*2ec0*/  LDSM.16.M88.2 R108, [R215+0x9880] ;  /* 0x00988000d76c783b */ /* 0x0004620000000100 */
[----:B------:R-:W-:Y:S02]  /*2ed0*/  FMUL.FTZ R193, R19, c[0x0][0x2b4] ;  /* 0x0000ad0013c17a20 */ /* 0x000fe40000410000 */
[----:B------:R-:W-:Y:S01]  /*2ee0*/  FMUL.FTZ R194, R20, c[0x0][0x2b4] ;  /* 0x0000ad0014c27a20 */ /* 0x000fe20000410000 */
[----:B------:R2:W1:Y:S01]  /*2ef0*/  LDSM.16.M88.4 R84, [R222+0x1b080] ;  /* 0x01b08000de54783b */ /* 0x0004620000000200 */
[----:B------:R-:W-:Y:S02]  /*2f00*/  FMUL.FTZ R195, R21, c[0x0][0x2b4] ;  /* 0x0000ad0015c37a20 */ /* 0x000fe40000410000 */
[----:B------:R-:W1:Y:S01]  /*2f10*/  MUFU.TANH R184, R184 ;  /* 0x000000b800b87308 */ /* 0x000e620000002400 */
[----:B------:R2:W1:Y:S01]  /*2f20*/  LDSM.16.M88.4 R96, [R212+0x1b080] ;  /* 0x01b08000d460783b */ /* 0x0004620000000200 */
[----:B------:R-:W-:Y:S02]  /*2f30*/  FMUL.FTZ R196, R22, c[0x0][0x2b4] ;  /* 0x0000ad0016c47a20 */ /* 0x000fe40000410000 */
[----:B------:R-:W-:Y:S06]  /*2f40*/  FMUL.FTZ R197, R23, c[0x0][0x2b4] ;  /* 0x0000ad0017c57a20 */ /* 0x000fec0000410000 */
        /* <DEDUP_REMOVED lines=13> */
[----:B------:R-:W-:-:S05]  /*3020*/  @P0 BRA `(.L_x_657) ;  /* 0x0000049000000947 */ /* 0x000fca0003800000 */
[----:B--234-:R-:W-:Y:S01]  /*3030*/  LOP3.LUT P2, RZ, R233, 0x1, RZ, 0xc0, !PT ;  /* 0x00000001e9ff7812 */ /* 0x01cfe2000784c0ff */
[----:B------:R-:W2:Y:S01]  /*3040*/  LDL.64 R200, [R1] ;  /* 0x0000000001c87983 */ /* 0x000ea20000100a00 */
[----:B------:R-:W-:Y:S01]  /*3050*/  ISETP.GE.AND P3, PT, R250, c[0x0][0x16c], PT ;  /* 0x00005b00fa007a0c */ /* 0x000fe20003f66270 */
[----:B------:R-:W-:Y:S01]  /*3060*/  USHF.R.S32.HI UR23, URZ, 0x1f, UR21 ;  /* 0x0000001f3f177899 */ /* 0x000fe20008011415 */
[----:B------:R-:W-:Y:S01]  /*3070*/  IMAD.MOV.U32 R11, RZ, RZ, R249 ;  /* 0x000000ffff0b7224 */ /* 0x000fe200078e00f9 */
[----:B------:R-:W-:Y:S01]  /*3080*/  ULDC.64 UR6, c[0x0][0x178] ;  /* 0x00005e0000067ab9 */ /* 0x000fe20000000a00 */
[----:B------:R-:W-:Y:S01]  /*3090*/  IMAD.U32 R15, RZ, RZ, UR18 ;  /* 0x00000012ff0f7e24 */ /* 0x000fe2000f8e00ff */
[----:B------:R-:W3:Y:S01]  /*30a0*/  S2R R4, SR_CTAID.Y ;  /* 0x0000000000047919 */ /* 0x000ee20000002600 */
[----:B------:R-:W-:Y:S01]  /*30b0*/  IMAD.U32 R13, RZ, RZ, UR18 ;  /* 0x00000012ff0d7e24 */ /* 0x000fe2000f8e00ff */
[----:B------:R-:W-:Y:S02]  /*30c0*/  UIMAD.WIDE.U32 UR26, UR21, UR6, URZ ;  /* 0x00000006151a72a5 */ /* 0x000fe4000f8e003f */
[----:B------:R-:W-:Y:S02]  /*30d0*/  UIMAD UR23, UR23, UR6, URZ ;  /* 0x00000006171772a4 */ /* 0x000fe4000f8e023f */
[----:B------:R-:W-:Y:S02]  /*30e0*/  UIMAD UR6, UR21, -0x40, UR11 ;  /* 0xffffffc0150678a4 */ /* 0x000fe4000f8e020b */
[----:B------:R-:W-:Y:S01]  /*30f0*/  IMAD.U32 R18, RZ, RZ, UR26 ;  /* 0x0000001aff127e24 */ /* 0x000fe2000f8e00ff */
[----:B------:R-:W-:Y:S03]  /*3100*/  UIMAD UR23, UR21, UR7, UR23 ;  /* 0x00000007151772a4 */ /* 0x000fe6000f8e0217 */
[----:B------:R-:W-:Y:S01]  /*3110*/  IADD3 R9, -R236, UR6, RZ ;  /* 0x00000006ec097c10 */ /* 0x000fe2000fffe1ff */
[----:B------:R-:W-:Y:S06]  /*3120*/  UIADD3 UR23, UR27, UR23, URZ ;  /* 0x000000171b177290 */ /* 0x000fec000fffe03f */
[----:B------:R-:W-:Y:S01]  /*3130*/  IMAD.U32 R6, RZ, RZ, UR23 ;  /* 0x00000017ff067e24 */ /* 0x000fe2000f8e00ff */
[----:B---3--:R-:W-:Y:S01]  /*3140*/  SHF.R.S32.HI R5, RZ, 0x1f, R4 ;  /* 0x0000001fff057819 */ /* 0x008fe20000011404 */
[C---:B------:R-:W-:Y:S04]  /*3150*/  @!P4 IMAD.WIDE.U32 R16, R4.reuse, c[0x0][0x270], R238 ;  /* 0x00009c000410ca25 */ /* 0x040fe800078e00ee */
[C---:B------:R-:W-:Y:S02]  /*3160*/  IMAD R8, R5.reuse, c[0x0][0x180], RZ ;  /* 0x0000600005087a24 */ /* 0x040fe400078e02ff */
[----:B------:R-:W-:Y:S02]  /*3170*/  @!P4 IMAD R5, R5, c[0x0][0x270], RZ ;  /* 0x00009c000505ca24 */ /* 0x000fe400078e02ff */
[C---:B------:R-:W-:Y:S02]  /*3180*/  IMAD R8, R4.reuse, c[0x0][0x184], R8 ;  /* 0x0000610004087a24 */ /* 0x040fe400078e0208 */
[C---:B------:R-:W-:Y:S02]  /*3190*/  @!P4 IMAD R5, R4.reuse, c[0x0][0x274], R5 ;  /* 0x00009d000405ca24 */ /* 0x040fe400078e0205 */
[----:B--2---:R-:W-:Y:S04]  /*31a0*/  IMAD.MOV.U32 R10, RZ, RZ, R200 ;  /* 0x000000ffff0a7224 */ /* 0x004fe800078e00c8 */
[----:B------:R-:W-:Y:S04]  /*31b0*/  IMAD.WIDE.U32 R10, R4, c[0x0][0x180], R10 ;  /* 0x00006000040a7a25 */ /* 0x000fe800078e000a */
[----:B------:R-:W-:Y:S01]  /*31c0*/  IMAD.U32 R4, RZ, RZ, UR22 ;  /* 0x00000016ff047e24 */ /* 0x000fe2000f8e00ff */
[----:B------:R-:W-:Y:S02]  /*31d0*/  IADD3 R7, P0, R10, UR10, RZ ;  /* 0x0000000a0a077c10 */ /* 0x000fe4000ff1e0ff */
[----:B------:R-:W-:Y:S02]  /*31e0*/  SEL R10, RZ, 0x2, P6 ;  /* 0x00000002ff0a7807 */ /* 0x000fe40003000000 */
[----:B------:R-:W-:Y:S02]  /*31f0*/  IADD3.X R8, R11, UR13, R8, P0, !PT ;  /* 0x0000000d0b087c10 */ /* 0x000fe400087fe408 */
[C---:B------:R-:W-:Y:S04]  /*3200*/  LEA R19, P0, R7.reuse, c[0x0][0x160], 0x1 ;  /* 0x0000580007137a11 */ /* 0x040fe800078008ff */
[----:B------:R-:W-:Y:S01]  /*3210*/  LEA.HI.X R8, R7, c[0x0][0x164], R8, 0x1, P0 ;  /* 0x0000590007087a11 */ /* 0x000fe200000f0c08 */
[----:B------:R-:W-:Y:S01]  /*3220*/  IMAD.U32 R7, RZ, RZ, UR26 ;  /* 0x0000001aff077e24 */ /* 0x000fe2000f8e00ff */
[----:B------:R-:W-:Y:S04]  /*3230*/  LEA R18, P1, R18, R19, 0x7 ;  /* 0x0000001312127211 */ /* 0x000fe800078238ff */
[----:B------:R-:W-:Y:S02]  /*3240*/  LEA.HI.X R19, R7, R8, R6, 0x7, P1 ;  /* 0x0000000807137211 */ /* 0x000fe400008f3c06 */
[--C-:B------:R-:W-:Y:S02]  /*3250*/  IADD3 R14, P1, P0, R15, 0x80, R18.reuse ;  /* 0x000000800f0e7810 */ /* 0x100fe4000783e012 */
[----:B------:R-:W-:Y:S02]  /*3260*/  SEL R8, RZ, 0x4, P5 ;  /* 0x00000004ff087807 */ /* 0x000fe40002800000 */
[--C-:B------:R-:W-:Y:S02]  /*3270*/  IADD3.X R15, RZ, UR17, R19.reuse, P1, P0 ;  /* 0x00000011ff0f7c10 */ /* 0x100fe40008fe0413 */
[----:B------:R-:W-:Y:S02]  /*3280*/  IADD3 R12, P1, P0, R13, 0x100, R18 ;  /* 0x000001000d0c7810 */ /* 0x000fe4000783e012 */
[----:B------:R-:W-:Y:S02]  /*3290*/  SEL R7, RZ, 0x1, P2 ;  /* 0x00000001ff077807 */ /* 0x000fe40001000000 */
[----:B------:R-:W-:Y:S02]  /*32a0*/  IADD3.X R13, RZ, UR17, R19, P1, P0 ;  /* 0x00000011ff0d7c10 */ /* 0x000fe40008fe0413 */
[----:B------:R-:W-:Y:S01]  /*32b0*/  IADD3 R7, R8, R10, R7 ;  /* 0x0000000a08077210 */ /* 0x000fe20007ffe007 */
[----:B------:R-:W-:Y:S01]  /*32c0*/  IMAD R10, R4, 0x6000, R247 ;  /* 0x00006000040a7824 */ /* 0x000fe200078e02f7 */
[----:B------:R-:W-:Y:S01]  /*32d0*/  @!P4 IADD3 R6, P0, R16, UR9, RZ ;  /* 0x000000091006cc10 */ /* 0x000fe2000ff1e0ff */
[----:B------:R-:W-:Y:S01]  /*32e0*/  IMAD.U32 R4, RZ, RZ, UR12 ;  /* 0x0000000cff047e24 */ /* 0x000fe2000f8e00ff */
[----:B------:R-:W-:Y:S02]  /*32f0*/  ISETP.LT.OR P1, PT, R9, 0x1, P3 ;  /* 0x000000010900780c */ /* 0x000fe40001f21670 */
[----:B------:R-:W-:Y:S02]  /*3300*/  LOP3.LUT P2, RZ, R7, 0x2, RZ, 0xc0, !PT ;  /* 0x0000000207ff7812 */ /* 0x000fe4000784c0ff */
[----:B------:R-:W-:Y:S02]  /*3310*/  @!P4 IADD3.X R5, R17, UR15, R5, P0, !PT ;  /* 0x0000000f1105cc10 */ /* 0x000fe400087fe405 */
[C---:B------:R-:W-:Y:S02]  /*3320*/  @!P4 LEA R16, P0, R6.reuse, c[0x0][0x258], 0x2 ;  /* 0x000096000610ca11 */ /* 0x040fe400078010ff */
[C---:B------:R-:W-:Y:S02]  /*3330*/  ISETP.LT.OR P3, PT, R9.reuse, 0x21, P3 ;  /* 0x000000210900780c */ /* 0x040fe40001f61670 */
[----:B------:R-:W-:Y:S01]  /*3340*/  @!P4 LEA.HI.X R17, R6, c[0x0][0x25c], R5, 0x2, P0 ;  /* 0x000097000611ca11 */ /* 0x000fe200000f1405 */
[----:B------:R-:W-:Y:S01]  /*3350*/  IMAD.U32 R5, RZ, RZ, UR22 ;  /* 0x00000016ff057e24 */ /* 0x000fe2000f8e00ff */
[----:B------:R-:W-:Y:S01]  /*3360*/  ISETP.LT.OR P0, PT, R9, 0x1, !P2 ;  /* 0x000000010900780c */ /* 0x000fe20005701670 */
[----:B------:R-:W-:Y:S01]  /*3370*/  @!PT LDS RZ, [RZ] ;  /* 0x00000000fffff984 */ /* 0x000fe20000000800 */
[----:B------:R-:W-:Y:S01]  /*3380*/  @!PT LDS RZ, [RZ] ;  /* 0x00000000fffff984 */ /* 0x000fe20000000800 */
[----:B------:R-:W-:Y:S01]  /*3390*/  @!PT LDS RZ, [RZ] ;  /* 0x00000000fffff984 */ /* 0x000fe20000000800 */
[----:B------:R2:W-:Y:S01]  /*33a0*/  LDGSTS.E.BYPASS.LTC128B.128 [R10], [R18.64], !P1 ;  /* 0x00000000120a7fae */ /* 0x0005e2000c901d58 */
[----:B------:R-:W-:Y:S01]  /*33b0*/  LOP3.LUT P1, RZ, R7, 0x4, RZ, 0xc0, !PT ;  /* 0x0000000407ff7812 */ /* 0x000fe2000782c0ff */
[----:B------:R-:W-:Y:S01]  /*33c0*/  @!P4 IMAD R5, R5, 0x40, R238 ;  /* 0x000000400505c824 */ /* 0x000fe200078e02ee */
[----:B------:R-:W-:Y:S02]  /*33d0*/  ISETP.LT.OR P2, PT, R9, 0x21, !P2 ;  /* 0x000000210900780c */ /* 0x000fe40005741670 */
[----:B------:R-:W-:Y:S01]  /*33e0*/  @!P4 LEA R4, R4, 0x40, 0x6 ;  /* 0x000000400404c811 */ /* 0x000fe200078e30ff */
[----:B------:R-:W-:Y:S04]  /*33f0*/  @!P4 IMAD.SHL.U32 R7, R5, 0x4, RZ ;  /* 0x000000040507c824 */ /* 0x000fe800078e00ff */
[----:B------:R-:W-:Y:S02]  /*3400*/  @!P4 IMAD.WIDE R16, R4, 0x4, R16 ;  /* 0x000000040410c825 */ /* 0x000fe400078e0210 */
[----:B------:R2:W-:Y:S01]  /*3410*/  LDGSTS.E.BYPASS.LTC128B.128 [R10+0x2000], [R18.64+0x80], !P0 ;  /* 0x02000080120a7fae */ /* 0x0005e2000c101d58 */
[----:B------:R-:W-:Y:S11]  /*3420*/  ISETP.LT.OR P0, PT, R9, 0x1, !P1 ;  /* 0x000000010900780c */ /* 0x000ff60004f01670 */
[----:B------:R-:W-:Y:S02]  /*3430*/  @!UPT UIADD3 URZ, URZ, URZ, URZ ;  /* 0x0000003f3f3ff290 */ /* 0x000fe4000fffe03f */
[----:B------:R2:W-:Y:S01]  /*3440*/  LDGSTS.E.BYPASS.LTC128B.128 [R10+0x4000], [R18.64+0x100], !P0 ;  /* 0x04000100120a7fae */ /* 0x0005e2000c101d58 */
[----:B------:R-:W-:Y:S04]  /*3450*/  IADD3 R20, P0, R18, UR18, RZ ;  /* 0x0000001212147c10 */ /* 0x000fe8000ff1e0ff */
[----:B------:R-:W-:Y:S02]  /*3460*/  IADD3.X R21, R19, UR17, RZ, P0, !PT ;  /* 0x0000001113157c10 */ /* 0x000fe400087fe4ff */
[----:B------:R-:W-:Y:S03]  /*3470*/  ISETP.LT.OR P0, PT, R9, 0x21, !P1 ;  /* 0x000000210900780c */ /* 0x000fe60004f01670 */
[----:B------:R2:W-:Y:S06]  /*3480*/  LDGSTS.E.BYPASS.LTC128B.128 [R10+0x1000], [R20.64], !P3 ;  /* 0x01000000140a7fae */ /* 0x0005ec000d901d58 */
[----:B------:R2:W-:Y:S06]  /*3490*/  LDGSTS.E.BYPASS.LTC128B.128 [R10+0x3000], [R14.64], !P2 ;  /* 0x030000000e0a7fae */ /* 0x0005ec000d101d58 */
[----:B------:R2:W-:Y:S06]  /*34a0*/  LDGSTS.E.BYPASS.LTC128B.128 [R10+0x5000], [R12.64], !P0 ;  /* 0x050000000c0a7fae */ /* 0x0005ec000c101d58 */
[----:B------:R2:W-:Y:S02]  /*34b0*/  @!P4 LDGSTS.E.BYPASS.LTC128B.128 [R7+0x21080], [R16.64] ;  /* 0x210800001007cfae */ /* 0x0005e4000b901d58 */
.L_x_657:
[C---:B-1234-:R-:W-:Y:S01]  /*34c0*/  HMMA.16816.F32.BF16 R4, R84.reuse, R2, RZ ;  /* 0x000000025404723c */ /* 0x05efe200000418ff */
[----:B------:R-:W-:Y:S02]  /*34d0*/  LDSM.16.M88.2 R2, [R214+0x7880] ;  /* 0x00788000d602783b */ /* 0x000fe40000000100 */
[C---:B------:R-:W-:Y:S02]  /*34e0*/  ISETP.GT.AND P2, PT, R244.reuse, 0x10, PT ;  /* 0x00000010f400780c */ /* 0x040fe40003f44270 */
[----:B------:R-:W0:Y:S01]  /*34f0*/  LDGDEPBAR ;  /* 0x00000000000079af */ /* 0x000e220000000000 */
[----:B------:R-:W-:Y:S02]  /*3500*/  ISETP.GT.AND P0, PT, R244, 0x1, PT ;  /* 0x00000001f400780c */ /* 0x000fe40003f04270 */
[C---:B------:R-:W-:Y:S01]  /*3510*/  HMMA.16816.F32.BF16 R8, R84.reuse, R88, RZ ;  /* 0x000000585408723c */ /* 0x040fe200000418ff */
[----:B------:R-:W-:Y:S02]  /*3520*/  FSEL R177, R184, -INF , P2 ;  /* 0xff800000b8b17808 */ /* 0x000fe40001000000 */
[----:B------:R-:W-:Y:S02]  /*3530*/  ISETP.GT.AND P1, PT, R244, RZ, PT ;  /* 0x000000fff400720c */ /* 0x000fe40003f24270 */
[C---:B------:R-:W-:Y:S01]  /*3540*/  FSEL R173, R181.reuse, -INF , P0 ;  /* 0xff800000b5ad7808 */ /* 0x040fe20000000000 */
[----:B------:R-:W-:Y:S01]  /*3550*/  FFMA.FTZ R181, -R181, R181, 1 ;  /* 0x3f800000b5b57423 */ /* 0x000fe200000101b5 */
[C---:B------:R-:W-:Y:S01]  /*3560*/  FSEL R175, R180.reuse, -INF , P1 ;  /* 0xff800000b4af7808 */ /* 0x040fe20000800000 */
[C---:B------:R-:W-:Y:S01]  /*3570*/  HMMA.16816.F32.BF16 R12, R84.reuse, R90, RZ ;  /* 0x0000005a540c723c */ /* 0x040fe200000418ff */
[----:B------:R-:W1:Y:S03]  /*3580*/  LDSM.16.M88.4 R88, [R220] ;  /* 0x00000000dc58783b */ /* 0x000e660000000200 */
[----:B------:R-:W-:Y:S02]  /*3590*/  FFMA.FTZ R180, -R180, R180, 1 ;  /* 0x3f800000b4b47423 */ /* 0x000fe400000101b4 */
[--C-:B------:R-:W-:Y:S02]  /*35a0*/  FFMA.FTZ R173, R173, c[0x0][0x29c], -R198.reuse ;  /* 0x0000a700adad7a23 */ /* 0x100fe400000108c6 */
[C---:B------:R-:W-:Y:S01]  /*35b0*/  HMMA.16816.F32.BF16 R16, R84.reuse, R92, RZ ;  /* 0x0000005c5410723c */ /* 0x040fe200000418ff */
[----:B------:R-:W-:Y:S03]  /*35c0*/  LDSM.16.M88.2 R92, [R214+0x9080] ;  /* 0x00908000d65c783b */ /* 0x000fe60000000100 */
[----:B------:R-:W-:Y:S04]  /*35d0*/  MUFU.EX2 R173, R173 ;  /* 0x000000ad00ad7308 */ /* 0x000fe80000000800 */
[----:B------:R-:W-:Y:S01]  /*35e0*/  HMMA.16816.F32.BF16 R20, R84, R94, RZ ;  /* 0x0000005e5414723c */ /* 0x000fe200000418ff */
[----:B------:R-:W2:Y:S04]  /*35f0*/  LDSM.16.M88.2 R84, [R214+0x8080] ;  /* 0x00808000d654783b */ /* 0x000ea80000000100 */
[----:B------:R-:W3:Y:S03]  /*3600*/  LDSM.16.M88.2 R86, [R214+0x8880] ;  /* 0x00888000d656783b */ /* 0x000ee60000000100 */
[C---:B------:R-:W-:Y:S01]  /*3610*/  HMMA.16816.F32.BF16 R4, R96.reuse, R100, R4 ;  /* 0x000000646004723c */ /* 0x040fe20000041804 */
[----:B------:R-:W4:Y:S04]  /*3620*/  LDSM.16.M88.2 R94, [R214+0x9880] ;  /* 0x00988000d65e783b */ /* 0x000f280000000100 */
[----:B------:R-:W-:Y:S03]  /*3630*/  LDSM.16.M88.2 R100, [R213+0x8080] ;  /* 0x00808000d564783b */ /* 0x000fe60000000100 */
[C---:B------:R-:W-:Y:S01]  /*3640*/  HMMA.16816.F32.BF16 R8, R96.reuse, R102, R8 ;  /* 0x000000666008723c */ /* 0x040fe20000041808 */
[----:B------:R-:W-:Y:S07]  /*3650*/  LDSM.16.M88.2 R102, [R224+0xd080] ;  /* 0x00d08000e066783b */ /* 0x000fee0000000100 */
[C---:B------:R-:W-:Y:S08]  /*3660*/  HMMA.16816.F32.BF16 R12, R96.reuse, R104, R12 ;  /* 0x00000068600c723c */ /* 0x040ff0000004180c */
[C---:B------:R-:W-:Y:S01]  /*3670*/  HMMA.16816.F32.BF16 R16, R96.reuse, R106, R16 ;  /* 0x0000006a6010723c */ /* 0x040fe20000041810 */
[----:B------:R-:W-:Y:S07]  /*3680*/  LDSM.16.M88.4 R104, [R212+0x1f080] ;  /* 0x01f08000d468783b */ /* 0x000fee0000000200 */
[----:B------:R-:W-:Y:S07]  /*3690*/  HMMA.16816.F32.BF16 R20, R96, R108, R20 ;  /* 0x0000006c6014723c */ /* 0x000fee0000041814 */
[----:B------:R-:W-:Y:S01]  /*36a0*/  IADD3 R108, R221, R220, RZ ;  /* 0x000000dcdd6c7210 */ /* 0x000fe20007ffe0ff */
[C---:B-1----:R-:W-:Y:S01]  /*36b0*/  HMMA.16816.F32.BF16 R4, R88.reuse, R2, R4 ;  /* 0x000000025804723c */ /* 0x042fe20000041804 */
[----:B------:R-:W-:Y:S04]  /*36c0*/  LDSM.16.M88.2 R2, [R213+0x7880] ;  /* 0x00788000d502783b */ /* 0x000fe80000000100 */
[----:B------:R-:W1:Y:S03]  /*36d0*/  LDSM.16.M88.4 R96, [R108] ;  /* 0x000000006c60783b */ /* 0x000e660000000200 */
[C---:B--2---:R-:W-:Y:S01]  /*36e0*/  HMMA.16816.F32.BF16 R8, R88.reuse, R84, R8 ;  /* 0x000000545808723c */ /* 0x044fe20000041808 */
[----:B------:R-:W2:Y:S07]  /*36f0*/  LDSM.16.M88.2 R84, [R213+0x8880] ;  /* 0x00888000d554783b */ /* 0x000eae0000000100 */
[C---:B---3--:R-:W-:Y:S01]  /*3700*/  HMMA.16816.F32.BF16 R12, R88.reuse, R86, R12 ;  /* 0x00000056580c723c */ /* 0x048fe2000004180c */
[----:B------:R-:W3:Y:S07]  /*3710*/  LDSM.16.M88.2 R86, [R213+0x9080] ;  /* 0x00908000d556783b */ /* 0x000eee0000000100 */
[C---:B------:R-:W-:Y:S01]  /*3720*/  HMMA.16816.F32.BF16 R16, R88.reuse, R92, R16 ;  /* 0x0000005c5810723c */ /* 0x040fe20000041810 */
[----:B------:R-:W5:Y:S07]  /*3730*/  LDSM.16.M88.2 R92, [R213+0x9880] ;  /* 0x00988000d55c783b */ /* 0x000f6e0000000100 */
[----:B----4-:R-:W-:Y:S01]  /*3740*/  HMMA.16816.F32.BF16 R20, R88, R94, R20 ;  /* 0x0000005e5814723c */ /* 0x010fe20000041814 */
[----:B------:R-:W-:Y:S04]  /*3750*/  LDSM.16.M88.2 R94, [R224+0xa080] ;  /* 0x00a08000e05e783b */ /* 0x000fe80000000100 */
[----:B------:R-:W4:Y:S03]  /*3760*/  LDSM.16.M88.4 R88, [R222+0x1d080] ;  /* 0x01d08000de58783b */ /* 0x000f260000000200 */
[C---:B-1----:R-:W-:Y:S01]  /*3770*/  HMMA.16816.F32.BF16 R4, R96.reuse, R2, R4 ;  /* 0x000000026004723c */ /* 0x042fe20000041804 */
[----:B------:R-:W1:Y:S07]  /*3780*/  LDSM.16.M88.2 R2, [R224+0xa880] ;  /* 0x00a88000e002783b */ /* 0x000e6e0000000100 */
[C---:B------:R-:W-:Y:S01]  /*3790*/  HMMA.16816.F32.BF16 R8, R96.reuse, R100, R8 ;  /* 0x000000646008723c */ /* 0x040fe20000041808 */
[----:B------:R-:W-:Y:S07]  /*37a0*/  LDSM.16.M88.2 R100, [R215+0xa880] ;  /* 0x00a88000d764783b */ /* 0x000fee0000000100 */
[C---:B--2---:R-:W-:Y:S01]  /*37b0*/  HMMA.16816.F32.BF16 R12, R96.reuse, R84, R12 ;  /* 0x00000054600c723c */ /* 0x044fe2000004180c */
[----:B------:R-:W2:Y:S07]  /*37c0*/  LDSM.16.M88.2 R84, [R224+0xb080] ;  /* 0x00b08000e054783b */ /* 0x000eae0000000100 */
[C---:B---3--:R-:W-:Y:S01]  /*37d0*/  HMMA.16816.F32.BF16 R16, R96.reuse, R86, R16 ;  /* 0x000000566010723c */ /* 0x048fe20000041810 */
[----:B------:R-:W3:Y:S07]  /*37e0*/  LDSM.16.M88.2 R86, [R224+0xb880] ;  /* 0x00b88000e056783b */ /* 0x000eee0000000100 */
[----:B-----5:R-:W-:Y:S01]  /*37f0*/  HMMA.16816.F32.BF16 R20, R96, R92, R20 ;  /* 0x0000005c6014723c */ /* 0x020fe20000041814 */
[----:B------:R-:W5:Y:S04]  /*3800*/  LDSM.16.M88.2 R92, [R224+0xc080] ;  /* 0x00c08000e05c783b */ /* 0x000f680000000100 */
[----:B------:R-:W-:Y:S03]  /*3810*/  LDSM.16.M88.4 R96, [R212+0x1d080] ;  /* 0x01d08000d460783b */ /* 0x000fe60000000200 */
[C---:B----4-:R-:W-:Y:S01]  /*3820*/  HMMA.16816.F32.BF16 R4, R88.reuse, R94, R4 ;  /* 0x0000005e5804723c */ /* 0x050fe20000041804 */
[----:B------:R-:W4:Y:S07]  /*3830*/  LDSM.16.M88.2 R94, [R215+0xa080] ;  /* 0x00a08000d75e783b */ /* 0x000f2e0000000100 */
[C---:B-1----:R-:W-:Y:S01]  /*3840*/  HMMA.16816.F32.BF16 R8, R88.reuse, R2, R8 ;  /* 0x000000025808723c */ /* 0x042fe20000041808 */
[----:B------:R-:W1:Y:S07]  /*3850*/  LDSM.16.M88.2 R2, [R215+0xb080] ;  /* 0x00b08000d702783b */ /* 0x000e6e0000000100 */
[C---:B--2---:R-:W-:Y:S01]  /*3860*/  HMMA.16816.F32.BF16 R12, R88.reuse, R84, R12 ;  /* 0x00000054580c723c */ /* 0x044fe2000004180c */
[----:B------:R-:W2:Y:S07]  /*3870*/  LDSM.16.M88.2 R84, [R215+0xb880] ;  /* 0x00b88000d754783b */ /* 0x000eae0000000100 */
[C---:B---3--:R-:W-:Y:S01]  /*3880*/  HMMA.16816.F32.BF16 R16, R88.reuse, R86, R16 ;  /* 0x000000565810723c */ /* 0x048fe20000041810 */
[----:B------:R-:W3:Y:S07]  /*3890*/  LDSM.16.M88.2 R86, [R215+0xc080] ;  /* 0x00c08000d756783b */ /* 0x000eee0000000100 */
[----:B-----5:R-:W-:Y:S01]  /*38a0*/  HMMA.16816.F32.BF16 R20, R88, R92, R20 ;  /* 0x0000005c5814723c */ /* 0x020fe20000041814 */
[----:B------:R-:W-:Y:S04]  /*38b0*/  LDSM.16.M88.2 R92, [R214+0xa080] ;  /* 0x00a08000d65c783b */ /* 0x000fe80000000100 */
[----:B------:R-:W5:Y:S03]  /*38c0*/  LDSM.16.M88.4 R88, [R220+0x2000] ;  /* 0x00200000dc58783b */ /* 0x000f660000000200 */
[C---:B----4-:R-:W-:Y:S01]  /*38d0*/  HMMA.16816.F32.BF16 R4, R96.reuse, R94, R4 ;  /* 0x0000005e6004723c */ /* 0x050fe20000041804 */
[----:B------:R-:W4:Y:S07]  /*38e0*/  LDSM.16.M88.2 R94, [R214+0xa880] ;  /* 0x00a88000d65e783b */ /* 0x000f2e0000000100 */
[C---:B------:R-:W-:Y:S01]  /*38f0*/  HMMA.16816.F32.BF16 R8, R96.reuse, R100, R8 ;  /* 0x000000646008723c */ /* 0x040fe20000041808 */
[----:B------:R-:W-:Y:S07]  /*3900*/  LDSM.16.M88.2 R100, [R224+0xc880] ;  /* 0x00c88000e064783b */ /* 0x000fee0000000100 */
[C---:B-1----:R-:W-:Y:S01]  /*3910*/  HMMA.16816.F32.BF16 R12, R96.reuse, R2, R12 ;  /* 0x00000002600c723c */ /* 0x042fe2000004180c */
[----:B------:R-:W1:Y:S07]  /*3920*/  LDSM.16.M88.2 R2, [R214+0xb080] ;  /* 0x00b08000d602783b */ /* 0x000e6e0000000100 */
[C---:B--2---:R-:W-:Y:S01]  /*3930*/  HMMA.16816.F32.BF16 R16, R96.reuse, R84, R16 ;  /* 0x000000546010723c */ /* 0x044fe20000041810 */
[----:B------:R-:W2:Y:S07]  /*3940*/  LDSM.16.M88.2 R84, [R214+0xb880] ;  /* 0x00b88000d654783b */ /* 0x000eae0000000100 */
[----:B---3--:R-:W-:Y:S01]  /*3950*/  HMMA.16816.F32.BF16 R20, R96, R86, R20 ;  /* 0x000000566014723c */ /* 0x008fe20000041814 */
[----:B------:R-:W3:Y:S04]  /*3960*/  LDSM.16.M88.2 R86, [R214+0xc080] ;  /* 0x00c08000d656783b */ /* 0x000ee80000000100 */
[----:B------:R-:W-:Y:S03]  /*3970*/  LDSM.16.M88.4 R96, [R108+0x2000] ;  /* 0x002000006c60783b */ /* 0x000fe60000000200 */
[C---:B-----5:R-:W-:Y:S01]  /*3980*/  HMMA.16816.F32.BF16 R4, R88.reuse, R92, R4 ;  /* 0x0000005c5804723c */ /* 0x060fe20000041804 */
[----:B------:R-:W5:Y:S07]  /*3990*/  LDSM.16.M88.2 R92, [R213+0xa080] ;  /* 0x00a08000d55c783b */ /* 0x000f6e0000000100 */
[C---:B----4-:R-:W-:Y:S01]  /*39a0*/  HMMA.16816.F32.BF16 R8, R88.reuse, R94, R8 ;  /* 0x0000005e5808723c */ /* 0x050fe20000041808 */
[----:B------:R-:W4:Y:S07]  /*39b0*/  LDSM.16.M88.2 R94, [R213+0xa880] ;  /* 0x00a88000d55e783b */ /* 0x000f2e0000000100 */
[C---:B-1----:R-:W-:Y:S01]  /*39c0*/  HMMA.16816.F32.BF16 R12, R88.reuse, R2, R12 ;  /* 0x00000002580c723c */ /* 0x042fe2000004180c */
[----:B------:R-:W1:Y:S07]  /*39d0*/  LDSM.16.M88.2 R2, [R213+0xb080] ;  /* 0x00b08000d502783b */ /* 0x000e6e0000000100 */
[C---:B--2---:R-:W-:Y:S01]  /*39e0*/  HMMA.16816.F32.BF16 R16, R88.reuse, R84, R16 ;  /* 0x000000545810723c */ /* 0x044fe20000041810 */
[----:B------:R-:W2:Y:S07]  /*39f0*/  LDSM.16.M88.2 R84, [R213+0xb880] ;  /* 0x00b88000d554783b */ /* 0x000eae0000000100 */
[----:B---3--:R-:W-:Y:S01]  /*3a00*/  HMMA.16816.F32.BF16 R20, R88, R86, R20 ;  /* 0x000000565814723c */ /* 0x008fe20000041814 */
[----:B------:R-:W3:Y:S04]  /*3a10*/  LDSM.16.M88.2 R86, [R213+0xc080] ;  /* 0x00c08000d556783b */ /* 0x000ee80000000100 */
[----:B------:R-:W3:Y:S03]  /*3a20*/  LDSM.16.M88.4 R88, [R222+0x1f080] ;  /* 0x01f08000de58783b */ /* 0x000ee60000000200 */
        /* <DEDUP_REMOVED lines=9> */
[----:B------:R-:W3:Y:S06]  /*3ac0*/  LDSM.16.M88.2 R86, [R215+0xd080] ;  /* 0x00d08000d756783b */ /* 0x000eec0000000100 */
[----:B------:R-:W-:Y:S01]  /*3ad0*/  FSEL R96, R179, -INF , P0 ;  /* 0xff800000b3607808 */ /* 0x000fe20000000000 */
[C---:B------:R-:W-:Y:S05]  /*3ae0*/  HMMA.16816.F32.BF16 R4, R88.reuse, R100, R4 ;  /* 0x000000645804723c */ /* 0x040fea0000041804 */
[----:B------:R-:W-:Y:S03]  /*3af0*/  ISETP.GT.AND P0, PT, R244, 0x11, PT ;  /* 0x00000011f400780c */ /* 0x000fe60003f04270 */
[C---:B------:R-:W-:Y:S04]  /*3b00*/  HMMA.16816.F32.BF16 R8, R88.reuse, R102, R8 ;  /* 0x000000665808723c */ /* 0x040fe80000041808 */
[----:B------:R-:W-:Y:S03]  /*3b10*/  FSEL R201, R185, -INF , P0 ;  /* 0xff800000b9c97808 */ /* 0x000fe60000000000 */
[--C-:B------:R-:W-:Y:S01]  /*3b20*/  FFMA.FTZ R102, R96, c[0x0][0x29c], -R199.reuse ;  /* 0x0000a70060667a23 */ /* 0x100fe200000108c7 */
[C---:B-----5:R-:W-:Y:S01]  /*3b30*/  HMMA.16816.F32.BF16 R12, R88.reuse, R92, R12 ;  /* 0x0000005c580c723c */ /* 0x060fe2000004180c */
[----:B------:R-:W5:Y:S03]  /*3b40*/  LDSM.16.M88.2 R92, [R215+0xd880] ;  /* 0x00d88000d75c783b */ /* 0x000f660000000100 */
[----:B------:R-:W-:Y:S01]  /*3b50*/  FSEL R96, R178, -INF , P1 ;  /* 0xff800000b2607808 */ /* 0x000fe20000800000 */
[----:B------:R-:W-:Y:S01]  /*3b60*/  MUFU.EX2 R102, R102 ;  /* 0x0000006600667308 */ /* 0x000fe20000000800 */
[----:B------:R-:W-:Y:S02]  /*3b70*/  ISETP.GT.AND P1, PT, R244, 0x20, PT ;  /* 0x00000020f400780c */ /* 0x000fe40003f24270 */
[C---:B----4-:R-:W-:Y:S01]  /*3b80*/  HMMA.16816.F32.BF16 R16, R88.reuse, R94, R16 ;  /* 0x0000005e5810723c */ /* 0x050fe20000041810 */
[----:B------:R-:W4:Y:S03]  /*3b90*/  LDSM.16.M88.2 R94, [R215+0xe080] ;  /* 0x00e08000d75e783b */ /* 0x000f260000000100 */
[--C-:B------:R-:W-:Y:S01]  /*3ba0*/  FFMA.FTZ R103, R96, c[0x0][0x29c], -R199.reuse ;  /* 0x0000a70060677a23 */ /* 0x100fe200000108c7 */
[----:B------:R-:W-:Y:S02]  /*3bb0*/  FSEL R96, R183, -INF , P0 ;  /* 0xff800000b7607808 */ /* 0x000fe40000000000 */
[----:B------:R-:W-:Y:S01]  /*3bc0*/  ISETP.GT.AND P0, PT, R244, 0x30, PT ;  /* 0x00000030f400780c */ /* 0x000fe20003f04270 */
[----:B-1----:R-:W-:Y:S01]  /*3bd0*/  HMMA.16816.F32.BF16 R20, R88, R2, R20 ;  /* 0x000000025814723c */ /* 0x002fe20000041814 */
[----:B------:R-:W1:Y:S01]  /*3be0*/  LDSM.16.M88.2 R2, [R215+0xe880] ;  /* 0x00e88000d702783b */ /* 0x000e620000000100 */
[----:B------:R-:W-:Y:S02]  /*3bf0*/  MUFU.EX2 R103, R103 ;  /* 0x0000006700677308 */ /* 0x000fe40000000800 */
[----:B------:R-:W-:Y:S01]  /*3c00*/  FSEL R205, R192, -INF , P0 ;  /* 0xff800000c0cd7808 */ /* 0x000fe20000000000 */
[--C-:B------:R-:W-:Y:S01]  /*3c10*/  FFMA.FTZ R110, R96, c[0x0][0x29c], -R199.reuse ;  /* 0x0000a700606e7a23 */ /* 0x100fe200000108c7 */
[----:B------:R-:W-:Y:S02]  /*3c20*/  FSEL R96, R186, -INF , P1 ;  /* 0xff800000ba607808 */ /* 0x000fe40000800000 */
[C---:B--2---:R-:W-:Y:S01]  /*3c30*/  HMMA.16816.F32.BF16 R4, R104.reuse, R84, R4 ;  /* 0x000000546804723c */ /* 0x044fe20000041804 */
[----:B------:R-:W-:Y:S03]  /*3c40*/  LDSM.16.M88.2 R84, [R214+0xc880] ;  /* 0x00c88000d654783b */ /* 0x000fe60000000100 */
[----:B------:R-:W-:Y:S01]  /*3c50*/  MUFU.EX2 R110, R110 ;  /* 0x0000006e006e7308 */ /* 0x000fe20000000800 */
[----:B------:R-:W-:Y:S01]  /*3c60*/  FSEL R88, R182, -INF , P2 ;  /* 0xff800000b6587808 */ /* 0x000fe20001000000 */
[--C-:B------:R-:W-:Y:S01]  /*3c70*/  FFMA.FTZ R111, R96, c[0x0][0x29c], -R199.reuse ;  /* 0x0000a700606f7a23 */ /* 0x100fe200000108c7 */
[----:B------:R-:W-:Y:S01]  /*3c80*/  ISETP.GT.AND P2, PT, R244, 0x21, PT ;  /* 0x00000021f400780c */ /* 0x000fe20003f44270 */
[C---:B---3--:R-:W-:Y:S01]  /*3c90*/  HMMA.16816.F32.BF16 R8, R104.reuse, R86, R8 ;  /* 0x000000566808723c */ /* 0x048fe20000041808 */
[----:B------:R-:W-:Y:S03]  /*3ca0*/  LDSM.16.M88.2 R86, [R214+0xd080] ;  /* 0x00d08000d656783b */ /* 0x000fe60000000100 */
[--C-:B------:R-:W-:Y:S01]  /*3cb0*/  FFMA.FTZ R109, R88, c[0x0][0x29c], -R199.reuse ;  /* 0x0000a700586d7a23 */ /* 0x100fe200000108c7 */
[----:B------:R-:W-:Y:S01]  /*3cc0*/  FSEL R96, R187, -INF , P2 ;  /* 0xff800000bb607808 */ /* 0x000fe20001000000 */
[----:B------:R-:W2:Y:S01]  /*3cd0*/  LDSM.16.M88.4 R88, [R220+0x4000] ;  /* 0x00400000dc58783b */ /* 0x000ea20000000200 */
[----:B------:R-:W-:Y:S01]  /*3ce0*/  FSEL R203, R189, -INF , P2 ;  /* 0xff800000bdcb7808 */ /* 0x000fe20001000000 */
[----:B------:R-:W-:Y:S01]  /*3cf0*/  MUFU.EX2 R111, R111 ;  /* 0x0000006f006f7308 */ /* 0x000fe20000000800 */
[C---:B-----5:R-:W-:Y:S01]  /*3d00*/  HMMA.16816.F32.BF16 R12, R104.reuse, R92, R12 ;  /* 0x0000005c680c723c */ /* 0x060fe2000004180c */
[----:B------:R-:W3:Y:S02]  /*3d10*/  LDSM.16.M88.2 R92, [R214+0xd880] ;  /* 0x00d88000d65c783b */ /* 0x000ee40000000100 */
[--C-:B------:R-:W-:Y:S01]  /*3d20*/  FFMA.FTZ R203, R203, c[0x0][0x29c], -R198.reuse ;  /* 0x0000a700cbcb7a23 */ /* 0x100fe200000108c6 */
[----:B------:R-:W-:Y:S01]  /*3d30*/  ISETP.GT.AND P2, PT, R244, 0x40, PT ;  /* 0x00000040f400780c */ /* 0x000fe20003f44270 */
[--C-:B------:R-:W-:Y:S01]  /*3d40*/  FFMA.FTZ R172, R96, c[0x0][0x29c], -R199.reuse ;  /* 0x0000a70060ac7a23 */ /* 0x100fe200000108c7 */
[C---:B------:R-:W-:Y:S01]  /*3d50*/  FSEL R96, R190.reuse, -INF , P0 ;  /* 0xff800000be607808 */ /* 0x040fe20000000000 */
[----:B------:R-:W-:Y:S01]  /*3d60*/  FFMA.FTZ R190, -R190, R190, 1 ;  /* 0x3f800000bebe7423 */ /* 0x000fe200000101be */
[C---:B----4-:R-:W-:Y:S01]  /*3d70*/  HMMA.16816.F32.BF16 R16, R104.reuse, R94, R16 ;  /* 0x0000005e6810723c */ /* 0x050fe20000041810 */
[----:B------:R-:W4:Y:S01]  /*3d80*/  LDSM.16.M88.2 R94, [R214+0xe080] ;  /* 0x00e08000d65e783b */ /* 0x000f220000000100 */
[----:B------:R-:W5:Y:S01]  /*3d90*/  MUFU.EX2 R109, R109 ;  /* 0x0000006d006d7308 */ /* 0x000f620000000800 */
[----:B------:R-:W-:Y:S01]  /*3da0*/  ISETP.GT.AND P0, PT, R244, 0x41, PT ;  /* 0x00000041f400780c */ /* 0x000fe20003f04270 */
[--C-:B------:R-:W-:Y:S04]  /*3db0*/  FFMA.FTZ R205, R205, c[0x0][0x29c], -R198.reuse ;  /* 0x0000a700cdcd7a23 */ /* 0x100fe800000108c6 */
[----:B-1----:R-:W-:Y:S01]  /*3dc0*/  HMMA.16816.F32.BF16 R20, R104, R2, R20 ;  /* 0x000000026814723c */ /* 0x002fe20000041814 */
[----:B------:R-:W1:Y:S03]  /*3dd0*/  LDSM.16.M88.2 R2, [R214+0xe880] ;  /* 0x00e88000d602783b */ /* 0x000e660000000100 */
[----:B------:R-:W1:Y:S03]  /*3de0*/  MUFU.EX2 R172, R172 ;  /* 0x000000ac00ac7308 */ /* 0x000e660000000800 */
[----:B------:R-:W-:Y:S01]  /*3df0*/  FSEL R107, R188, -INF , P1 ;  /* 0xff800000bc6b7808 */ /* 0x000fe20000800000 */
[--C-:B------:R-:W-:Y:S01]  /*3e00*/  FFMA.FTZ R104, R96, c[0x0][0x29c], -R199.reuse ;  /* 0x0000a70060687a23 */ /* 0x100fe200000108c7 */
[----:B------:R-:W-:Y:S01]  /*3e10*/  ISETP.GT.AND P1, PT, R244, 0x31, PT ;  /* 0x00000031f400780c */ /* 0x000fe20003f24270 */
[----:B------:R3:W-:Y:S02]  /*3e20*/  LDSM.16.M88.4 R96, [R108+0x4000] ;  /* 0x004000006c60783b */ /* 0x0007e40000000200 */
[C---:B------:R-:W-:Y:S01]  /*3e30*/  FSEL R106, R194.reuse, -INF , P2 ;  /* 0xff800000c26a7808 */ /* 0x040fe20001000000 */
[----:B------:R-:W-:Y:S01]  /*3e40*/  FFMA.FTZ R194, -R194, R194, 1 ;  /* 0x3f800000c2c27423 */ /* 0x000fe200000101c2 */
[C---:B------:R-:W-:Y:S01]  /*3e50*/  FSEL R100, R191.reuse, -INF , P1 ;  /* 0xff800000bf647808 */ /* 0x040fe20000800000 */
[----:B------:R-:W-:Y:S01]  /*3e60*/  FFMA.FTZ R191, -R191, R191, 1 ;  /* 0x3f800000bfbf7423 */ /* 0x000fe200000101bf */
[----:B------:R-:W-:Y:S01]  /*3e70*/  MUFU.EX2 R104, R104 ;  /* 0x0000006800687308 */ /* 0x000fe20000000800 */
[--C-:B------:R-:W-:Y:S02]  /*3e80*/  FFMA.FTZ R174, R106, c[0x0][0x29c], -R199.reuse ;  /* 0x0000a7006aae7a23 */ /* 0x100fe400000108c7 */
[--C-:B------:R-:W-:Y:S01]  /*3e90*/  FFMA.FTZ R105, R100, c[0x0][0x29c], -R199.reuse ;  /* 0x0000a70064697a23 */ /* 0x100fe200000108c7 */
[C---:B--2---:R-:W-:Y:S01]  /*3ea0*/  HMMA.16816.F32.BF16 R4, R88.reuse, R84, R4 ;  /* 0x000000545804723c */ /* 0x044fe20000041804 */
[----:B------:R-:W2:Y:S04]  /*3eb0*/  LDSM.16.M88.2 R84, [R213+0xc880] ;  /* 0x00c88000d554783b */ /* 0x000ea80000000100 */
[----:B------:R-:W5:Y:S01]  /*3ec0*/  LDSM.16.M88.2 R100, [R213+0xd080] ;  /* 0x00d08000d564783b */ /* 0x000f620000000100 */
[----:B------:R-:W-:Y:S01]  /*3ed0*/  MUFU.EX2 R105, R105 ;  /* 0x0000006900697308 */ /* 0x000fe20000000800 */
[--C-:B------:R-:W-:Y:S01]  /*3ee0*/  FFMA.FTZ R107, R107, c[0x0][0x29c], -R198.reuse ;  /* 0x0000a7006b6b7a23 */ /* 0x100fe200000108c6 */
[C---:B------:R-:W-:Y:S01]  /*3ef0*/  HMMA.16816.F32.BF16 R8, R88.reuse, R86, R8 ;  /* 0x000000565808723c */ /* 0x040fe20000041808 */
[----:B------:R-:W5:Y:S03]  /*3f00*/  LDSM.16.M88.2 R86, [R213+0xd880] ;  /* 0x00d88000d556783b */ /* 0x000f660000000100 */
[C---:B---3--:R-:W-:Y:S01]  /*3f10*/  FSEL R108, R195.reuse, -INF , P0 ;  /* 0xff800000c36c7808 */ /* 0x048fe20000000000 */
[----:B------:R-:W-:Y:S03]  /*3f20*/  FFMA.FTZ R195, -R195, R195, 1 ;  /* 0x3f800000c3c37423 */ /* 0x000fe600000101c3 */
[C---:B------:R-:W-:Y:S01]  /*3f30*/  HMMA.16816.F32.BF16 R12, R88.reuse, R92, R12 ;  /* 0x0000005c580c723c */ /* 0x040fe2000004180c */
[----:B------:R-:W3:Y:S01]  /*3f40*/  LDSM.16.M88.2 R92, [R213+0xe080] ;  /* 0x00e08000d55c783b */ /* 0x000ee20000000100 */
[----:B------:R-:W-:Y:S02]  /*3f50*/  MUFU.EX2 R107, R107 ;  /* 0x0000006b006b7308 */ /* 0x000fe40000000800 */
[----:B------:R-:W-:Y:S02]  /*3f60*/  FFMA.FTZ R199, R108, c[0x0][0x29c], -R199 ;  /* 0x0000a7006cc77a23 */ /* 0x000fe400000108c7 */
[----:B------:R-:W-:Y:S02]  /*3f70*/  LDS R108, [R246.X4+0x21280] ;  /* 0x02128000f66c7984 */ /* 0x000fe40000004800 */
[C---:B----4-:R-:W-:Y:S02]  /*3f80*/  HMMA.16816.F32.BF16 R16, R88.reuse, R94, R16 ;  /* 0x0000005e5810723c */ /* 0x050fe40000041810 */
[----:B------:R-:W4:Y:S02]  /*3f90*/  LDSM.16.M88.2 R94, [R213+0xe880] ;  /* 0x00e88000d55e783b */ /* 0x000f240000000100 */
[----:B------:R-:W-:Y:S04]  /*3fa0*/  MUFU.EX2 R199, R199 ;  /* 0x000000c700c77308 */ /* 0x000fe80000000800 */
[----:B-1----:R-:W-:Y:S06]  /*3fb0*/  HMMA.16816.F32.BF16 R20, R88, R2, R20 ;  /* 0x000000025814723c */ /* 0x002fec0000041814 */
[----:B------:R-:W-:Y:S01]  /*3fc0*/  MUFU.EX2 R106, R174 ;  /* 0x000000ae006a7308 */ /* 0x000fe20000000800 */
[--C-:B------:R-:W-:Y:S01]  /*3fd0*/  FFMA.FTZ R88, R175, c[0x0][0x29c], -R198.reuse ;  /* 0x0000a700af587a23 */ /* 0x100fe200000108c6 */
[----:B------:R-:W-:Y:S01]  /*3fe0*/  FSEL R91, R193, -INF , P1 ;  /* 0xff800000c15b7808 */ /* 0x000fe20000800000 */
[C---:B--2---:R-:W-:Y:S05]  /*3ff0*/  HMMA.16816.F32.BF16 R4, R96.reuse, R84, R4 ;  /* 0x000000546004723c */ /* 0x044fea0000041804 */
[--C-:B------:R-:W-:Y:S02]  /*4000*/  FFMA.FTZ R89, R177, c[0x0][0x29c], -R198.reuse ;  /* 0x0000a700b1597a23 */ /* 0x100fe400000108c6 */
[--C-:B------:R-:W-:Y:S01]  /*4010*/  FFMA.FTZ R90, R201, c[0x0][0x29c], -R198.reuse ;  /* 0x0000a700c95a7a23 */ /* 0x100fe200000108c6 */
[C---:B-----5:R-:W-:Y:S01]  /*4020*/  HMMA.16816.F32.BF16 R8, R96.reuse, R100, R8 ;  /* 0x000000646008723c */ /* 0x060fe20000041808 */
[----:B------:R-:W-:Y:S06]  /*4030*/  MUFU.EX2 R88, R88 ;  /* 0x0000005800587308 */ /* 0x000fec0000000800 */
[----:B------:R-:W-:Y:S01]  /*4040*/  FSEL R101, R196, -INF , P2 ;  /* 0xff800000c4657808 */ /* 0x000fe20001000000 */
[C---:B------:R-:W-:Y:S03]  /*4050*/  HMMA.16816.F32.BF16 R12, R96.reuse, R86, R12 ;  /* 0x00000056600c723c */ /* 0x040fe6000004180c */
[----:B------:R-:W-:Y:S01]  /*4060*/  MUFU.EX2 R89, R89 ;  /* 0x0000005900597308 */ /* 0x000fe20000000800 */
[----:B------:R-:W-:Y:S04]  /*4070*/  LOP3.LUT R100, R232, 0x1, RZ, 0xc0, !PT ;  /* 0x00000001e8647812 */ /* 0x000fe800078ec0ff */
[C---:B---3--:R-:W-:Y:S03]  /*4080*/  HMMA.16816.F32.BF16 R16, R96.reuse, R92, R16 ;  /* 0x0000005c6010723c */ /* 0x048fe60000041810 */
[----:B------:R-:W-:Y:S02]  /*4090*/  ISETP.NE.U32.AND P1, PT, R100, 0x1, PT ;  /* 0x000000016400780c */ /* 0x000fe40003f25070 */
[----:B------:R-:W-:Y:S01]  /*40a0*/  MUFU.EX2 R90, R90 ;  /* 0x0000005a005a7308 */ /* 0x000fe20000000800 */
[----:B------:R-:W-:Y:S01]  /*40b0*/  F2FP.BF16.PACK_AB R100, R110, R109 ;  /* 0x0000006d6e64723e */ /* 0x000fe200000010ff */
[--C-:B------:R-:W-:Y:S01]  /*40c0*/  FFMA.FTZ R92, R91, c[0x0][0x29c], -R198.reuse ;  /* 0x0000a7005b5c7a23 */ /* 0x100fe200000108c6 */
[----:B----4-:R-:W-:Y:S04]  /*40d0*/  HMMA.16816.F32.BF16 R20, R96, R94, R20 ;  /* 0x0000005e6014723c */ /* 0x010fe80000041814 */
[----:B------:R-:W-:Y:S01]  /*40e0*/  FSEL R93, R197, -INF , P0 ;  /* 0xff800000c55d7808 */ /* 0x000fe20000000000 */
[----:B------:R-:W-:Y:S01]  /*40f0*/  FFMA.FTZ R91, R101, c[0x0][0x29c], -R198 ;  /* 0x0000a700655b7a23 */ /* 0x000fe200000108c6 */
[----:B------:R-:W-:Y:S01]  /*4100*/  PLOP3.LUT P0, PT, PT, PT, UP0, 0x80, 0x0 ;  /* 0x000000000000781c */ /* 0x000fe20003f0f008 */
[----:B------:R-:W-:Y:S01]  /*4110*/  FADD.FTZ R94, R4, -R108 ;  /* 0x8000006c045e7221 */ /* 0x000fe20000010000 */
[----:B------:R-:W1:Y:S01]  /*4120*/  MUFU.EX2 R96, R203 ;  /* 0x000000cb00607308 */ /* 0x000e620000000800 */
[----:B------:R-:W-:Y:S03]  /*4130*/  FFMA.FTZ R198, R93, c[0x0][0x29c], -R198 ;  /* 0x0000a7005dc67a23 */ /* 0x000fe600000108c6 */
[--C-:B------:R-:W-:Y:S02]  /*4140*/  FADD.FTZ R93, R5, -R108.reuse ;  /* 0x8000006c055d7221 */ /* 0x100fe40000010000 */
[----:B------:R-:W-:Y:S02]  /*4150*/  FMUL.FTZ R94, R103, R94 ;  /* 0x0000005e675e7220 */ /* 0x000fe40000410000 */
[----:B------:R-:W-:Y:S02]  /*4160*/  FFMA.FTZ R98, -R179, R179, 1 ;  /* 0x3f800000b3627423 */ /* 0x000fe400000101b3 */
[C---:B------:R-:W-:Y:S01]  /*4170*/  FMUL.FTZ R93, R102.reuse, R93 ;  /* 0x0000005d665d7220 */ /* 0x040fe20000410000 */
[----:B------:R-:W-:Y:S01]  /*4180*/  F2FP.BF16.PACK_AB R102, R102, R103 ;  /* 0x000000676666723e */ /* 0x000fe200000010ff */
[----:B------:R-:W-:Y:S01]  /*4190*/  FFMA.FTZ R95, -R178, R178, 1 ;  /* 0x3f800000b25f7423 */ /* 0x000fe200000101b2 */
[----:B------:R-:W-:Y:S01]  /*41a0*/  MUFU.EX2 R92, R92 ;  /* 0x0000005c005c7308 */ /* 0x000fe20000000800 */
[--C-:B------:R-:W-:Y:S02]  /*41b0*/  FADD.FTZ R9, R9, -R108.reuse ;  /* 0x8000006c09097221 */ /* 0x100fe40000010000 */
[----:B------:R-:W-:Y:S02]  /*41c0*/  FMUL.FTZ R93, R93, R98 ;  /* 0x000000625d5d7220 */ /* 0x000fe40000410000 */
[----:B------:R-:W-:Y:S02]  /*41d0*/  FMUL.FTZ R94, R94, R95 ;  /* 0x0000005f5e5e7220 */ /* 0x000fe40000410000 */
[----:B------:R-:W-:Y:S02]  /*41e0*/  FFMA.FTZ R98, -R183, R183, 1 ;  /* 0x3f800000b7627423 */ /* 0x000fe400000101b7 */
[----:B------:R-:W-:Y:S01]  /*41f0*/  FMUL.FTZ R9, R110, R9 ;  /* 0x000000096e097220 */ /* 0x000fe20000410000 */
[----:B------:R-:W-:Y:S01]  /*4200*/  F2FP.BF16.PACK_AB R94, R93, R94 ;  /* 0x0000005e5d5e723e */ /* 0x000fe200000010ff */
[--C-:B------:R-:W-:Y:S01]  /*4210*/  FADD.FTZ R12, R12, -R108.reuse ;  /* 0x8000006c0c0c7221 */ /* 0x100fe20000010000 */
[----:B------:R-:W2:Y:S01]  /*4220*/  MUFU.EX2 R205, R205 ;  /* 0x000000cd00cd7308 */ /* 0x000ea20000000800 */
[--C-:B------:R-:W-:Y:S01]  /*4230*/  FADD.FTZ R13, R13, -R108.reuse ;  /* 0x8000006c0d0d7221 */ /* 0x100fe20000010000 */
[----:B------:R-:W-:Y:S01]  /*4240*/  F2FP.BF16.PACK_AB R110, R172, R111 ;  /* 0x0000006fac6e723e */ /* 0x000fe200000010ff */
[----:B------:R-:W-:Y:S01]  /*4250*/  FMUL.FTZ R12, R111, R12 ;  /* 0x0000000c6f0c7220 */ /* 0x000fe20000410000 */
[----:B-1----:R-:W-:Y:S01]  /*4260*/  F2FP.BF16.PACK_AB R174, R96, R107 ;  /* 0x0000006b60ae723e */ /* 0x002fe200000010ff */
[--C-:B------:R-:W-:Y:S02]  /*4270*/  FADD.FTZ R8, R8, -R108.reuse ;  /* 0x8000006c08087221 */ /* 0x100fe40000010000 */
[----:B------:R-:W-:Y:S02]  /*4280*/  FMUL.FTZ R13, R172, R13 ;  /* 0x0000000dac0d7220 */ /* 0x000fe40000410000 */
[----:B------:R-:W-:Y:S01]  /*4290*/  FMUL.FTZ R9, R9, R98 ;  /* 0x0000006209097220 */ /* 0x000fe20000410000 */
[----:B------:R-:W-:Y:S01]  /*42a0*/  MUFU.EX2 R91, R91 ;  /* 0x0000005b005b7308 */ /* 0x000fe20000000800 */
[----:B------:R-:W-:Y:S02]  /*42b0*/  FFMA.FTZ R98, -R187, R187, 1 ;  /* 0x3f800000bb627423 */ /* 0x000fe400000101bb */
[--C-:B------:R-:W-:Y:S02]  /*42c0*/  FADD.FTZ R93, R16, -R108.reuse ;  /* 0x8000006c105d7221 */ /* 0x100fe40000010000 */
[--C-:B------:R-:W-:Y:S02]  /*42d0*/  FADD.FTZ R16, R17, -R108.reuse ;  /* 0x8000006c11107221 */ /* 0x100fe40000010000 */
[--C-:B------:R-:W-:Y:S02]  /*42e0*/  FADD.FTZ R17, R20, -R108.reuse ;  /* 0x8000006c14117221 */ /* 0x100fe40000010000 */
[----:B------:R-:W-:Y:S01]  /*42f0*/  FADD.FTZ R108, R21, -R108 ;  /* 0x8000006c156c7221 */ /* 0x000fe20000010000 */
[----:B------:R-:W1:Y:S01]  /*4300*/  LDS R20, [R246.X4+0x212a0] ;  /* 0x0212a000f6147984 */ /* 0x000e620000004800 */
[----:B------:R-:W-:Y:S01]  /*4310*/  FFMA.FTZ R21, -R186, R186, 1 ;  /* 0x3f800000ba157423 */ /* 0x000fe200000101ba */
[----:B------:R-:W3:Y:S01]  /*4320*/  MUFU.EX2 R198, R198 ;  /* 0x000000c600c67308 */ /* 0x000ee20000000800 */
[----:B------:R-:W-:Y:S01]  /*4330*/  FMUL.FTZ R8, R109, R8 ;  /* 0x000000086d087220 */ /* 0x000fe20000410000 */
[----:B------:R1:W-:Y:S01]  /*4340*/  STS [R245+0x21480], R102 ;  /* 0x02148066f5007388 */ /* 0x0003e20000000800 */
[----:B------:R-:W-:Y:S01]  /*4350*/  FFMA.FTZ R95, -R182, R182, 1 ;  /* 0x3f800000b65f7423 */ /* 0x000fe200000101b6 */
[----:B--2---:R-:W-:Y:S01]  /*4360*/  F2FP.BF16.PACK_AB R176, R92, R205 ;  /* 0x000000cd5cb0723e */ /* 0x004fe200000010ff */
[----:B------:R-:W-:Y:S02]  /*4370*/  FMUL.FTZ R12, R12, R21 ;  /* 0x000000150c0c7220 */ /* 0x000fe40000410000 */
[----:B------:R-:W-:Y:S02]  /*4380*/  FMUL.FTZ R13, R13, R98 ;  /* 0x000000620d0d7220 */ /* 0x000fe40000410000 */
[----:B------:R-:W-:Y:S02]  /*4390*/  FMUL.FTZ R16, R105, R16 ;  /* 0x0000001069107220 */ /* 0x000fe40000410000 */
[----:B------:R-:W-:Y:S01]  /*43a0*/  FMUL.FTZ R8, R8, R95 ;  /* 0x0000005f08087220 */ /* 0x000fe20000410000 */
[----:B------:R-:W-:Y:S01]  /*43b0*/  IADD3 R95, R245, 0x21560, RZ ;  /* 0x00021560f55f7810 */ /* 0x000fe20007ffe0ff */
[----:B------:R-:W-:Y:S01]  /*43c0*/  FMUL.FTZ R93, R104, R93 ;  /* 0x0000005d685d7220 */ /* 0x000fe20000410000 */
[----:B------:R-:W-:Y:S01]  /*43d0*/  F2FP.BF16.PACK_AB R98, R13, R12 ;  /* 0x0000000c0d62723e */ /* 0x000fe200000010ff */
[----:B------:R-:W-:Y:S01]  /*43e0*/  FMUL.FTZ R16, R16, R191 ;  /* 0x000000bf10107220 */ /* 0x000fe20000410000 */
[----:B------:R-:W-:Y:S01]  /*43f0*/  @P1 IADD3 R95, R252, 0x120, RZ ;  /* 0x00000120fc5f1810 */ /* 0x000fe20007ffe0ff */
[----:B------:R-:W-:Y:S01]  /*4400*/  FMUL.FTZ R93, R93, R190 ;  /* 0x000000be5d5d7220 */ /* 0x000fe20000410000 */
[----:B------:R-:W-:Y:S01]  /*4410*/  F2FP.BF16.PACK_AB R12, R173, R88 ;  /* 0x00000058ad0c723e */ /* 0x000fe200000010ff */
[----:B------:R-:W-:Y:S01]  /*4420*/  FMUL.FTZ R17, R106, R17 ;  /* 0x000000116a117220 */ /* 0x000fe20000410000 */
[----:B------:R-:W-:Y:S01]  /*4430*/  F2FP.BF16.PACK_AB R104, R105, R104 ;  /* 0x000000686968723e */ /* 0x000fe200000010ff */
[----:B------:R-:W-:Y:S01]  /*4440*/  FFMA.FTZ R13, -R184, R184, 1 ;  /* 0x3f800000b80d7423 */ /* 0x000fe200000101b8 */
[----:B------:R-:W-:Y:S01]  /*4450*/  F2FP.BF16.PACK_AB R172, R16, R93 ;  /* 0x0000005d10ac723e */ /* 0x000fe200000010ff */
[----:B------:R2:W-:Y:S01]  /*4460*/  STS [R95], R12 ;  /* 0x0000000c5f007388 */ /* 0x0005e20000000800 */
[----:B------:R-:W-:Y:S01]  /*4470*/  F2FP.BF16.PACK_AB R16, R90, R89 ;  /* 0x000000595a10723e */ /* 0x000fe200000010ff */
[C---:B------:R-:W-:Y:S01]  /*4480*/  FMUL.FTZ R108, R199.reuse, R108 ;  /* 0x0000006cc76c7220 */ /* 0x040fe20000410000 */
[----:B------:R-:W-:Y:S01]  /*4490*/  F2FP.BF16.PACK_AB R106, R199, R106 ;  /* 0x0000006ac76a723e */ /* 0x000fe200000010ff */
[----:B------:R-:W-:Y:S01]  /*44a0*/  STS [R245+0x21c80], R100 ;  /* 0x021c8064f5007388 */ /* 0x000fe20000000800 */
[----:B---3--:R-:W-:Y:S01]  /*44b0*/  F2FP.BF16.PACK_AB R178, R198, R91 ;  /* 0x0000005bc6b2723e */ /* 0x008fe200000010ff */
[----:B------:R-:W-:Y:S01]  /*44c0*/  FMUL.FTZ R17, R17, R194 ;  /* 0x000000c211117220 */ /* 0x000fe20000410000 */
[----:B------:R-:W-:Y:S01]  /*44d0*/  F2FP.BF16.PACK_AB R8, R9, R8 ;  /* 0x000000080908723e */ /* 0x000fe200000010ff */
[----:B------:R-:W-:Y:S01]  /*44e0*/  STS [R95+0x800], R16 ;  /* 0x000800105f007388 */ /* 0x000fe20000000800 */
[----:B------:R-:W-:Y:S03]  /*44f0*/  FMUL.FTZ R108, R108, R195 ;  /* 0x000000c36c6c7220 */ /* 0x000fe60000410000 */
[----:B------:R3:W-:Y:S02]  /*4500*/  STS [R245+0x22480], R110 ;  /* 0x0224806ef5007388 */ /* 0x0007e40000000800 */
[----:B------:R-:W-:Y:S01]  /*4510*/  F2FP.BF16.PACK_AB R108, R108, R17 ;  /* 0x000000116c6c723e */ /* 0x000fe200000010ff */
[--C-:B-1----:R-:W-:Y:S01]  /*4520*/  FADD.FTZ R102, R7, -R20.reuse ;  /* 0x8000001407667221 */ /* 0x102fe20000010000 */
[----:B------:R-:W-:Y:S01]  /*4530*/  STS [R95+0x1000], R174 ;  /* 0x001000ae5f007388 */ /* 0x000fe20000000800 */
[--C-:B------:R-:W-:Y:S02]  /*4540*/  FADD.FTZ R9, R6, -R20.reuse ;  /* 0x8000001406097221 */ /* 0x100fe40000010000 */
[----:B------:R-:W-:Y:S01]  /*4550*/  FMUL.FTZ R102, R173, R102 ;  /* 0x00000066ad667220 */ /* 0x000fe20000410000 */
[----:B------:R-:W-:Y:S01]  /*4560*/  STS [R245+0x22c80], R104 ;  /* 0x022c8068f5007388 */ /* 0x000fe20000000800 */
[----:B------:R-:W-:Y:S02]  /*4570*/  FMUL.FTZ R9, R88, R9 ;  /* 0x0000000958097220 */ /* 0x000fe40000410000 */
[--C-:B------:R-:W-:Y:S01]  /*4580*/  FADD.FTZ R10, R10, -R20.reuse ;  /* 0x800000140a0a7221 */ /* 0x100fe20000010000 */
[----:B------:R-:W-:Y:S01]  /*4590*/  STS [R95+0x1800], R176 ;  /* 0x001800b05f007388 */ /* 0x000fe20000000800 */
[--C-:B------:R-:W-:Y:S02]  /*45a0*/  FADD.FTZ R11, R11, -R20.reuse ;  /* 0x800000140b0b7221 */ /* 0x100fe40000010000 */
[----:B------:R-:W-:Y:S01]  /*45b0*/  FMUL.FTZ R102, R102, R181 ;  /* 0x000000b566667220 */ /* 0x000fe20000410000 */
[----:B------:R-:W-:Y:S01]  /*45c0*/  STS [R245+0x23480], R106 ;  /* 0x0234806af5007388 */ /* 0x000fe20000000800 */
[----:B------:R-:W-:Y:S02]  /*45d0*/  FMUL.FTZ R9, R9, R180 ;  /* 0x000000b409097220 */ /* 0x000fe40000410000 */
[----:B------:R-:W-:Y:S01]  /*45e0*/  FMUL.FTZ R10, R89, R10 ;  /* 0x0000000a590a7220 */ /* 0x000fe20000410000 */
[----:B------:R-:W-:Y:S01]  /*45f0*/  STS [R95+0x2000], R178 ;  /* 0x002000b25f007388 */ /* 0x000fe20000000800 */
[----:B------:R-:W-:Y:S01]  /*4600*/  FMUL.FTZ R11, R90, R11 ;  /* 0x0000000b5a0b7220 */ /* 0x000fe20000410000 */
[----:B------:R-:W-:Y:S01]  /*4610*/  F2FP.BF16.PACK_AB R102, R102, R9 ;  /* 0x000000096666723e */ /* 0x000fe200000010ff */
[----:B--2---:R-:W-:Y:S01]  /*4620*/  FFMA.FTZ R12, -R185, R185, 1 ;  /* 0x3f800000b90c7423 */ /* 0x004fe200000101b9 */
[----:B------:R-:W-:Y:S01]  /*4630*/  BAR.SYNC.DEFER_BLOCKING 0x0 ;  /* 0x0000000000007b1d */ /* 0x000fe20000010000 */
[--C-:B------:R-:W-:Y:S01]  /*4640*/  FADD.FTZ R14, R14, -R20.reuse ;  /* 0x800000140e0e7221 */ /* 0x100fe20000010000 */
[----:B---3--:R-:W-:Y:S01]  /*4650*/  SHF.L.U32 R110, R226, 0x1, RZ ;  /* 0x00000001e26e7819 */ /* 0x008fe200000006ff */
[--C-:B------:R-:W-:Y:S02]  /*4660*/  FADD.FTZ R15, R15, -R20.reuse ;  /* 0x800000140f0f7221 */ /* 0x100fe40000010000 */
[----:B------:R-:W-:Y:S02]  /*4670*/  FMUL.FTZ R10, R10, R13 ;  /* 0x0000000d0a0a7220 */ /* 0x000fe40000410000 */
[----:B------:R-:W-:Y:S02]  /*4680*/  FMUL.FTZ R11, R11, R12 ;  /* 0x0000000c0b0b7220 */ /* 0x000fe40000410000 */
[----:B------:R-:W-:Y:S02]  /*4690*/  FMUL.FTZ R14, R107, R14 ;  /* 0x0000000e6b0e7220 */ /* 0x000fe40000410000 */
[----:B------:R-:W-:Y:S01]  /*46a0*/  FMUL.FTZ R15, R96, R15 ;  /* 0x0000000f600f7220 */ /* 0x000fe20000410000 */
[----:B------:R-:W-:Y:S01]  /*46b0*/  F2FP.BF16.PACK_AB R16, R11, R10 ;  /* 0x0000000a0b10723e */ /* 0x000fe200000010ff */
[----:B------:R-:W-:Y:S02]  /*46c0*/  FFMA.FTZ R9, -R188, R188, 1 ;  /* 0x3f800000bc097423 */ /* 0x000fe400000101bc */
[----:B------:R-:W-:Y:S02]  /*46d0*/  FFMA.FTZ R12, -R189, R189, 1 ;  /* 0x3f800000bd0c7423 */ /* 0x000fe400000101bd */
[--C-:B------:R-:W-:Y:S02]  /*46e0*/  FADD.FTZ R22, R22, -R20.reuse ;  /* 0x8000001416167221 */ /* 0x100fe40000010000 */
[--C-:B------:R-:W-:Y:S02]  /*46f0*/  FADD.FTZ R18, R18, -R20.reuse ;  /* 0x8000001412127221 */ /* 0x100fe40000010000 */
[--C-:B------:R-:W-:Y:S02]  /*4700*/  FADD.FTZ R19, R19, -R20.reuse ;  /* 0x8000001413137221 */ /* 0x100fe40000010000 */
[----:B------:R-:W-:Y:S01]  /*4710*/  FMUL.FTZ R9, R14, R9 ;  /* 0x000000090e097220 */ /* 0x000fe20000410000 */
[----:B------:R1:W-:Y:S01]  /*4720*/  STS [R245+0x23c80], R94 ;  /* 0x023c805ef5007388 */ /* 0x0003e20000000800 */
[----:B------:R-:W-:Y:S02]  /*4730*/  FMUL.FTZ R12, R15, R12 ;  /* 0x0000000c0f0c7220 */ /* 0x000fe40000410000 */
[----:B------:R-:W-:Y:S01]  /*4740*/  FMUL.FTZ R22, R91, R22 ;  /* 0x000000165b167220 */ /* 0x000fe20000410000 */
[----:B------:R-:W-:Y:S01]  /*4750*/  STS [R95+0x2800], R102 ;  /* 0x002800665f007388 */ /* 0x000fe20000000800 */
[----:B------:R-:W-:Y:S02]  /*4760*/  FFMA.FTZ R13, -R196, R196, 1 ;  /* 0x3f800000c40d7423 */ /* 0x000fe400000101c4 */
[----:B------:R-:W-:Y:S01]  /*4770*/  FMUL.FTZ R18, R205, R18 ;  /* 0x00000012cd127220 */ /* 0x000fe20000410000 */
[----:B------:R-:W-:Y:S01]  /*4780*/  STS [R245+0x24480], R8 ;  /* 0x02448008f5007388 */ /* 0x000fe20000000800 */
[----:B------:R-:W-:Y:S02]  /*4790*/  FMUL.FTZ R19, R92, R19 ;  /* 0x000000135c137220 */ /* 0x000fe40000410000 */
[----:B------:R-:W-:Y:S01]  /*47a0*/  FFMA.FTZ R11, -R192, R192, 1 ;  /* 0x3f800000c00b7423 */ /* 0x000fe200000101c0 */
[----:B------:R-:W-:Y:S01]  /*47b0*/  STS [R95+0x3000], R16 ;  /* 0x003000105f007388 */ /* 0x000fe20000000800 */
[----:B------:R-:W-:Y:S02]  /*47c0*/  FFMA.FTZ R10, -R193, R193, 1 ;  /* 0x3f800000c10a7423 */ /* 0x000fe400000101c1 */
[----:B------:R-:W-:Y:S01]  /*47d0*/  FMUL.FTZ R13, R22, R13 ;  /* 0x0000000d160d7220 */ /* 0x000fe20000410000 */
[----:B------:R-:W-:Y:S01]  /*47e0*/  F2FP.BF16.PACK_AB R22, R12, R9 ;  /* 0x000000090c16723e */ /* 0x000fe200000010ff */
[----:B------:R-:W-:Y:S01]  /*47f0*/  STS [R245+0x24c80], R98 ;  /* 0x024c8062f5007388 */ /* 0x000fe20000000800 */
[----:B------:R-:W-:Y:S02]  /*4800*/  FADD.FTZ R23, R23, -R20 ;  /* 0x8000001417177221 */ /* 0x000fe40000010000 */
[----:B------:R-:W-:Y:S01]  /*4810*/  FMUL.FTZ R11, R18, R11 ;  /* 0x0000000b120b7220 */ /* 0x000fe20000410000 */
[----:B------:R-:W-:Y:S01]  /*4820*/  STS [R95+0x3800], R22 ;  /* 0x003800165f007388 */ /* 0x000fe20000000800 */
[----:B------:R-:W-:Y:S02]  /*4830*/  FMUL.FTZ R10, R19, R10 ;  /* 0x0000000a130a7220 */ /* 0x000fe40000410000 */
[----:B------:R-:W-:Y:S01]  /*4840*/  FMUL.FTZ R23, R198, R23 ;  /* 0x00000017c6177220 */ /* 0x000fe20000410000 */
[----:B------:R-:W-:Y:S01]  /*4850*/  STS [R245+0x25480], R172 ;  /* 0x025480acf5007388 */ /* 0x000fe20000000800 */
[----:B------:R-:W-:Y:S01]  /*4860*/  FFMA.FTZ R14, -R197, R197, 1 ;  /* 0x3f800000c50e7423 */ /* 0x000fe200000101c5 */
[----:B------:R-:W-:Y:S03]  /*4870*/  F2FP.BF16.PACK_AB R88, R10, R11 ;  /* 0x0000000b0a58723e */ /* 0x000fe600000010ff */
[----:B------:R-:W-:Y:S02]  /*4880*/  FMUL.FTZ R14, R23, R14 ;  /* 0x0000000e170e7220 */ /* 0x000fe40000410000 */
[----:B------:R-:W-:Y:S03]  /*4890*/  STS [R95+0x4000], R88 ;  /* 0x004000585f007388 */ /* 0x000fe60000000800 */
[----:B-1----:R-:W-:Y:S01]  /*48a0*/  F2FP.BF16.PACK_AB R94, R14, R13 ;  /* 0x0000000d0e5e723e */ /* 0x002fe200000010ff */
[----:B------:R-:W-:Y:S04]  /*48b0*/  STS [R245+0x25c80], R108 ;  /* 0x025c806cf5007388 */ /* 0x000fe80000000800 */
[----:B------:R-:W-:Y:S04]  /*48c0*/  STS [R95+0x4800], R94 ;  /* 0x0048005e5f007388 */ /* 0x000fe80000000800 */
[----:B------:R-:W-:Y:S04]  /*48d0*/  LDSM.16.MT88.2 R2, [R219+0x21480] ;  /* 0x02148000db02783b */ /* 0x000fe80000004100 */
[----:B------:R-:W1:Y:S04]  /*48e0*/  LDSM.16.MT88.4 R8, [R110+0x1b080] ;  /* 0x01b080006e08783b */ /* 0x000e680000004200 */
[----:B------:R-:W2:Y:S04]  /*48f0*/  LDSM.16.MT88.4 R12, [R110+0x1d080] ;  /* 0x01d080006e0c783b */ /* 0x000ea80000004200 */
[----:B------:R-:W3:Y:S04]  /*4900*/  LDSM.16.MT88.4 R16, [R110+0x1f080] ;  /* 0x01f080006e10783b */ /* 0x000ee80000004200 */
[----:B------:R-:W4:Y:S04]  /*4910*/  LDSM.16.MT88.2 R20, [R219+0x21c80] ;  /* 0x021c8000db14783b */ /* 0x000f280000004100 */
[----:B------:R-:W5:Y:S04]  /*4920*/  LDSM.16.MT88.2 R22, [R219+0x22480] ;  /* 0x02248000db16783b */ /* 0x000f680000004100 */
[----:B------:R-:W4:Y:S04]  /*4930*/  LDSM.16.MT88.2 R84, [R219+0x22c80] ;  /* 0x022c8000db54783b */ /* 0x000f280000004100 */
[----:B------:R-:W4:Y:S04]  /*4940*/  LDSM.16.MT88.2 R86, [R219+0x23480] ;  /* 0x02348000db56783b */ /* 0x000f280000004100 */
[----:B------:R-:W-:Y:S04]  /*4950*/  LDSM.16.MT88.2 R92, [R0+0x21480] ;  /* 0x02148000005c783b */ /* 0x000fe80000004100 */
[----:B------:R-:W5:Y:S04]  /*4960*/  LDSM.16.MT88.4 R88, [R110+0x1b880] ;  /* 0x01b880006e58783b */ /* 0x000f680000004200 */
[----:B------:R-:W5:Y:S01]  /*4970*/  LDSM.16.MT88.4 R96, [R110+0x1d880] ;  /* 0x01d880006e60783b */ /* 0x000f620000004200 */
[-C--:B-1----:R-:W-:Y:S03]  /*4980*/  HMMA.16816.F32.BF16 R24, R8, R2.reuse, R24 ;  /* 0x000000020818723c */ /* 0x082fe60000041818 */
[----:B------:R-:W1:Y:S04]  /*4990*/  LDSM.16.MT88.4 R100, [R110+0x1f880] ;  /* 0x01f880006e64783b */ /* 0x000e680000004200 */
[----:B------:R-:W1:Y:S01]  /*49a0*/  LDSM.16.MT88.2 R94, [R0+0x21c80] ;  /* 0x021c8000005e783b */ /* 0x000e620000004100 */
[-C--:B--2---:R-:W-:Y:S03]  /*49b0*/  HMMA.16816.F32.BF16 R28, R12, R2.reuse, R28 ;  /* 0x000000020c1c723c */ /* 0x084fe6000004181c */
[----:B------:R-:W2:Y:S04]  /*49c0*/  LDSM.16.MT88.2 R104, [R0+0x22480] ;  /* 0x022480000068783b */ /* 0x000ea80000004100 */
[----:B------:R-:W-:Y:S01]  /*49d0*/  LDSM.16.MT88.2 R108, [R0+0x22080] ;  /* 0x02208000006c783b */ /* 0x000fe20000004100 */
[C---:B---3--:R-:W-:Y:S03]  /*49e0*/  HMMA.16816.F32.BF16 R32, R16.reuse, R2, R32 ;  /* 0x000000021020723c */ /* 0x048fe60000041820 */
[----:B------:R-:W3:Y:S05]  /*49f0*/  LDSM.16.MT88.2 R2, [R0+0x22c80] ;  /* 0x022c80000002783b */ /* 0x000eea0000004100 */
[-C--:B----4-:R-:W-:Y:S08]  /*4a00*/  HMMA.16816.F32.BF16 R36, R16, R20.reuse, R36 ;  /* 0x000000141024723c */ /* 0x090ff00000041824 */
[-C--:B------:R-:W-:Y:S08]  /*4a10*/  HMMA.16816.F32.BF16 R40, R12, R20.reuse, R40 ;  /* 0x000000140c28723c */ /* 0x080ff00000041828 */
[C---:B------:R-:W-:Y:S08]  /*4a20*/  HMMA.16816.F32.BF16 R44, R8.reuse, R20, R44 ;  /* 0x00000014082c723c */ /* 0x040ff0000004182c */
[-C--:B-----5:R-:W-:Y:S08]  /*4a30*/  HMMA.16816.F32.BF16 R48, R8, R22.reuse, R48 ;  /* 0x000000160830723c */ /* 0x0a0ff00000041830 */
[-C--:B------:R-:W-:Y:S08]  /*4a40*/  HMMA.16816.F32.BF16 R52, R12, R22.reuse, R52 ;  /* 0x000000160c34723c */ /* 0x080ff00000041834 */
[C---:B------:R-:W-:Y:S01]  /*4a50*/  HMMA.16816.F32.BF16 R56, R16.reuse, R22, R56 ;  /* 0x000000161038723c */ /* 0x040fe20000041838 */
[----:B------:R-:W-:Y:S07]  /*4a60*/  LDSM.16.MT88.4 R20, [R110+0x20080] ;  /* 0x020080006e14783b */ /* 0x000fee0000004200 */
[-C--:B------:R-:W-:Y:S08]  /*4a70*/  HMMA.16816.F32.BF16 R60, R16, R84.reuse, R60 ;  /* 0x00000054103c723c */ /* 0x080ff0000004183c */
[-C--:B------:R-:W-:Y:S08]  /*4a80*/  HMMA.16816.F32.BF16 R64, R12, R84.reuse, R64 ;  /* 0x000000540c40723c */ /* 0x080ff00000041840 */
[C---:B------:R-:W-:Y:S01]  /*4a90*/  HMMA.16816.F32.BF16 R68, R8.reuse, R84, R68 ;  /* 0x000000540844723c */ /* 0x040fe20000041844 */
[----:B------:R-:W-:Y:S07]  /*4aa0*/  LDSM.16.MT88.2 R84, [R219+0x22080] ;  /* 0x02208000db54783b */ /* 0x000fee0000004100 */
[-C--:B------:R-:W-:Y:S01]  /*4ab0*/  HMMA.16816.F32.BF16 R72, R8, R86.reuse, R72 ;  /* 0x000000560848723c */ /* 0x080fe20000041848 */
[----:B------:R-:W4:Y:S04]  /*4ac0*/  LDSM.16.MT88.2 R8, [R0+0x23480] ;  /* 0x023480000008783b */ /* 0x000f280000004100 */
[----:B------:R-:W-:Y:S03]  /*4ad0*/  LDSM.16.MT88.2 R10, [R219+0x21880] ;  /* 0x02188000db0a783b */ /* 0x000fe60000004100 */
[-C--:B------:R-:W-:Y:S01]  /*4ae0*/  HMMA.16816.F32.BF16 R76, R12, R86.reuse, R76 ;  /* 0x000000560c4c723c */ /* 0x080fe2000004184c */
[----:B------:R-:W5:Y:S07]  /*4af0*/  LDSM.16.MT88.4 R12, [R110+0x1c080] ;  /* 0x01c080006e0c783b */ /* 0x000f6e0000004200 */
[----:B------:R-:W-:Y:S01]  /*4b00*/  HMMA.16816.F32.BF16 R80, R16, R86, R80 ;  /* 0x000000561050723c */ /* 0x000fe20000041850 */
[----:B------:R-:W2:Y:S04]  /*4b10*/  LDSM.16.MT88.4 R16, [R110+0x1e080] ;  /* 0x01e080006e10783b */ /* 0x000ea80000004200 */
[----:B------:R-:W2:Y:S03]  /*4b20*/  LDSM.16.MT88.2 R86, [R219+0x22880] ;  /* 0x02288000db56783b */ /* 0x000ea60000004100 */
[-C--:B------:R-:W-:Y:S08]  /*4b30*/  HMMA.16816.F32.BF16 R24, R88, R92.reuse, R24 ;  /* 0x0000005c5818723c */ /* 0x080ff00000041818 */
[-C--:B------:R-:W-:Y:S08]  /*4b40*/  HMMA.16816.F32.BF16 R28, R96, R92.reuse, R28 ;  /* 0x0000005c601c723c */ /* 0x080ff0000004181c */
[C---:B-1----:R-:W-:Y:S01]  /*4b50*/  HMMA.16816.F32.BF16 R32, R100.reuse, R92, R32 ;  /* 0x0000005c6420723c */ /* 0x042fe20000041820 */
[----:B------:R-:W1:Y:S07]  /*4b60*/  LDSM.16.MT88.2 R92, [R219+0x23080] ;  /* 0x02308000db5c783b */ /* 0x000e6e0000004100 */
[-C--:B------:R-:W-:Y:S08]  /*4b70*/  HMMA.16816.F32.BF16 R36, R100, R94.reuse, R36 ;  /* 0x0000005e6424723c */ /* 0x080ff00000041824 */
[-C--:B------:R-:W-:Y:S08]  /*4b80*/  HMMA.16816.F32.BF16 R40, R96, R94.reuse, R40 ;  /* 0x0000005e6028723c */ /* 0x080ff00000041828 */
[C---:B------:R-:W-:Y:S01]  /*4b90*/  HMMA.16816.F32.BF16 R44, R88.reuse, R94, R44 ;  /* 0x0000005e582c723c */ /* 0x040fe2000004182c */
[----:B------:R-:W-:Y:S07]  /*4ba0*/  LDSM.16.MT88.2 R94, [R0+0x21880] ;  /* 0x02188000005e783b */ /* 0x000fee0000004100 */
[-C--:B--2---:R-:W-:Y:S08]  /*4bb0*/  HMMA.16816.F32.BF16 R48, R88, R104.reuse, R48 ;  /* 0x000000685830723c */ /* 0x084ff00000041830 */
[-C--:B------:R-:W-:Y:S08]  /*4bc0*/  HMMA.16816.F32.BF16 R52, R96, R104.reuse, R52 ;  /* 0x000000686034723c */ /* 0x080ff00000041834 */
[C---:B------:R-:W-:Y:S01]  /*4bd0*/  HMMA.16816.F32.BF16 R56, R100.reuse, R104, R56 ;  /* 0x000000686438723c */ /* 0x040fe20000041838 */
[----:B------:R-:W-:Y:S07]  /*4be0*/  LDSM.16.MT88.4 R104, [R110+0x20880] ;  /* 0x020880006e68783b */ /* 0x000fee0000004200 */
[-C--:B---3--:R-:W-:Y:S08]  /*4bf0*/  HMMA.16816.F32.BF16 R60, R100, R2.reuse, R60 ;  /* 0x00000002643c723c */ /* 0x088ff0000004183c */
[-C--:B------:R-:W-:Y:S08]  /*4c00*/  HMMA.16816.F32.BF16 R64, R96, R2.reuse, R64 ;  /* 0x000000026040723c */ /* 0x080ff00000041840 */
[C---:B------:R-:W-:Y:S01]  /*4c10*/  HMMA.16816.F32.BF16 R68, R88.reuse, R2, R68 ;  /* 0x000000025844723c */ /* 0x040fe20000041844 */
[----:B------:R-:W2:Y:S07]  /*4c20*/  LDSM.16.MT88.2 R2, [R219+0x23880] ;  /* 0x02388000db02783b */ /* 0x000eae0000004100 */
[-C--:B----4-:R-:W-:Y:S01]  /*4c30*/  HMMA.16816.F32.BF16 R72, R88, R8.reuse, R72 ;  /* 0x000000085848723c */ /* 0x090fe20000041848 */
[----:B------:R-:W3:Y:S07]  /*4c40*/  LDSM.16.MT88.4 R88, [R110+0x1c880] ;  /* 0x01c880006e58783b */ /* 0x000eee0000004200 */
[-C--:B------:R-:W-:Y:S01]  /*4c50*/  HMMA.16816.F32.BF16 R76, R96, R8.reuse, R76 ;  /* 0x00000008604c723c */ /* 0x080fe2000004184c */
[----:B------:R-:W4:Y:S07]  /*4c60*/  LDSM.16.MT88.4 R96, [R110+0x1e880] ;  /* 0x01e880006e60783b */ /* 0x000f2e0000004200 */
[----:B------:R-:W-:Y:S01]  /*4c70*/  HMMA.16816.F32.BF16 R80, R100, R8, R80 ;  /* 0x000000086450723c */ /* 0x000fe20000041850 */
[----:B------:R-:W1:Y:S07]  /*4c80*/  LDSM.16.MT88.2 R8, [R0+0x22880] ;  /* 0x022880000008783b */ /* 0x000e6e0000004100 */
[-C--:B-----5:R-:W-:Y:S08]  /*4c90*/  HMMA.16816.F32.BF16 R24, R12, R10.reuse, R24 ;  /* 0x0000000a0c18723c */ /* 0x0a0ff00000041818 */
[-C--:B------:R-:W-:Y:S08]  /*4ca0*/  HMMA.16816.F32.BF16 R28, R16, R10.reuse, R28 ;  /* 0x0000000a101c723c */ /* 0x080ff0000004181c */
[C---:B------:R-:W-:Y:S01]  /*4cb0*/  HMMA.16816.F32.BF16 R32, R20.reuse, R10, R32 ;  /* 0x0000000a1420723c */ /* 0x040fe20000041820 */
[----:B------:R-:W5:Y:S07]  /*4cc0*/  LDSM.16.MT88.2 R10, [R0+0x23080] ;  /* 0x02308000000a783b */ /* 0x000f6e0000004100 */
[-C--:B------:R-:W-:Y:S08]  /*4cd0*/  HMMA.16816.F32.BF16 R36, R20, R84.reuse, R36 ;  /* 0x000000541424723c */ /* 0x080ff00000041824 */
[-C--:B------:R-:W-:Y:S08]  /*4ce0*/  HMMA.16816.F32.BF16 R40, R16, R84.reuse, R40 ;  /* 0x000000541028723c */ /* 0x080ff00000041828 */
[C---:B------:R-:W-:Y:S08]  /*4cf0*/  HMMA.16816.F32.BF16 R44, R12.reuse, R84, R44 ;  /* 0x000000540c2c723c */ /* 0x040ff0000004182c */
[-C--:B------:R-:W-:Y:S08]  /*4d00*/  HMMA.16816.F32.BF16 R48, R12, R86.reuse, R48 ;  /* 0x000000560c30723c */ /* 0x080ff00000041830 */
[-C--:B------:R-:W-:Y:S08]  /*4d10*/  HMMA.16816.F32.BF16 R52, R16, R86.reuse, R52 ;  /* 0x000000561034723c */ /* 0x080ff00000041834 */
[C---:B------:R-:W-:Y:S08]  /*4d20*/  HMMA.16816.F32.BF16 R56, R20.reuse, R86, R56 ;  /* 0x000000561438723c */ /* 0x040ff00000041838 */
[-C--:B-1----:R-:W-:Y:S08]  /*4d30*/  HMMA.16816.F32.BF16 R60, R20, R92.reuse, R60 ;  /* 0x0000005c143c723c */ /* 0x082ff0000004183c */
[-C--:B------:R-:W-:Y:S08]  /*4d40*/  HMMA.16816.F32.BF16 R64, R16, R92.reuse, R64 ;  /* 0x0000005c1040723c */ /* 0x080ff00000041840 */
[C---:B------:R-:W-:Y:S08]  /*4d50*/  HMMA.16816.F32.BF16 R68, R12.reuse, R92, R68 ;  /* 0x0000005c0c44723c */ /* 0x040ff00000041844 */
[-C--:B--2---:R-:W-:Y:S01]  /*4d60*/  HMMA.16816.F32.BF16 R72, R12, R2.reuse, R72 ;  /* 0x000000020c48723c */ /* 0x084fe20000041848 */
[----:B------:R-:W1:Y:S04]  /*4d70*/  LDSM.16.MT88.2 R12, [R0+0x23880] ;  /* 0x02388000000c783b */ /* 0x000e680000004100 */
[----:B------:R-:W-:Y:S03]  /*4d80*/  BAR.SYNC.DEFER_BLOCKING 0x0 ;  /* 0x0000000000007b1d */ /* 0x000fe60000010000 */
[-C--:B------:R-:W-:Y:S08]  /*4d90*/  HMMA.16816.F32.BF16 R76, R16, R2.reuse, R76 ;  /* 0x00000002104c723c */ /* 0x080ff0000004184c */
[----:B------:R-:W-:Y:S08]  /*4da0*/  HMMA.16816.F32.BF16 R80, R20, R2, R80 ;  /* 0x000000021450723c */ /* 0x000ff00000041850 */
[-C--:B---3--:R-:W-:Y:S08]  /*4db0*/  HMMA.16816.F32.BF16 R24, R88, R94.reuse, R24 ;  /* 0x0000005e5818723c */ /* 0x088ff00000041818 */
[-C--:B----4-:R-:W-:Y:S01]  /*4dc0*/  HMMA.16816.F32.BF16 R28, R96, R94.reuse, R28 ;  /* 0x0000005e601c723c */ /* 0x090fe2000004181c */
[----:B------:R2:W3:Y:S04]  /*4dd0*/  LDSM.16.M88.4 R172, [R218] ;  /* 0x00000000daac783b */ /* 0x0004e80000000200 */
[----:B------:R2:W4:Y:S03]  /*4de0*/  LDSM.16.M88.4 R180, [R218+0x400] ;  /* 0x00040000dab4783b */ /* 0x0005260000000200 */
[C---:B------:R-:W-:Y:S01]  /*4df0*/  HMMA.16816.F32.BF16 R32, R104.reuse, R94, R32 ;  /* 0x0000005e6820723c */ /* 0x040fe20000041820 */
[----:B------:R2:W1:Y:S04]  /*4e00*/  LDSM.16.MT88.4 R176, [R217] ;  /* 0x00000000d9b0783b */ /* 0x0004680000004200 */
[----:B------:R2:W1:Y:S03]  /*4e10*/  LDSM.16.MT88.4 R92, [R217+0x2800] ;  /* 0x00280000d95c783b */ /* 0x0004660000004200 */
[-C--:B------:R-:W-:Y:S01]  /*4e20*/  HMMA.16816.F32.BF16 R36, R104, R108.reuse, R36 ;  /* 0x0000006c6824723c */ /* 0x080fe20000041824 */
[----:B------:R2:W1:Y:S04]  /*4e30*/  LDSM.16.M88.4 R184, [R218+0x800] ;  /* 0x00080000dab8783b */ /* 0x0004680000000200 */
[----:B------:R2:W1:Y:S03]  /*4e40*/  LDSM.16.M88.4 R192, [R218+0xc00] ;  /* 0x000c0000dac0783b */ /* 0x0004660000000200 */
[-C--:B------:R-:W-:Y:S01]  /*4e50*/  HMMA.16816.F32.BF16 R40, R96, R108.reuse, R40 ;  /* 0x0000006c6028723c */ /* 0x080fe20000041828 */
[----:B------:R2:W1:Y:S04]  /*4e60*/  LDSM.16.MT88.4 R188, [R217+0x800] ;  /* 0x00080000d9bc783b */ /* 0x0004680000004200 */
[----:B------:R2:W1:Y:S03]  /*4e70*/  LDSM.16.MT88.4 R196, [R217+0x3000] ;  /* 0x00300000d9c4783b */ /* 0x0004660000004200 */
[C---:B------:R-:W-:Y:S01]  /*4e80*/  HMMA.16816.F32.BF16 R44, R88.reuse, R108, R44 ;  /* 0x0000006c582c723c */ /* 0x040fe2000004182c */
[----:B------:R2:W1:Y:S04]  /*4e90*/  LDSM.16.MT88.4 R108, [R217+0x5000] ;  /* 0x00500000d96c783b */ /* 0x0004680000004200 */
[----:B------:R2:W1:Y:S03]  /*4ea0*/  LDSM.16.MT88.4 R200, [R217+0x5800] ;  /* 0x00580000d9c8783b */ /* 0x0004660000004200 */
[-C--:B------:R-:W-:Y:S08]  /*4eb0*/  HMMA.16816.F32.BF16 R48, R88, R8.reuse, R48 ;  /* 0x000000085830723c */ /* 0x080ff00000041830 */
[-C--:B------:R-:W-:Y:S08]  /*4ec0*/  HMMA.16816.F32.BF16 R52, R96, R8.reuse, R52 ;  /* 0x000000086034723c */ /* 0x080ff00000041834 */
[C---:B------:R-:W-:Y:S08]  /*4ed0*/  HMMA.16816.F32.BF16 R56, R104.reuse, R8, R56 ;  /* 0x000000086838723c */ /* 0x040ff00000041838 */
[-C--:B-----5:R-:W-:Y:S08]  /*4ee0*/  HMMA.16816.F32.BF16 R60, R104, R10.reuse, R60 ;  /* 0x0000000a683c723c */ /* 0x0a0ff0000004183c */
[-C--:B------:R-:W-:Y:S08]  /*4ef0*/  HMMA.16816.F32.BF16 R64, R96, R10.reuse, R64 ;  /* 0x0000000a6040723c */ /* 0x080ff00000041840 */
[C---:B------:R-:W-:Y:S08]  /*4f00*/  HMMA.16816.F32.BF16 R68, R88.reuse, R10, R68 ;  /* 0x0000000a5844723c */ /* 0x040ff00000041844 */
[-C--:B-1----:R-:W-:Y:S08]  /*4f10*/  HMMA.16816.F32.BF16 R72, R88, R12.reuse, R72 ;  /* 0x0000000c5848723c */ /* 0x082ff00000041848 */
[-C--:B------:R-:W-:Y:S08]  /*4f20*/  HMMA.16816.F32.BF16 R76, R96, R12.reuse, R76 ;  /* 0x0000000c604c723c */ /* 0x080ff0000004184c */
[----:B------:R-:W-:Y:S01]  /*4f30*/  HMMA.16816.F32.BF16 R80, R104, R12, R80 ;  /* 0x0000000c6850723c */ /* 0x000fe20000041850 */
[----:B------:R-:W-:-:S07]  /*4f40*/  @P0 BRA `(.L_x_658) ;  /* 0x0000049000000947 */ /* 0x000fce0003800000 */
[----:B--234-:R-:W-:Y:S01]  /*4f50*/  ISETP.GE.AND P3, PT, R250, c[0x0][0x1fc], PT ;  /* 0x00007f00fa007a0c */ /* 0x01cfe20003f66270 */
[----:B------:R-:W1:Y:S01]  /*4f60*/  S2R R5, SR_CTAID.Y ;  /* 0x0000000000057919 */ /* 0x000e620000002600 */
[----:B------:R-:W-:Y:S01]  /*4f70*/  ULDC.64 UR6, c[0x0][0x208] ;  /* 0x0000820000067ab9 */ /* 0x000fe20000000a00 */
[----:B------:R-:W-:Y:S01]  /*4f80*/  IMAD.MOV.U32 R10, RZ, RZ, R242 ;  /* 0x000000ffff0a7224 */ /* 0x000fe200078e00f2 */
[----:B------:R-:W-:Y:S01]  /*4f90*/  UIMAD.WIDE.U32 UR26, UR21, UR6, URZ ;  /* 0x00000006151a72a5 */ /* 0x000fe2000f8e003f */
[----:B------:R-:W-:Y:S01]  /*4fa0*/  IMAD.MOV.U32 R11, RZ, RZ, R241 ;  /* 0x000000ffff0b7224 */ /* 0x000fe200078e00f1 */
[----:B------:R-:W-:Y:S04]  /*4fb0*/  USHF.R.S32.HI UR23, URZ, 0x1f, UR21 ;  /* 0x0000001f3f177899 */ /* 0x000fe80008011415 */
[----:B------:R-:W-:Y:S01]  /*4fc0*/  IMAD.U32 R12, RZ, RZ, UR26 ;  /* 0x0000001aff0c7e24 */ /* 0x000fe2000f8e00ff */
[----:B------:R-:W-:Y:S02]  /*4fd0*/  UIMAD UR23, UR23, UR6, URZ ;  /* 0x00000006171772a4 */ /* 0x000fe4000f8e023f */
[----:B------:R-:W-:Y:S02]  /*4fe0*/  USHF.L.U32 UR6, UR21, 0x6, URZ ;  /* 0x0000000615067899 */ /* 0x000fe4000800063f */
[----:B------:R-:W-:Y:S04]  /*4ff0*/  UIMAD UR23, UR21, UR7, UR23 ;  /* 0x00000007151772a4 */ /* 0x000fe8000f8e0217 */
[----:B------:R-:W-:Y:S01]  /*5000*/  UIADD3 UR23, UR27, UR23, URZ ;  /* 0x000000171b177290 */ /* 0x000fe2000fffe03f */
[----:B-1----:R-:W-:Y:S01]  /*5010*/  SHF.R.S32.HI R4, RZ, 0x1f, R5 ;  /* 0x0000001fff047819 */ /* 0x002fe20000011405 */
[C---:B------:R-:W-:Y:S04]  /*5020*/  IMAD.WIDE.U32 R8, R5.reuse, c[0x0][0x288], R238 ;  /* 0x0000a20005087a25 */ /* 0x040fe800078e00ee */
[C---:B------:R-:W-:Y:S02]  /*5030*/  IMAD R6, R4.reuse, c[0x0][0x210], RZ ;  /* 0x0000840004067a24 */ /* 0x040fe400078e02ff */
[----:B------:R-:W-:Y:S02]  /*5040*/  IMAD R4, R4, c[0x0][0x288], RZ ;  /* 0x0000a20004047a24 */ /* 0x000fe400078e02ff */
[C---:B------:R-:W-:Y:S04]  /*5050*/  IMAD.WIDE.U32 R10, R5.reuse, c[0x0][0x210], R10 ;  /* 0x00008400050a7a25 */ /* 0x040fe800078e000a */
[C---:B------:R-:W-:Y:S01]  /*5060*/  IMAD R4, R5.reuse, c[0x0][0x28c], R4 ;  /* 0x0000a30005047a24 */ /* 0x040fe200078e0204 */
[----:B------:R-:W-:Y:S01]  /*5070*/  IADD3 R3, P1, R10, UR8, RZ ;  /* 0x000000080a037c10 */ /* 0x000fe2000ff3e0ff */
[----:B------:R-:W-:Y:S01]  /*5080*/  IMAD R6, R5, c[0x0][0x214], R6 ;  /* 0x0000850005067a24 */ /* 0x000fe200078e0206 */
[----:B------:R-:W-:Y:S01]  /*5090*/  IADD3 R5, P0, R8, UR5, RZ ;  /* 0x0000000508057c10 */ /* 0x000fe2000ff1e0ff */
[----:B------:R-:W-:Y:S01]  /*50a0*/  IMAD.U32 R2, RZ, RZ, UR23 ;  /* 0x00000017ff027e24 */ /* 0x000fe2000f8e00ff */
[----:B------:R-:W-:Y:S02]  /*50b0*/  LEA R13, P2, R3, c[0x0][0x1f0], 0x1 ;  /* 0x00007c00030d7a11 */ /* 0x000fe400078408ff */
[----:B------:R-:W-:Y:S02]  /*50c0*/  IADD3.X R4, R9, UR16, R4, P0, !PT ;  /* 0x0000001009047c10 */ /* 0x000fe400087fe404 */
[----:B------:R-:W-:Y:S02]  /*50d0*/  LEA R10, P0, R5, c[0x0][0x280], 0x2 ;  /* 0x0000a000050a7a11 */ /* 0x000fe400078010ff */
[----:B------:R-:W-:Y:S02]  /*50e0*/  IADD3.X R6, R11, UR14, R6, P1, !PT ;  /* 0x0000000e0b067c10 */ /* 0x000fe40008ffe406 */
[----:B------:R-:W-:Y:S01]  /*50f0*/  LEA.HI.X R11, R5, c[0x0][0x284], R4, 0x2, P0 ;  /* 0x0000a100050b7a11 */ /* 0x000fe200000f1404 */
[----:B------:R-:W-:Y:S01]  /*5100*/  IMAD.MOV.U32 R5, RZ, RZ, c[0x0][0x208] ;  /* 0x00008200ff057624 */ /* 0x000fe200078e00ff */
[----:B------:R-:W-:Y:S01]  /*5110*/  LEA.HI.X R6, R3, c[0x0][0x1f4], R6, 0x1, P2 ;  /* 0x00007d0003067a11 */ /* 0x000fe200010f0c06 */
[----:B------:R-:W-:Y:S01]  /*5120*/  IMAD.MOV.U32 R4, RZ, RZ, 0x6 ;  /* 0x00000006ff047424 */ /* 0x000fe200078e00ff */
[----:B------:R-:W-:Y:S01]  /*5130*/  LEA R12, P1, R12, R13, 0x7 ;  /* 0x0000000d0c0c7211 */ /* 0x000fe200078238ff */
[----:B------:R-:W-:Y:S01]  /*5140*/  IMAD.U32 R3, RZ, RZ, UR26 ;  /* 0x0000001aff037e24 */ /* 0x000fe2000f8e00ff */
[----:B------:R-:W-:Y:S02]  /*5150*/  ISETP.GE.AND P0, PT, R230, c[0x0][0x1fc], PT ;  /* 0x00007f00e6007a0c */ /* 0x000fe40003f06270 */
[C---:B------:R-:W-:Y:S01]  /*5160*/  SHF.L.U64.HI R4, R5.reuse, R4, c[0x0][0x20c] ;  /* 0x0000830005047619 */ /* 0x040fe20000010204 */
[----:B------:R-:W-:Y:S01]  /*5170*/  IMAD.SHL.U32 R5, R5, 0x40, RZ ;  /* 0x0000004005057824 */ /* 0x000fe200078e00ff */
[----:B------:R-:W-:Y:S01]  /*5180*/  LEA.HI.X R13, R3, R6, R2, 0x7, P1 ;  /* 0x00000006030d7211 */ /* 0x000fe200008f3c02 */
[----:B------:R-:W-:Y:S01]  /*5190*/  IMAD.U32 R3, RZ, RZ, UR6 ;  /* 0x00000006ff037e24 */ /* 0x000fe2000f8e00ff */
[----:B------:R-:W-:Y:S01]  /*51a0*/  ISETP.GE.AND P1, PT, R231, c[0x0][0x1fc], PT ;  /* 0x00007f00e7007a0c */ /* 0x000fe20003f26270 */
[----:B------:R-:W-:Y:S01]  /*51b0*/  IMAD.U32 R2, RZ, RZ, UR6 ;  /* 0x00000006ff027e24 */ /* 0x000fe2000f8e00ff */
[----:B------:R-:W-:Y:S02]  /*51c0*/  SEL R8, RZ, 0x4, P0 ;  /* 0x00000004ff087807 */ /* 0x000fe40000000000 */
[----:B------:R-:W-:Y:S02]  /*51d0*/  SEL R9, RZ, 0x2, P1 ;  /* 0x00000002ff097807 */ /* 0x000fe40000800000 */
[C-C-:B------:R-:W-:Y:S02]  /*51e0*/  IADD3 R16, P1, P0, R5.reuse, 0x80, R12.reuse ;  /* 0x0000008005107810 */ /* 0x140fe4000783e00c */
[----:B------:R-:W-:Y:S02]  /*51f0*/  ISETP.GE.AND P2, PT, R250, c[0x0][0x1fc], PT ;  /* 0x00007f00fa007a0c */ /* 0x000fe40003f46270 */
[----:B------:R-:W-:Y:S02]  /*5200*/  IADD3.X R17, R4, RZ, R13, P1, P0 ;  /* 0x000000ff04117210 */ /* 0x000fe40000fe040d */
[----:B------:R-:W-:Y:S02]  /*5210*/  IADD3 R14, P1, P0, R5, 0x100, R12 ;  /* 0x00000100050e7810 */ /* 0x000fe4000783e00c */
[----:B------:R-:W-:Y:S02]  /*5220*/  SEL R7, RZ, 0x1, P2 ;  /* 0x00000001ff077807 */ /* 0x000fe40001000000 */
[----:B------:R-:W-:Y:S02]  /*5230*/  IADD3 R6, -R236, c[0x0][0x168], -R3 ;  /* 0x00005a00ec067a10 */ /* 0x000fe40007ffe903 */
[----:B------:R-:W-:Y:S02]  /*5240*/  IADD3.X R15, R4, RZ, R13, P1, P0 ;  /* 0x000000ff040f7210 */ /* 0x000fe40000fe040d */
[----:B------:R-:W-:Y:S02]  /*5250*/  LEA R10, P0, R3, R10, 0x2 ;  /* 0x0000000a030a7211 */ /* 0x000fe400078010ff */
[----:B------:R-:W-:Y:S02]  /*5260*/  IADD3 R7, R8, R9, R7 ;  /* 0x0000000908077210 */ /* 0x000fe40007ffe007 */
[----:B------:R-:W-:Y:S02]  /*5270*/  ISETP.LT.OR P2, PT, R6, 0x1, P3 ;  /* 0x000000010600780c */ /* 0x000fe40001f41670 */
[----:B------:R-:W-:Y:S01]  /*5280*/  LEA.HI.X.SX32 R11, R2, R11, 0x2, P0 ;  /* 0x0000000b020b7211 */ /* 0x000fe200000f16ff */
[----:B------:R-:W-:Y:S01]  /*5290*/  @!P4 IMAD.SHL.U32 R2, R234, 0x10, RZ ;  /* 0x00000010ea02c824 */ /* 0x000fe200078e00ff */
[----:B------:R-:W-:Y:S02]  /*52a0*/  IADD3 R18, P0, R5, R12, RZ ;  /* 0x0000000c05127210 */ /* 0x000fe40007f1e0ff */
[C---:B------:R-:W-:Y:S03]  /*52b0*/  LOP3.LUT P1, RZ, R7.reuse, 0x2, RZ, 0xc0, !PT ;  /* 0x0000000207ff7812 */ /* 0x040fe6000782c0ff */
[----:B------:R-:W-:Y:S01]  /*52c0*/  IMAD.X R19, R4, 0x1, R13, P0 ;  /* 0x0000000104137824 */ /* 0x000fe200000e060d */
[C---:B------:R-:W-:Y:S02]  /*52d0*/  ISETP.LT.OR P0, PT, R6.reuse, 0x1, !P1 ;  /* 0x000000010600780c */ /* 0x040fe40004f01670 */
[C---:B------:R-:W-:Y:S01]  /*52e0*/  ISETP.LT.OR P1, PT, R6.reuse, 0x21, !P1 ;  /* 0x000000210600780c */ /* 0x040fe20004f21670 */
[----:B------:R-:W-:Y:S01]  /*52f0*/  @!PT LDS RZ, [RZ] ;  /* 0x00000000fffff984 */ /* 0x000fe20000000800 */
[----:B------:R-:W-:Y:S01]  /*5300*/  @!PT LDS RZ, [RZ] ;  /* 0x00000000fffff984 */ /* 0x000fe20000000800 */
[----:B------:R-:W-:Y:S01]  /*5310*/  @!PT LDS RZ, [RZ] ;  /* 0x00000000fffff984 */ /* 0x000fe20000000800 */
[----:B------:R1:W-:Y:S10]  /*5320*/  LDGSTS.E.BYPASS.LTC128B.128 [R229+0x1b080], [R12.64], !P2 ;  /* 0x1b0800000ce57fae */ /* 0x0003f4000d101d58 */
[----:B------:R1:W-:Y:S01]  /*5330*/  LDGSTS.E.BYPASS.LTC128B.128 [R229+0x1d080], [R12.64+0x80], !P0 ;  /* 0x1d0800800ce57fae */ /* 0x0003e2000c101d58 */
[----:B------:R-:W-:Y:S04]  /*5340*/  LOP3.LUT P0, RZ, R7, 0x4, RZ, 0xc0, !PT ;  /* 0x0000000407ff7812 */ /* 0x000fe8000780c0ff */
[C---:B------:R-:W-:Y:S02]  /*5350*/  ISETP.LT.OR P2, PT, R6.reuse, 0x1, !P0 ;  /* 0x000000010600780c */ /* 0x040fe40004741670 */
[C---:B------:R-:W-:Y:S11]  /*5360*/  ISETP.LT.OR P0, PT, R6.reuse, 0x21, !P0 ;  /* 0x000000210600780c */ /* 0x040ff60004701670 */
[----:B------:R1:W-:Y:S01]  /*5370*/  LDGSTS.E.BYPASS.LTC128B.128 [R229+0x1f080], [R12.64+0x100], !P2 ;  /* 0x1f0801000ce57fae */ /* 0x0003e2000d101d58 */
[----:B------:R-:W-:Y:S11]  /*5380*/  ISETP.LT.OR P2, PT, R6, 0x21, P3 ;  /* 0x000000210600780c */ /* 0x000ff60001f41670 */
[----:B------:R-:W-:Y:S02]  /*5390*/  @!UPT UIADD3 URZ, URZ, URZ, URZ ;  /* 0x0000003f3f3ff290 */ /* 0x000fe4000fffe03f */
[----:B------:R1:W-:Y:S06]  /*53a0*/  LDGSTS.E.BYPASS.LTC128B.128 [R229+0x1c080], [R18.64], !P2 ;  /* 0x1c08000012e57fae */ /* 0x0003ec000d101d58 */
[----:B------:R1:W-:Y:S06]  /*53b0*/  LDGSTS.E.BYPASS.LTC128B.128 [R229+0x1e080], [R16.64], !P1 ;  /* 0x1e08000010e57fae */ /* 0x0003ec000c901d58 */
[----:B------:R1:W-:Y:S06]  /*53c0*/  LDGSTS.E.BYPASS.LTC128B.128 [R229+0x20080], [R14.64], !P0 ;  /* 0x200800000ee57fae */ /* 0x0003ec000c101d58 */
[----:B------:R1:W-:Y:S02]  /*53d0*/  @!P4 LDGSTS.E.BYPASS.LTC128B.128 [R2+0x21280], [R10.64] ;  /* 0x212800000a02cfae */ /* 0x0003e4000b901d58 */
.L_x_658:
[-C--:B--234-:R-:W-:Y:S01]  /*53e0*/  HMMA.16816.F32.BF16 R4, R172, R176.reuse, RZ ;  /* 0x000000b0ac04723c */ /* 0x09cfe200000418ff */
[----:B------:R-:W-:Y:S01]  /*53f0*/  LDSM.16.MT88.4 R204, [R217+0x1000] ;  /* 0x00100000d9cc783b */ /* 0x000fe20000004200 */
[----:B------:R-:W-:Y:S02]  /*5400*/  UIMAD UR12, UR12, 0x3000, URZ ;  /* 0x000030000c0c78a4 */ /* 0x000fe4000f8e023f */
[----:B------:R-:W-:Y:S01]  /*5410*/  UISETP.GE.AND UP0, UPT, UR21, UR19, UPT ;  /* 0x000000131500728c */ /* 0x000fe2000bf06270 */
[----:B------:R-:W-:Y:S01]  /*5420*/  LDSM.16.M88.4 R208, [R218+0x1400] ;  /* 0x00140000dad0783b */ /* 0x000fe20000000200 */
[----:B------:R-:W-:Y:S02]  /*5430*/  UIADD3 UR7, UR4, 0x1, URZ ;  /* 0x0000000104077890 */ /* 0x000fe4000fffe03f */
[C---:B-1----:R-:W-:Y:S01]  /*5440*/  HMMA.16816.F32.BF16 R8, R180.reuse, R176, RZ ;  /* 0x000000b0b408723c */ /* 0x042fe200000418ff */
[----:B------:R-:W2:Y:S01]  /*5450*/  LDL.64 R2, [R1+0x8] ;  /* 0x0000080001027983 */ /* 0x000ea20000100a00 */
[----:B------:R-:W-:Y:S02]  /*5460*/  UISETP.GE.AND UP2, UPT, UR4, 0x1, UPT ;  /* 0x000000010400788c */ /* 0x000fe4000bf46270 */
[----:B------:R-:W-:Y:S01]  /*5470*/  UIADD3 UR6, UR22, 0x1, URZ ;  /* 0x0000000116067890 */ /* 0x000fe2000fffe03f */
[----:B------:R-:W0:Y:S01]  /*5480*/  LDGDEPBAR ;  /* 0x00000000000079af */ /* 0x000e220000000000 */
[----:B------:R-:W-:Y:S02]  /*5490*/  UISETP.GE.AND UP1, UPT, UR22, 0x1, UPT ;  /* 0x000000011600788c */ /* 0x000fe4000bf26270 */
[-C--:B------:R-:W-:Y:S02]  /*54a0*/  HMMA.16816.F32.BF16 R12, R180, R178.reuse, RZ ;  /* 0x000000b2b40c723c */ /* 0x080fe400000418ff */
[----:B------:R-:W-:Y:S06]  /*54b0*/  USEL UR22, UR6, URZ, !UP1 ;  /* 0x0000003f06167287 */ /* 0x000fec000c800000 */
[C---:B------:R-:W-:Y:S01]  /*54c0*/  HMMA.16816.F32.BF16 R16, R172.reuse, R178, RZ ;  /* 0x000000b2ac10723c */ /* 0x040fe200000418ff */
[----:B------:R-:W1:Y:S07]  /*54d0*/  LDSM.16.M88.4 R176, [R218+0x1000] ;  /* 0x00100000dab0783b */ /* 0x000e6e0000000200 */
[-C--:B------:R-:W-:Y:S08]  /*54e0*/  HMMA.16816.F32.BF16 R20, R172, R92.reuse, RZ ;  /* 0x0000005cac14723c */ /* 0x080ff000000418ff */
[C---:B------:R-:W-:Y:S08]  /*54f0*/  HMMA.16816.F32.BF16 R84, R180.reuse, R92, RZ ;  /* 0x0000005cb454723c */ /* 0x040ff000000418ff */
[-C--:B------:R-:W-:Y:S08]  /*5500*/  HMMA.16816.F32.BF16 R88, R180, R94.reuse, RZ ;  /* 0x0000005eb458723c */ /* 0x080ff000000418ff */
[C---:B------:R-:W-:Y:S08]  /*5510*/  HMMA.16816.F32.BF16 R92, R172.reuse, R94, RZ ;  /* 0x0000005eac5c723c */ /* 0x040ff000000418ff */
[-C--:B------:R-:W-:Y:S08]  /*5520*/  HMMA.16816.F32.BF16 R96, R172, R108.reuse, RZ ;  /* 0x0000006cac60723c */ /* 0x080ff000000418ff */
[C---:B------:R-:W-:Y:S08]  /*5530*/  HMMA.16816.F32.BF16 R100, R180.reuse, R108, RZ ;  /* 0x0000006cb464723c */ /* 0x040ff000000418ff */
[-C--:B------:R-:W-:Y:S01]  /*5540*/  HMMA.16816.F32.BF16 R104, R180, R110.reuse, RZ ;  /* 0x0000006eb468723c */ /* 0x080fe200000418ff */
[----:B------:R-:W-:Y:S07]  /*5550*/  LDSM.16.MT88.4 R180, [R217+0x6000] ;  /* 0x00600000d9b4783b */ /* 0x000fee0000004200 */
[----:B------:R-:W-:Y:S01]  /*5560*/  HMMA.16816.F32.BF16 R108, R172, R110, RZ ;  /* 0x0000006eac6c723c */ /* 0x000fe200000418ff */
[----:B------:R-:W3:Y:S07]  /*5570*/  LDSM.16.MT88.4 R172, [R217+0x3800] ;  /* 0x00380000d9ac783b */ /* 0x000eee0000004200 */
[-C--:B------:R-:W-:Y:S08]  /*5580*/  HMMA.16816.F32.BF16 R4, R184, R188.reuse, R4 ;  /* 0x000000bcb804723c */ /* 0x080ff00000041804 */
[C---:B------:R-:W-:Y:S08]  /*5590*/  HMMA.16816.F32.BF16 R8, R192.reuse, R188, R8 ;  /* 0x000000bcc008723c */ /* 0x040ff00000041808 */
[-C--:B------:R-:W-:Y:S08]  /*55a0*/  HMMA.16816.F32.BF16 R12, R192, R190.reuse, R12 ;  /* 0x000000bec00c723c */ /* 0x080ff0000004180c */
[C---:B------:R-:W-:Y:S01]  /*55b0*/  HMMA.16816.F32.BF16 R16, R184.reuse, R190, R16 ;  /* 0x000000beb810723c */ /* 0x040fe20000041810 */
[----:B------:R-:W-:Y:S07]  /*55c0*/  LDSM.16.MT88.4 R188, [R217+0x1800] ;  /* 0x00180000d9bc783b */ /* 0x000fee0000004200 */
        /* <DEDUP_REMOVED lines=8> */
[----:B------:R-:W-:Y:S07]  /*5650*/  LDSM.16.M88.4 R192, [R218+0x1c00] ;  /* 0x001c0000dac0783b */ /* 0x000fee0000000200 */
[----:B------:R-:W-:Y:S01]  /*5660*/  HMMA.16816.F32.BF16 R108, R184, R202, R108 ;  /* 0x000000cab86c723c */ /* 0x000fe2000004186c */
[----:B------:R-:W4:Y:S04]  /*5670*/  LDSM.16.M88.4 R184, [R218+0x1800] ;  /* 0x00180000dab8783b */ /* 0x000f280000000200 */
[----:B------:R-:W-:Y:S03]  /*5680*/  LDSM.16.M88.4 R200, [R218+0x2000] ;  /* 0x00200000dac8783b */ /* 0x000fe60000000200 */
[-C--:B-1----:R-:W-:Y:S08]  /*5690*/  HMMA.16816.F32.BF16 R4, R176, R204.reuse, R4 ;  /* 0x000000ccb004723c */ /* 0x082ff00000041804 */
[C---:B------:R-:W-:Y:S08]  /*56a0*/  HMMA.16816.F32.BF16 R8, R208.reuse, R204, R8 ;  /* 0x000000ccd008723c */ /* 0x040ff00000041808 */
[-C--:B------:R-:W-:Y:S08]  /*56b0*/  HMMA.16816.F32.BF16 R12, R208, R206.reuse, R12 ;  /* 0x000000ced00c723c */ /* 0x080ff0000004180c */
[C---:B------:R-:W-:Y:S01]  /*56c0*/  HMMA.16816.F32.BF16 R16, R176.reuse, R206, R16 ;  /* 0x000000ceb010723c */ /* 0x040fe20000041810 */
[----:B------:R-:W-:Y:S07]  /*56d0*/  LDSM.16.MT88.4 R204, [R217+0x2000] ;  /* 0x00200000d9cc783b */ /* 0x000fee0000004200 */
[-C--:B---3--:R-:W-:Y:S08]  /*56e0*/  HMMA.16816.F32.BF16 R20, R176, R172.reuse, R20 ;  /* 0x000000acb014723c */ /* 0x088ff00000041814 */
[C---:B------:R-:W-:Y:S08]  /*56f0*/  HMMA.16816.F32.BF16 R84, R208.reuse, R172, R84 ;  /* 0x000000acd054723c */ /* 0x040ff00000041854 */
[-C--:B------:R-:W-:Y:S08]  /*5700*/  HMMA.16816.F32.BF16 R88, R208, R174.reuse, R88 ;  /* 0x000000aed058723c */ /* 0x080ff00000041858 */
[C---:B------:R-:W-:Y:S01]  /*5710*/  HMMA.16816.F32.BF16 R92, R176.reuse, R174, R92 ;  /* 0x000000aeb05c723c */ /* 0x040fe2000004185c */
[----:B------:R-:W1:Y:S07]  /*5720*/  LDSM.16.MT88.4 R172, [R217+0x6800] ;  /* 0x00680000d9ac783b */ /* 0x000e6e0000004200 */
[-C--:B------:R-:W-:Y:S08]  /*5730*/  HMMA.16816.F32.BF16 R96, R176, R180.reuse, R96 ;  /* 0x000000b4b060723c */ /* 0x080ff00000041860 */
[C---:B------:R-:W-:Y:S08]  /*5740*/  HMMA.16816.F32.BF16 R100, R208.reuse, R180, R100 ;  /* 0x000000b4d064723c */ /* 0x040ff00000041864 */
[-C--:B------:R-:W-:Y:S01]  /*5750*/  HMMA.16816.F32.BF16 R104, R208, R182.reuse, R104 ;  /* 0x000000b6d068723c */ /* 0x080fe20000041868 */
[----:B------:R-:W3:Y:S07]  /*5760*/  LDSM.16.M88.4 R208, [R218+0x2400] ;  /* 0x00240000dad0783b */ /* 0x000eee0000000200 */
[----:B------:R-:W-:Y:S01]  /*5770*/  HMMA.16816.F32.BF16 R108, R176, R182, R108 ;  /* 0x000000b6b06c723c */ /* 0x000fe2000004186c */
[----:B------:R-:W5:Y:S04]  /*5780*/  LDSM.16.MT88.4 R176, [R217+0x4800] ;  /* 0x00480000d9b0783b */ /* 0x000f680000004200 */
[----:B------:R-:W1:Y:S03]  /*5790*/  LDSM.16.MT88.4 R180, [R217+0x7000] ;  /* 0x00700000d9b4783b */ /* 0x000e660000004200 */
[-C--:B----4-:R-:W-:Y:S08]  /*57a0*/  HMMA.16816.F32.BF16 R4, R184, R188.reuse, R4 ;  /* 0x000000bcb804723c */ /* 0x090ff00000041804 */
[C---:B------:R-:W-:Y:S01]  /*57b0*/  HMMA.16816.F32.BF16 R8, R192.reuse, R188, R8 ;  /* 0x000000bcc008723c */ /* 0x040fe20000041808 */
[----:B------:R-:W4:Y:S07]  /*57c0*/  LDL R189, [R1+0x10] ;  /* 0x0000100001bd7983 */ /* 0x000f2e0000100800 */
[-C--:B------:R-:W-:Y:S04]  /*57d0*/  HMMA.16816.F32.BF16 R12, R192, R190.reuse, R12 ;  /* 0x000000bec00c723c */ /* 0x080fe8000004180c */
[----:B--2---:R-:W-:Y:S01]  /*57e0*/  IADD3 R2, P0, R2, UR12, RZ ;  /* 0x0000000c02027c10 */ /* 0x004fe2000ff1e0ff */
[----:B------:R-:W-:Y:S01]  /*57f0*/  IMAD.U32 R3, RZ, RZ, UR12 ;  /* 0x0000000cff037e24 */ /* 0x000fe2000f8e00ff */
[----:B------:R-:W-:Y:S02]  /*5800*/  UMOV UR12, UR21 ;  /* 0x00000015000c7c82 */ /* 0x000fe40008000000 */
[C---:B------:R-:W-:Y:S08]  /*5810*/  HMMA.16816.F32.BF16 R16, R184.reuse, R190, R16 ;  /* 0x000000beb810723c */ /* 0x040ff00000041810 */
[-C--:B------:R-:W-:Y:S08]  /*5820*/  HMMA.16816.F32.BF16 R20, R184, R196.reuse, R20 ;  /* 0x000000c4b814723c */ /* 0x080ff00000041814 */
[C---:B------:R-:W-:Y:S08]  /*5830*/  HMMA.16816.F32.BF16 R84, R192.reuse, R196, R84 ;  /* 0x000000c4c054723c */ /* 0x040ff00000041854 */
[-C--:B------:R-:W-:Y:S08]  /*5840*/  HMMA.16816.F32.BF16 R88, R192, R198.reuse, R88 ;  /* 0x000000c6c058723c */ /* 0x080ff00000041858 */
[C---:B------:R-:W-:Y:S08]  /*5850*/  HMMA.16816.F32.BF16 R92, R184.reuse, R198, R92 ;  /* 0x000000c6b85c723c */ /* 0x040ff0000004185c */
[-C--:B-1----:R-:W-:Y:S08]  /*5860*/  HMMA.16816.F32.BF16 R96, R184, R172.reuse, R96 ;  /* 0x000000acb860723c */ /* 0x082ff00000041860 */
[C---:B------:R-:W-:Y:S08]  /*5870*/  HMMA.16816.F32.BF16 R100, R192.reuse, R172, R100 ;  /* 0x000000acc064723c */ /* 0x040ff00000041864 */
[-C--:B------:R-:W-:Y:S08]  /*5880*/  HMMA.16816.F32.BF16 R104, R192, R174.reuse, R104 ;  /* 0x000000aec068723c */ /* 0x080ff00000041868 */
[----:B------:R-:W-:Y:S08]  /*5890*/  HMMA.16816.F32.BF16 R108, R184, R174, R108 ;  /* 0x000000aeb86c723c */ /* 0x000ff0000004186c */
[-C--:B------:R-:W-:Y:S08]  /*58a0*/  HMMA.16816.F32.BF16 R4, R200, R204.reuse, R4 ;  /* 0x000000ccc804723c */ /* 0x080ff00000041804 */
[C---:B---3--:R-:W-:Y:S08]  /*58b0*/  HMMA.16816.F32.BF16 R8, R208.reuse, R204, R8 ;  /* 0x000000ccd008723c */ /* 0x048ff00000041808 */
[-C--:B------:R-:W-:Y:S08]  /*58c0*/  HMMA.16816.F32.BF16 R12, R208, R206.reuse, R12 ;  /* 0x000000ced00c723c */ /* 0x080ff0000004180c */
[C---:B------:R-:W-:Y:S08]  /*58d0*/  HMMA.16816.F32.BF16 R16, R200.reuse, R206, R16 ;  /* 0x000000cec810723c */ /* 0x040ff00000041810 */
[-C--:B-----5:R-:W-:Y:S08]  /*58e0*/  HMMA.16816.F32.BF16 R20, R200, R176.reuse, R20 ;  /* 0x000000b0c814723c */ /* 0x0a0ff00000041814 */
[C---:B------:R-:W-:Y:S08]  /*58f0*/  HMMA.16816.F32.BF16 R84, R208.reuse, R176, R84 ;  /* 0x000000b0d054723c */ /* 0x040ff00000041854 */
[-C--:B------:R-:W-:Y:S08]  /*5900*/  HMMA.16816.F32.BF16 R88, R208, R178.reuse, R88 ;  /* 0x000000b2d058723c */ /* 0x080ff00000041858 */
[C---:B------:R-:W-:Y:S08]  /*5910*/  HMMA.16816.F32.BF16 R92, R200.reuse, R178, R92 ;  /* 0x000000b2c85c723c */ /* 0x040ff0000004185c */
[-C--:B------:R-:W-:Y:S08]  /*5920*/  HMMA.16816.F32.BF16 R96, R200, R180.reuse, R96 ;  /* 0x000000b4c860723c */ /* 0x080ff00000041860 */
[C---:B------:R-:W-:Y:S08]  /*5930*/  HMMA.16816.F32.BF16 R100, R208.reuse, R180, R100 ;  /* 0x000000b4d064723c */ /* 0x040ff00000041864 */
[-C--:B------:R-:W-:Y:S08]  /*5940*/  HMMA.16816.F32.BF16 R104, R208, R182.reuse, R104 ;  /* 0x000000b6d068723c */ /* 0x080ff00000041868 */
[----:B------:R-:W-:Y:S04]  /*5950*/  HMMA.16816.F32.BF16 R108, R200, R182, R108 ;  /* 0x000000b6c86c723c */ /* 0x000fe8000004186c */
[----:B----4-:R-:W-:Y:S02]  /*5960*/  LEA.HI.X.SX32 R3, R3, R189, 0x1, P0 ;  /* 0x000000bd03037211 */ /* 0x010fe400000f0eff */
[C---:B------:R-:W-:Y:S06]  /*5970*/  LEA R178, P0, R2.reuse, c[0x0][0x220], 0x2 ;  /* 0x0000880002b27a11 */ /* 0x040fec00078010ff */
[----:B------:R-:W-:Y:S01]  /*5980*/  LEA.HI.X R179, R2, c[0x0][0x224], R3, 0x2, P0 ;  /* 0x0000890002b37a11 */ /* 0x000fe200000f1403 */
[----:B------:R-:W-:Y:S01]  /*5990*/  IMAD.U32 R3, RZ, RZ, UR4 ;  /* 0x00000004ff037e24 */ /* 0x000fe2000f8e00ff */
[----:B------:R-:W-:Y:S01]  /*59a0*/  PLOP3.LUT P0, PT, PT, PT, UP0, 0x80, 0x0 ;  /* 0x000000000000781c */ /* 0x000fe20003f0f008 */
[----:B------:R-:W-:Y:S02]  /*59b0*/  USEL UR4, UR7, URZ, !UP2 ;  /* 0x0000003f07047287 */ /* 0x000fe4000d000000 */
[----:B------:R-:W-:Y:S01]  /*59c0*/  RED.E.ADD.F32.FTZ.RN.STRONG.GPU [R178.64], R4 ;  /* 0x00000004b200798e */ /* 0x000fe2000c10e798 */
[----:B------:R-:W-:Y:S03]  /*59d0*/  IMAD R3, R3, 0x3000, R226 ;  /* 0x0000300003037824 */ /* 0x000fe600078e02e2 */
[----:B------:R-:W-:Y:S01]  /*59e0*/  RED.E.ADD.F32.FTZ.RN.STRONG.GPU [R178.64+0x400], R5 ;  /* 0x00040005b200798e */ /* 0x000fe2000c10e798 */
[----:B------:R-:W-:Y:S03]  /*59f0*/  IMAD.SHL.U32 R172, R3, 0x2, RZ ;  /* 0x0000000203ac7824 */ /* 0x000fe600078e00ff */
        /* <DEDUP_REMOVED lines=11> */
[----:B------:R-:W-:Y:S04]  /*5ab0*/  LDSM.16.MT88.2 R2, [R219+0x23c80] ;  /* 0x023c8000db02783b */ /* 0x000fe80000004100 */
[----:B------:R-:W1:Y:S04]  /*5ac0*/  LDSM.16.MT88.4 R8, [R172+0xf080] ;  /* 0x00f08000ac08783b */ /* 0x000e680000004200 */
[----:B------:R-:W-:Y:S04]  /*5ad0*/  RED.E.ADD.F32.FTZ.RN.STRONG.GPU [R178.64+0x3400], R13 ;  /* 0x0034000db200798e */ /* 0x000fe8000c10e798 */
[----:B------:R-:W-:Y:S04]  /*5ae0*/  RED.E.ADD.F32.FTZ.RN.STRONG.GPU [R178.64+0x3800], R14 ;  /* 0x0038000eb200798e */ /* 0x000fe8000c10e798 */
[----:B------:R-:W-:Y:S04]  /*5af0*/  RED.E.ADD.F32.FTZ.RN.STRONG.GPU [R178.64+0x3c00], R15 ;  /* 0x003c000fb200798e */ /* 0x000fe8000c10e798 */
[----:B------:R-:W2:Y:S04]  /*5b00*/  LDSM.16.MT88.4 R12, [R172+0x11080] ;  /* 0x01108000ac0c783b */ /* 0x000ea80000004200 */
[----:B------:R-:W3:Y:S04]  /*5b10*/  LDSM.16.MT88.4 R16, [R172+0x13080] ;  /* 0x01308000ac10783b */ /* 0x000ee80000004200 */
[----:B------:R-:W-:Y:S04]  /*5b20*/  RED.E.ADD.F32.FTZ.RN.STRONG.GPU [R178.64+0x4000], R20 ;  /* 0x00400014b200798e */ /* 0x000fe8000c10e798 */
[----:B------:R-:W-:Y:S04]  /*5b30*/  RED.E.ADD.F32.FTZ.RN.STRONG.GPU [R178.64+0x4400], R21 ;  /* 0x00440015b200798e */ /* 0x000fe8000c10e798 */
[----:B------:R-:W4:Y:S04]  /*5b40*/  LDSM.16.MT88.2 R20, [R219+0x24480] ;  /* 0x02448000db14783b */ /* 0x000f280000004100 */
[----:B------:R-:W-:Y:S01]  /*5b50*/  RED.E.ADD.F32.FTZ.RN.STRONG.GPU [R178.64+0x4800], R22 ;  /* 0x00480016b200798e */ /* 0x000fe2000c10e798 */
[-C--:B-1----:R-:W-:Y:S03]  /*5b60*/  HMMA.16816.F32.BF16 R112, R8, R2.reuse, R112 ;  /* 0x000000020870723c */ /* 0x082fe60000041870 */
[----:B------:R-:W-:Y:S04]  /*5b70*/  RED.E.ADD.F32.FTZ.RN.STRONG.GPU [R178.64+0x4c00], R23 ;  /* 0x004c0017b200798e */ /* 0x000fe8000c10e798 */
[----:B------:R-:W1:Y:S04]  /*5b80*/  LDSM.16.MT88.2 R22, [R219+0x24c80] ;  /* 0x024c8000db16783b */ /* 0x000e680000004100 */
[----:B------:R-:W-:Y:S04]  /*5b90*/  RED.E.ADD.F32.FTZ.RN.STRONG.GPU [R178.64+0x5000], R84 ;  /* 0x00500054b200798e */ /* 0x000fe8000c10e798 */
[----:B------:R-:W-:Y:S01]  /*5ba0*/  RED.E.ADD.F32.FTZ.RN.STRONG.GPU [R178.64+0x5400], R85 ;  /* 0x00540055b200798e */ /* 0x000fe2000c10e798 */
[-C--:B--2---:R-:W-:Y:S03]  /*5bb0*/  HMMA.16816.F32.BF16 R116, R12, R2.reuse, R116 ;  /* 0x000000020c74723c */ /* 0x084fe60000041874 */
[----:B------:R-:W2:Y:S04]  /*5bc0*/  LDSM.16.MT88.2 R84, [R219+0x25480] ;  /* 0x02548000db54783b */ /* 0x000ea80000004100 */
[----:B------:R-:W-:Y:S01]  /*5bd0*/  RED.E.ADD.F32.FTZ.RN.STRONG.GPU [R178.64+0x5800], R86 ;  /* 0x00580056b200798e */ /* 0x000fe2000c10e798 */
[C---:B---3--:R-:W-:Y:S03]  /*5be0*/  HMMA.16816.F32.BF16 R120, R16.reuse, R2, R120 ;  /* 0x000000021078723c */ /* 0x048fe60000041878 */
[----:B------:R-:W-:Y:S04]  /*5bf0*/  LDSM.16.MT88.2 R2, [R0+0x24c80] ;  /* 0x024c80000002783b */ /* 0x000fe80000004100 */
[----:B------:R-:W-:Y:S01]  /*5c00*/  RED.E.ADD.F32.FTZ.RN.STRONG.GPU [R178.64+0x5c00], R87 ;  /* 0x005c0057b200798e */ /* 0x000fe2000c10e798 */
[-C--:B----4-:R-:W-:Y:S03]  /*5c10*/  HMMA.16816.F32.BF16 R124, R16, R20.reuse, R124 ;  /* 0x00000014107c723c */ /* 0x090fe6000004187c */
[----:B------:R-:W3:Y:S04]  /*5c20*/  LDSM.16.MT88.2 R86, [R219+0x25c80] ;  /* 0x025c8000db56783b */ /* 0x000ee80000004100 */
[----:B------:R-:W-:Y:S01]  /*5c30*/  RED.E.ADD.F32.FTZ.RN.STRONG.GPU [R178.64+0x6000], R92 ;  /* 0x0060005cb200798e */ /* 0x000fe2000c10e798 */
[-C--:B------:R-:W-:Y:S03]  /*5c40*/  HMMA.16816.F32.BF16 R128, R12, R20.reuse, R128 ;  /* 0x000000140c80723c */ /* 0x080fe60000041880 */
[----:B------:R-:W-:Y:S04]  /*5c50*/  RED.E.ADD.F32.FTZ.RN.STRONG.GPU [R178.64+0x6400], R93 ;  /* 0x0064005db200798e */ /* 0x000fe8000c10e798 */
[----:B------:R-:W-:Y:S01]  /*5c60*/  LDSM.16.MT88.2 R92, [R0+0x23c80] ;  /* 0x023c8000005c783b */ /* 0x000fe20000004100 */
[C---:B------:R-:W-:Y:S03]  /*5c70*/  HMMA.16816.F32.BF16 R132, R8.reuse, R20, R132 ;  /* 0x000000140884723c */ /* 0x040fe60000041884 */
[----:B------:R-:W-:Y:S04]  /*5c80*/  RED.E.ADD.F32.FTZ.RN.STRONG.GPU [R178.64+0x6800], R94 ;  /* 0x0068005eb200798e */ /* 0x000fe8000c10e798 */
[----:B------:R-:W-:Y:S01]  /*5c90*/  LDSM.16.MT88.2 R20, [R0+0x25480] ;  /* 0x025480000014783b */ /* 0x000fe20000004100 */
[-C--:B-1----:R-:W-:Y:S03]  /*5ca0*/  HMMA.16816.F32.BF16 R136, R8, R22.reuse, R136 ;  /* 0x000000160888723c */ /* 0x082fe60000041888 */
[----:B------:R-:W-:Y:S04]  /*5cb0*/  RED.E.ADD.F32.FTZ.RN.STRONG.GPU [R178.64+0x6c00], R95 ;  /* 0x006c005fb200798e */ /* 0x000fe8000c10e798 */
[----:B------:R-:W-:Y:S01]  /*5cc0*/  RED.E.ADD.F32.FTZ.RN.STRONG.GPU [R178.64+0x7000], R88 ;  /* 0x00700058b200798e */ /* 0x000fe2000c10e798 */
[-C--:B------:R-:W-:Y:S03]  /*5cd0*/  HMMA.16816.F32.BF16 R140, R12, R22.reuse, R140 ;  /* 0x000000160c8c723c */ /* 0x080fe6000004188c */
[----:B------:R-:W-:Y:S04]  /*5ce0*/  RED.E.ADD.F32.FTZ.RN.STRONG.GPU [R178.64+0x7400], R89 ;  /* 0x00740059b200798e */ /* 0x000fe8000c10e798 */
[----:B------:R-:W-:Y:S01]  /*5cf0*/  RED.E.ADD.F32.FTZ.RN.STRONG.GPU [R178.64+0x7800], R90 ;  /* 0x0078005ab200798e */ /* 0x000fe2000c10e798 */
[C---:B------:R-:W-:Y:S03]  /*5d00*/  HMMA.16816.F32.BF16 R144, R16.reuse, R22, R144 ;  /* 0x000000161090723c */ /* 0x040fe60000041890 */
[----:B------:R-:W-:Y:S04]  /*5d10*/  RED.E.ADD.F32.FTZ.RN.STRONG.GPU [R178.64+0x7c00], R91 ;  /* 0x007c005bb200798e */ /* 0x000fe8000c10e798 */
[----:B------:R-:W-:Y:S01]  /*5d20*/  RED.E.ADD.F32.FTZ.RN.STRONG.GPU [R178.64+0x8000], R96 ;  /* 0x00800060b200798e */ /* 0x000fe2000c10e798 */
[-C--:B--2---:R-:W-:Y:S03]  /*5d30*/  HMMA.16816.F32.BF16 R148, R16, R84.reuse, R148 ;  /* 0x000000541094723c */ /* 0x084fe60000041894 */
[----:B------:R-:W-:Y:S04]  /*5d40*/  RED.E.ADD.F32.FTZ.RN.STRONG.GPU [R178.64+0x8400], R97 ;  /* 0x00840061b200798e */ /* 0x000fe8000c10e798 */
[----:B------:R-:W-:Y:S01]  /*5d50*/  RED.E.ADD.F32.FTZ.RN.STRONG.GPU [R178.64+0x8800], R98 ;  /* 0x00880062b200798e */ /* 0x000fe2000c10e798 */
[-C--:B------:R-:W-:Y:S03]  /*5d60*/  HMMA.16816.F32.BF16 R152, R12, R84.reuse, R152 ;  /* 0x000000540c98723c */ /* 0x080fe60000041898 */
[----:B------:R-:W1:Y:S04]  /*5d70*/  LDSM.16.MT88.4 R88, [R172+0xf880] ;  /* 0x00f88000ac58783b */ /* 0x000e680000004200 */
[----:B------:R-:W-:Y:S01]  /*5d80*/  RED.E.ADD.F32.FTZ.RN.STRONG.GPU [R178.64+0x8c00], R99 ;  /* 0x008c0063b200798e */ /* 0x000fe2000c10e798 */
[C---:B------:R-:W-:Y:S03]  /*5d90*/  HMMA.16816.F32.BF16 R156, R8.reuse, R84, R156 ;  /* 0x00000054089c723c */ /* 0x040fe6000004189c */
[----:B------:R-:W-:Y:S04]  /*5da0*/  RED.E.ADD.F32.FTZ.RN.STRONG.GPU [R178.64+0x9000], R100 ;  /* 0x00900064b200798e */ /* 0x000fe8000c10e798 */
[----:B------:R-:W2:Y:S01]  /*5db0*/  LDSM.16.MT88.4 R96, [R172+0x11880] ;  /* 0x01188000ac60783b */ /* 0x000ea20000004200 */
[-C--:B---3--:R-:W-:Y:S03]  /*5dc0*/  HMMA.16816.F32.BF16 R160, R8, R86.reuse, R160 ;  /* 0x0000005608a0723c */ /* 0x088fe600000418a0 */
[----:B------:R-:W-:Y:S04]  /*5dd0*/  RED.E.ADD.F32.FTZ.RN.STRONG.GPU [R178.64+0x9400], R101 ;  /* 0x00940065b200798e */ /* 0x000fe8000c10e798 */
[----:B------:R-:W-:Y:S01]  /*5de0*/  RED.E.ADD.F32.FTZ.RN.STRONG.GPU [R178.64+0x9800], R102 ;  /* 0x00980066b200798e */ /* 0x000fe2000c10e798 */
[-C--:B------:R-:W-:Y:S03]  /*5df0*/  HMMA.16816.F32.BF16 R164, R12, R86.reuse, R164 ;  /* 0x000000560ca4723c */ /* 0x080fe600000418a4 */
[----:B------:R-:W-:Y:S04]  /*5e00*/  RED.E.ADD.F32.FTZ.RN.STRONG.GPU [R178.64+0x9c00], R103 ;  /* 0x009c0067b200798e */ /* 0x000fe8000c10e798 */
[----:B------:R-:W3:Y:S01]  /*5e10*/  LDSM.16.MT88.4 R100, [R172+0x13880] ;  /* 0x01388000ac64783b */ /* 0x000ee20000004200 */
[----:B------:R-:W-:Y:S03]  /*5e20*/  HMMA.16816.F32.BF16 R168, R16, R86, R168 ;  /* 0x0000005610a8723c */ /* 0x000fe600000418a8 */
[----:B------:R-:W4:Y:S04]  /*5e30*/  LDSM.16.MT88.2 R94, [R0+0x24480] ;  /* 0x02448000005e783b */ /* 0x000f280000004100 */
[----:B------:R-:W5:Y:S01]  /*5e40*/  LDSM.16.MT88.2 R8, [R0+0x25c80] ;  /* 0x025c80000008783b */ /* 0x000f620000004100 */
[-C--:B-1----:R-:W-:Y:S03]  /*5e50*/  HMMA.16816.F32.BF16 R112, R88, R92.reuse, R112 ;  /* 0x0000005c5870723c */ /* 0x082fe60000041870 */
[----:B------:R-:W-:Y:S04]  /*5e60*/  LDSM.16.MT88.4 R12, [R172+0x10080] ;  /* 0x01008000ac0c783b */ /* 0x000fe80000004200 */
[----:B------:R-:W-:Y:S04]  /*5e70*/  LDSM.16.MT88.4 R16, [R172+0x12080] ;  /* 0x01208000ac10783b */ /* 0x000fe80000004200 */
[----:B------:R-:W-:Y:S01]  /*5e80*/  LDSM.16.MT88.4 R84, [R172+0x14080] ;  /* 0x01408000ac54783b */ /* 0x000fe20000004200 */
[-C--:B--2---:R-:W-:Y:S03]  /*5e90*/  HMMA.16816.F32.BF16 R116, R96, R92.reuse, R116 ;  /* 0x0000005c6074723c */ /* 0x084fe60000041874 */
[----:B------:R-:W-:Y:S04]  /*5ea0*/  LDSM.16.MT88.2 R10, [R219+0x24880] ;  /* 0x02488000db0a783b */ /* 0x000fe80000004100 */
[----:B------:R-:W-:Y:S04]  /*5eb0*/  LDSM.16.MT88.2 R22, [R219+0x25880] ;  /* 0x02588000db16783b */ /* 0x000fe80000004100 */
[----:B------:R-:W-:Y:S04]  /*5ec0*/  RED.E.ADD.F32.FTZ.RN.STRONG.GPU [R178.64+0xa000], R108 ;  /* 0x00a0006cb200798e */ /* 0x000fe8000c10e798 */
[----:B------:R-:W-:Y:S01]  /*5ed0*/  RED.E.ADD.F32.FTZ.RN.STRONG.GPU [R178.64+0xa400], R109 ;  /* 0x00a4006db200798e */ /* 0x000fe2000c10e798 */
[C---:B---3--:R-:W-:Y:S03]  /*5ee0*/  HMMA.16816.F32.BF16 R120, R100.reuse, R92, R120 ;  /* 0x0000005c6478723c */ /* 0x048fe60000041878 */
[----:B------:R-:W-:Y:S04]  /*5ef0*/  RED.E.ADD.F32.FTZ.RN.STRONG.GPU [R178.64+0xa800], R110 ;  /* 0x00a8006eb200798e */ /* 0x000fe8000c10e798 */
[----:B------:R-:W-:Y:S01]  /*5f00*/  RED.E.ADD.F32.FTZ.RN.STRONG.GPU [R178.64+0xac00], R111 ;  /* 0x00ac006fb200798e */ /* 0x000fe2000c10e798 */
[-C--:B----4-:R-:W-:Y:S03]  /*5f10*/  HMMA.16816.F32.BF16 R124, R100, R94.reuse, R124 ;  /* 0x0000005e647c723c */ /* 0x090fe6000004187c */
[----:B------:R-:W-:Y:S04]  /*5f20*/  RED.E.ADD.F32.FTZ.RN.STRONG.GPU [R178.64+0xb000], R104 ;  /* 0x00b00068b200798e */ /* 0x000fe8000c10e798 */
[----:B------:R-:W-:Y:S01]  /*5f30*/  RED.E.ADD.F32.FTZ.RN.STRONG.GPU [R178.64+0xb400], R105 ;  /* 0x00b40069b200798e */ /* 0x000fe2000c10e798 */
[-C--:B------:R-:W-:Y:S03]  /*5f40*/  HMMA.16816.F32.BF16 R128, R96, R94.reuse, R128 ;  /* 0x0000005e6080723c */ /* 0x080fe60000041880 */
[----:B------:R-:W-:Y:S04]  /*5f50*/  LDSM.16.MT88.2 R104, [R0+0x25080] ;  /* 0x025080000068783b */ /* 0x000fe80000004100 */
[----:B------:R-:W-:Y:S01]  /*5f60*/  RED.E.ADD.F32.FTZ.RN.STRONG.GPU [R178.64+0xb800], R106 ;  /* 0x00b8006ab200798e */ /* 0x000fe2000c10e798 */
[C---:B------:R-:W-:Y:S03]  /*5f70*/  HMMA.16816.F32.BF16 R132, R88.reuse, R94, R132 ;  /* 0x0000005e5884723c */ /* 0x040fe60000041884 */
[----:B------:R-:W-:Y:S04]  /*5f80*/  LDSM.16.MT88.4 R92, [R172+0x10880] ;  /* 0x01088000ac5c783b */ /* 0x000fe80000004200 */
[----:B------:R-:W-:Y:S01]  /*5f90*/  RED.E.ADD.F32.FTZ.RN.STRONG.GPU [R178.64+0xbc00], R107 ;  /* 0x00bc006bb200798e */ /* 0x000fe2000c10e798 */
[-C--:B------:R-:W-:Y:S03]  /*5fa0*/  HMMA.16816.F32.BF16 R136, R88, R2.reuse, R136 ;  /* 0x000000025888723c */ /* 0x080fe60000041888 */
[----:B------:R-:W-:Y:S05]  /*5fb0*/  LDSM.16.MT88.2 R106, [R0+0x25880] ;  /* 0x02588000006a783b */ /* 0x000fea0000004100 */
[-C--:B------:R-:W-:Y:S08]  /*5fc0*/  HMMA.16816.F32.BF16 R140, R96, R2.reuse, R140 ;  /* 0x00000002608c723c */ /* 0x080ff0000004188c */
[C---:B------:R-:W-:Y:S01]  /*5fd0*/  HMMA.16816.F32.BF16 R144, R100.reuse, R2, R144 ;  /* 0x000000026490723c */ /* 0x040fe20000041890 */
[----:B------:R-:W1:Y:S07]  /*5fe0*/  LDSM.16.MT88.2 R2, [R219+0x24080] ;  /* 0x02408000db02783b */ /* 0x000e6e0000004100 */
[-C--:B------:R-:W-:Y:S08]  /*5ff0*/  HMMA.16816.F32.BF16 R148, R100, R20.reuse, R148 ;  /* 0x000000146494723c */ /* 0x080ff00000041894 */
[-C--:B------:R-:W-:Y:S08]  /*6000*/  HMMA.16816.F32.BF16 R152, R96, R20.reuse, R152 ;  /* 0x000000146098723c */ /* 0x080ff00000041898 */
[C---:B------:R-:W-:Y:S01]  /*6010*/  HMMA.16816.F32.BF16 R156, R88.reuse, R20, R156 ;  /* 0x00000014589c723c */ /* 0x040fe2000004189c */
[----:B------:R-:W2:Y:S07]  /*6020*/  LDSM.16.MT88.2 R20, [R219+0x25080] ;  /* 0x02508000db14783b */ /* 0x000eae0000004100 */
[-C--:B-----5:R-:W-:Y:S01]  /*6030*/  HMMA.16816.F32.BF16 R160, R88, R8.reuse, R160 ;  /* 0x0000000858a0723c */ /* 0x0a0fe200000418a0 */
[----:B------:R-:W3:Y:S04]  /*6040*/  LDSM.16.MT88.2 R88, [R219+0x26080] ;  /* 0x02608000db58783b */ /* 0x000ee80000004100 */
[----:B------:R-:W-:Y:S03]  /*6050*/  LDSM.16.MT88.2 R90, [R0+0x24880] ;  /* 0x02488000005a783b */ /* 0x000fe60000004100 */
[-C--:B------:R-:W-:Y:S01]  /*6060*/  HMMA.16816.F32.BF16 R164, R96, R8.reuse, R164 ;  /* 0x0000000860a4723c */ /* 0x080fe200000418a4 */
[----:B------:R-:W-:Y:S07]  /*6070*/  LDSM.16.MT88.4 R96, [R172+0x12880] ;  /* 0x01288000ac60783b */ /* 0x000fee0000004200 */
[----:B------:R-:W-:Y:S01]  /*6080*/  HMMA.16816.F32.BF16 R168, R100, R8, R168 ;  /* 0x0000000864a8723c */ /* 0x000fe200000418a8 */
[----:B------:R-:W4:Y:S04]  /*6090*/  LDSM.16.MT88.2 R8, [R0+0x24080] ;  /* 0x024080000008783b */ /* 0x000f280000004100 */
[----:B------:R-:W5:Y:S03]  /*60a0*/  LDSM.16.MT88.4 R100, [R172+0x14880] ;  /* 0x01488000ac64783b */ /* 0x000f660000004200 */
[-C--:B-1----:R-:W-:Y:S08]  /*60b0*/  HMMA.16816.F32.BF16 R112, R12, R2.reuse, R112 ;  /* 0x000000020c70723c */ /* 0x082ff00000041870 */
[-C--:B------:R-:W-:Y:S08]  /*60c0*/  HMMA.16816.F32.BF16 R116, R16, R2.reuse, R116 ;  /* 0x000000021074723c */ /* 0x080ff00000041874 */
[C---:B------:R-:W-:Y:S01]  /*60d0*/  HMMA.16816.F32.BF16 R120, R84.reuse, R2, R120 ;  /* 0x000000025478723c */ /* 0x040fe20000041878 */
[----:B------:R-:W1:Y:S07]  /*60e0*/  LDSM.16.MT88.2 R2, [R0+0x26080] ;  /* 0x026080000002783b */ /* 0x000e6e0000004100 */
[-C--:B------:R-:W-:Y:S08]  /*60f0*/  HMMA.16816.F32.BF16 R124, R84, R10.reuse, R124 ;  /* 0x0000000a547c723c */ /* 0x080ff0000004187c */
[-C--:B------:R-:W-:Y:S08]  /*6100*/  HMMA.16816.F32.BF16 R128, R16, R10.reuse, R128 ;  /* 0x0000000a1080723c */ /* 0x080ff00000041880 */
[C---:B------:R-:W-:Y:S08]  /*6110*/  HMMA.16816.F32.BF16 R132, R12.reuse, R10, R132 ;  /* 0x0000000a0c84723c */ /* 0x040ff00000041884 */
[-C--:B--2---:R-:W-:Y:S08]  /*6120*/  HMMA.16816.F32.BF16 R136, R12, R20.reuse, R136 ;  /* 0x000000140c88723c */ /* 0x084ff00000041888 */
[-C--:B------:R-:W-:Y:S08]  /*6130*/  HMMA.16816.F32.BF16 R140, R16, R20.reuse, R140 ;  /* 0x00000014108c723c */ /* 0x080ff0000004188c */
[C---:B------:R-:W-:Y:S08]  /*6140*/  HMMA.16816.F32.BF16 R144, R84.reuse, R20, R144 ;  /* 0x000000145490723c */ /* 0x040ff00000041890 */
[-C--:B------:R-:W-:Y:S08]  /*6150*/  HMMA.16816.F32.BF16 R148, R84, R22.reuse, R148 ;  /* 0x000000165494723c */ /* 0x080ff00000041894 */
[-C--:B------:R-:W-:Y:S08]  /*6160*/  HMMA.16816.F32.BF16 R152, R16, R22.reuse, R152 ;  /* 0x000000161098723c */ /* 0x080ff00000041898 */
[C---:B------:R-:W-:Y:S08]  /*6170*/  HMMA.16816.F32.BF16 R156, R12.reuse, R22, R156 ;  /* 0x000000160c9c723c */ /* 0x040ff0000004189c */
[-C--:B---3--:R-:W-:Y:S08]  /*6180*/  HMMA.16816.F32.BF16 R160, R12, R88.reuse, R160 ;  /* 0x000000580ca0723c */ /* 0x088ff000000418a0 */
[-C--:B------:R-:W-:Y:S08]  /*6190*/  HMMA.16816.F32.BF16 R164, R16, R88.reuse, R164 ;  /* 0x0000005810a4723c */ /* 0x080ff000000418a4 */
[----:B------:R-:W-:Y:S08]  /*61a0*/  HMMA.16816.F32.BF16 R168, R84, R88, R168 ;  /* 0x0000005854a8723c */ /* 0x000ff000000418a8 */
[-C--:B----4-:R-:W-:Y:S08]  /*61b0*/  HMMA.16816.F32.BF16 R112, R92, R8.reuse, R112 ;  /* 0x000000085c70723c */ /* 0x090ff00000041870 */
[-C--:B------:R-:W-:Y:S08]  /*61c0*/  HMMA.16816.F32.BF16 R116, R96, R8.reuse, R116 ;  /* 0x000000086074723c */ /* 0x080ff00000041874 */
[C---:B-----5:R-:W-:Y:S08]  /*61d0*/  HMMA.16816.F32.BF16 R120, R100.reuse, R8, R120 ;  /* 0x000000086478723c */ /* 0x060ff00000041878 */
[-C--:B------:R-:W-:Y:S08]  /*61e0*/  HMMA.16816.F32.BF16 R124, R100, R90.reuse, R124 ;  /* 0x0000005a647c723c */ /* 0x080ff0000004187c */
[-C--:B------:R-:W-:Y:S08]  /*61f0*/  HMMA.16816.F32.BF16 R128, R96, R90.reuse, R128 ;  /* 0x0000005a6080723c */ /* 0x080ff00000041880 */
[C---:B------:R-:W-:Y:S08]  /*6200*/  HMMA.16816.F32.BF16 R132, R92.reuse, R90, R132 ;  /* 0x0000005a5c84723c */ /* 0x040ff00000041884 */
        /* <DEDUP_REMOVED lines=8> */
[----:B------:R-:W-:Y:S01]  /*6290*/  HMMA.16816.F32.BF16 R168, R100, R2, R168 ;  /* 0x0000000264a8723c */ /* 0x000fe200000418a8 */
[----:B------:R-:W-:-:S07]  /*62a0*/  @!P0 BRA `(.L_x_659) ;  /* 0xffffc05000008947 */ /* 0x000fce000383ffff */
.L_x_656:
[--C-:B------:R-:W-:Y:S01]  /*62b0*/  SHF.R.S32.HI R3, RZ, 0x1f, R234.reuse ;  /* 0x0000001fff037819 */ /* 0x100fe200000114ea */
[----:B------:R-:W-:Y:S01]  /*62c0*/  BAR.SYNC.DEFER_BLOCKING 0x1, 0x100 ;  /* 0x0044000000007b1d */ /* 0x000fe20000010000 */
[----:B------:R-:W-:Y:S01]  /*62d0*/  SHF.R.S32.HI R5, RZ, 0x1f, R234 ;  /* 0x0000001fff057819 */ /* 0x000fe200000114ea */
[----:B------:R-:W-:Y:S01]  /*62e0*/  FMUL.FTZ R112, R112, c[0x0][0x298] ;  /* 0x0000a60070707a20 */ /* 0x000fe20000410000 */
[-C--:B------:R-:W-:Y:S01]  /*62f0*/  LEA.HI R0, R3, R234.reuse, RZ, 0x5 ;  /* 0x000000ea03007211 */ /* 0x080fe200078f28ff */
[----:B------:R-:W-:Y:S01]  /*6300*/  FMUL.FTZ R113, R113, c[0x0][0x298] ;  /* 0x0000a60071717a20 */ /* 0x000fe20000410000 */
[----:B-1----:R-:W-:Y:S01]  /*6310*/  LEA.HI R9, R5, R234, RZ, 0x2 ;  /* 0x000000ea05097211 */ /* 0x002fe200078f10ff */
[----:B------:R-:W-:Y:S01]  /*6320*/  FMUL.FTZ R114, R114, c[0x0][0x298] ;  /* 0x0000a60072727a20 */ /* 0x000fe20000410000 */
[--C-:B------:R-:W-:Y:S01]  /*6330*/  SHF.R.S32.HI R7, RZ, 0x1f, R0.reuse ;  /* 0x0000001fff077819 */ /* 0x100fe20000011400 */
[----:B------:R-:W-:Y:S01]  /*6340*/  FMUL.FTZ R115, R115, c[0x0][0x298] ;  /* 0x0000a60073737a20 */ /* 0x000fe20000410000 */
[----:B------:R-:W-:Y:S01]  /*6350*/  SHF.R.S32.HI R0, RZ, 0x5, R0 ;  /* 0x00000005ff007819 */ /* 0x000fe20000011400 */
[----:B------:R-:W-:Y:S01]  /*6360*/  FMUL.FTZ R116, R116, c[0x0][0x298] ;  /* 0x0000a60074747a20 */ /* 0x000fe20000410000 */
[----:B------:R-:W-:Y:S01]  /*6370*/  LOP3.LUT R9, R9, 0xfffffffc, RZ, 0xc0, !PT ;  /* 0xfffffffc09097812 */ /* 0x000fe200078ec0ff */
[----:B------:R-:W-:Y:S01]  /*6380*/  FMUL.FTZ R117, R117, c[0x0][0x298] ;  /* 0x0000a60075757a20 */ /* 0x000fe20000410000 */
[----:B------:R-:W-:Y:S01]  /*6390*/  LEA.HI R7, R7, R0, RZ, 0x2 ;  /* 0x0000000007077211 */ /* 0x000fe200078f10ff */
[----:B------:R-:W-:Y:S01]  /*63a0*/  FMUL.FTZ R118, R118, c[0x0][0x298] ;  /* 0x0000a60076767a20 */ /* 0x000fe20000410000 */
[----:B------:R-:W-:Y:S01]  /*63b0*/  F2FP.BF16.PACK_AB R38, R39, R38 ;  /* 0x000000262726723e */ /* 0x000fe200000010ff */
[----:B------:R-:W-:Y:S01]  /*63c0*/  IMAD.IADD R2, R234, 0x1, -R9 ;  /* 0x00000001ea027824 */ /* 0x000fe200078e0a09 */
[----:B------:R-:W-:Y:S01]  /*63d0*/  LOP3.LUT R7, R7, 0xfffffffc, RZ, 0xc0, !PT ;  /* 0xfffffffc07077812 */ /* 0x000fe200078ec0ff */
[----:B------:R-:W-:Y:S01]  /*63e0*/  FMUL.FTZ R119, R119, c[0x0][0x298] ;  /* 0x0000a60077777a20 */ /* 0x000fe20000410000 */
[----:B------:R-:W-:Y:S01]  /*63f0*/  F2FP.BF16.PACK_AB R30, R31, R30 ;  /* 0x0000001e1f1e723e */ /* 0x000fe200000010ff */
[----:B------:R-:W-:Y:S01]  /*6400*/  IMAD.SHL.U32 R2, R2, 0x80, RZ ;  /* 0x0000008002027824 */ /* 0x000fe200078e00ff */
[----:B------:R-:W-:Y:S01]  /*6410*/  F2FP.BF16.PACK_AB R32, R33, R32 ;  /* 0x000000202120723e */ /* 0x000fe200000010ff */
[----:B------:R-:W-:Y:S01]  /*6420*/  IMAD.IADD R0, R0, 0x1, -R7 ;  /* 0x0000000100007824 */ /* 0x000fe200078e0a07 */
[----:B------:R-:W-:Y:S01]  /*6430*/  F2FP.BF16.PACK_AB R24, R25, R24 ;  /* 0x000000181918723e */ /* 0x000fe200000010ff */
[----:B------:R-:W-:Y:S01]  /*6440*/  FMUL.FTZ R120, R120, c[0x0][0x298] ;  /* 0x0000a60078787a20 */ /* 0x000fe20000410000 */
[----:B------:R-:W-:Y:S01]  /*6450*/  LOP3.LUT R2, R2, 0x180, RZ, 0xc0, !PT ;  /* 0x0000018002027812 */ /* 0x000fe200078ec0ff */
[----:B------:R-:W-:Y:S01]  /*6460*/  IMAD.SHL.U32 R7, R0, 0x10, RZ ;  /* 0x0000001000077824 */ /* 0x000fe200078e00ff */
[----:B------:R-:W-:Y:S01]  /*6470*/  LEA.HI R5, R5, R234, RZ, 0x7 ;  /* 0x000000ea05057211 */ /* 0x000fe200078f38ff */
[----:B------:R-:W-:Y:S01]  /*6480*/  FMUL.FTZ R121, R121, c[0x0][0x298] ;  /* 0x0000a60079797a20 */ /* 0x000fe20000410000 */
[----:B------:R-:W-:Y:S01]  /*6490*/  F2FP.BF16.PACK_AB R36, R37, R36 ;  /* 0x000000242524723e */ /* 0x000fe200000010ff */
[----:B------:R-:W-:Y:S01]  /*64a0*/  FMUL.FTZ R122, R122, c[0x0][0x298] ;  /* 0x0000a6007a7a7a20 */ /* 0x000fe20000410000 */
[----:B------:R-:W-:Y:S01]  /*64b0*/  LOP3.LUT R0, R2, 0x30, R7, 0xf8, !PT ;  /* 0x0000003002007812 */ /* 0x000fe200078ef807 */
[----:B------:R-:W-:Y:S01]  /*64c0*/  FMUL.FTZ R123, R123, c[0x0][0x298] ;  /* 0x0000a6007b7b7a20 */ /* 0x000fe20000410000 */
[----:B------:R-:W-:Y:S01]  /*64d0*/  SHF.R.S32.HI R5, RZ, 0x7, R5 ;  /* 0x00000007ff057819 */ /* 0x000fe20000011405 */
[----:B------:R-:W-:Y:S01]  /*64e0*/  FMUL.FTZ R132, R132, c[0x0][0x298] ;  /* 0x0000a60084847a20 */ /* 0x000fe20000410000 */
[C---:B------:R-:W-:Y:S01]  /*64f0*/  IADD3 R39, R0.reuse, 0x8, RZ ;  /* 0x0000000800277810 */ /* 0x040fe20007ffe0ff */
[----:B------:R-:W-:Y:S01]  /*6500*/  FMUL.FTZ R133, R133, c[0x0][0x298] ;  /* 0x0000a60085857a20 */ /* 0x000fe20000410000 */
[----:B------:R-:W-:Y:S01]  /*6510*/  IADD3 R6, R0, 0x1448, RZ ;  /* 0x0000144800067810 */ /* 0x000fe20007ffe0ff */
[----:B------:R-:W-:Y:S01]  /*6520*/  IMAD R232, R5, 0x200, R232 ;  /* 0x0000020005e87824 */ /* 0x000fe200078e02e8 */
[----:B------:R-:W-:Y:S01]  /*6530*/  LOP3.LUT R4, R39, 0x180, RZ, 0xc0, !PT ;  /* 0x0000018027047812 */ /* 0x000fe200078ec0ff */
[----:B------:R-:W-:Y:S01]  /*6540*/  FMUL.FTZ R134, R134, c[0x0][0x298] ;  /* 0x0000a60086867a20 */ /* 0x000fe20000410000 */
[----:B------:R-:W-:Y:S01]  /*6550*/  LOP3.LUT R33, R6, 0x1c0, RZ, 0xc0, !PT ;  /* 0x000001c006217812 */ /* 0x000fe200078ec0ff */
[----:B------:R-:W-:Y:S01]  /*6560*/  FMUL.FTZ R135, R135, c[0x0][0x298] ;  /* 0x0000a60087877a20 */ /* 0x000fe20000410000 */
[----:B------:R-:W-:Y:S01]  /*6570*/  SHF.R.U32.HI R4, RZ, 0x3, R4 ;  /* 0x00000003ff047819 */ /* 0x000fe20000011604 */
[----:B------:R-:W-:Y:S01]  /*6580*/  FMUL.FTZ R128, R128, c[0x0][0x298] ;  /* 0x0000a60080807a20 */ /* 0x000fe20000410000 */
[----:B------:R-:W-:Y:S01]  /*6590*/  SHF.R.U32.HI R33, RZ, 0x3, R33 ;  /* 0x00000003ff217819 */ /* 0x000fe20000011621 */
[----:B------:R-:W-:Y:S01]  /*65a0*/  FMUL.FTZ R129, R129, c[0x0][0x298] ;  /* 0x0000a60081817a20 */ /* 0x000fe20000410000 */
[----:B------:R-:W-:Y:S01]  /*65b0*/  LOP3.LUT R39, R4, R39, RZ, 0x3c, !PT ;  /* 0x0000002704277212 */ /* 0x000fe200078e3cff */
[----:B------:R-:W-:Y:S01]  /*65c0*/  FMUL.FTZ R130, R130, c[0x0][0x298] ;  /* 0x0000a60082827a20 */ /* 0x000fe20000410000 */
[----:B------:R-:W-:Y:S01]  /*65d0*/  IADD3 R4, R0, 0x2808, RZ ;  /* 0x0000280800047810 */ /* 0x000fe20007ffe0ff */
[----:B------:R-:W-:Y:S01]  /*65e0*/  FMUL.FTZ R131, R131, c[0x0][0x298] ;  /* 0x0000a60083837a20 */ /* 0x000fe20000410000 */
[----:B------:R-:W-:Y:S01]  /*65f0*/  LOP3.LUT R33, R33, R6, RZ, 0x3c, !PT ;  /* 0x0000000621217212 */ /* 0x000fe200078e3cff */
[----:B------:R-:W-:Y:S01]  /*6600*/  IMAD.IADD R39, R232, 0x1, R39 ;  /* 0x00000001e8277824 */ /* 0x000fe200078e0227 */
[----:B------:R-:W-:Y:S01]  /*6610*/  LOP3.LUT R31, R4, 0x180, RZ, 0xc0, !PT ;  /* 0x00000180041f7812 */ /* 0x000fe200078ec0ff */
[----:B------:R-:W-:Y:S01]  /*6620*/  FMUL.FTZ R124, R124, c[0x0][0x298] ;  /* 0x0000a6007c7c7a20 */ /* 0x000fe20000410000 */
[----:B------:R-:W-:Y:S01]  /*6630*/  IADD3 R6, R0, 0x448, RZ ;  /* 0x0000044800067810 */ /* 0x000fe20007ffe0ff */
[----:B------:R-:W-:Y:S01]  /*6640*/  IMAD.SHL.U32 R39, R39, 0x2, RZ ;  /* 0x0000000227277824 */ /* 0x000fe200078e00ff */
[----:B------:R-:W-:Y:S01]  /*6650*/  SHF.R.U32.HI R31, RZ, 0x3, R31 ;  /* 0x00000003ff1f7819 */ /* 0x000fe2000001161f */
[----:B------:R-:W-:Y:S01]  /*6660*/  IMAD.IADD R33, R232, 0x1, R33 ;  /* 0x00000001e8217824 */ /* 0x000fe200078e0221 */
[----:B------:R-:W-:Y:S01]  /*6670*/  LOP3.LUT R25, R6, 0x1c0, RZ, 0xc0, !PT ;  /* 0x000001c006197812 */ /* 0x000fe200078ec0ff */
[----:B------:R-:W-:Y:S01]  /*6680*/  FMUL.FTZ R125, R125, c[0x0][0x298] ;  /* 0x0000a6007d7d7a20 */ /* 0x000fe20000410000 */
[----:B------:R-:W-:Y:S01]  /*6690*/  LOP3.LUT R31, R31, R4, RZ, 0x3c, !PT ;  /* 0x000000041f1f7212 */ /* 0x000fe200078e3cff */
[----:B------:R-:W-:Y:S01]  /*66a0*/  IMAD.SHL.U32 R33, R33, 0x2, RZ ;  /* 0x0000000221217824 */ /* 0x000fe200078e00ff */
[----:B------:R-:W-:Y:S01]  /*66b0*/  IADD3 R4, R0, 0x1808, RZ ;  /* 0x0000180800047810 */ /* 0x000fe20007ffe0ff */
[----:B------:R-:W-:Y:S01]  /*66c0*/  FMUL.FTZ R126, R126, c[0x0][0x298] ;  /* 0x0000a6007e7e7a20 */ /* 0x000fe20000410000 */
[----:B------:R-:W-:Y:S01]  /*66d0*/  SHF.R.U32.HI R25, RZ, 0x3, R25 ;  /* 0x00000003ff197819 */ /* 0x000fe20000011619 */
[----:B------:R-:W-:Y:S01]  /*66e0*/  IMAD.IADD R31, R232, 0x1, R31 ;  /* 0x00000001e81f7824 */ /* 0x000fe200078e021f */
[----:B------:R-:W-:Y:S01]  /*66f0*/  LOP3.LUT R23, R4, 0x180, RZ, 0xc0, !PT ;  /* 0x0000018004177812 */ /* 0x000fe200078ec0ff */
[----:B------:R-:W-:Y:S01]  /*6700*/  FMUL.FTZ R127, R127, c[0x0][0x298] ;  /* 0x0000a6007f7f7a20 */ /* 0x000fe20000410000 */
[----:B------:R-:W-:Y:S01]  /*6710*/  LOP3.LUT R25, R25, R6, RZ, 0x3c, !PT ;  /* 0x0000000619197212 */ /* 0x000fe200078e3cff */
[----:B------:R-:W-:Y:S01]  /*6720*/  IMAD.SHL.U32 R31, R31, 0x2, RZ ;  /* 0x000000021f1f7824 */ /* 0x000fe200078e00ff */
[----:B------:R-:W-:Y:S01]  /*6730*/  SHF.R.U32.HI R23, RZ, 0x3, R23 ;  /* 0x00000003ff177819 */ /* 0x000fe20000011617 */
[----:B------:R-:W-:Y:S01]  /*6740*/  FMUL.FTZ R136, R136, c[0x0][0x298] ;  /* 0x0000a60088887a20 */ /* 0x000fe20000410000 */
[----:B------:R-:W-:Y:S01]  /*6750*/  IADD3 R6, R0, 0x2c08, RZ ;  /* 0x00002c0800067810 */ /* 0x000fe20007ffe0ff */
[----:B------:R-:W-:Y:S01]  /*6760*/  IMAD.IADD R25, R232, 0x1, R25 ;  /* 0x00000001e8197824 */ /* 0x000fe200078e0219 */
[----:B------:R-:W-:Y:S01]  /*6770*/  LOP3.LUT R23, R23, R4, RZ, 0x3c, !PT ;  /* 0x0000000417177212 */ /* 0x000fe200078e3cff */
[----:B------:R-:W-:Y:S01]  /*6780*/  FMUL.FTZ R137, R137, c[0x0][0x298] ;  /* 0x0000a60089897a20 */ /* 0x000fe20000410000 */
[C---:B------:R-:W-:Y:S01]  /*6790*/  IADD3 R4, R0.reuse, 0x808, RZ ;  /* 0x0000080800047810 */ /* 0x040fe20007ffe0ff */
[----:B------:R-:W-:Y:S01]  /*67a0*/  IMAD.SHL.U32 R25, R25, 0x2, RZ ;  /* 0x0000000219197824 */ /* 0x000fe200078e00ff */
[----:B------:R-:W-:Y:S01]  /*67b0*/  IADD3 R7, R0, 0x1848, RZ ;  /* 0x0000184800077810 */ /* 0x000fe20007ffe0ff */
[----:B------:R-:W-:Y:S01]  /*67c0*/  IMAD.IADD R23, R232, 0x1, R23 ;  /* 0x00000001e8177824 */ /* 0x000fe200078e0217 */
[----:B------:R-:W-:Y:S01]  /*67d0*/  LOP3.LUT R21, R6, 0x180, RZ, 0xc0, !PT ;  /* 0x0000018006157812 */ /* 0x000fe200078ec0ff */
[----:B------:R-:W-:Y:S01]  /*67e0*/  FMUL.FTZ R138, R138, c[0x0][0x298] ;  /* 0x0000a6008a8a7a20 */ /* 0x000fe20000410000 */
[----:B------:R-:W-:Y:S01]  /*67f0*/  LOP3.LUT R19, R4, 0x180, RZ, 0xc0, !PT ;  /* 0x0000018004137812 */ /* 0x000fe200078ec0ff */
[----:B------:R-:W-:Y:S01]  /*6800*/  IMAD.SHL.U32 R23, R23, 0x2, RZ ;  /* 0x0000000217177824 */ /* 0x000fe200078e00ff */
[----:B------:R-:W-:Y:S01]  /*6810*/  LOP3.LUT R22, R7, 0x1c0, RZ, 0xc0, !PT ;  /* 0x000001c007167812 */ /* 0x000fe200078ec0ff */
[----:B------:R-:W-:Y:S01]  /*6820*/  FMUL.FTZ R139, R139, c[0x0][0x298] ;  /* 0x0000a6008b8b7a20 */ /* 0x000fe20000410000 */
[----:B------:R-:W-:Y:S01]  /*6830*/  SHF.R.U32.HI R21, RZ, 0x3, R21 ;  /* 0x00000003ff157819 */ /* 0x000fe20000011615 */
[----:B------:R-:W-:Y:S01]  /*6840*/  FMUL.FTZ R140, R140, c[0x0][0x298] ;  /* 0x0000a6008c8c7a20 */ /* 0x000fe20000410000 */
[----:B------:R-:W-:Y:S01]  /*6850*/  SHF.R.U32.HI R19, RZ, 0x3, R19 ;  /* 0x00000003ff137819 */ /* 0x000fe20000011613 */
[----:B------:R-:W-:Y:S01]  /*6860*/  FMUL.FTZ R141, R141, c[0x0][0x298] ;  /* 0x0000a6008d8d7a20 */ /* 0x000fe20000410000 */
[----:B------:R-:W-:Y:S01]  /*6870*/  SHF.R.U32.HI R22, RZ, 0x3, R22 ;  /* 0x00000003ff167819 */ /* 0x000fe20000011616 */
[----:B------:R-:W-:Y:S01]  /*6880*/  FMUL.FTZ R142, R142, c[0x0][0x298] ;  /* 0x0000a6008e8e7a20 */ /* 0x000fe20000410000 */
[----:B------:R-:W-:Y:S01]  /*6890*/  LOP3.LUT R21, R21, R6, RZ, 0x3c, !PT ;  /* 0x0000000615157212 */ /* 0x000fe200078e3cff */
[----:B------:R-:W-:Y:S01]  /*68a0*/  FMUL.FTZ R143, R143, c[0x0][0x298] ;  /* 0x0000a6008f8f7a20 */ /* 0x000fe20000410000 */
[----:B------:R-:W-:Y:S01]  /*68b0*/  LOP3.LUT R19, R19, R4, RZ, 0x3c, !PT ;  /* 0x0000000413137212 */ /* 0x000fe200078e3cff */
[----:B------:R-:W-:Y:S01]  /*68c0*/  FMUL.FTZ R144, R144, c[0x0][0x298] ;  /* 0x0000a60090907a20 */ /* 0x000fe20000410000 */
[----:B------:R-:W-:Y:S01]  /*68d0*/  IADD3 R6, R0, 0x1c08, RZ ;  /* 0x00001c0800067810 */ /* 0x000fe20007ffe0ff */
[----:B------:R-:W-:Y:S01]  /*68e0*/  IMAD.IADD R21, R232, 0x1, R21 ;  /* 0x00000001e8157824 */ /* 0x000fe200078e0215 */
[----:B------:R-:W-:Y:S01]  /*68f0*/  IADD3 R4, R0, 0x3008, RZ ;  /* 0x0000300800047810 */ /* 0x000fe20007ffe0ff */
[----:B------:R-:W-:Y:S01]  /*6900*/  IMAD.IADD R19, R232, 0x1, R19 ;  /* 0x00000001e8137824 */ /* 0x000fe200078e0213 */
[----:B------:R-:W-:Y:S01]  /*6910*/  LOP3.LUT R22, R22, R7, RZ, 0x3c, !PT ;  /* 0x0000000716167212 */ /* 0x000fe200078e3cff */
[----:B------:R-:W-:Y:S01]  /*6920*/  IMAD.SHL.U32 R21, R21, 0x2, RZ ;  /* 0x0000000215157824 */ /* 0x000fe200078e00ff */
[----:B------:R-:W-:Y:S01]  /*6930*/  IADD3 R7, R0, 0x848, RZ ;  /* 0x0000084800077810 */ /* 0x000fe20007ffe0ff */
[----:B------:R-:W-:Y:S01]  /*6940*/  IMAD.SHL.U32 R19, R19, 0x2, RZ ;  /* 0x0000000213137824 */ /* 0x000fe200078e00ff */
[----:B------:R-:W-:Y:S01]  /*6950*/  LOP3.LUT R17, R6, 0x180, RZ, 0xc0, !PT ;  /* 0x0000018006117812 */ /* 0x000fe200078ec0ff */
[----:B------:R-:W-:Y:S01]  /*6960*/  IMAD.IADD R22, R232, 0x1, R22 ;  /* 0x00000001e8167824 */ /* 0x000fe200078e0216 */
[----:B------:R-:W-:Y:S01]  /*6970*/  LOP3.LUT R15, R4, 0x180, RZ, 0xc0, !PT ;  /* 0x00000180040f7812 */ /* 0x000fe200078ec0ff */
[----:B------:R-:W-:Y:S01]  /*6980*/  FMUL.FTZ R145, R145, c[0x0][0x298] ;  /* 0x0000a60091917a20 */ /* 0x000fe20000410000 */
[----:B------:R-:W-:Y:S01]  /*6990*/  IADD3 R5, R0, 0x2c48, RZ ;  /* 0x00002c4800057810 */ /* 0x000fe20007ffe0ff */
[----:B------:R-:W-:Y:S01]  /*69a0*/  IMAD.SHL.U32 R103, R22, 0x2, RZ ;  /* 0x0000000216677824 */ /* 0x000fe200078e00ff */
[----:B------:R-:W-:Y:S01]  /*69b0*/  IADD3 R37, R0, 0x48, RZ ;  /* 0x0000004800257810 */ /* 0x000fe20007ffe0ff */
[----:B------:R-:W-:Y:S01]  /*69c0*/  FMUL.FTZ R146, R146, c[0x0][0x298] ;  /* 0x0000a60092927a20 */ /* 0x000fe20000410000 */
[----:B------:R-:W-:Y:S01]  /*69d0*/  LOP3.LUT R18, R7, 0x1c0, RZ, 0xc0, !PT ;  /* 0x000001c007127812 */ /* 0x000fe200078ec0ff */
[----:B------:R-:W-:Y:S01]  /*69e0*/  FMUL.FTZ R147, R147, c[0x0][0x298] ;  /* 0x0000a60093937a20 */ /* 0x000fe20000410000 */
[----:B------:R-:W-:Y:S01]  /*69f0*/  SHF.R.U32.HI R17, RZ, 0x3, R17 ;  /* 0x00000003ff117819 */ /* 0x000fe20000011611 */
[----:B------:R-:W-:Y:S01]  /*6a00*/  FMUL.FTZ R156, R156, c[0x0][0x298] ;  /* 0x0000a6009c9c7a20 */ /* 0x000fe20000410000 */
[----:B------:R-:W-:Y:S01]  /*6a10*/  SHF.R.U32.HI R15, RZ, 0x3, R15 ;  /* 0x00000003ff0f7819 */ /* 0x000fe2000001160f */
[----:B------:R-:W-:Y:S01]  /*6a20*/  FMUL.FTZ R157, R157, c[0x0][0x298] ;  /* 0x0000a6009d9d7a20 */ /* 0x000fe20000410000 */
[----:B------:R-:W-:Y:S01]  /*6a30*/  LOP3.LUT R20, R5, 0x1c0, RZ, 0xc0, !PT ;  /* 0x000001c005147812 */ /* 0x000fe200078ec0ff */
[----:B------:R-:W-:Y:S01]  /*6a40*/  FMUL.FTZ R158, R158, c[0x0][0x298] ;  /* 0x0000a6009e9e7a20 */ /* 0x000fe20000410000 */
[----:B------:R-:W-:Y:S01]  /*6a50*/  LOP3.LUT R10, R37, 0x1c0, RZ, 0xc0, !PT ;  /* 0x000001c0250a7812 */ /* 0x000fe200078ec0ff */
        /* <DEDUP_REMOVED lines=11> */
[----:B------:R-:W-:Y:S01]  /*6b10*/  SHF.R.U32.HI R20, RZ, 0x3, R20 ;  /* 0x00000003ff147819 */ /* 0x000fe20000011614 */
[----:B------:R-:W-:Y:S01]  /*6b20*/  IMAD.SHL.U32 R17, R17, 0x2, RZ ;  /* 0x0000000211117824 */ /* 0x000fe200078e00ff */
[----:B------:R-:W-:Y:S01]  /*6b30*/  SHF.R.U32.HI R10, RZ, 0x3, R10 ;  /* 0x00000003ff0a7819 */ /* 0x000fe2000001160a */
[----:B------:R-:W-:Y:S01]  /*6b40*/  IMAD.SHL.U32 R15, R15, 0x2, RZ ;  /* 0x000000020f0f7824 */ /* 0x000fe200078e00ff */
[----:B------:R-:W-:Y:S01]  /*6b50*/  LOP3.LUT R18, R18, R7, RZ, 0x3c, !PT ;  /* 0x0000000712127212 */ /* 0x000fe200078e3cff */
[----:B------:R-:W-:Y:S01]  /*6b60*/  FMUL.FTZ R155, R155, c[0x0][0x298] ;  /* 0x0000a6009b9b7a20 */ /* 0x000fe20000410000 */
[----:B------:R-:W-:Y:S01]  /*6b70*/  IADD3 R7, R0, 0x3048, RZ ;  /* 0x0000304800077810 */ /* 0x000fe20007ffe0ff */
[----:B------:R-:W-:Y:S01]  /*6b80*/  FMUL.FTZ R148, R148, c[0x0][0x298] ;  /* 0x0000a60094947a20 */ /* 0x000fe20000410000 */
[----:B------:R-:W-:Y:S01]  /*6b90*/  LOP3.LUT R13, R6, 0x180, RZ, 0xc0, !PT ;  /* 0x00000180060d7812 */ /* 0x000fe200078ec0ff */
[----:B------:R-:W-:Y:S01]  /*6ba0*/  IMAD.IADD R18, R232, 0x1, R18 ;  /* 0x00000001e8127824 */ /* 0x000fe200078e0212 */
[----:B------:R-:W-:Y:S01]  /*6bb0*/  LOP3.LUT R11, R4, 0x180, RZ, 0xc0, !PT ;  /* 0x00000180040b7812 */ /* 0x000fe200078ec0ff */
[----:B------:R-:W-:Y:S01]  /*6bc0*/  FMUL.FTZ R149, R149, c[0x0][0x298] ;  /* 0x0000a60095957a20 */ /* 0x000fe20000410000 */
[----:B------:R-:W-:Y:S01]  /*6bd0*/  LOP3.LUT R20, R20, R5, RZ, 0x3c, !PT ;  /* 0x0000000514147212 */ /* 0x000fe200078e3cff */
[----:B------:R-:W-:Y:S01]  /*6be0*/  IMAD.SHL.U32 R18, R18, 0x2, RZ ;  /* 0x0000000212127824 */ /* 0x000fe200078e00ff */
[----:B------:R-:W-:Y:S01]  /*6bf0*/  IADD3 R5, R0, 0x1c48, RZ ;  /* 0x00001c4800057810 */ /* 0x000fe20007ffe0ff */
[----:B------:R-:W-:Y:S01]  /*6c00*/  FMUL.FTZ R150, R150, c[0x0][0x298] ;  /* 0x0000a60096967a20 */ /* 0x000fe20000410000 */
[----:B------:R-:W-:Y:S01]  /*6c10*/  LOP3.LUT R37, R10, R37, RZ, 0x3c, !PT ;  /* 0x000000250a257212 */ /* 0x000fe200078e3cff */
[----:B------:R-:W-:Y:S01]  /*6c20*/  IMAD.IADD R20, R232, 0x1, R20 ;  /* 0x00000001e8147824 */ /* 0x000fe200078e0214 */
[----:B------:R-:W-:Y:S01]  /*6c30*/  IADD3 R10, R0, 0x2848, RZ ;  /* 0x00002848000a7810 */ /* 0x000fe20007ffe0ff */
[----:B------:R-:W-:Y:S01]  /*6c40*/  FMUL.FTZ R151, R151, c[0x0][0x298] ;  /* 0x0000a60097977a20 */ /* 0x000fe20000410000 */
[----:B------:R-:W-:Y:S01]  /*6c50*/  LOP3.LUT R14, R7, 0x1c0, RZ, 0xc0, !PT ;  /* 0x000001c0070e7812 */ /* 0x000fe200078ec0ff */
[----:B------:R-:W-:Y:S01]  /*6c60*/  IMAD.IADD R37, R232, 0x1, R37 ;  /* 0x00000001e8257824 */ /* 0x000fe200078e0225 */
[----:B------:R-:W-:Y:S01]  /*6c70*/  SHF.R.U32.HI R13, RZ, 0x3, R13 ;  /* 0x00000003ff0d7819 */ /* 0x000fe2000001160d */
[----:B------:R-:W-:Y:S01]  /*6c80*/  IMAD.SHL.U32 R20, R20, 0x2, RZ ;  /* 0x0000000214147824 */ /* 0x000fe200078e00ff */
[----:B------:R-:W-:Y:S01]  /*6c90*/  SHF.R.U32.HI R11, RZ, 0x3, R11 ;  /* 0x00000003ff0b7819 */ /* 0x000fe2000001160b */
[----:B------:R-:W-:Y:S01]  /*6ca0*/  IMAD.SHL.U32 R37, R37, 0x2, RZ ;  /* 0x0000000225257824 */ /* 0x000fe200078e00ff */
[----:B------:R-:W-:Y:S01]  /*6cb0*/  IADD3 R8, R0, 0x1408, RZ ;  /* 0x0000140800087810 */ /* 0x000fe20007ffe0ff */
[----:B------:R-:W-:Y:S01]  /*6cc0*/  FMUL.FTZ R160, R160, c[0x0][0x298] ;  /* 0x0000a600a0a07a20 */ /* 0x000fe20000410000 */
[----:B------:R-:W-:Y:S01]  /*6cd0*/  LOP3.LUT R16, R5, 0x1c0, RZ, 0xc0, !PT ;  /* 0x000001c005107812 */ /* 0x000fe200078ec0ff */
[----:B------:R-:W-:Y:S01]  /*6ce0*/  FMUL.FTZ R161, R161, c[0x0][0x298] ;  /* 0x0000a600a1a17a20 */ /* 0x000fe20000410000 */
[----:B------:R-:W-:Y:S01]  /*6cf0*/  F2FP.BF16.PACK_AB R28, R29, R28 ;  /* 0x0000001c1d1c723e */ /* 0x000fe200000010ff */
        /* <DEDUP_REMOVED lines=9> */
[----:B------:R-:W-:Y:S01]  /*6d90*/  F2FP.BF16.PACK_AB R34, R35, R34 ;  /* 0x000000222322723e */ /* 0x000fe200000010ff */
[----:B------:R-:W-:Y:S01]  /*6da0*/  IMAD.IADD R13, R232, 0x1, R13 ;  /* 0x00000001e80d7824 */ /* 0x000fe200078e020d */
[----:B------:R-:W-:Y:S01]  /*6db0*/  IADD3 R6, R0, 0x3408, RZ ;  /* 0x0000340800067810 */ /* 0x000fe20007ffe0ff */
[----:B------:R-:W-:Y:S01]  /*6dc0*/  IMAD.IADD R11, R232, 0x1, R11 ;  /* 0x00000001e80b7824 */ /* 0x000fe200078e020b */
[----:B------:R-:W-:Y:S01]  /*6dd0*/  IADD3 R4, R0, 0x1008, RZ ;  /* 0x0000100800047810 */ /* 0x000fe20007ffe0ff */
[----:B------:R-:W-:Y:S01]  /*6de0*/  IMAD.SHL.U32 R13, R13, 0x2, RZ ;  /* 0x000000020d0d7824 */ /* 0x000fe200078e00ff */
[----:B------:R-:W-:Y:S01]  /*6df0*/  LOP3.LUT R35, R8, 0x180, RZ, 0xc0, !PT ;  /* 0x0000018008237812 */ /* 0x000fe200078ec0ff */
[----:B------:R-:W-:Y:S01]  /*6e00*/  IMAD.SHL.U32 R11, R11, 0x2, RZ ;  /* 0x000000020b0b7824 */ /* 0x000fe200078e00ff */
[----:B------:R-:W-:Y:S01]  /*6e10*/  SHF.R.U32.HI R16, RZ, 0x3, R16 ;  /* 0x00000003ff107819 */ /* 0x000fe20000011610 */
[----:B------:R-:W-:Y:S01]  /*6e20*/  FMUL.FTZ R167, R167, c[0x0][0x298] ;  /* 0x0000a600a7a77a20 */ /* 0x000fe20000410000 */
[----:B------:R-:W-:Y:S01]  /*6e30*/  F2FP.BF16.PACK_AB R40, R41, R40 ;  /* 0x000000282928723e */ /* 0x000fe200000010ff */
[----:B------:R-:W-:Y:S01]  /*6e40*/  FMUL.FTZ R168, R168, c[0x0][0x298] ;  /* 0x0000a600a8a87a20 */ /* 0x000fe20000410000 */
[----:B------:R-:W-:Y:S01]  /*6e50*/  SHF.R.U32.HI R29, RZ, 0x3, R29 ;  /* 0x00000003ff1d7819 */ /* 0x000fe2000001161d */
[----:B------:R-:W-:Y:S01]  /*6e60*/  FMUL.FTZ R169, R169, c[0x0][0x298] ;  /* 0x0000a600a9a97a20 */ /* 0x000fe20000410000 */
[----:B------:R-:W-:Y:S01]  /*6e70*/  LOP3.LUT R14, R14, R7, RZ, 0x3c, !PT ;  /* 0x000000070e0e7212 */ /* 0x000fe200078e3cff */
[----:B------:R-:W-:Y:S01]  /*6e80*/  FMUL.FTZ R170, R170, c[0x0][0x298] ;  /* 0x0000a600aaaa7a20 */ /* 0x000fe20000410000 */
[----:B------:R-:W-:Y:S01]  /*6e90*/  IADD3 R41, R0, 0x2048, RZ ;  /* 0x0000204800297810 */ /* 0x000fe20007ffe0ff */
[----:B------:R-:W-:Y:S01]  /*6ea0*/  FMUL.FTZ R171, R171, c[0x0][0x298] ;  /* 0x0000a600abab7a20 */ /* 0x000fe20000410000 */
[----:B------:R-:W-:Y:S01]  /*6eb0*/  LOP3.LUT R9, R6, 0x180, RZ, 0xc0, !PT ;  /* 0x0000018006097812 */ /* 0x000fe200078ec0ff */
[----:B------:R-:W-:Y:S01]  /*6ec0*/  IMAD.IADD R14, R232, 0x1, R14 ;  /* 0x00000001e80e7824 */ /* 0x000fe200078e020e */
[----:B------:R-:W-:Y:S01]  /*6ed0*/  LOP3.LUT R7, R4, 0x180, RZ, 0xc0, !PT ;  /* 0x0000018004077812 */ /* 0x000fe200078ec0ff */
[----:B------:R-:W1:Y:S01]  /*6ee0*/  S2UR UR9, SR_CTAID.X ;  /* 0x00000000000979c3 */ /* 0x000e620000002500 */
[----:B------:R-:W-:Y:S01]  /*6ef0*/  SHF.R.U32.HI R35, RZ, 0x3, R35 ;  /* 0x00000003ff237819 */ /* 0x000fe20000011623 */
[----:B------:R-:W-:Y:S01]  /*6f00*/  IMAD.SHL.U32 R14, R14, 0x2, RZ ;  /* 0x000000020e0e7824 */ /* 0x000fe200078e00ff */
[----:B------:R-:W-:Y:S01]  /*6f10*/  LOP3.LUT R16, R16, R5, RZ, 0x3c, !PT ;  /* 0x0000000510107212 */ /* 0x000fe200078e3cff */
[----:B------:R-:W-:Y:S01]  /*6f20*/  UMOV UR8, 0xffffffb0 ;  /* 0xffffffb000087882 */ /* 0x000fe20000000000 */
[----:B------:R-:W-:Y:S01]  /*6f30*/  IADD3 R5, R0, 0xc48, RZ ;  /* 0x00000c4800057810 */ /* 0x000fe20007ffe0ff */
[----:B------:R-:W-:Y:S01]  /*6f40*/  ULDC UR7, c[0x0][0x2f0] ;  /* 0x0000bc0000077ab9 */ /* 0x000fe20000000800 */
[----:B------:R-:W-:Y:S01]  /*6f50*/  LOP3.LUT R29, R29, R10, RZ, 0x3c, !PT ;  /* 0x0000000a1d1d7212 */ /* 0x000fe200078e3cff */
[C---:B------:R-:W-:Y:S01]  /*6f60*/  IMAD.IADD R16, R232.reuse, 0x1, R16 ;  /* 0x00000001e8107824 */ /* 0x040fe200078e0210 */
[----:B------:R-:W-:Y:S01]  /*6f70*/  F2FP.BF16.PACK_AB R44, R45, R44 ;  /* 0x0000002c2d2c723e */ /* 0x000fe200000010ff */
[----:B------:R-:W-:Y:S01]  /*6f80*/  USHF.R.S32.HI UR6, URZ, 0x1f, UR20 ;  /* 0x0000001f3f067899 */ /* 0x000fe20008011414 */
[----:B------:R-:W-:Y:S01]  /*6f90*/  F2FP.BF16.PACK_AB R42, R43, R42 ;  /* 0x0000002a2b2a723e */ /* 0x000fe200000010ff */
[----:B------:R-:W-:Y:S01]  /*6fa0*/  IMAD.IADD R29, R232, 0x1, R29 ;  /* 0x00000001e81d7824 */ /* 0x000fe200078e021d */
[----:B------:R-:W-:Y:S01]  /*6fb0*/  LOP3.LUT R10, R41, 0x1c0, RZ, 0xc0, !PT ;  /* 0x000001c0290a7812 */ /* 0x000fe200078ec0ff */
[----:B------:R-:W-:Y:S01]  /*6fc0*/  IMAD.SHL.U32 R16, R16, 0x2, RZ ;  /* 0x0000000210107824 */ /* 0x000fe200078e00ff */
[----:B------:R-:W-:Y:S01]  /*6fd0*/  SHF.R.U32.HI R9, RZ, 0x3, R9 ;  /* 0x00000003ff097819 */ /* 0x000fe20000011609 */
[----:B------:R-:W-:Y:S01]  /*6fe0*/  IMAD.SHL.U32 R29, R29, 0x2, RZ ;  /* 0x000000021d1d7824 */ /* 0x000fe200078e00ff */
[----:B------:R-:W-:Y:S01]  /*6ff0*/  SHF.R.U32.HI R7, RZ, 0x3, R7 ;  /* 0x00000003ff077819 */ /* 0x000fe20000011607 */
[----:B------:R-:W-:Y:S01]  /*7000*/  ULDC.64 UR4, c[0x0][0x340] ;  /* 0x0000d00000047ab9 */ /* 0x000fe20000000a00 */
[----:B------:R-:W-:Y:S01]  /*7010*/  LOP3.LUT R35, R35, R8, RZ, 0x3c, !PT ;  /* 0x0000000823237212 */ /* 0x000fe200078e3cff */
[----:B------:R-:W-:Y:S01]  /*7020*/  UIMAD UR4, UR6, UR4, URZ ;  /* 0x00000004060472a4 */ /* 0x000fe2000f8e023f */
[C---:B------:R-:W-:Y:S01]  /*7030*/  IADD3 R45, R0.reuse, 0x1048, RZ ;  /* 0x00001048002d7810 */ /* 0x040fe20007ffe0ff */
[----:B------:R-:W-:Y:S01]  /*7040*/  BSSY B0, `(.L_x_660) ;  /* 0x0000230000007945 */ /* 0x000fe20003800000 */
[----:B------:R-:W-:Y:S01]  /*7050*/  IADD3 R43, R0, 0x2448, RZ ;  /* 0x00002448002b7810 */ /* 0x000fe20007ffe0ff */
[----:B------:R-:W-:Y:S01]  /*7060*/  IMAD.IADD R35, R232, 0x1, R35 ;  /* 0x00000001e8237824 */ /* 0x000fe200078e0223 */
[----:B------:R-:W-:Y:S01]  /*7070*/  IADD3 R8, R0, 0x408, RZ ;  /* 0x0000040800087810 */ /* 0x000fe20007ffe0ff */
[----:B-1----:R-:W-:Y:S01]  /*7080*/  UIMAD UR7, UR9, UR8, UR7 ;  /* 0x00000008090772a4 */ /* 0x002fe2000f8e0207 */
[----:B------:R-:W-:Y:S01]  /*7090*/  LOP3.LUT R12, R5, 0x1c0, RZ, 0xc0, !PT ;  /* 0x000001c0050c7812 */ /* 0x000fe200078ec0ff */
[----:B------:R-:W-:Y:S01]  /*70a0*/  IMAD.SHL.U32 R35, R35, 0x2, RZ ;  /* 0x0000000223237824 */ /* 0x000fe200078e00ff */
[----:B------:R-:W-:Y:S01]  /*70b0*/  SHF.R.U32.HI R10, RZ, 0x3, R10 ;  /* 0x00000003ff0a7819 */ /* 0x000fe2000001160a */
[----:B------:R-:W-:Y:S01]  /*70c0*/  UISETP.LT.AND UP0, UPT, UR7, 0x50, UPT ;  /* 0x000000500700788c */ /* 0x000fe2000bf01270 */
[----:B------:R-:W-:Y:S01]  /*70d0*/  LOP3.LUT R9, R9, R6, RZ, 0x3c, !PT ;  /* 0x0000000609097212 */ /* 0x000fe200078e3cff */
[----:B------:R-:W-:Y:S01]  /*70e0*/  UIMAD UR4, UR20, UR5, UR4 ;  /* 0x00000005140472a4 */ /* 0x000fe2000f8e0204 */
[----:B------:R-:W-:Y:S01]  /*70f0*/  LOP3.LUT R7, R7, R4, RZ, 0x3c, !PT ;  /* 0x0000000407077212 */ /* 0x000fe200078e3cff */
[----:B------:R-:W-:Y:S01]  /*7100*/  USEL UR7, UR7, 0x50, UP0 ;  /* 0x0000005007077887 */ /* 0x000fe20008000000 */
[----:B------:R-:W-:Y:S01]  /*7110*/  F2FP.BF16.PACK_AB R26, R27, R26 ;  /* 0x0000001a1b1a723e */ /* 0x000fe200000010ff */
[C---:B------:R-:W-:Y:S01]  /*7120*/  IMAD.IADD R9, R232.reuse, 0x1, R9 ;  /* 0x00000001e8097824 */ /* 0x040fe200078e0209 */
[----:B------:R-:W-:Y:S01]  /*7130*/  LOP3.LUT R6, R45, 0x1c0, RZ, 0xc0, !PT ;  /* 0x000001c02d067812 */ /* 0x000fe200078ec0ff */
[----:B------:R-:W-:Y:S01]  /*7140*/  IMAD.IADD R7, R232, 0x1, R7 ;  /* 0x00000001e8077824 */ /* 0x000fe200078e0207 */
[----:B------:R-:W-:Y:S01]  /*7150*/  IADD3 R84, R0, 0x3848, RZ ;  /* 0x0000384800547810 */ /* 0x000fe20007ffe0ff */
[----:B------:R-:W-:Y:S01]  /*7160*/  IMAD.SHL.U32 R9, R9, 0x2, RZ ;  /* 0x0000000209097824 */ /* 0x000fe200078e00ff */
[----:B------:R-:W-:Y:S01]  /*7170*/  LOP3.LUT R4, R43, 0x1c0, RZ, 0xc0, !PT ;  /* 0x000001c02b047812 */ /* 0x000fe200078ec0ff */
[----:B------:R-:W-:Y:S01]  /*7180*/  IMAD.SHL.U32 R7, R7, 0x2, RZ ;  /* 0x0000000207077824 */ /* 0x000fe200078e00ff */
[----:B------:R-:W-:-:S02]  /*7190*/  LOP3.LUT R27, R8, 0x180, RZ, 0xc0, !PT ;  /* 0x00000180081b7812 */ /* 0x000fc400078ec0ff */
[----:B------:R-:W-:Y:S02]  /*71a0*/  SHF.R.U32.HI R12, RZ, 0x3, R12 ;  /* 0x00000003ff0c7819 */ /* 0x000fe4000001160c */
[----:B------:R-:W-:Y:S02]  /*71b0*/  LOP3.LUT R99, R0, 0x40, RZ, 0xfc, !PT ;  /* 0x0000004000637812 */ /* 0x000fe400078efcff */
[----:B------:R-:W-:Y:S02]  /*71c0*/  LOP3.LUT R10, R10, R41, RZ, 0x3c, !PT ;  /* 0x000000290a0a7212 */ /* 0x000fe400078e3cff */
[----:B------:R-:W-:Y:S02]  /*71d0*/  SHF.R.U32.HI R6, RZ, 0x3, R6 ;  /* 0x00000003ff067819 */ /* 0x000fe40000011606 */
[----:B------:R-:W-:Y:S01]  /*71e0*/  LOP3.LUT R41, R84, 0x1c0, RZ, 0xc0, !PT ;  /* 0x000001c054297812 */ /* 0x000fe200078ec0ff */
[----:B------:R-:W-:Y:S01]  /*71f0*/  IMAD.IADD R10, R232, 0x1, R10 ;  /* 0x00000001e80a7824 */ /* 0x000fe200078e020a */
[----:B------:R-:W-:-:S02]  /*7200*/  SHF.R.U32.HI R4, RZ, 0x3, R4 ;  /* 0x00000003ff047819 */ /* 0x000fc40000011604 */
[----:B------:R-:W-:Y:S01]  /*7210*/  LOP3.LUT R97, R0, 0x1400, RZ, 0xfc, !PT ;  /* 0x0000140000617812 */ /* 0x000fe200078efcff */
[----:B------:R-:W-:Y:S01]  /*7220*/  IMAD.SHL.U32 R10, R10, 0x2, RZ ;  /* 0x000000020a0a7824 */ /* 0x000fe200078e00ff */
[----:B------:R-:W-:Y:S02]  /*7230*/  SHF.R.U32.HI R27, RZ, 0x3, R27 ;  /* 0x00000003ff1b7819 */ /* 0x000fe4000001161b */
[----:B------:R-:W-:Y:S02]  /*7240*/  LOP3.LUT R12, R12, R5, RZ, 0x3c, !PT ;  /* 0x000000050c0c7212 */ /* 0x000fe400078e3cff */
[----:B------:R-:W-:Y:S02]  /*7250*/  SHF.R.U32.HI R101, RZ, 0x3, R2 ;  /* 0x00000003ff657819 */ /* 0x000fe40000011602 */
[----:B------:R-:W-:Y:S01]  /*7260*/  LOP3.LUT R95, R0, 0x1440, RZ, 0xfc, !PT ;  /* 0x00001440005f7812 */ /* 0x000fe200078efcff */
[----:B------:R-:W-:Y:S01]  /*7270*/  IMAD.IADD R12, R232, 0x1, R12 ;  /* 0x00000001e80c7824 */ /* 0x000fe200078e020c */
[----:B------:R-:W-:-:S02]  /*7280*/  LOP3.LUT R99, R99, 0x1c0, RZ, 0xc0, !PT ;  /* 0x000001c063637812 */ /* 0x000fc400078ec0ff */
[----:B------:R-:W-:Y:S01]  /*7290*/  IADD3 R5, R0, 0x3448, RZ ;  /* 0x0000344800057810 */ /* 0x000fe20007ffe0ff */
[----:B------:R-:W-:Y:S01]  /*72a0*/  IMAD.SHL.U32 R12, R12, 0x2, RZ ;  /* 0x000000020c0c7824 */ /* 0x000fe200078e00ff */
[----:B------:R-:W-:Y:S02]  /*72b0*/  F2FP.BF16.PACK_AB R46, R47, R46 ;  /* 0x0000002e2f2e723e */ /* 0x000fe400000010ff */
[----:B------:R-:W-:Y:S02]  /*72c0*/  F2FP.BF16.PACK_AB R48, R49, R48 ;  /* 0x000000303130723e */ /* 0x000fe400000010ff */
[----:B------:R-:W-:Y:S02]  /*72d0*/  F2FP.BF16.PACK_AB R50, R51, R50 ;  /* 0x000000323332723e */ /* 0x000fe400000010ff */
[----:B------:R-:W-:Y:S02]  /*72e0*/  F2FP.BF16.PACK_AB R52, R53, R52 ;  /* 0x000000343534723e */ /* 0x000fe400000010ff */
[----:B------:R-:W-:-:S02]  /*72f0*/  F2FP.BF16.PACK_AB R54, R55, R54 ;  /* 0x000000363736723e */ /* 0x000fc400000010ff */
[----:B------:R-:W-:Y:S02]  /*7300*/  F2FP.BF16.PACK_AB R56, R57, R56 ;  /* 0x000000383938723e */ /* 0x000fe400000010ff */
        /* <DEDUP_REMOVED lines=13> */
[----:B------:R-:W-:Y:S02]  /*73e0*/  LOP3.LUT R6, R6, R45, RZ, 0x3c, !PT ;  /* 0x0000002d06067212 */ /* 0x000fe400078e3cff */
[----:B------:R-:W-:Y:S02]  /*73f0*/  SHF.R.U32.HI R41, RZ, 0x3, R41 ;  /* 0x00000003ff297819 */ /* 0x000fe40000011629 */
[----:B------:R-:W-:Y:S01]  /*7400*/  LOP3.LUT R4, R4, R43, RZ, 0x3c, !PT ;  /* 0x0000002b04047212 */ /* 0x000fe200078e3cff */
[----:B------:R-:W-:Y:S01]  /*7410*/  IMAD.IADD R6, R232, 0x1, R6 ;  /* 0x00000001e8067824 */ /* 0x000fe200078e0206 */
[----:B------:R-:W-:-:S02]  /*7420*/  LOP3.LUT R93, R0, 0x2800, RZ, 0xfc, !PT ;  /* 0x00002800005d7812 */ /* 0x000fc400078efcff */
[----:B------:R-:W-:Y:S01]  /*7430*/  LOP3.LUT R97, R97, 0x180, RZ, 0xc0, !PT ;  /* 0x0000018061617812 */ /* 0x000fe200078ec0ff */
[----:B------:R-:W-:Y:S01]  /*7440*/  IMAD.IADD R4, R232, 0x1, R4 ;  /* 0x00000001e8047824 */ /* 0x000fe200078e0204 */
[----:B------:R-:W-:Y:S01]  /*7450*/  LOP3.LUT R27, R27, R8, RZ, 0x3c, !PT ;  /* 0x000000081b1b7212 */ /* 0x000fe200078e3cff */
[----:B------:R-:W-:Y:S01]  /*7460*/  IMAD.SHL.U32 R6, R6, 0x2, RZ ;  /* 0x0000000206067824 */ /* 0x000fe200078e00ff */
[----:B------:R-:W-:Y:S01]  /*7470*/  LOP3.LUT R101, R101, R0, RZ, 0x3c, !PT ;  /* 0x0000000065657212 */ /* 0x000fe200078e3cff */
[----:B------:R-:W-:Y:S01]  /*7480*/  IMAD.SHL.U32 R4, R4, 0x2, RZ ;  /* 0x0000000204047824 */ /* 0x000fe200078e00ff */
[----:B------:R-:W-:Y:S01]  /*7490*/  LOP3.LUT R91, R0, 0x2840, RZ, 0xfc, !PT ;  /* 0x00002840005b7812 */ /* 0x000fe200078efcff */
[----:B------:R-:W-:Y:S01]  /*74a0*/  IMAD.IADD R27, R232, 0x1, R27 ;  /* 0x00000001e81b7824 */ /* 0x000fe200078e021b */
[C---:B------:R-:W-:Y:S01]  /*74b0*/  LOP3.LUT R89, R0.reuse, 0x400, RZ, 0xfc, !PT ;  /* 0x0000040000597812 */ /* 0x040fe200078efcff */
[----:B------:R-:W-:Y:S01]  /*74c0*/  IMAD.IADD R101, R101, 0x1, R232 ;  /* 0x0000000165657824 */ /* 0x000fe200078e02e8 */
[C---:B------:R-:W-:Y:S01]  /*74d0*/  LOP3.LUT R87, R0.reuse, 0x440, RZ, 0xfc, !PT ;  /* 0x0000044000577812 */ /* 0x040fe200078efcff */
[----:B------:R-:W-:Y:S01]  /*74e0*/  IMAD.SHL.U32 R27, R27, 0x2, RZ ;  /* 0x000000021b1b7824 */ /* 0x000fe200078e00ff */
[C---:B------:R-:W-:Y:S01]  /*74f0*/  LOP3.LUT R85, R0.reuse, 0x1800, RZ, 0xfc, !PT ;  /* 0x0000180000557812 */ /* 0x040fe200078efcff */
[----:B------:R-:W-:Y:S01]  /*7500*/  IMAD.SHL.U32 R101, R101, 0x2, RZ ;  /* 0x0000000265657824 */ /* 0x000fe200078e00ff */
[----:B------:R-:W-:-:S02]  /*7510*/  LOP3.LUT R83, R0, 0x1840, RZ, 0xfc, !PT ;  /* 0x0000184000537812 */ /* 0x000fc400078efcff */
[C---:B------:R-:W-:Y:S02]  /*7520*/  LOP3.LUT R81, R0.reuse, 0x2c00, RZ, 0xfc, !PT ;  /* 0x00002c0000517812 */ /* 0x040fe400078efcff */
[C---:B------:R-:W-:Y:S01]  /*7530*/  LOP3.LUT R79, R0.reuse, 0x2c40, RZ, 0xfc, !PT ;  /* 0x00002c40004f7812 */ /* 0x040fe200078efcff */
[----:B------:R1:W-:Y:S01]  /*7540*/  STS.U16 [R101+0x7880], R24 ;  /* 0x0078801865007388 */ /* 0x0003e20000000400 */
[C---:B------:R-:W-:Y:S02]  /*7550*/  LOP3.LUT R77, R0.reuse, 0x800, RZ, 0xfc, !PT ;  /* 0x00000800004d7812 */ /* 0x040fe400078efcff */
[C---:B------:R-:W-:Y:S02]  /*7560*/  LOP3.LUT R75, R0.reuse, 0x840, RZ, 0xfc, !PT ;  /* 0x00000840004b7812 */ /* 0x040fe400078efcff */
[C---:B------:R-:W-:Y:S02]  /*7570*/  LOP3.LUT R73, R0.reuse, 0x1c00, RZ, 0xfc, !PT ;  /* 0x00001c0000497812 */ /* 0x040fe400078efcff */
[----:B------:R-:W-:-:S02]  /*7580*/  LOP3.LUT R71, R0, 0x1c40, RZ, 0xfc, !PT ;  /* 0x00001c4000477812 */ /* 0x000fc400078efcff */
[C---:B------:R-:W-:Y:S02]  /*7590*/  LOP3.LUT R69, R0.reuse, 0x3000, RZ, 0xfc, !PT ;  /* 0x0000300000457812 */ /* 0x040fe400078efcff */
[C---:B------:R-:W-:Y:S02]  /*75a0*/  LOP3.LUT R67, R0.reuse, 0x3040, RZ, 0xfc, !PT ;  /* 0x0000304000437812 */ /* 0x040fe400078efcff */
        /* <DEDUP_REMOVED lines=11> */
[----:B------:R-:W-:Y:S02]  /*7660*/  LOP3.LUT R43, R0, 0x3840, RZ, 0xfc, !PT ;  /* 0x00003840002b7812 */ /* 0x000fe400078efcff */
[----:B------:R-:W-:Y:S02]  /*7670*/  LOP3.LUT R95, R95, 0x1c0, RZ, 0xc0, !PT ;  /* 0x000001c05f5f7812 */ /* 0x000fe400078ec0ff */
[----:B------:R-:W-:Y:S02]  /*7680*/  SHF.R.U32.HI R99, RZ, 0x3, R99 ;  /* 0x00000003ff637819 */ /* 0x000fe40000011663 */
[----:B------:R-:W-:Y:S02]  /*7690*/  LOP3.LUT R8, R5, 0x1c0, RZ, 0xc0, !PT ;  /* 0x000001c005087812 */ /* 0x000fe400078ec0ff */
[----:B------:R-:W-:-:S02]  /*76a0*/  LOP3.LUT R2, R41, R84, RZ, 0x3c, !PT ;  /* 0x0000005429027212 */ /* 0x000fc400078e3cff */
[----:B------:R-:W-:Y:S02]  /*76b0*/  LOP3.LUT R93, R93, 0x180, RZ, 0xc0, !PT ;  /* 0x000001805d5d7812 */ /* 0x000fe400078ec0ff */
[----:B------:R-:W-:Y:S01]  /*76c0*/  SHF.R.U32.HI R97, RZ, 0x3, R97 ;  /* 0x00000003ff617819 */ /* 0x000fe20000011661 */
[----:B------:R-:W-:Y:S01]  /*76d0*/  IMAD.IADD R2, R232, 0x1, R2 ;  /* 0x00000001e8027824 */ /* 0x000fe200078e0202 */
[----:B------:R-:W-:Y:S02]  /*76e0*/  IADD3 R84, R0, 0x3808, RZ ;  /* 0x0000380800547810 */ /* 0x000fe40007ffe0ff */
[----:B------:R-:W-:Y:S01]  /*76f0*/  LOP3.LUT R91, R91, 0x1c0, RZ, 0xc0, !PT ;  /* 0x000001c05b5b7812 */ /* 0x000fe200078ec0ff */
[----:B------:R-:W-:Y:S01]  /*7700*/  IMAD.SHL.U32 R2, R2, 0x2, RZ ;  /* 0x0000000202027824 */ /* 0x000fe200078e00ff */
[----:B------:R-:W-:Y:S02]  /*7710*/  LOP3.LUT R89, R89, 0x180, RZ, 0xc0, !PT ;  /* 0x0000018059597812 */ /* 0x000fe400078ec0ff */
[----:B------:R-:W-:-:S02]  /*7720*/  LOP3.LUT R87, R87, 0x1c0, RZ, 0xc0, !PT ;  /* 0x000001c057577812 */ /* 0x000fc400078ec0ff */
[----:B------:R-:W-:Y:S02]  /*7730*/  LOP3.LUT R85, R85, 0x180, RZ, 0xc0, !PT ;  /* 0x0000018055557812 */ /* 0x000fe400078ec0ff */
[----:B------:R-:W-:Y:S02]  /*7740*/  LOP3.LUT R83, R83, 0x1c0, RZ, 0xc0, !PT ;  /* 0x000001c053537812 */ /* 0x000fe400078ec0ff */
[----:B------:R-:W-:Y:S02]  /*7750*/  LOP3.LUT R81, R81, 0x180, RZ, 0xc0, !PT ;  /* 0x0000018051517812 */ /* 0x000fe400078ec0ff */
[----:B------:R-:W-:Y:S02]  /*7760*/  LOP3.LUT R79, R79, 0x1c0, RZ, 0xc0, !PT ;  /* 0x000001c04f4f7812 */ /* 0x000fe400078ec0ff */
        /* <DEDUP_REMOVED lines=18> */
[----:B------:R-:W-:Y:S02]  /*7890*/  SHF.R.U32.HI R95, RZ, 0x3, R95 ;  /* 0x00000003ff5f7819 */ /* 0x000fe4000001165f */
[----:B------:R-:W-:-:S02]  /*78a0*/  LOP3.LUT R99, R99, 0x40, R0, 0x1e, !PT ;  /* 0x0000004063637812 */ /* 0x000fc400078e1e00 */
[----:B------:R-:W-:Y:S02]  /*78b0*/  SHF.R.U32.HI R8, RZ, 0x3, R8 ;  /* 0x00000003ff087819 */ /* 0x000fe40000011608 */
[----:B------:R-:W-:Y:S01]  /*78c0*/  IADD3 R86, R0, 0x2408, RZ ;  /* 0x0000240800567810 */ /* 0x000fe20007ffe0ff */
[----:B------:R-:W-:Y:S01]  /*78d0*/  IMAD.IADD R99, R232, 0x1, R99 ;  /* 0x00000001e8637824 */ /* 0x000fe200078e0263 */
[----:B------:R-:W-:Y:S02]  /*78e0*/  SHF.R.U32.HI R93, RZ, 0x3, R93 ;  /* 0x00000003ff5d7819 */ /* 0x000fe4000001165d */
[----:B------:R-:W-:Y:S01]  /*78f0*/  LOP3.LUT R97, R97, 0x1400, R0, 0x1e, !PT ;  /* 0x0000140061617812 */ /* 0x000fe200078e1e00 */
[----:B------:R-:W-:Y:S01]  /*7900*/  IMAD.SHL.U32 R99, R99, 0x2, RZ ;  /* 0x0000000263637824 */ /* 0x000fe200078e00ff */
[----:B------:R-:W-:Y:S02]  /*7910*/  LOP3.LUT R41, R84, 0x180, RZ, 0xc0, !PT ;  /* 0x0000018054297812 */ /* 0x000fe400078ec0ff */
[----:B------:R-:W-:Y:S01]  /*7920*/  SHF.R.U32.HI R91, RZ, 0x3, R91 ;  /* 0x00000003ff5b7819 */ /* 0x000fe2000001165b */
[----:B------:R-:W-:Y:S01]  /*7930*/  IMAD.IADD R97, R232, 0x1, R97 ;  /* 0x00000001e8617824 */ /* 0x000fe200078e0261 */
[----:B------:R-:W-:-:S02]  /*7940*/  SHF.R.U32.HI R89, RZ, 0x3, R89 ;  /* 0x00000003ff597819 */ /* 0x000fc40000011659 */
[----:B------:R-:W-:Y:S01]  /*7950*/  SHF.R.U32.HI R87, RZ, 0x3, R87 ;  /* 0x00000003ff577819 */ /* 0x000fe20000011657 */
[----:B------:R-:W-:Y:S01]  /*7960*/  IMAD.SHL.U32 R97, R97, 0x2, RZ ;  /* 0x0000000261617824 */ /* 0x000fe200078e00ff */
[----:B------:R-:W-:Y:S02]  /*7970*/  SHF.R.U32.HI R85, RZ, 0x3, R85 ;  /* 0x00000003ff557819 */ /* 0x000fe40000011655 */
[----:B------:R-:W-:Y:S02]  /*7980*/  SHF.R.U32.HI R83, RZ, 0x3, R83 ;  /* 0x00000003ff537819 */ /* 0x000fe40000011653 */
[----:B------:R-:W-:Y:S02]  /*7990*/  SHF.R.U32.HI R81, RZ, 0x3, R81 ;  /* 0x00000003ff517819 */ /* 0x000fe40000011651 */
[----:B------:R-:W-:Y:S02]  /*79a0*/  SHF.R.U32.HI R79, RZ, 0x3, R79 ;  /* 0x00000003ff4f7819 */ /* 0x000fe4000001164f */
[----:B------:R-:W-:-:S02]  /*79b0*/  SHF.R.U32.HI R77, RZ, 0x3, R77 ;  /* 0x00000003ff4d7819 */ /* 0x000fc4000001164d */
[----:B------:R-:W-:Y:S02]  /*79c0*/  SHF.R.U32.HI R75, RZ, 0x3, R75 ;  /* 0x00000003ff4b7819 */ /* 0x000fe4000001164b */
        /* <DEDUP_REMOVED lines=16> */
[----:B------:R-:W-:-:S02]  /*7ad0*/  LOP3.LUT R95, R95, 0x1440, R0, 0x1e, !PT ;  /* 0x000014405f5f7812 */ /* 0x000fc400078e1e00 */
[----:B------:R-:W-:Y:S02]  /*7ae0*/  LOP3.LUT R8, R8, R5, RZ, 0x3c, !PT ;  /* 0x0000000508087212 */ /* 0x000fe400078e3cff */
[----:B------:R-:W-:Y:S01]  /*7af0*/  LOP3.LUT R5, R86, 0x180, RZ, 0xc0, !PT ;  /* 0x0000018056057812 */ /* 0x000fe200078ec0ff */
[C---:B------:R-:W-:Y:S01]  /*7b00*/  IMAD.IADD R95, R232.reuse, 0x1, R95 ;  /* 0x00000001e85f7824 */ /* 0x040fe200078e025f */
[----:B------:R-:W-:Y:S01]  /*7b10*/  LOP3.LUT R93, R93, 0x2800, R0, 0x1e, !PT ;  /* 0x000028005d5d7812 */ /* 0x000fe200078e1e00 */
[C---:B------:R-:W-:Y:S01]  /*7b20*/  IMAD.IADD R8, R232.reuse, 0x1, R8 ;  /* 0x00000001e8087824 */ /* 0x040fe200078e0208 */
[----:B------:R-:W-:Y:S01]  /*7b30*/  SHF.R.U32.HI R41, RZ, 0x3, R41 ;  /* 0x00000003ff297819 */ /* 0x000fe20000011629 */
[----:B------:R-:W-:Y:S01]  /*7b40*/  IMAD.SHL.U32 R95, R95, 0x2, RZ ;  /* 0x000000025f5f7824 */ /* 0x000fe200078e00ff */
[--C-:B------:R-:W-:Y:S01]  /*7b50*/  LOP3.LUT R91, R91, 0x2840, R0.reuse, 0x1e, !PT ;  /* 0x000028405b5b7812 */ /* 0x100fe200078e1e00 */
[----:B------:R-:W-:Y:S01]  /*7b60*/  IMAD.IADD R93, R232, 0x1, R93 ;  /* 0x00000001e85d7824 */ /* 0x000fe200078e025d */
[--C-:B------:R-:W-:Y:S01]  /*7b70*/  LOP3.LUT R89, R89, 0x400, R0.reuse, 0x1e, !PT ;  /* 0x0000040059597812 */ /* 0x100fe200078e1e00 */
[----:B------:R-:W-:Y:S01]  /*7b80*/  IMAD.SHL.U32 R8, R8, 0x2, RZ ;  /* 0x0000000208087824 */ /* 0x000fe200078e00ff */
[--C-:B------:R-:W-:Y:S01]  /*7b90*/  LOP3.LUT R87, R87, 0x440, R0.reuse, 0x1e, !PT ;  /* 0x0000044057577812 */ /* 0x100fe200078e1e00 */
[C---:B------:R-:W-:Y:S01]  /*7ba0*/  IMAD.IADD R91, R232.reuse, 0x1, R91 ;  /* 0x00000001e85b7824 */ /* 0x040fe200078e025b */
[--C-:B------:R-:W-:Y:S01]  /*7bb0*/  LOP3.LUT R85, R85, 0x1800, R0.reuse, 0x1e, !PT ;  /* 0x0000180055557812 */ /* 0x100fe200078e1e00 */
[C---:B------:R-:W-:Y:S01]  /*7bc0*/  IMAD.IADD R89, R232.reuse, 0x1, R89 ;  /* 0x00000001e8597824 */ /* 0x040fe200078e0259 */
[--C-:B------:R-:W-:Y:S01]  /*7bd0*/  LOP3.LUT R83, R83, 0x1840, R0.reuse, 0x1e, !PT ;  /* 0x0000184053537812 */ /* 0x100fe200078e1e00 */
[----:B------:R-:W-:Y:S01]  /*7be0*/  IMAD.SHL.U32 R93, R93, 0x2, RZ ;  /* 0x000000025d5d7824 */ /* 0x000fe200078e00ff */
        /* <DEDUP_REMOVED lines=37> */
[----:B------:R-:W-:Y:S01]  /*7e40*/  IMAD.IADD R69, R232, 0x1, R69 ;  /* 0x00000001e8457824 */ /* 0x000fe200078e0245 */
[--C-:B------:R-:W-:Y:S01]  /*7e50*/  LOP3.LUT R43, R43, 0x3840, R0.reuse, 0x1e, !PT ;  /* 0x000038402b2b7812 */ /* 0x100fe200078e1e00 */
[----:B------:R-:W-:Y:S01]  /*7e60*/  IMAD.SHL.U32 R73, R73, 0x2, RZ ;  /* 0x0000000249497824 */ /* 0x000fe200078e00ff */
[----:B------:R-:W-:Y:S01]  /*7e70*/  PRMT R0, R24, 0x7632, R0 ;  /* 0x0000763218007816 */ /* 0x000fe20000000000 */
[----:B------:R-:W-:Y:S01]  /*7e80*/  IMAD.IADD R67, R232, 0x1, R67 ;  /* 0x00000001e8437824 */ /* 0x000fe200078e0243 */
[----:B------:R-:W-:Y:S01]  /*7e90*/  SHF.R.U32.HI R5, RZ, 0x3, R5 ;  /* 0x00000003ff057819 */ /* 0x000fe20000011605 */
[----:B------:R-:W-:Y:S01]  /*7ea0*/  IMAD.SHL.U32 R71, R71, 0x2, RZ ;  /* 0x0000000247477824 */ /* 0x000fe200078e00ff */
[----:B-1----:R-:W-:Y:S01]  /*7eb0*/  PRMT R24, R26, 0x7632, R24 ;  /* 0x000076321a187816 */ /* 0x002fe20000000018 */
[----:B------:R1:W-:Y:S01]  /*7ec0*/  STS.U16 [R99+0x7880], R0 ;  /* 0x0078800063007388 */ /* 0x0003e20000000400 */
[----:B------:R-:W-:Y:S01]  /*7ed0*/  LOP3.LUT R41, R41, R84, RZ, 0x3c, !PT ;  /* 0x0000005429297212 */ /* 0x000fe200078e3cff */
[----:B------:R-:W-:Y:S01]  /*7ee0*/  IMAD.IADD R65, R232, 0x1, R65 ;  /* 0x00000001e8417824 */ /* 0x000fe200078e0241 */
[----:B------:R-:W-:Y:S01]  /*7ef0*/  PRMT R84, R28, 0x7632, R84 ;  /* 0x000076321c547816 */ /* 0x000fe20000000054 */
[----:B------:R2:W-:Y:S01]  /*7f00*/  STS.U16 [R39+0x7880], R26 ;  /* 0x0078801a27007388 */ /* 0x0005e20000000400 */
[----:B------:R-:W-:Y:S01]  /*7f10*/  LOP3.LUT R5, R5, R86, RZ, 0x3c, !PT ;  /* 0x0000005605057212 */ /* 0x000fe200078e3cff */
[----:B------:R-:W-:Y:S01]  /*7f20*/  IMAD.SHL.U32 R69, R69, 0x2, RZ ;  /* 0x0000000245457824 */ /* 0x000fe200078e00ff */
[----:B------:R-:W-:Y:S01]  /*7f30*/  PRMT R86, R30, 0x7632, R86 ;  /* 0x000076321e567816 */ /* 0x000fe20000000056 */
[----:B------:R3:W-:Y:S01]  /*7f40*/  STS.U16 [R37+0x7880], R24 ;  /* 0x0078801825007388 */ /* 0x0007e20000000400 */
[----:B------:R-:W-:Y:S01]  /*7f50*/  PRMT R88, R32, 0x7632, R88 ;  /* 0x0000763220587816 */ /* 0x000fe20000000058 */
[----:B------:R-:W-:Y:S01]  /*7f60*/  IMAD.IADD R63, R232, 0x1, R63 ;  /* 0x00000001e83f7824 */ /* 0x000fe200078e023f */
[----:B------:R-:W-:Y:S01]  /*7f70*/  PRMT R22, R38, 0x7632, R22 ;  /* 0x0000763226167816 */ /* 0x000fe20000000016 */
[----:B------:R4:W-:Y:S01]  /*7f80*/  STS.U16 [R97+0x7880], R28 ;  /* 0x0078801c61007388 */ /* 0x0009e20000000400 */
[----:B------:R-:W-:Y:S01]  /*7f90*/  IMAD.SHL.U32 R67, R67, 0x2, RZ ;  /* 0x0000000243437824 */ /* 0x000fe200078e00ff */
[----:B------:R-:W-:Y:S01]  /*7fa0*/  F2FP.BF16.PACK_AB R112, R113, R112 ;  /* 0x000000707170723e */ /* 0x000fe200000010ff */
[C---:B------:R-:W-:Y:S01]  /*7fb0*/  IMAD.IADD R61, R232.reuse, 0x1, R61 ;  /* 0x00000001e83d7824 */ /* 0x040fe200078e023d */
[----:B------:R-:W-:Y:S01]  /*7fc0*/  STS.U16 [R95+0x7880], R84 ;  /* 0x007880545f007388 */ /* 0x000fe20000000400 */
[----:B------:R-:W-:Y:S01]  /*7fd0*/  IMAD.SHL.U32 R65, R65, 0x2, RZ ;  /* 0x0000000241417824 */ /* 0x000fe200078e00ff */
[----:B------:R-:W-:Y:S01]  /*7fe0*/  F2FP.BF16.PACK_AB R114, R115, R114 ;  /* 0x000000727372723e */ /* 0x000fe200000010ff */
[C---:B------:R-:W-:Y:S01]  /*7ff0*/  IMAD.IADD R59, R232.reuse, 0x1, R59 ;  /* 0x00000001e83b7824 */ /* 0x040fe200078e023b */
[----:B------:R5:W-:Y:S01]  /*8000*/  STS.U16 [R35+0x7880], R30 ;  /* 0x0078801e23007388 */ /* 0x000be20000000400 */
[----:B------:R-:W-:Y:S01]  /*8010*/  IMAD.SHL.U32 R63, R63, 0x2, RZ ;  /* 0x000000023f3f7824 */ /* 0x000fe200078e00ff */
[----:B------:R-:W-:Y:S01]  /*8020*/  F2FP.BF16.PACK_AB R116, R117, R116 ;  /* 0x000000747574723e */ /* 0x000fe200000010ff */
[----:B------:R-:W-:Y:S01]  /*8030*/  IMAD.IADD R57, R232, 0x1, R57 ;  /* 0x00000001e8397824 */ /* 0x000fe200078e0239 */
[----:B------:R-:W-:Y:S01]  /*8040*/  STS.U16 [R33+0x7880], R86 ;  /* 0x0078805621007388 */ /* 0x000fe20000000400 */
[----:B-1----:R-:W-:Y:S01]  /*8050*/  PRMT R0, R34, 0x7632, R0 ;  /* 0x0000763222007816 */ /* 0x002fe20000000000 */
[----:B------:R-:W-:Y:S01]  /*8060*/  IMAD.SHL.U32 R61, R61, 0x2, RZ ;  /* 0x000000023d3d7824 */ /* 0x000fe200078e00ff */
[----:B------:R-:W-:Y:S01]  /*8070*/  F2FP.BF16.PACK_AB R118, R119, R118 ;  /* 0x000000767776723e */ /* 0x000fe200000010ff */
[----:B------:R-:W-:Y:S01]  /*8080*/  STS.U16 [R93+0x7880], R32 ;  /* 0x007880205d007388 */ /* 0x000fe20000000400 */
[----:B--2---:R-:W-:Y:S01]  /*8090*/  PRMT R26, R46, 0x7632, R26 ;  /* 0x000076322e1a7816 */ /* 0x004fe2000000001a */
[----:B------:R-:W-:Y:S01]  /*80a0*/  IMAD.IADD R55, R232, 0x1, R55 ;  /* 0x00000001e8377824 */ /* 0x000fe200078e0237 */
[----:B------:R-:W-:Y:S01]  /*80b0*/  F2FP.BF16.PACK_AB R120, R121, R120 ;  /* 0x000000787978723e */ /* 0x000fe200000010ff */
[----:B------:R-:W-:Y:S01]  /*80c0*/  STS.U16 [R91+0x7880], R88 ;  /* 0x007880585b007388 */ /* 0x000fe20000000400 */
[----:B---3--:R-:W-:Y:S01]  /*80d0*/  PRMT R24, R44, 0x7632, R24 ;  /* 0x000076322c187816 */ /* 0x008fe20000000018 */
[----:B------:R-:W-:Y:S01]  /*80e0*/  IMAD.SHL.U32 R59, R59, 0x2, RZ ;  /* 0x000000023b3b7824 */ /* 0x000fe200078e00ff */
[----:B------:R-:W-:Y:S01]  /*80f0*/  F2FP.BF16.PACK_AB R122, R123, R122 ;  /* 0x0000007a7b7a723e */ /* 0x000fe200000010ff */
[----:B------:R-:W-:Y:S01]  /*8100*/  STS.U16 [R31+0x7880], R34 ;  /* 0x007880221f007388 */ /* 0x000fe20000000400 */
[----:B----4-:R-:W-:Y:S01]  /*8110*/  PRMT R28, R40, 0x7632, R28 ;  /* 0x00007632281c7816 */ /* 0x010fe2000000001c */
[C---:B------:R-:W-:Y:S01]  /*8120*/  IMAD.IADD R53, R232.reuse, 0x1, R53 ;  /* 0x00000001e8357824 */ /* 0x040fe200078e0235 */
[----:B------:R-:W-:Y:S01]  /*8130*/  F2FP.BF16.PACK_AB R132, R133, R132 ;  /* 0x000000848584723e */ /* 0x000fe200000010ff */
[----:B------:R1:W-:Y:S01]  /*8140*/  STS.U16 [R29+0x7880], R0 ;  /* 0x007880001d007388 */ /* 0x0003e20000000400 */
[----:B------:R-:W-:Y:S01]  /*8150*/  IMAD.SHL.U32 R57, R57, 0x2, RZ ;  /* 0x0000000239397824 */ /* 0x000fe200078e00ff */
[----:B------:R-:W-:Y:S01]  /*8160*/  F2FP.BF16.PACK_AB R134, R135, R134 ;  /* 0x000000868786723e */ /* 0x000fe200000010ff */
[----:B------:R-:W-:Y:S01]  /*8170*/  IMAD.IADD R51, R232, 0x1, R51 ;  /* 0x00000001e8337824 */ /* 0x000fe200078e0233 */
[----:B------:R-:W-:Y:S01]  /*8180*/  STS.U16 [R89+0x7880], R44 ;  /* 0x0078802c59007388 */ /* 0x000fe20000000400 */
[----:B-----5:R-:W-:Y:S01]  /*8190*/  PRMT R30, R42, 0x7632, R30 ;  /* 0x000076322a1e7816 */ /* 0x020fe2000000001e */
[----:B------:R-:W-:Y:S01]  /*81a0*/  IMAD.SHL.U32 R55, R55, 0x2, RZ ;  /* 0x0000000237377824 */ /* 0x000fe200078e00ff */
[----:B------:R-:W-:Y:S01]  /*81b0*/  F2FP.BF16.PACK_AB R128, R129, R128 ;  /* 0x000000808180723e */ /* 0x000fe200000010ff */
[----:B------:R2:W-:Y:S01]  /*81c0*/  STS.U16 [R87+0x7880], R24 ;  /* 0x0078801857007388 */ /* 0x0005e20000000400 */
[C---:B------:R-:W-:Y:S01]  /*81d0*/  IMAD.IADD R49, R232.reuse, 0x1, R49 ;  /* 0x00000001e8317824 */ /* 0x040fe200078e0231 */
[----:B------:R-:W-:Y:S01]  /*81e0*/  F2FP.BF16.PACK_AB R130, R131, R130 ;  /* 0x000000828382723e */ /* 0x000fe200000010ff */
[----:B------:R-:W-:Y:S01]  /*81f0*/  IMAD.SHL.U32 R53, R53, 0x2, RZ ;  /* 0x0000000235357824 */ /* 0x000fe200078e00ff */
[----:B------:R-:W-:Y:S01]  /*8200*/  STS.U16 [R27+0x7880], R46 ;  /* 0x0078802e1b007388 */ /* 0x000fe20000000400 */
[C---:B------:R-:W-:Y:S01]  /*8210*/  IMAD.IADD R47, R232.reuse, 0x1, R47 ;  /* 0x00000001e82f7824 */ /* 0x040fe200078e022f */
[----:B------:R-:W-:Y:S01]  /*8220*/  F2FP.BF16.PACK_AB R124, R125, R124 ;  /* 0x0000007c7d7c723e */ /* 0x000fe200000010ff */
[----:B------:R-:W-:Y:S01]  /*8230*/  IMAD.SHL.U32 R51, R51, 0x2, RZ ;  /* 0x0000000233337824 */ /* 0x000fe200078e00ff */
[----:B------:R3:W-:Y:S01]  /*8240*/  STS.U16 [R25+0x7880], R26 ;  /* 0x0078801a19007388 */ /* 0x0007e20000000400 */
[C---:B------:R-:W-:Y:S01]  /*8250*/  IMAD.IADD R5, R232.reuse, 0x1, R5 ;  /* 0x00000001e8057824 */ /* 0x040fe200078e0205 */
[----:B------:R-:W-:Y:S01]  /*8260*/  F2FP.BF16.PACK_AB R126, R127, R126 ;  /* 0x0000007e7f7e723e */ /* 0x000fe200000010ff */
[C---:B------:R-:W-:Y:S01]  /*8270*/  IMAD.IADD R45, R232.reuse, 0x1, R45 ;  /* 0x00000001e82d7824 */ /* 0x040fe200078e022d */
[----:B------:R-:W-:Y:S01]  /*8280*/  STS.U16 [R85+0x7880], R40 ;  /* 0x0078802855007388 */ /* 0x000fe20000000400 */
[----:B------:R-:W-:Y:S01]  /*8290*/  IMAD.SHL.U32 R49, R49, 0x2, RZ ;  /* 0x0000000231317824 */ /* 0x000fe200078e00ff */
[----:B------:R-:W-:Y:S01]  /*82a0*/  F2FP.BF16.PACK_AB R136, R137, R136 ;  /* 0x000000888988723e */ /* 0x000fe200000010ff */
[----:B------:R-:W-:Y:S01]  /*82b0*/  IMAD.IADD R43, R232, 0x1, R43 ;  /* 0x00000001e82b7824 */ /* 0x000fe200078e022b */
[----:B------:R4:W-:Y:S01]  /*82c0*/  STS.U16 [R83+0x7880], R28 ;  /* 0x0078801c53007388 */ /* 0x0009e20000000400 */
[----:B-1----:R-:W-:Y:S01]  /*82d0*/  PRMT R0, R36, 0x7632, R0 ;  /* 0x0000763224007816 */ /* 0x002fe20000000000 */
[----:B------:R-:W-:Y:S01]  /*82e0*/  IMAD.SHL.U32 R47, R47, 0x2, RZ ;  /* 0x000000022f2f7824 */ /* 0x000fe200078e00ff */
[----:B------:R-:W-:Y:S01]  /*82f0*/  F2FP.BF16.PACK_AB R138, R139, R138 ;  /* 0x0000008a8b8a723e */ /* 0x000fe200000010ff */
[----:B------:R-:W-:Y:S01]  /*8300*/  STS.U16 [R23+0x7880], R42 ;  /* 0x0078802a17007388 */ /* 0x000fe20000000400 */
[----:B------:R-:W-:Y:S01]  /*8310*/  IMAD.IADD R41, R232, 0x1, R41 ;  /* 0x00000001e8297824 */ /* 0x000fe200078e0229 */
[----:B------:R-:W-:Y:S01]  /*8320*/  F2FP.BF16.PACK_AB R140, R141, R140 ;  /* 0x0000008c8d8c723e */ /* 0x000fe200000010ff */
[----:B------:R-:W-:Y:S01]  /*8330*/  IMAD.SHL.U32 R5, R5, 0x2, RZ ;  /* 0x0000000205057824 */ /* 0x000fe200078e00ff */
[----:B------:R-:W-:Y:S01]  /*8340*/  STS.U16 [R103+0x7880], R30 ;  /* 0x0078801e67007388 */ /* 0x000fe20000000400 */
[----:B--2---:R-:W-:Y:S01]  /*8350*/  PRMT R24, R48, 0x7632, R24 ;  /* 0x0000763230187816 */ /* 0x004fe20000000018 */
[----:B------:R-:W-:Y:S01]  /*8360*/  IMAD.SHL.U32 R45, R45, 0x2, RZ ;  /* 0x000000022d2d7824 */ /* 0x000fe200078e00ff */
[----:B------:R-:W-:Y:S01]  /*8370*/  F2FP.BF16.PACK_AB R142, R143, R142 ;  /* 0x0000008e8f8e723e */ /* 0x000fe200000010ff */
[----:B------:R-:W-:Y:S01]  /*8380*/  STS.U16 [R81+0x7880], R36 ;  /* 0x0078802451007388 */ /* 0x000fe20000000400 */
[----:B------:R-:W-:Y:S01]  /*8390*/  IMAD.SHL.U32 R43, R43, 0x2, RZ ;  /* 0x000000022b2b7824 */ /* 0x000fe200078e00ff */
[----:B------:R-:W-:Y:S01]  /*83a0*/  F2FP.BF16.PACK_AB R144, R145, R144 ;  /* 0x000000909190723e */ /* 0x000fe200000010ff */
[----:B------:R-:W-:Y:S01]  /*83b0*/  IMAD.SHL.U32 R41, R41, 0x2, RZ ;  /* 0x0000000229297824 */ /* 0x000fe200078e00ff */
[----:B------:R1:W-:Y:S01]  /*83c0*/  STS.U16 [R79+0x7880], R0 ;  /* 0x007880004f007388 */ /* 0x0003e20000000400 */
[----:B---3--:R-:W-:-:S02]  /*83d0*/  PRMT R26, R50, 0x7632, R26 ;  /* 0x00007632321a7816 */ /* 0x008fc4000000001a */
[----:B------:R-:W-:Y:S01]  /*83e0*/  F2FP.BF16.PACK_AB R146, R147, R146 ;  /* 0x000000929392723e */ /* 0x000fe200000010ff */
[----:B------:R-:W-:Y:S01]  /*83f0*/  STS.U16 [R21+0x7880], R38 ;  /* 0x0078802615007388 */ /* 0x000fe20000000400 */
[----:B------:R-:W-:Y:S02]  /*8400*/  F2FP.BF16.PACK_AB R156, R157, R156 ;  /* 0x0000009c9d9c723e */ /* 0x000fe400000010ff */
[----:B------:R-:W-:Y:S01]  /*8410*/  F2FP.BF16.PACK_AB R158, R159, R158 ;  /* 0x0000009e9f9e723e */ /* 0x000fe200000010ff */
[----:B------:R2:W-:Y:S01]  /*8420*/  STS.U16 [R20+0x7880], R22 ;  /* 0x0078801614007388 */ /* 0x0005e20000000400 */
[----:B----4-:R-:W-:Y:S02]  /*8430*/  PRMT R28, R52, 0x7632, R28 ;  /* 0x00007632341c7816 */ /* 0x010fe4000000001c */
[----:B------:R-:W-:Y:S01]  /*8440*/  F2FP.BF16.PACK_AB R152, R153, R152 ;  /* 0x000000989998723e */ /* 0x000fe200000010ff */
[----:B------:R-:W-:Y:S01]  /*8450*/  STS.U16 [R77+0x7880], R48 ;  /* 0x007880304d007388 */ /* 0x000fe20000000400 */
[----:B------:R-:W-:-:S02]  /*8460*/  F2FP.BF16.PACK_AB R154, R155, R154 ;  /* 0x0000009a9b9a723e */ /* 0x000fc400000010ff */
[----:B------:R-:W-:Y:S01]  /*8470*/  F2FP.BF16.PACK_AB R148, R149, R148 ;  /* 0x000000949594723e */ /* 0x000fe200000010ff */
[----:B------:R3:W-:Y:S01]  /*8480*/  STS.U16 [R75+0x7880], R24 ;  /* 0x007880184b007388 */ /* 0x0007e20000000400 */
[----:B------:R-:W-:Y:S02]  /*8490*/  F2FP.BF16.PACK_AB R150, R151, R150 ;  /* 0x000000969796723e */ /* 0x000fe400000010ff */
[----:B------:R-:W-:Y:S01]  /*84a0*/  F2FP.BF16.PACK_AB R160, R161, R160 ;  /* 0x000000a0a1a0723e */ /* 0x000fe200000010ff */
[----:B------:R-:W-:Y:S01]  /*84b0*/  STS.U16 [R19+0x7880], R50 ;  /* 0x0078803213007388 */ /* 0x000fe20000000400 */
[----:B------:R-:W-:Y:S02]  /*84c0*/  F2FP.BF16.PACK_AB R162, R163, R162 ;  /* 0x000000a2a3a2723e */ /* 0x000fe400000010ff */
[----:B------:R-:W-:Y:S01]  /*84d0*/  F2FP.BF16.PACK_AB R164, R165, R164 ;  /* 0x000000a4a5a4723e */ /* 0x000fe200000010ff */
[----:B------:R4:W-:Y:S01]  /*84e0*/  STS.U16 [R18+0x7880], R26 ;  /* 0x0078801a12007388 */ /* 0x0009e20000000400 */
[----:B-1----:R-:W-:-:S02]  /*84f0*/  PRMT R0, R54, 0x7632, R0 ;  /* 0x0000763236007816 */ /* 0x002fc40000000000 */
[----:B------:R-:W-:Y:S01]  /*8500*/  F2FP.BF16.PACK_AB R166, R167, R166 ;  /* 0x000000a6a7a6723e */ /* 0x000fe200000010ff */
[----:B------:R-:W-:Y:S01]  /*8510*/  STS.U16 [R73+0x7880], R52 ;  /* 0x0078803449007388 */ /* 0x000fe20000000400 */
[----:B------:R-:W-:Y:S02]  /*8520*/  F2FP.BF16.PACK_AB R168, R169, R168 ;  /* 0x000000a8a9a8723e */ /* 0x000fe400000010ff */
[----:B------:R-:W-:Y:S01]  /*8530*/  F2FP.BF16.PACK_AB R170, R171, R170 ;  /* 0x000000aaabaa723e */ /* 0x000fe200000010ff */
[----:B------:R1:W-:Y:S01]  /*8540*/  STS.U16 [R71+0x7880], R28 ;  /* 0x0078801c47007388 */ /* 0x0003e20000000400 */
[----:B--2---:R-:W-:Y:S02]  /*8550*/  PRMT R22, R56, 0x7632, R22 ;  /* 0x0000763238167816 */ /* 0x004fe40000000016 */
[C---:B------:R-:W-:Y:S01]  /*8560*/  ISETP.GT.AND P2, PT, R234.reuse, 0x27f, PT ;  /* 0x0000027fea00780c */ /* 0x040fe20003f44270 */
[----:B------:R-:W-:Y:S01]  /*8570*/  STS.U16 [R17+0x7880], R54 ;  /* 0x0078803611007388 */ /* 0x000fe20000000400 */
[----:B------:R-:W-:-:S02]  /*8580*/  ISETP.GT.AND P1, PT, R234, 0x17f, PT ;  /* 0x0000017fea00780c */ /* 0x000fc40003f24270 */
[----:B------:R-:W-:Y:S01]  /*8590*/  ISETP.GT.AND P0, PT, R234, 0x7f, PT ;  /* 0x0000007fea00780c */ /* 0x000fe20003f04270 */
[----:B------:R2:W-:Y:S01]  /*85a0*/  STS.U16 [R16+0x7880], R0 ;  /* 0x0078800010007388 */ /* 0x0005e20000000400 */
[----:B---3--:R-:W-:Y:S02]  /*85b0*/  PRMT R24, R58, 0x7632, R24 ;  /* 0x000076323a187816 */ /* 0x008fe40000000018 */
[----:B------:R-:W-:Y:S01]  /*85c0*/  ISETP.GE.AND P6, PT, R236, UR7, PT ;  /* 0x00000007ec007c0c */ /* 0x000fe2000bfc6270 */
[----:B------:R-:W-:Y:S04]  /*85d0*/  STS.U16 [R69+0x7880], R56 ;  /* 0x0078803845007388 */ /* 0x000fe80000000400 */
[----:B------:R3:W-:Y:S01]  /*85e0*/  STS.U16 [R67+0x7880], R22 ;  /* 0x0078801643007388 */ /* 0x0007e20000000400 */
[----:B----4-:R-:W-:-:S03]  /*85f0*/  PRMT R26, R68, 0x7632, R26 ;  /* 0x00007632441a7816 */ /* 0x010fc6000000001a */
[----:B------:R-:W-:Y:S04]  /*8600*/  STS.U16 [R15+0x7880], R58 ;  /* 0x0078803a0f007388 */ /* 0x000fe80000000400 */
[----:B------:R4:W-:Y:S01]  /*8610*/  STS.U16 [R14+0x7880], R24 ;  /* 0x007880180e007388 */ /* 0x0009e20000000400 */
[----:B-1----:R-:W-:-:S03]  /*8620*/  PRMT R28, R70, 0x7632, R28 ;  /* 0x00007632461c7816 */ /* 0x002fc6000000001c */
[----:B------:R-:W-:Y:S04]  /*8630*/  STS.U16 [R65+0x7880], R68 ;  /* 0x0078804441007388 */ /* 0x000fe80000000400 */
[----:B------:R1:W-:Y:S01]  /*8640*/  STS.U16 [R63+0x7880], R26 ;  /* 0x0078801a3f007388 */ /* 0x0003e20000000400 */
[----:B--2---:R-:W-:-:S03]  /*8650*/  PRMT R0, R64, 0x7632, R0 ;  /* 0x0000763240007816 */ /* 0x004fc60000000000 */
[----:B------:R-:W-:Y:S04]  /*8660*/  STS.U16 [R13+0x7880], R70 ;  /* 0x007880460d007388 */ /* 0x000fe80000000400 */
[----:B------:R2:W-:Y:S01]  /*8670*/  STS.U16 [R12+0x7880], R28 ;  /* 0x0078801c0c007388 */ /* 0x0005e20000000400 */
[----:B---3--:R-:W-:-:S03]  /*8680*/  PRMT R22, R66, 0x7632, R22 ;  /* 0x0000763242167816 */ /* 0x008fc60000000016 */
        /* <DEDUP_REMOVED lines=21> */
[----:B------:R2:W-:Y:S04]  /*87e0*/  STS.U16 [R5+0x7880], R78 ;  /* 0x0078804e05007388 */ /* 0x0005e80000000400 */
[----:B------:R5:W-:Y:S01]  /*87f0*/  STS.U16 [R4+0x7880], R24 ;  /* 0x0078801804007388 */ /* 0x000be20000000400 */
[----:B---3--:R-:W-:-:S03]  /*8800*/  PRMT R28, R82, 0x7632, R28 ;  /* 0x00007632521c7816 */ /* 0x008fc6000000001c */
[----:B------:R-:W-:Y:S04]  /*8810*/  STS.U16 [R45+0x7880], R80 ;  /* 0x007880502d007388 */ /* 0x000fe80000000400 */
[----:B------:R3:W-:Y:S01]  /*8820*/  STS.U16 [R43+0x7880], R26 ;  /* 0x0078801a2b007388 */ /* 0x0007e20000000400 */
[----:B----4-:R-:W-:-:S03]  /*8830*/  PRMT R0, R112, 0x7632, R0 ;  /* 0x0000763270007816 */ /* 0x010fc60000000000 */
[----:B------:R-:W-:Y:S04]  /*8840*/  STS.U16 [R41+0x7880], R82 ;  /* 0x0078805229007388 */ /* 0x000fe80000000400 */
[----:B------:R-:W-:Y:S01]  /*8850*/  STS.U16 [R2+0x7880], R28 ;  /* 0x0078801c02007388 */ /* 0x000fe20000000400 */
[----:B-1----:R-:W-:-:S03]  /*8860*/  PRMT R22, R114, 0x7632, R22 ;  /* 0x0000763272167816 */ /* 0x002fc60000000016 */
[----:B------:R-:W-:Y:S01]  /*8870*/  STS.U16 [R101+0x80], R112 ;  /* 0x0000807065007388 */ /* 0x000fe20000000400 */
[----:B--2---:R-:W-:-:S03]  /*8880*/  IMAD.MOV.U32 R78, RZ, RZ, R250 ;  /* 0x000000ffff4e7224 */ /* 0x004fc600078e00fa */
[----:B------:R1:W-:Y:S01]  /*8890*/  STS.U16 [R99+0x80], R0 ;  /* 0x0000800063007388 */ /* 0x0003e20000000400 */
[----:B-----5:R-:W-:-:S03]  /*88a0*/  PRMT R24, R116, 0x7632, R24 ;  /* 0x0000763274187816 */ /* 0x020fc60000000018 */
[----:B------:R2:W-:Y:S04]  /*88b0*/  STS.U16 [R39+0x80], R114 ;  /* 0x0000807227007388 */ /* 0x0005e80000000400 */
[----:B------:R4:W-:Y:S01]  /*88c0*/  STS.U16 [R37+0x80], R22 ;  /* 0x0000801625007388 */ /* 0x0009e20000000400 */
[----:B---3--:R-:W-:-:S03]  /*88d0*/  PRMT R26, R118, 0x7632, R26 ;  /* 0x00007632761a7816 */ /* 0x008fc6000000001a */
[----:B------:R-:W-:Y:S04]  /*88e0*/  STS.U16 [R97+0x80], R116 ;  /* 0x0000807461007388 */ /* 0x000fe80000000400 */
[----:B------:R3:W-:Y:S04]  /*88f0*/  STS.U16 [R95+0x80], R24 ;  /* 0x000080185f007388 */ /* 0x0007e80000000400 */
[----:B------:R5:W-:Y:S04]  /*8900*/  STS.U16 [R35+0x80], R118 ;  /* 0x0000807623007388 */ /* 0x000be80000000400 */
[----:B------:R5:W-:Y:S01]  /*8910*/  STS.U16 [R33+0x80], R26 ;  /* 0x0000801a21007388 */ /* 0x000be20000000400 */
[----:B-1----:R-:W-:-:S03]  /*8920*/  PRMT R0, R120, 0x7632, R0 ;  /* 0x0000763278007816 */ /* 0x002fc60000000000 */
[----:B------:R-:W-:Y:S01]  /*8930*/  STS.U16 [R93+0x80], R120 ;  /* 0x000080785d007388 */ /* 0x000fe20000000400 */
[----:B--2---:R-:W-:-:S03]  /*8940*/  CS2R R38, SRZ ;  /* 0x0000000000267805 */ /* 0x004fc6000001ff00 */
[----:B------:R1:W-:Y:S01]  /*8950*/  STS.U16 [R91+0x80], R0 ;  /* 0x000080005b007388 */ /* 0x0003e20000000400 */
[----:B----4-:R-:W-:Y:S01]  /*8960*/  PRMT R22, R122, 0x7632, R22 ;  /* 0x000076327a167816 */ /* 0x010fe20000000016 */
[----:B------:R-:W-:Y:S02]  /*8970*/  CS2R R36, SRZ ;  /* 0x0000000000247805 */ /* 0x000fe4000001ff00 */
[----:B------:R2:W-:Y:S04]  /*8980*/  STS.U16 [R31+0x80], R122 ;  /* 0x0000807a1f007388 */ /* 0x0005e80000000400 */
[----:B------:R4:W-:Y:S01]  /*8990*/  STS.U16 [R29+0x80], R22 ;  /* 0x000080161d007388 */ /* 0x0009e20000000400 */
[----:B---3--:R-:W-:-:S03]  /*89a0*/  PRMT R24, R132, 0x7632, R24 ;  /* 0x0000763284187816 */ /* 0x008fc60000000018 */
[----:B------:R-:W-:Y:S01]  /*89b0*/  STS.U16 [R89+0x80], R132 ;  /* 0x0000808459007388 */ /* 0x000fe20000000400 */
[----:B-----5:R-:W-:-:S03]  /*89c0*/  CS2R R34, SRZ ;  /* 0x0000000000227805 */ /* 0x020fc6000001ff00 */
[----:B------:R3:W-:Y:S01]  /*89d0*/  STS.U16 [R87+0x80], R24 ;  /* 0x0000801857007388 */ /* 0x0007e20000000400 */
[----:B------:R-:W-:Y:S01]  /*89e0*/  PRMT R26, R128, 0x7632, R26 ;  /* 0x00007632801a7816 */ /* 0x000fe2000000001a */
[----:B------:R-:W-:Y:S02]  /*89f0*/  CS2R R32, SRZ ;  /* 0x0000000000207805 */ /* 0x000fe4000001ff00 */
[----:B------:R-:W-:Y:S04]  /*8a00*/  STS.U16 [R27+0x80], R134 ;  /* 0x000080861b007388 */ /* 0x000fe80000000400 */
[----:B------:R-:W5:Y:S01]  /*8a10*/  S2R R76, SR_CTAID.Y ;  /* 0x00000000004c7919 */ /* 0x000f620000002600 */
[----:B-1----:R-:W-:Y:S01]  /*8a20*/  PRMT R0, R134, 0x7632, R0 ;  /* 0x0000763286007816 */ /* 0x002fe20000000000 */
[----:B--2---:R-:W-:-:S04]  /*8a30*/  CS2R R30, SRZ ;  /* 0x00000000001e7805 */ /* 0x004fc8000001ff00 */
[----:B------:R1:W-:Y:S01]  /*8a40*/  STS.U16 [R25+0x80], R0 ;  /* 0x0000800019007388 */ /* 0x0003e20000000400 */
[----:B----4-:R-:W-:-:S03]  /*8a50*/  PRMT R22, R130, 0x7632, R22 ;  /* 0x0000763282167816 */ /* 0x010fc60000000016 */
[----:B------:R-:W-:Y:S01]  /*8a60*/  STS.U16 [R85+0x80], R128 ;  /* 0x0000808055007388 */ /* 0x000fe20000000400 */
[----:B------:R-:W-:-:S03]  /*8a70*/  CS2R R28, SRZ ;  /* 0x00000000001c7805 */ /* 0x000fc6000001ff00 */
[----:B------:R2:W-:Y:S01]  /*8a80*/  STS.U16 [R83+0x80], R26 ;  /* 0x0000801a53007388 */ /* 0x0005e20000000400 */
[----:B---3--:R-:W-:-:S03]  /*8a90*/  PRMT R24, R124, 0x7632, R24 ;  /* 0x000076327c187816 */ /* 0x008fc60000000018 */
[----:B------:R3:W-:Y:S04]  /*8aa0*/  STS.U16 [R23+0x80], R130 ;  /* 0x0000808217007388 */ /* 0x0007e80000000400 */
[----:B------:R4:W-:Y:S04]  /*8ab0*/  STS.U16 [R103+0x80], R22 ;  /* 0x0000801667007388 */ /* 0x0009e80000000400 */
[----:B------:R-:W-:Y:S04]  /*8ac0*/  STS.U16 [R81+0x80], R124 ;  /* 0x0000807c51007388 */ /* 0x000fe80000000400 */
[----:B------:R5:W-:Y:S01]  /*8ad0*/  STS.U16 [R79+0x80], R24 ;  /* 0x000080184f007388 */ /* 0x000be20000000400 */
[----:B-1----:R-:W-:-:S03]  /*8ae0*/  PRMT R0, R126, 0x7632, R0 ;  /* 0x000076327e007816 */ /* 0x002fc60000000000 */
[----:B------:R-:W-:Y:S04]  /*8af0*/  STS.U16 [R21+0x80], R126 ;  /* 0x0000807e15007388 */ /* 0x000fe80000000400 */
[----:B------:R1:W-:Y:S01]  /*8b00*/  STS.U16 [R20+0x80], R0 ;  /* 0x0000800014007388 */ /* 0x0003e20000000400 */
[----:B--2---:R-:W-:-:S03]  /*8b10*/  CS2R R26, SRZ ;  /* 0x00000000001a7805 */ /* 0x004fc6000001ff00 */
[----:B------:R-:W-:Y:S01]  /*8b20*/  STS.U16 [R77+0x80], R136 ;  /* 0x000080884d007388 */ /* 0x000fe20000000400 */
[----:B---3--:R-:W-:Y:S02]  /*8b30*/  PRMT R23, R138, 0x7632, R23 ;  /* 0x000076328a177816 */ /* 0x008fe40000000017 */
[----:B----4-:R-:W-:-:S05]  /*8b40*/  PRMT R22, R136, 0x7632, R22 ;  /* 0x0000763288167816 */ /* 0x010fca0000000016 */
[----:B------:R2:W-:Y:S01]  /*8b50*/  STS.U16 [R75+0x80], R22 ;  /* 0x000080164b007388 */ /* 0x0005e20000000400 */
[----:B-----5:R-:W-:-:S03]  /*8b60*/  PRMT R24, R140, 0x7632, R24 ;  /* 0x000076328c187816 */ /* 0x020fc60000000018 */
[----:B------:R3:W-:Y:S01]  /*8b70*/  STS.U16 [R19+0x80], R138 ;  /* 0x0000808a13007388 */ /* 0x0007e20000000400 */
[----:B------:R-:W-:-:S03]  /*8b80*/  SHF.R.S32.HI R79, RZ, 0x1f, R250 ;  /* 0x0000001fff4f7819 */ /* 0x000fc600000114fa */
[----:B------:R4:W-:Y:S02]  /*8b90*/  STS.U16 [R18+0x80], R23 ;  /* 0x0000801712007388 */ /* 0x0009e40000000400 */
[----:B------:R-:W-:Y:S01]  /*8ba0*/  IMAD.WIDE.U32 R80, R76, c[0x0][0x338], R78 ;  /* 0x0000ce004c507a25 */ /* 0x000fe200078e004e */
[----:B-1----:R-:W-:Y:S01]  /*8bb0*/  PRMT R0, R142, 0x7632, R0 ;  /* 0x000076328e007816 */ /* 0x002fe20000000000 */
[----:B------:R1:W-:Y:S01]  /*8bc0*/  STS.U16 [R73+0x80], R140 ;  /* 0x0000808c49007388 */ /* 0x0003e20000000400 */
[----:B------:R-:W-:-:S03]  /*8bd0*/  PRMT R20, R144, 0x7632, R20 ;  /* 0x0000763290147816 */ /* 0x000fc60000000014 */
[----:B------:R5:W-:Y:S04]  /*8be0*/  STS.U16 [R71+0x80], R24 ;  /* 0x0000801847007388 */ /* 0x000be80000000400 */
[----:B------:R-:W-:Y:S04]  /*8bf0*/  STS.U16 [R17+0x80], R142 ;  /* 0x0000808e11007388 */ /* 0x000fe80000000400 */
[----:B------:R5:W-:Y:S01]  /*8c00*/  STS.U16 [R16+0x80], R0 ;  /* 0x0000800010007388 */ /* 0x000be20000000400 */
[----:B--2---:R-:W-:-:S03]  /*8c10*/  CS2R R74, SRZ ;  /* 0x00000000004a7805 */ /* 0x004fc6000001ff00 */
[----:B------:R2:W-:Y:S01]  /*8c20*/  STS.U16 [R69+0x80], R144 ;  /* 0x0000809045007388 */ /* 0x0005e20000000400 */
[----:B---3--:R-:W-:-:S03]  /*8c30*/  PRMT R19, R156, 0x7632, R19 ;  /* 0x000076329c137816 */ /* 0x008fc60000000013 */
[----:B------:R3:W-:Y:S01]  /*8c40*/  STS.U16 [R67+0x80], R20 ;  /* 0x0000801443007388 */ /* 0x0007e20000000400 */
[----:B----4-:R-:W-:Y:S01]  /*8c50*/  PRMT R18, R146, 0x7632, R18 ;  /* 0x0000763292127816 */ /* 0x010fe20000000012 */
[----:B------:R-:W-:Y:S02]  /*8c60*/  CS2R R22, SRZ ;  /* 0x0000000000167805 */ /* 0x000fe4000001ff00 */
[----:B------:R4:W-:Y:S01]  /*8c70*/  STS.U16 [R15+0x80], R146 ;  /* 0x000080920f007388 */ /* 0x0009e20000000400 */
[----:B-1----:R-:W-:-:S03]  /*8c80*/  CS2R R72, SRZ ;  /* 0x0000000000487805 */ /* 0x002fc6000001ff00 */
[----:B------:R1:W-:Y:S01]  /*8c90*/  STS.U16 [R14+0x80], R18 ;  /* 0x000080120e007388 */ /* 0x0003e20000000400 */
[----:B-----5:R-:W-:Y:S01]  /*8ca0*/  CS2R R70, SRZ ;  /* 0x0000000000467805 */ /* 0x020fe2000001ff00 */
[----:B------:R-:W-:Y:S02]  /*8cb0*/  CS2R R24, SRZ ;  /* 0x0000000000187805 */ /* 0x000fe4000001ff00 */
[----:B------:R5:W-:Y:S04]  /*8cc0*/  STS.U16 [R65+0x80], R156 ;  /* 0x0000809c41007388 */ /* 0x000be80000000400 */
[----:B------:R5:W-:Y:S01]  /*8cd0*/  STS.U16 [R63+0x80], R19 ;  /* 0x000080133f007388 */ /* 0x000be20000000400 */
[----:B------:R-:W-:Y:S01]  /*8ce0*/  PRMT R0, R158, 0x7632, R0 ;  /* 0x000076329e007816 */ /* 0x000fe20000000000 */
[----:B------:R-:W-:-:S02]  /*8cf0*/  CS2R R16, SRZ ;  /* 0x0000000000107805 */ /* 0x000fc4000001ff00 */
[----:B------:R5:W-:Y:S01]  /*8d00*/  STS.U16 [R13+0x80], R158 ;  /* 0x0000809e0d007388 */ /* 0x000be20000000400 */
[----:B--2---:R-:W-:-:S03]  /*8d10*/  CS2R R68, SRZ ;  /* 0x0000000000447805 */ /* 0x004fc6000001ff00 */
[----:B------:R2:W-:Y:S01]  /*8d20*/  STS.U16 [R12+0x80], R0 ;  /* 0x000080000c007388 */ /* 0x0005e20000000400 */
[----:B---3--:R-:W-:Y:S01]  /*8d30*/  CS2R R66, SRZ ;  /* 0x0000000000427805 */ /* 0x008fe2000001ff00 */
[----:B------:R-:W-:Y:S02]  /*8d40*/  CS2R R20, SRZ ;  /* 0x0000000000147805 */ /* 0x000fe4000001ff00 */
[----:B------:R3:W-:Y:S01]  /*8d50*/  STS.U16 [R61+0x80], R152 ;  /* 0x000080983d007388 */ /* 0x0007e20000000400 */
[----:B----4-:R-:W-:Y:S02]  /*8d60*/  PRMT R15, R152, 0x7632, R15 ;  /* 0x00007632980f7816 */ /* 0x010fe4000000000f */
[----:B-1----:R-:W-:-:S03]  /*8d70*/  PRMT R14, R154, 0x7632, R14 ;  /* 0x000076329a0e7816 */ /* 0x002fc6000000000e */
[----:B------:R1:W-:Y:S01]  /*8d80*/  STS.U16 [R59+0x80], R15 ;  /* 0x0000800f3b007388 */ /* 0x0003e20000000400 */
[----:B-----5:R-:W-:-:S03]  /*8d90*/  CS2R R64, SRZ ;  /* 0x0000000000407805 */ /* 0x020fc6000001ff00 */
[----:B------:R-:W-:Y:S01]  /*8da0*/  STS.U16 [R11+0x80], R154 ;  /* 0x0000809a0b007388 */ /* 0x000fe20000000400 */
[----:B------:R-:W-:-:S03]  /*8db0*/  CS2R R62, SRZ ;  /* 0x00000000003e7805 */ /* 0x000fc6000001ff00 */
[----:B------:R4:W-:Y:S01]  /*8dc0*/  STS.U16 [R10+0x80], R14 ;  /* 0x0000800e0a007388 */ /* 0x0009e20000000400 */
[----:B------:R-:W-:Y:S01]  /*8dd0*/  CS2R R18, SRZ ;  /* 0x0000000000127805 */ /* 0x000fe2000001ff00 */
[----:B------:R-:W-:Y:S02]  /*8de0*/  PRMT R13, R160, 0x7632, R13 ;  /* 0x00007632a00d7816 */ /* 0x000fe4000000000d */
[----:B------:R5:W-:Y:S01]  /*8df0*/  STS.U16 [R57+0x80], R148 ;  /* 0x0000809439007388 */ /* 0x000be20000000400 */
[----:B--2---:R-:W-:Y:S02]  /*8e00*/  PRMT R0, R148, 0x7632, R0 ;  /* 0x0000763294007816 */ /* 0x004fe40000000000 */
[----:B------:R-:W-:Y:S01]  /*8e10*/  PRMT R12, R150, 0x7632, R12 ;  /* 0x00007632960c7816 */ /* 0x000fe2000000000c */
[----:B---3--:R-:W-:Y:S02]  /*8e20*/  CS2R R60, SRZ ;  /* 0x00000000003c7805 */ /* 0x008fe4000001ff00 */
[----:B------:R2:W-:Y:S04]  /*8e30*/  STS.U16 [R55+0x80], R0 ;  /* 0x0000800037007388 */ /* 0x0005e80000000400 */
[----:B------:R3:W-:Y:S01]  /*8e40*/  STS.U16 [R9+0x80], R150 ;  /* 0x0000809609007388 */ /* 0x0007e20000000400 */
[----:B-1----:R-:W-:-:S03]  /*8e50*/  CS2R R58, SRZ ;  /* 0x00000000003a7805 */ /* 0x002fc6000001ff00 */
[----:B------:R1:W-:Y:S04]  /*8e60*/  STS.U16 [R8+0x80], R12 ;  /* 0x0000800c08007388 */ /* 0x0003e80000000400 */
[----:B------:R1:W-:Y:S01]  /*8e70*/  STS.U16 [R53+0x80], R160 ;  /* 0x000080a035007388 */ /* 0x0003e20000000400 */
[----:B----4-:R-:W-:Y:S01]  /*8e80*/  PRMT R10, R164, 0x7632, R10 ;  /* 0x00007632a40a7816 */ /* 0x010fe2000000000a */
[----:B------:R-:W-:Y:S02]  /*8e90*/  CS2R R14, SRZ ;  /* 0x00000000000e7805 */ /* 0x000fe4000001ff00 */
[----:B------:R4:W-:Y:S01]  /*8ea0*/  STS.U16 [R51+0x80], R13 ;  /* 0x0000800d33007388 */ /* 0x0009e20000000400 */
[----:B-----5:R-:W-:-:S03]  /*8eb0*/  CS2R R56, SRZ ;  /* 0x0000000000387805 */ /* 0x020fc6000001ff00 */
[----:B------:R5:W-:Y:S01]  /*8ec0*/  STS.U16 [R7+0x80], R162 ;  /* 0x000080a207007388 */ /* 0x000be20000000400 */
[----:B--2---:R-:W-:Y:S01]  /*8ed0*/  PRMT R0, R162, 0x7632, R0 ;  /* 0x00007632a2007816 */ /* 0x004fe20000000000 */
[----:B------:R-:W-:Y:S01]  /*8ee0*/  CS2R R54, SRZ ;  /* 0x0000000000367805 */ /* 0x000fe2000001ff00 */
[----:B---3--:R-:W-:-:S03]  /*8ef0*/  PRMT R9, R168, 0x7632, R9 ;  /* 0x00007632a8097816 */ /* 0x008fc60000000009 */
[----:B------:R-:W-:Y:S01]  /*8f00*/  STS.U16 [R6+0x80], R0 ;  /* 0x0000800006007388 */ /* 0x000fe20000000400 */
[----:B-1----:R-:W-:-:S03]  /*8f10*/  PRMT R8, R166, 0x7632, R8 ;  /* 0x00007632a6087816 */ /* 0x002fc60000000008 */
[----:B------:R1:W-:Y:S01]  /*8f20*/  STS.U16 [R49+0x80], R164 ;  /* 0x000080a431007388 */ /* 0x0003e20000000400 */
[----:B------:R-:W-:-:S03]  /*8f30*/  CS2R R52, SRZ ;  /* 0x0000000000347805 */ /* 0x000fc6000001ff00 */
[----:B------:R2:W-:Y:S01]  /*8f40*/  STS.U16 [R47+0x80], R10 ;  /* 0x0000800a2f007388 */ /* 0x0005e20000000400 */
[----:B----4-:R-:W-:-:S03]  /*8f50*/  CS2R R50, SRZ ;  /* 0x0000000000327805 */ /* 0x010fc6000001ff00 */
[----:B------:R-:W-:Y:S01]  /*8f60*/  STS.U16 [R5+0x80], R166 ;  /* 0x000080a605007388 */ /* 0x000fe20000000400 */
[----:B------:R-:W-:Y:S01]  /*8f70*/  CS2R R12, SRZ ;  /* 0x00000000000c7805 */ /* 0x000fe2000001ff00 */
[----:B-----5:R-:W-:Y:S02]  /*8f80*/  PRMT R7, R170, 0x7632, R7 ;  /* 0x00007632aa077816 */ /* 0x020fe40000000007 */
[----:B------:R3:W-:Y:S04]  /*8f90*/  STS.U16 [R4+0x80], R8 ;  /* 0x0000800804007388 */ /* 0x0007e80000000400 */
[----:B------:R4:W-:Y:S04]  /*8fa0*/  STS.U16 [R45+0x80], R168 ;  /* 0x000080a82d007388 */ /* 0x0009e80000000400 */
[----:B------:R5:W-:Y:S04]  /*8fb0*/  STS.U16 [R43+0x80], R9 ;  /* 0x000080092b007388 */ /* 0x000be80000000400 */
[----:B------:R5:W-:Y:S01]  /*8fc0*/  STS.U16 [R41+0x80], R170 ;  /* 0x000080aa29007388 */ /* 0x000be20000000400 */
[----:B-1----:R-:W-:-:S03]  /*8fd0*/  CS2R R48, SRZ ;  /* 0x0000000000307805 */ /* 0x002fc6000001ff00 */
[----:B------:R1:W-:Y:S01]  /*8fe0*/  STS.U16 [R2+0x80], R7 ;  /* 0x0000800702007388 */ /* 0x0003e20000000400 */
[----:B--2---:R-:W-:Y:S01]  /*8ff0*/  CS2R R46, SRZ ;  /* 0x00000000002e7805 */ /* 0x004fe2000001ff00 */
[----:B------:R-:W-:Y:S02]  /*9000*/  CS2R R10, SRZ ;  /* 0x00000000000a7805 */ /* 0x000fe4000001ff00 */
[----:B------:R-:W-:Y:S01]  /*9010*/  BAR.SYNC.DEFER_BLOCKING 0x1, 0x100 ;  /* 0x0044000000007b1d */ /* 0x000fe20000010000 */
[----:B---3--:R-:W-:-:S05]  /*9020*/  CS2R R4, SRZ ;  /* 0x0000000000047805 */ /* 0x008fca000001ff00 */
[----:B------:R-:W2:Y:S01]  /*9030*/  S2R R0, SR_TID.X ;  /* 0x0000000000007919 */ /* 0x000ea20000002100 */
[----:B----4-:R-:W-:Y:S01]  /*9040*/  CS2R R44, SRZ ;  /* 0x00000000002c7805 */ /* 0x010fe2000001ff00 */
[----:B-----5:R-:W-:Y:S01]  /*9050*/  CS2R R42, SRZ ;  /* 0x00000000002a7805 */ /* 0x020fe2000001ff00 */
[----:B------:R-:W-:Y:S01]  /*9060*/  CS2R R8, SRZ ;  /* 0x0000000000087805 */ /* 0x000fe2000001ff00 */
[----:B------:R-:W-:Y:S01]  /*9070*/  CS2R R40, SRZ ;  /* 0x0000000000287805 */ /* 0x000fe2000001ff00 */
[----:B-1----:R-:W-:Y:S01]  /*9080*/  CS2R R6, SRZ ;  /* 0x0000000000067805 */ /* 0x002fe2000001ff00 */
[----:B------:R-:W-:Y:S01]  /*9090*/  SHF.R.S32.HI R2, RZ, 0x1f, R76 ;  /* 0x0000001fff027819 */ /* 0x000fe2000001144c */
[----:B------:R1:W3:Y:S04]  /*90a0*/  @!P2 LDS.128 R64, [R229+0x7880] ;  /* 0x00788000e540a984 */ /* 0x0002e80000000c00 */
[----:B------:R-:W-:Y:S01]  /*90b0*/  IMAD R77, R2, c[0x0][0x338], RZ ;  /* 0x0000ce00024d7a24 */ /* 0x000fe200078e02ff */
[----:B------:R1:W4:Y:S01]  /*90c0*/  @!P2 LDS.128 R68, [R229+0xa080] ;  /* 0x00a08000e544a984 */ /* 0x0003220000000c00 */
[----:B--2---:R-:W-:-:S02]  /*90d0*/  LEA.HI R0, R3, R0, RZ, 0x3 ;  /* 0x0000000003007211 */ /* 0x004fc400078f18ff */
[----:B------:R-:W-:Y:S01]  /*90e0*/  IMAD R77, R76, c[0x0][0x33c], R77 ;  /* 0x0000cf004c4d7a24 */ /* 0x000fe200078e024d */
[----:B------:R1:W2:Y:S01]  /*90f0*/  @!P2 LDS.128 R72, [R229+0xc880] ;  /* 0x00c88000e548a984 */ /* 0x0002a20000000c00 */
[----:B------:R-:W-:Y:S02]  /*9100*/  SHF.R.S32.HI R84, RZ, 0x3, R0 ;  /* 0x00000003ff547819 */ /* 0x000fe40000011400 */
[----:B------:R-:W-:Y:S01]  /*9110*/  IMAD.IADD R81, R81, 0x1, R77 ;  /* 0x0000000151517824 */ /* 0x000fe200078e024d */
[----:B------:R1:W1:Y:S01]  /*9120*/  @!P1 LDS.128 R52, [R229+0x8880] ;  /* 0x00888000e5349984 */ /* 0x0002620000000c00 */
[----:B------:R-:W-:Y:S01]  /*9130*/  IMAD.U32 R0, RZ, RZ, UR20 ;  /* 0x00000014ff007e24 */ /* 0x000fe2000f8e00ff */
[----:B------:R-:W-:Y:S02]  /*9140*/  SHF.R.S32.HI R85, RZ, 0x1f, R84 ;  /* 0x0000001fff557819 */ /* 0x000fe40000011454 */
[----:B------:R1:W1:Y:S01]  /*9150*/  @!P1 LDS.128 R56, [R229+0xb080] ;  /* 0x00b08000e5389984 */ /* 0x0002620000000c00 */
[----:B------:R-:W-:-:S03]  /*9160*/  IMAD.WIDE.U32 R82, R0, c[0x0][0x340], R80 ;  /* 0x0000d00000527a25 */ /* 0x000fc600078e0050 */
[----:B------:R1:W1:Y:S01]  /*9170*/  @!P1 LDS.128 R60, [R229+0xd880] ;  /* 0x00d88000e53c9984 */ /* 0x0002620000000c00 */
[----:B------:R-:W-:Y:S01]  /*9180*/  IMAD.WIDE R80, R227, 0x50, R84 ;  /* 0x00000050e3507825 */ /* 0x000fe200078e0254 */
[----:B------:R-:W-:Y:S02]  /*9190*/  IADD3 R85, R83, UR4, RZ ;  /* 0x0000000453557c10 */ /* 0x000fe4000fffe0ff */
[----:B------:R1:W1:Y:S04]  /*91a0*/  @!P0 LDS.128 R40, [R229+0x9880] ;  /* 0x00988000e5288984 */ /* 0x0002680000000c00 */
        /* <DEDUP_REMOVED lines=10> */
[----:B------:R1:W1:Y:S01]  /*9250*/  @!P0 LDS.128 R12, [R229+0x7080] ;  /* 0x00708000e50c8984 */ /* 0x0002620000000c00 */
[----:B------:R-:W-:Y:S05]  /*9260*/  @P6 BRA `(.L_x_661) ;  /* 0x000000d000006947 */ /* 0x000fea0003800000 */
[----:B--234-:R-:W-:Y:S01]  /*9270*/  IMAD R0, R81, c[0x0][0x330], RZ ;  /* 0x0000cc0051007a24 */ /* 0x01cfe200078e02ff */
        /* <DEDUP_REMOVED lines=10> */
[----:B------:R2:W-:Y:S04]  /*9320*/  @!P2 STG.E.128 [R88.64+0x80], R68 ;  /* 0x000080445800a986 */ /* 0x0005e8000c101d18 */
[----:B------:R2:W-:Y:S02]  /*9330*/  @!P1 STG.E.128 [R88.64+0x100], R72 ;  /* 0x0001004858009986 */ /* 0x0005e4000c101d18 */
.L_x_661:
[----:B--234-:R-:W-:Y:S05]  /*9340*/  BSYNC B0 ;  /* 0x0000000000007941 */ /* 0x01cfea0003800000 */
.L_x_660:
[----:B------:R-:W-:Y:S01]  /*9350*/  IADD3 R0, R236, 0x20, RZ ;  /* 0x00000020ec007810 */ /* 0x000fe20007ffe0ff */
[----:B------:R-:W-:Y:S03]  /*9360*/  BSSY B0, `(.L_x_662) ;  /* 0x0000013000007945 */ /* 0x000fe60003800000 */
[----:B------:R-:W-:-:S13]  /*9370*/  ISETP.GE.AND P5, PT, R0, UR7, PT ;  /* 0x0000000700007c0c */ /* 0x000fda000bfa6270 */
        /* <DEDUP_REMOVED lines=14> */
[----:B-1----:R1:W-:Y:S04]  /*9460*/  @!P2 STG.E.128 [R66.64], R52 ;  /* 0x000000344200a986 */ /* 0x0023e8000c101d18 */
[----:B------:R1:W-:Y:S04]  /*9470*/  @!P1 STG.E.128 [R66.64+0x80], R56 ;  /* 0x0000803842009986 */ /* 0x0003e8000c101d18 */
[----:B------:R1:W-:Y:S02]  /*9480*/  @!P0 STG.E.128 [R66.64+0x100], R60 ;  /* 0x0001003c42008986 */ /* 0x0003e4000c101d18 */
.L_x_663:
[----:B------:R-:W-:Y:S05]  /*9490*/  BSYNC B0 ;  /* 0x0000000000007941 */ /* 0x000fea0003800000 */
.L_x_662:
[----:B------:R-:W-:Y:S01]  /*94a0*/  IADD3 R236, R236, 0x40, RZ ;  /* 0x00000040ecec7810 */ /* 0x000fe20007ffe0ff */
[----:B------:R-:W-:Y:S03]  /*94b0*/  BSSY B0, `(.L_x_664) ;  /* 0x0000013000007945 */ /* 0x000fe60003800000 */
[----:B------:R-:W-:-:S13]  /*94c0*/  ISETP.GE.AND P4, PT, R236, UR7, PT ;  /* 0x00000007ec007c0c */ /* 0x000fda000bf86270 */
[----:B------:R-:W-:Y:S05]  /*94d0*/  @P4 BRA `(.L_x_665) ;  /* 0x0000010000004947 */ /* 0x000fea0003800000 */
[----:B------:R-:W-:Y:S01]  /*94e0*/  IADD3 R3, P0, R80, 0x40, RZ ;  /* 0x0000004050037810 */ /* 0x000fe20007f1e0ff */
[----:B-1----:R-:W-:Y:S01]  /*94f0*/  IMAD.MOV.U32 R52, RZ, RZ, R82 ;  /* 0x000000ffff347224 */ /* 0x002fe200078e0052 */
        /* <DEDUP_REMOVED lines=12> */
[----:B------:R1:W-:Y:S04]  /*95c0*/  @!P1 STG.E.128 [R54.64+0x80], R44 ;  /* 0x0000802c36009986 */ /* 0x0003e8000c101d18 */
[----:B------:R1:W-:Y:S02]  /*95d0*/  @!P0 STG.E.128 [R54.64+0x100], R48 ;  /* 0x0001003036008986 */ /* 0x0003e4000c101d18 */
.L_x_665:
[----:B------:R-:W-:Y:S05]  /*95e0*/  BSYNC B0 ;  /* 0x0000000000007941 */ /* 0x000fea0003800000 */
.L_x_664:
[----:B------:R-:W-:Y:S01]  /*95f0*/  IMAD R3, R2, c[0x0][0x308], RZ ;  /* 0x0000c20002037a24 */ /* 0x000fe200078e02ff */
[----:B------:R-:W-:Y:S01]  /*9600*/  ULDC.64 UR4, c[0x0][0x310] ;  /* 0x0000c40000047ab9 */ /* 0x000fe20000000a00 */
[C---:B------:R-:W-:Y:S01]  /*9610*/  IMAD.WIDE.U32 R78, R76.reuse, c[0x0][0x308], R78 ;  /* 0x0000c2004c4e7a25 */ /* 0x040fe200078e004e */
[----:B------:R-:W-:Y:S01]  /*9620*/  UIMAD UR4, UR6, UR4, URZ ;  /* 0x00000004060472a4 */ /* 0x000fe2000f8e023f */
[----:B------:R-:W-:Y:S01]  /*9630*/  MOV R0, UR20 ;  /* 0x0000001400007c02 */ /* 0x000fe20008000f00 */
[----:B------:R-:W-:Y:S01]  /*9640*/  BSSY B0, `(.L_x_666) ;  /* 0x0000014000007945 */ /* 0x000fe20003800000 */
[----:B------:R-:W-:Y:S01]  /*9650*/  IMAD R3, R76, c[0x0][0x30c], R3 ;  /* 0x0000c3004c037a24 */ /* 0x000fe200078e0203 */
[----:B------:R-:W-:-:S04]  /*9660*/  UIMAD UR4, UR20, UR5, UR4 ;  /* 0x00000005140472a4 */ /* 0x000fc8000f8e0204 */
[----:B------:R-:W-:-:S05]  /*9670*/  IADD3 R79, R79, R3, RZ ;  /* 0x000000034f4f7210 */ /* 0x000fca0007ffe0ff */
[----:B-1----:R-:W-:-:S05]  /*9680*/  IMAD.WIDE.U32 R42, R0, c[0x0][0x310], R78 ;  /* 0x0000c400002a7a25 */ /* 0x002fca00078e004e */
        /* <DEDUP_REMOVED lines=15> */
.L_x_667:
[----:B------:R-:W-:Y:S05]  /*9780*/  BSYNC B0 ;  /* 0x0000000000007941 */ /* 0x000fea0003800000 */
.L_x_666:
[----:B------:R-:W-:Y:S01]  /*9790*/  BSSY B0, `(.L_x_668) ;  /* 0x0000012000007945 */ /* 0x000fe20003800000 */
[----:B------:R-:W-:Y:S05]  /*97a0*/  @P5 BRA `(.L_x_669) ;  /* 0x0000010000005947 */ /* 0x000fea0003800000 */
[----:B-1----:R-:W-:Y:S01]  /*97b0*/  IADD3 R2, P0, R80, 0x20, RZ ;  /* 0x0000002050027810 */ /* 0x002fe20007f1e0ff */
[----:B------:R-:W-:Y:S01]  /*97c0*/  IMAD.MOV.U32 R28, RZ, RZ, R42 ;  /* 0x000000ffff1c7224 */ /* 0x000fe200078e002a */
[----:B------:R-:W-:-:S02]  /*97d0*/  MOV R29, R41 ;  /* 0x00000029001d7202 */ /* 0x000fc40000000f00 */
[----:B------:R-:W-:Y:S01]  /*97e0*/  ISETP.GE.AND P2, PT, R250, c[0x0][0x2f4], PT ;  /* 0x0000bd00fa007a0c */ /* 0x000fe20003f46270 */
[----:B------:R-:W-:Y:S01]  /*97f0*/  IMAD.X R0, RZ, RZ, R81, P0 ;  /* 0x000000ffff007224 */ /* 0x000fe200000e0651 */
[----:B------:R-:W-:Y:S01]  /*9800*/  ISETP.GE.AND P1, PT, R231, c[0x0][0x2f4], PT ;  /* 0x0000bd00e7007a0c */ /* 0x000fe20003f26270 */
[----:B------:R-:W-:Y:S01]  /*9810*/  IMAD.WIDE.U32 R28, R2, c[0x0][0x300], R28 ;  /* 0x0000c000021c7a25 */ /* 0x000fe200078e001c */
[----:B------:R-:W-:-:S03]  /*9820*/  ISETP.GE.AND P0, PT, R230, c[0x0][0x2f4], PT ;  /* 0x0000bd00e6007a0c */ /* 0x000fc60003f06270 */
[----:B------:R-:W-:-:S04]  /*9830*/  IMAD R3, R0, c[0x0][0x300], RZ ;  /* 0x0000c00000037a24 */ /* 0x000fc800078e02ff */
[----:B------:R-:W-:Y:S01]  /*9840*/  IMAD R3, R2, c[0x0][0x304], R3 ;  /* 0x0000c10002037a24 */ /* 0x000fe200078e0203 */
[----:B------:R-:W-:-:S03]  /*9850*/  LEA R2, P3, R28, c[0x0][0x2e8], 0x1 ;  /* 0x0000ba001c027a11 */ /* 0x000fc600078608ff */
[----:B------:R-:W-:-:S05]  /*9860*/  IMAD.IADD R3, R29, 0x1, R3 ;  /* 0x000000011d037824 */ /* 0x000fca00078e0203 */
[----:B------:R-:W-:-:S05]  /*9870*/  LEA.HI.X R3, R28, c[0x0][0x2ec], R3, 0x1, P3 ;  /* 0x0000bb001c037a11 */ /* 0x000fca00018f0c03 */
[----:B------:R1:W-:Y:S04]  /*9880*/  @!P2 STG.E.128 [R2.64], R16 ;  /* 0x000000100200a986 */ /* 0x0003e8000c101d18 */
[----:B------:R1:W-:Y:S04]  /*9890*/  @!P1 STG.E.128 [R2.64+0x80], R20 ;  /* 0x0000801402009986 */ /* 0x0003e8000c101d18 */
[----:B------:R1:W-:Y:S02]  /*98a0*/  @!P0 STG.E.128 [R2.64+0x100], R24 ;  /* 0x0001001802008986 */ /* 0x0003e4000c101d18 */
.L_x_669:
[----:B------:R-:W-:Y:S05]  /*98b0*/  BSYNC B0 ;  /* 0x0000000000007941 */ /* 0x000fea0003800000 */
.L_x_668:
[----:B------:R-:W-:Y:S05]  /*98c0*/  @P4 EXIT ;  /* 0x000000000000494d */ /* 0x000fea0003800000 */
[----:B------:R-:W-:Y:S01]  /*98d0*/  IADD3 R0, P0, R80, 0x40, RZ ;  /* 0x0000004050007810 */ /* 0x000fe20007f1e0ff */
[----:B-1----:R-:W-:Y:S01]  /*98e0*/  IMAD.MOV.U32 R16, RZ, RZ, R42 ;  /* 0x000000ffff107224 */ /* 0x002fe200078e002a */
[----:B------:R-:W-:-:S02]  /*98f0*/  MOV R17, R41 ;  /* 0x0000002900117202 */ /* 0x000fc40000000f00 */
[----:B------:R-:W-:Y:S01]  /*9900*/  ISETP.GE.AND P1, PT, R250, c[0x0][0x2f4], PT ;  /* 0x0000bd00fa007a0c */ /* 0x000fe20003f26270 */
        /* <DEDUP_REMOVED lines=14> */
.L_x_670:
        /* <DEDUP_REMOVED lines=9> */
.L_x_1401:


//--------------------- .text._ZN7cutlass13device_kernelIN5flash19enable_sm80_to_sm89INS1_16FlashAttnBwdSm80INS1_25CollectiveMainloopBwdSm80ILi2ELi1EN4cute5tupleIJNS5_1CILi64EEENS7_ILi80EEENS7_ILi192EEEEEENS_10bfloat16_tEfNS_4arch4Sm80ELb0ELb0ELb1ELb0ELb1ELb0ELb1ELb0ELi2ELi4ELi2ELi2ELb0EEENS1_21CollectiveEpilogueBwdISB_SC_SE_Li256ELb0ELb1ELi4EEENS1_19SingleTileSchedulerILb0ELb0ELb0ELi80EEEEEEEEEvNT_6ParamsE --------------------------
	.section	.text._ZN7cutlass13device_kernelIN5flash19enable_sm80_to_sm89INS1_16FlashAttnBwdSm80INS1_25CollectiveMainloopBwdSm80ILi2ELi1EN4cute5tupleIJNS5_1CILi64EEENS7_ILi80EEENS7_ILi192EEEEEENS_10bfloat16_tEfNS_4arch4Sm80ELb0ELb0ELb1ELb0ELb1ELb0ELb1ELb0ELi2ELi4ELi2ELi2ELb0EEENS1_21CollectiveEpilogueBwdISB_SC_SE_Li256ELb0ELb1ELi4EEENS1_19SingleTileSchedulerILb0ELb0ELb0ELi80EEEEEEEEEvNT_6ParamsE,"ax",@progbits
	.sectioninfo	@"SHI_REGISTERS=255"
	.align	128
.text._ZN7cutlass13device_kernelIN5flash19enable_sm80_to_sm89INS1_16FlashAttnBwdSm80INS1_25CollectiveMainloopBwdSm80ILi2ELi1EN4cute5tupleIJNS5_1CILi64EEENS7_ILi80EEENS7_ILi192EEEEEENS_10bfloat16_tEfNS_4arch4Sm80ELb0ELb0ELb1ELb0ELb1ELb0ELb1ELb0ELi2ELi4ELi2ELi2ELb0EEENS1_21CollectiveEpilogueBwdISB_SC_SE_Li256ELb0ELb1ELi4EEENS1_19SingleTileSchedulerILb0ELb0ELb0ELi80EEEEEEEEEvNT_6ParamsE:
        .type           _ZN7cutlass13device_kernelIN5flash19enable_sm80_to_sm89INS1_16FlashAttnBwdSm80INS1_25CollectiveMainloopBwdSm80ILi2ELi1EN4cute5tupleIJNS5_1CILi64EEENS7_ILi80EEENS7_ILi192EEEEEENS_10bfloat16_tEfNS_4arch4Sm80ELb0ELb0ELb1ELb0ELb1ELb0ELb1ELb0ELi2ELi4ELi2ELi2ELb0EEENS1_21CollectiveEpilogueBwdISB_SC_SE_Li256ELb0ELb1ELi4EEENS1_19SingleTileSchedulerILb0ELb0ELb0ELi80EEEEEEEEEvNT_6ParamsE,@function
        .size           _ZN7cutlass13device_kernelIN5flash19enable_sm80_to_sm89INS1_16FlashAttnBwdSm80INS1_25CollectiveMainloopBwdSm80ILi2ELi1EN4cute5tupleIJNS5_1CILi64EEENS7_ILi80EEENS7_ILi192EEEEEENS_10bfloat16_tEfNS_4arch4Sm80ELb0ELb0ELb1ELb0ELb1ELb0ELb1ELb0ELi2ELi4ELi2ELi2ELb0EEENS1_21CollectiveEpilogueBwdISB_SC_SE_Li256ELb0ELb1ELi4EEENS1_19SingleTileSchedulerILb0ELb0ELb0ELi80EEEEEEEEEvNT_6ParamsE,(.L_x_1402 - _ZN7cutlass13device_kernelIN5flash19enable_sm80_to_sm89INS1_16FlashAttnBwdSm80INS1_25CollectiveMainloopBwdSm80ILi2ELi1EN4cute5tupleIJNS5_1CILi64EEENS7_ILi80EEENS7_ILi192EEEEEENS_10bfloat16_tEfNS_4arch4Sm80ELb0ELb0ELb1ELb0ELb1ELb0ELb1ELb0ELi2ELi4ELi2ELi2ELb0EEENS1_21CollectiveEpilogueBwdISB_SC_SE_Li256ELb0ELb1ELi4EEENS1_19SingleTileSchedulerILb0ELb0ELb0ELi80EEEEEEEEEvNT_6ParamsE)
        .other          _ZN7cutlass13device_kernelIN5flash19enable_sm80_to_sm89INS1_16FlashAttnBwdSm80INS1_25CollectiveMainloopBwdSm80ILi2ELi1EN4cute5tupleIJNS5_1CILi64EEENS7_ILi80EEENS7_ILi192EEEEEENS_10bfloat16_tEfNS_4arch4Sm80ELb0ELb0ELb1ELb0ELb1ELb0ELb1ELb0ELi2ELi4ELi2ELi2ELb0EEENS1_21CollectiveEpilogueBwdISB_SC_SE_Li256ELb0ELb1ELi4EEENS1_19SingleTileSchedulerILb0ELb0ELb0ELi80EEEEEEEEEvNT_6ParamsE,@"STO_CUDA_ENTRY STV_DEFAULT"
_ZN7cutlass13device_kernelIN5flash19enable_sm80_to_sm89INS1_16FlashAttnBwdSm80INS1_25CollectiveMainloopBwdSm80ILi2ELi1EN4cute5tupleIJNS5_1CILi64EEENS7_ILi80EEENS7_ILi192EEEEEENS_10bfloat16_tEfNS_4arch4Sm80ELb0ELb0ELb1ELb0ELb1ELb0ELb1ELb0ELi2ELi4ELi2ELi2ELb0EEENS1_21CollectiveEpilogueBwdISB_SC_SE_Li256ELb0ELb1ELi4EEENS1_19SingleTileSchedulerILb0ELb0ELb0ELi80EEEEEEEEEvNT_6ParamsE:
        /* <DEDUP_REMOVED lines=560> */
.L_x_674:
        /* <DEDUP_REMOVED lines=284> */
.L_x_672:
        /* <DEDUP_REMOVED lines=498> */
.L_x_673:
        /* <DEDUP_REMOVED lines=237> */
.L_x_671:
        /* <DEDUP_REMOVED lines=777> */
.L_x_676:
[----:B--234-:R-:W-:Y:S05]  /*9340*/  BSYNC B0 ;  /* 0x0000000000007941 */ /* 0x01cfea0003800000 */
.L_x_675:
        /* <DEDUP_REMOVED lines=20> */
.L_x_678:
[----:B------:R-:W-:Y:S05]  /*9490*/  BSYNC B0 ;  /* 0x0000000000007941 */ /* 0x000fea0003800000 */
.L_x_677:
        /* <DEDUP_REMOVED lines=20> */
.L_x_680:
[----:B------:R-:W-:Y:S05]  /*95e0*/  BSYNC B0 ;  /* 0x0000000000007941 */ /* 0x000fea0003800000 */
.L_x_679:
        /* <DEDUP_REMOVED lines=25> */
.L_x_682:
[----:B------:R-:W-:Y:S05]  /*9780*/  BSYNC B0 ;  /* 0x0000000000007941 */ /* 0x000fea0003800000 */
.L_x_681:
        /* <DEDUP_REMOVED lines=18> */
.L_x_684:
[----:B------:R-:W-:Y:S05]  /*98b0*/  BSYNC B0 ;  /* 0x0000000000007941 */ /* 0x000fea0003800000 */
.L_x_683:
        /* <DEDUP_REMOVED lines=19> */
.L_x_685:
        /* <DEDUP_REMOVED lines=9> */
.L_x_1402:


//--------------------- .text._ZN7cutlass13device_kernelIN5flash19enable_sm80_to_sm89INS1_16FlashAttnBwdSm80INS1_25CollectiveMainloopBwdSm80ILi2ELi1EN4cute5tupleIJNS5_1CILi64EEENS7_ILi80EEENS7_ILi192EEEEEENS_10bfloat16_tEfNS_4arch4Sm80ELb0ELb0ELb1ELb0ELb0ELb0ELb1ELb0ELi2ELi4ELi2ELi2ELb0EEENS1_24CollectiveEpilogueBwdGQAISB_fSE_Li256ELb0ELb0EEENS1_19SingleTileSchedulerILb0ELb0ELb0ELi80EEEEEEEEEvNT_6ParamsE --------------------------
	.section	.text._ZN7cutlass13device_kernelIN5flash19enable_sm80_to_sm89INS1_16FlashAttnBwdSm80INS1_25CollectiveMainloopBwdSm80ILi2ELi1EN4cute5tupleIJNS5_1CILi64EEENS7_ILi80EEENS7_ILi192EEEEEENS_10bfloat16_tEfNS_4arch4Sm80ELb0ELb0ELb1ELb0ELb0ELb0ELb1ELb0ELi2ELi4ELi2ELi2ELb0EEENS1_24CollectiveEpilogueBwdGQAISB_fSE_Li256ELb0ELb0EEENS1_19SingleTileSchedulerILb0ELb0ELb0ELi80EEEEEEEEEvNT_6ParamsE,"ax",@progbits
	.sectioninfo	@"SHI_REGISTERS=255"
	.align	128
.text._ZN7cutlass13device_kernelIN5flash19enable_sm80_to_sm89INS1_16FlashAttnBwdSm80INS1_25CollectiveMainloopBwdSm80ILi2ELi1EN4cute5tupleIJNS5_1CILi64EEENS7_ILi80EEENS7_ILi192EEEEEENS_10bfloat16_tEfNS_4arch4Sm80ELb0ELb0ELb1ELb0ELb0ELb0ELb1ELb0ELi2ELi4ELi2ELi2ELb0EEENS1_24CollectiveEpilogueBwdGQAISB_fSE_Li256ELb0ELb0EEENS1_19SingleTileSchedulerILb0ELb0ELb0ELi80EEEEEEEEEvNT_6ParamsE:
        .type           _ZN7cutlass13device_kernelIN5flash19enable_sm80_to_sm89INS1_16FlashAttnBwdSm80INS1_25CollectiveMainloopBwdSm80ILi2ELi1EN4cute5tupleIJNS5_1CILi64EEENS7_ILi80EEENS7_ILi192EEEEEENS_10bfloat16_tEfNS_4arch4Sm80ELb0ELb0ELb1ELb0ELb0ELb0ELb1ELb0ELi2ELi4ELi2ELi2ELb0EEENS1_24CollectiveEpilogueBwdGQAISB_fSE_Li256ELb0ELb0EEENS1_19SingleTileSchedulerILb0ELb0ELb0ELi80EEEEEEEEEvNT_6ParamsE,@function
        .size           _ZN7cutlass13device_kernelIN5flash19enable_sm80_to_sm89INS1_16FlashAttnBwdSm80INS1_25CollectiveMainloopBwdSm80ILi2ELi1EN4cute5tupleIJNS5_1CILi64EEENS7_ILi80EEENS7_ILi192EEEEEENS_10bfloat16_tEfNS_4arch4Sm80ELb0ELb0ELb1ELb0ELb0ELb0ELb1ELb0ELi2ELi4ELi2ELi2ELb0EEENS1_24CollectiveEpilogueBwdGQAISB_fSE_Li256ELb0ELb0EEENS1_19SingleTileSchedulerILb0ELb0ELb0ELi80EEEEEEEEEvNT_6ParamsE,(.L_x_1403 - _ZN7cutlass13device_kernelIN5flash19enable_sm80_to_sm89INS1_16FlashAttnBwdSm80INS1_25CollectiveMainloopBwdSm80ILi2ELi1EN4cute5tupleIJNS5_1CILi64EEENS7_ILi80EEENS7_ILi192EEEEEENS_10bfloat16_tEfNS_4arch4Sm80ELb0ELb0ELb1ELb0ELb0ELb0ELb1ELb0ELi2ELi4ELi2ELi2ELb0EEENS1_24CollectiveEpilogueBwdGQAISB_fSE_Li256ELb0ELb0EEENS1_19SingleTileSchedulerILb0ELb0ELb0ELi80EEEEEEEEEvNT_6ParamsE)
        .other          _ZN7cutlass13device_kernelIN5flash19enable_sm80_to_sm89INS1_16FlashAttnBwdSm80INS1_25CollectiveMainloopBwdSm80ILi2ELi1EN4cute5tupleIJNS5_1CILi64EEENS7_ILi80EEENS7_ILi192EEEEEENS_10bfloat16_tEfNS_4arch4Sm80ELb0ELb0ELb1ELb0ELb0ELb0ELb1ELb0ELi2ELi4ELi2ELi2ELb0EEENS1_24CollectiveEpilogueBwdGQAISB_fSE_Li256ELb0ELb0EEENS1_19SingleTileSchedulerILb0ELb0ELb0ELi80EEEEEEEEEvNT_6ParamsE,@"STO_CUDA_ENTRY STV_DEFAULT"
_ZN7cutlass13device_kernelIN5flash19enable_sm80_to_sm89INS1_16FlashAttnBwdSm80INS1_25CollectiveMainloopBwdSm80ILi2ELi1EN4cute5tupleIJNS5_1CILi64EEENS7_ILi80EEENS7_ILi192EEEEEENS_10bfloat16_tEfNS_4arch4Sm80ELb0ELb0ELb1ELb0ELb0ELb0ELb1ELb0ELi2ELi4ELi2ELi2ELb0EEENS1_24CollectiveEpilogueBwdGQAISB_fSE_Li256ELb0ELb0EEENS1_19SingleTileSchedulerILb0ELb0ELb0ELi80EEEEEEEEEvNT_6ParamsE:
        /* <DEDUP_REMOVED lines=13> */
[----:B------:R-:W3:Y:S01]  /*00d0*/  S2R R87, SR_CTAID.X ;  /* 0x0000000000577919 */ /* 0x000ee20000002500 */
[----:B------:R-:W-:Y:S01]  /*00e0*/  ULDC.64 UR14, c[0x0][0x118] ;  /* 0x00004600000e7ab9 */ /* 0x000fe20000000a00 */
[----:B------:R-:W-:Y:S01]  /*00f0*/  IMAD.MOV.U32 R221, RZ, RZ, 0x120 ;  /* 0x00000120ffdd7424 */ /* 0x000fe200078e00ff */
        /* <DEDUP_REMOVED lines=8> */
[----:B------:R-:W-:Y:S01]  /*0180*/  ULDC.64 UR10, c[0x0][0x178] ;  /* 0x00005e00000a7ab9 */ /* 0x000fe20000000a00 */
[----:B------:R-:W-:Y:S01]  /*0190*/  CS2R R162, SRZ ;  /* 0x0000000000a27805 */ /* 0x000fe2000001ff00 */
[----:B------:R-:W-:Y:S01]  /*01a0*/  UIMAD UR7, UR8, UR7, UR6 ;  /* 0x00000007080772a4 */ /* 0x000fe2000f8e0206 */
[----:B------:R-:W-:Y:S01]  /*01b0*/  CS2R R160, SRZ ;  /* 0x0000000000a07805 */ /* 0x000fe2000001ff00 */
[----:B------:R-:W-:Y:S01]  /*01c0*/  USHF.L.U32 UR21, UR10, 0x5, URZ ;  /* 0x000000050a157899 */ /* 0x000fe2000800063f */
[----:B-1----:R-:W-:Y:S01]  /*01d0*/  SHF.R.S32.HI R14, RZ, 0x1f, R240 ;  /* 0x0000001fff0e7819 */ /* 0x002fe200000114f0 */
[----:B------:R-:W-:Y:S01]  /*01e0*/  USHF.L.U64.HI UR11, UR10, UR20, UR11 ;  /* 0x000000140a0b7299 */ /* 0x000fe2000801020b */
[----:B------:R-:W-:Y:S01]  /*01f0*/  ISETP.GT.AND P2, PT, R240, 0x7f, PT ;  /* 0x0000007ff000780c */ /* 0x000fe20003f44270 */
[----:B------:R-:W-:Y:S01]  /*0200*/  USHF.L.U32 UR22, UR21, 0x1, URZ ;  /* 0x0000000115167899 */ /* 0x000fe2000800063f */
[-C--:B------:R-:W-:Y:S01]  /*0210*/  LEA.HI R23, R14, R240.reuse, RZ, 0x3 ;  /* 0x000000f00e177211 */ /* 0x080fe200078f18ff */
[----:B--2---:R-:W-:Y:S01]  /*0220*/  @P0 IMAD.HI.U32 R3, R85, c[0x0][0x24c], RZ ;  /* 0x0000930055030a27 */ /* 0x004fe200078e00ff */
[--C-:B------:R-:W-:Y:S01]  /*0230*/  SHF.R.S32.HI R86, RZ, 0x1f, R85.reuse ;  /* 0x0000001fff567819 */ /* 0x100fe20000011455 */
[----:B------:R-:W-:Y:S01]  /*0240*/  USHF.L.U64.HI UR21, UR21, 0x1, UR11 ;  /* 0x0000000115157899 */ /* 0x000fe2000801020b */
[----:B------:R-:W-:Y:S01]  /*0250*/  LOP3.LUT R2, R23, 0xfffffff8, RZ, 0xc0, !PT ;  /* 0xfffffff817027812 */ /* 0x000fe200078ec0ff */
[----:B------:R-:W-:Y:S01]  /*0260*/  IMAD.MOV.U32 R0, RZ, RZ, R85 ;  /* 0x000000ffff007224 */ /* 0x000fe200078e0055 */
[----:B------:R-:W-:Y:S01]  /*0270*/  @P0 SHF.R.U32.HI R0, RZ, c[0x0][0x250], R3 ;  /* 0x00009400ff000a19 */ /* 0x000fe20000011603 */
[C---:B------:R-:W-:Y:S01]  /*0280*/  IMAD.SHL.U32 R244, R240.reuse, 0x4, RZ ;  /* 0x00000004f0f47824 */ /* 0x040fe200078e00ff */
        /* <DEDUP_REMOVED lines=8> */
[----:B------:R-:W-:Y:S01]  /*0310*/  SHF.R.S32.HI R245, RZ, 0x1f, R244 ;  /* 0x0000001ffff57819 */ /* 0x000fe200000114f4 */
[----:B------:R-:W-:Y:S01]  /*0320*/  IMAD R3, R3, c[0x0][0x1b0], RZ ;  /* 0x00006c0003037a24 */ /* 0x000fe200078e02ff */
[----:B------:R-:W-:Y:S01]  /*0330*/  SHF.R.S32.HI R239, RZ, 0x1f, R238 ;  /* 0x0000001fffef7819 */ /* 0x000fe200000114ee */
[----:B------:R-:W-:Y:S01]  /*0340*/  IMAD R2, R0, c[0x0][0x1e4], R2 ;  /* 0x0000790000027a24 */ /* 0x000fe200078e0202 */
[----:B------:R-:W-:Y:S01]  /*0350*/  IADD3 R247, R238, 0x40, RZ ;  /* 0x00000040eef77810 */ /* 0x000fe20007ffe0ff */
[----:B------:R-:W-:Y:S01]  /*0360*/  IMAD R6, R0, c[0x0][0x1b4], R3 ;  /* 0x00006d0000067a24 */ /* 0x000fe200078e0203 */
[----:B------:R-:W-:Y:S01]  /*0370*/  IADD3 R13, R238, 0x80, RZ ;  /* 0x00000080ee0d7810 */ /* 0x000fe20007ffe0ff */
[----:B------:R-:W-:Y:S01]  /*0380*/  IMAD.WIDE.U32 R4, R0, c[0x0][0x1e0], R238 ;  /* 0x0000780000047a25 */ /* 0x000fe200078e00ee */
[----:B------:R-:W-:Y:S01]  /*0390*/  ISETP.GE.AND P4, PT, R247, c[0x0][0x1cc], PT ;  /* 0x00007300f7007a0c */ /* 0x000fe20003f86270 */
[----:B------:R-:W-:Y:S01]  /*03a0*/  CS2R R148, SRZ ;  /* 0x0000000000947805 */ /* 0x000fe2000001ff00 */
[----:B------:R-:W-:Y:S01]  /*03b0*/  ISETP.GE.AND P3, PT, R13, c[0x0][0x1cc], PT ;  /* 0x000073000d007a0c */ /* 0x000fe20003f66270 */
[----:B------:R-:W-:Y:S01]  /*03c0*/  IMAD.IADD R5, R5, 0x1, R2 ;  /* 0x0000000105057824 */ /* 0x000fe200078e0202 */
[----:B------:R-:W-:Y:S01]  /*03d0*/  LEA.HI R24, R14, R240, RZ, 0x5 ;  /* 0x000000f00e187211 */ /* 0x000fe200078f28ff */
[----:B------:R-:W-:Y:S01]  /*03e0*/  IMAD.WIDE.U32 R2, R0, c[0x0][0x1b0], R238 ;  /* 0x00006c0000027a25 */ /* 0x000fe200078e00ee */
[----:B------:R-:W-:Y:S01]  /*03f0*/  CS2R R154, SRZ ;  /* 0x00000000009a7805 */ /* 0x000fe2000001ff00 */
[----:B------:R-:W-:Y:S01]  /*0400*/  CS2R R152, SRZ ;  /* 0x0000000000987805 */ /* 0x000fe2000001ff00 */
[----:B------:R-:W-:Y:S01]  /*0410*/  CS2R R158, SRZ ;  /* 0x00000000009e7805 */ /* 0x000fe2000001ff00 */
[----:B------:R-:W-:Y:S01]  /*0420*/  IMAD.U32 R0, RZ, RZ, UR8 ;  /* 0x00000008ff007e24 */ /* 0x000fe2000f8e00ff */
[----:B------:R-:W-:Y:S01]  /*0430*/  CS2R R156, SRZ ;  /* 0x00000000009c7805 */ /* 0x000fe2000001ff00 */
[----:B------:R-:W-:Y:S01]  /*0440*/  IMAD.IADD R3, R3, 0x1, R6 ;  /* 0x0000000103037824 */ /* 0x000fe200078e0206 */
[----:B------:R-:W-:Y:S01]  /*0450*/  CS2R R146, SRZ ;  /* 0x0000000000927805 */ /* 0x000fe2000001ff00 */
[----:B------:R-:W-:Y:S01]  /*0460*/  IMAD.U32 R6, RZ, RZ, UR8 ;  /* 0x00000008ff067e24 */ /* 0x000fe2000f8e00ff */
[----:B------:R-:W-:Y:S01]  /*0470*/  CS2R R144, SRZ ;  /* 0x0000000000907805 */ /* 0x000fe2000001ff00 */
[----:B------:R-:W-:Y:S01]  /*0480*/  IMAD.WIDE.U32 R4, R0, c[0x0][0x1e8], R4 ;  /* 0x00007a0000047a25 */ /* 0x000fe200078e0004 */
[----:B------:R-:W-:Y:S01]  /*0490*/  CS2R R142, SRZ ;  /* 0x00000000008e7805 */ /* 0x000fe2000001ff00 */
[----:B------:R-:W-:Y:S01]  /*04a0*/  CS2R R140, SRZ ;  /* 0x00000000008c7805 */ /* 0x000fe2000001ff00 */
[----:B------:R-:W-:Y:S01]  /*04b0*/  CS2R R138, SRZ ;  /* 0x00000000008a7805 */ /* 0x000fe2000001ff00 */
[----:B------:R-:W-:Y:S01]  /*04c0*/  IMAD.SHL.U32 R0, R242, 0x40, RZ ;  /* 0x00000040f2007824 */ /* 0x000fe200078e00ff */
[----:B------:R-:W-:Y:S01]  /*04d0*/  CS2R R136, SRZ ;  /* 0x0000000000887805 */ /* 0x000fe2000001ff00 */
[----:B---3--:R-:W-:Y:S01]  /*04e0*/  IMAD.WIDE R8, R87, 0x50, R242 ;  /* 0x0000005057087825 */ /* 0x008fe200078e02f2 */
[----:B------:R-:W-:Y:S01]  /*04f0*/  CS2R R126, SRZ ;  /* 0x00000000007e7805 */ /* 0x000fe2000001ff00 */
[----:B------:R-:W-:Y:S01]  /*0500*/  CS2R R124, SRZ ;  /* 0x00000000007c7805 */ /* 0x000fe2000001ff00 */
[----:B------:R-:W-:Y:S01]  /*0510*/  LOP3.LUT R0, R0, 0x1c0, RZ, 0xc0, !PT ;  /* 0x000001c000007812 */ /* 0x000fe200078ec0ff */
[----:B------:R-:W-:Y:S01]  /*0520*/  IMAD.WIDE.U32 R6, R6, c[0x0][0x1b8], R2 ;  /* 0x00006e0006067a25 */ /* 0x000fe200078e0002 */
[----:B------:R-:W-:Y:S01]  /*0530*/  IADD3 R3, R5, UR5, RZ ;  /* 0x0000000505037c10 */ /* 0x000fe2000fffe0ff */
[----:B------:R-:W-:Y:S01]  /*0540*/  CS2R R130, SRZ ;  /* 0x0000000000827805 */ /* 0x000fe2000001ff00 */
[----:B------:R-:W-:Y:S01]  /*0550*/  LOP3.LUT R11, R0, 0x38, R238, 0xf8, !PT ;  /* 0x00000038000b7812 */ /* 0x000fe200078ef8ee */
[----:B------:R-:W-:Y:S01]  /*0560*/  IMAD.MOV.U32 R2, RZ, RZ, R4 ;  /* 0x000000ffff027224 */ /* 0x000fe200078e0004 */
[----:B------:R-:W-:Y:S01]  /*0570*/  SHF.R.U32.HI R0, RZ, 0x3, R0 ;  /* 0x00000003ff007819 */ /* 0x000fe20000011600 */
[----:B------:R-:W-:Y:S01]  /*0580*/  IMAD R4, R9, c[0x0][0x1d8], RZ ;  /* 0x0000760009047a24 */ /* 0x000fe200078e02ff */
[----:B------:R-:W-:Y:S01]  /*0590*/  IADD3 R7, R7, UR7, RZ ;  /* 0x0000000707077c10 */ /* 0x000fe2000fffe0ff */
[----:B------:R-:W-:Y:S01]  /*05a0*/  ULDC.64 UR6, c[0x0][0x1d8] ;  /* 0x0000760000067ab9 */ /* 0x000fe20000000a00 */
[----:B------:R-:W-:Y:S01]  /*05b0*/  LOP3.LUT R11, R11, R0, RZ, 0x3c, !PT ;  /* 0x000000000b0b7212 */ /* 0x000fe200078e3cff */
[----:B------:R-:W-:Y:S01]  /*05c0*/  IMAD R10, R8, c[0x0][0x1dc], R4 ;  /* 0x00007700080a7a24 */ /* 0x000fe200078e0204 */
[----:B------:R-:W-:Y:S01]  /*05d0*/  IADD3 R0, -R242, c[0x0][0x198], RZ ;  /* 0x00006600f2007a10 */ /* 0x000fe20007ffe1ff */
[----:B------:R-:W-:Y:S01]  /*05e0*/  IMAD.WIDE.U32 R4, R8, c[0x0][0x1d8], R2 ;  /* 0x0000760008047a25 */ /* 0x000fe200078e0002 */
[----:B------:R-:W-:Y:S01]  /*05f0*/  USHF.L.U64.HI UR7, UR6, UR20, UR7 ;  /* 0x0000001406077299 */ /* 0x000fe20008010207 */
[----:B------:R-:W-:Y:S01]  /*0600*/  CS2R R128, SRZ ;  /* 0x0000000000807805 */ /* 0x000fe2000001ff00 */
[----:B------:R-:W-:Y:S01]  /*0610*/  USHF.L.U32 UR6, UR6, 0x5, URZ ;  /* 0x0000000506067899 */ /* 0x000fe2000800063f */
[----:B------:R-:W-:Y:S01]  /*0620*/  IMAD.IADD R3, R5, 0x1, R10 ;  /* 0x0000000105037824 */ /* 0x000fe200078e020a */
[C---:B------:R-:W-:Y:S01]  /*0630*/  LEA R2, P0, R4.reuse, c[0x0][0x1c0], 0x1 ;  /* 0x0000700004027a11 */ /* 0x040fe200078008ff */
[----:B------:R-:W-:Y:S01]  /*0640*/  IMAD R0, R87, -0x50, R0 ;  /* 0xffffffb057007824 */ /* 0x000fe200078e0200 */
[----:B------:R-:W-:Y:S01]  /*0650*/  CS2R R134, SRZ ;  /* 0x0000000000867805 */ /* 0x000fe2000001ff00 */
[----:B------:R-:W-:Y:S01]  /*0660*/  IMAD R5, R9, c[0x0][0x1a8], RZ ;  /* 0x00006a0009057a24 */ /* 0x000fe200078e02ff */
[----:B------:R-:W-:Y:S01]  /*0670*/  LEA.HI.X R3, R4, c[0x0][0x1c4], R3, 0x1, P0 ;  /* 0x0000710004037a11 */ /* 0x000fe200000f0c03 */
[----:B------:R-:W-:Y:S01]  /*0680*/  IMAD.MOV.U32 R10, RZ, RZ, c[0x0][0x1dc] ;  /* 0x00007700ff0a7624 */ /* 0x000fe200078e00ff */
[----:B------:R-:W-:Y:S01]  /*0690*/  LEA.HI R4, R14, R240, RZ, 0x6 ;  /* 0x000000f00e047211 */ /* 0x000fe200078f30ff */
[----:B------:R-:W-:Y:S01]  /*06a0*/  IMAD R5, R8, c[0x0][0x1ac], R5 ;  /* 0x00006b0008057a24 */ /* 0x000fe200078e0205 */
[----:B------:R-:W-:Y:S01]  /*06b0*/  ISETP.GE.AND P0, PT, R238, c[0x0][0x1cc], PT ;  /* 0x00007300ee007a0c */ /* 0x000fe20003f06270 */
[----:B------:R-:W-:Y:S01]  /*06c0*/  IMAD.WIDE.U32 R8, R8, c[0x0][0x1a8], R6 ;  /* 0x00006a0008087a25 */ /* 0x000fe200078e0006 */
[----:B------:R-:W-:Y:S01]  /*06d0*/  SHF.R.S32.HI R22, RZ, 0x6, R4 ;  /* 0x00000006ff167819 */ /* 0x000fe20000011404 */
[----:B------:R-:W-:Y:S01]  /*06e0*/  CS2R R132, SRZ ;  /* 0x0000000000847805 */ /* 0x000fe2000001ff00 */
[C---:B------:R-:W-:Y:S01]  /*06f0*/  ISETP.LT.OR P1, PT, R0.reuse, 0x1, P0 ;  /* 0x000000010000780c */ /* 0x040fe20000721670 */
[----:B------:R-:W-:Y:S01]  /*0700*/  IMAD.MOV.U32 R7, RZ, RZ, c[0x0][0x1d8] ;  /* 0x00007600ff077624 */ /* 0x000fe200078e00ff */
[----:B------:R-:W-:Y:S01]  /*0710*/  ISETP.LT.OR P6, PT, R0, 0x1, P4 ;  /* 0x000000010000780c */ /* 0x000fe200027c1670 */
[----:B------:R-:W-:Y:S01]  /*0720*/  IMAD R4, R22, 0x200, R11 ;  /* 0x0000020016047824 */ /* 0x000fe200078e020b */
[C---:B------:R-:W-:Y:S01]  /*0730*/  ISETP.LT.OR P5, PT, R0.reuse, 0x1, P3 ;  /* 0x000000010000780c */ /* 0x040fe20001fa1670 */
[----:B------:R-:W-:Y:S01]  /*0740*/  IMAD.IADD R5, R9, 0x1, R5 ;  /* 0x0000000109057824 */ /* 0x000fe200078e0205 */
[----:B------:R-:W-:Y:S01]  /*0750*/  ISETP.LT.OR P0, PT, R0, 0x21, P0 ;  /* 0x000000210000780c */ /* 0x000fe20000701670 */
[----:B------:R-:W-:Y:S01]  /*0760*/  IMAD.SHL.U32 R236, R4, 0x2, RZ ;  /* 0x0000000204ec7824 */ /* 0x000fe200078e00ff */
[----:B------:R-:W-:Y:S01]  /*0770*/  CS2R R122, SRZ ;  /* 0x00000000007a7805 */ /* 0x000fe2000001ff00 */
[----:B------:R-:W-:Y:S01]  /*0780*/  IMAD.WIDE.U32 R16, R242, c[0x0][0x178], R238 ;  /* 0x00005e00f2107a25 */ /* 0x000fe200078e00ee */
[----:B------:R-:W-:Y:S01]  /*0790*/  P2R R4, PR, RZ, 0x1 ;  /* 0x00000001ff047803 */ /* 0x000fe20000000000 */
[----:B------:R-:W-:Y:S01]  /*07a0*/  CS2R R120, SRZ ;  /* 0x0000000000787805 */ /* 0x000fe2000001ff00 */
[----:B------:R-:W-:Y:S01]  /*07b0*/  @!P2 ISETP.GE.AND P0, PT, R0, 0x41, PT ;  /* 0x000000410000a80c */ /* 0x000fe20003f06270 */
[----:B------:R1:W-:Y:S01]  /*07c0*/  LDGSTS.E.BYPASS.LTC128B.128 [R236+0x7880], [R2.64], !P1 ;  /* 0x0788000002ec7fae */ /* 0x0003e2000c901d4e */
[C---:B------:R-:W-:Y:S01]  /*07d0*/  LEA R6, P1, R7.reuse, R2, 0x6 ;  /* 0x0000000207067211 */ /* 0x040fe200078230ff */
[----:B------:R-:W-:Y:S01]  /*07e0*/  IMAD.MOV.U32 R250, RZ, RZ, R16 ;  /* 0x000000fffffa7224 */ /* 0x000fe200078e0010 */
[----:B------:R-:W-:Y:S01]  /*07f0*/  CS2R R118, SRZ ;  /* 0x0000000000767805 */ /* 0x000fe2000001ff00 */
[----:B------:R1:W-:Y:S01]  /*0800*/  LDGSTS.E.BYPASS.LTC128B.128 [R236+0xa080], [R2.64+0x80], !P6 ;  /* 0x0a08008002ec7fae */ /* 0x0003e2000f101d4e */
[----:B------:R-:W-:Y:S01]  /*0810*/  LEA.HI.X R7, R7, R3, R10, 0x6, P1 ;  /* 0x0000000307077211 */ /* 0x000fe200008f340a */
[----:B------:R-:W-:Y:S01]  /*0820*/  IMAD.U32 R10, RZ, RZ, UR7 ;  /* 0x00000007ff0a7e24 */ /* 0x000fe2000f8e00ff */
[----:B------:R-:W-:Y:S01]  /*0830*/  ISETP.NE.AND P1, PT, R4, RZ, PT ;  /* 0x000000ff0400720c */ /* 0x000fe20003f25270 */
[----:B------:R1:W-:Y:S01]  /*0840*/  LDGSTS.E.BYPASS.LTC128B.128 [R236+0xc880], [R2.64+0x100], !P5 ;  /* 0x0c88010002ec7fae */ /* 0x0003e2000e901d4e */
[C---:B------:R-:W-:Y:S01]  /*0850*/  ISETP.LT.OR P5, PT, R0.reuse, 0x21, P4 ;  /* 0x000000210000780c */ /* 0x040fe200027a1670 */
[----:B------:R-:W-:Y:S01]  /*0860*/  CS2R R116, SRZ ;  /* 0x0000000000747805 */ /* 0x000fe2000001ff00 */
[C---:B------:R-:W-:Y:S01]  /*0870*/  ISETP.LT.OR P6, PT, R0.reuse, 0x21, P3 ;  /* 0x000000210000780c */ /* 0x040fe20001fc1670 */
[----:B------:R2:W-:Y:S01]  /*0880*/  STL.64 [R1+0x8], R16 ;  /* 0x0000081001007387 */ /* 0x0005e20000100a00 */
[----:B------:R-:W-:Y:S01]  /*0890*/  @!P2 ISETP.LT.OR P3, PT, R0, 0x41, P4 ;  /* 0x000000410000a80c */ /* 0x000fe20002761670 */
[----:B------:R-:W-:Y:S01]  /*08a0*/  CS2R R114, SRZ ;  /* 0x0000000000727805 */ /* 0x000fe2000001ff00 */
[----:B------:R-:W-:Y:S01]  /*08b0*/  CS2R R112, SRZ ;  /* 0x0000000000707805 */ /* 0x000fe2000001ff00 */
[----:B------:R-:W-:Y:S01]  /*08c0*/  CS2R R82, SRZ ;  /* 0x0000000000527805 */ /* 0x000fe2000001ff00 */
[----:B------:R-:W-:Y:S01]  /*08d0*/  CS2R R80, SRZ ;  /* 0x0000000000507805 */ /* 0x000fe2000001ff00 */
[----:B------:R-:W-:Y:S01]  /*08e0*/  CS2R R78, SRZ ;  /* 0x00000000004e7805 */ /* 0x000fe2000001ff00 */
[----:B------:R-:W-:Y:S01]  /*08f0*/  CS2R R76, SRZ ;  /* 0x00000000004c7805 */ /* 0x000fe2000001ff00 */
[----:B------:R3:W-:Y:S01]  /*0900*/  LDGSTS.E.BYPASS.LTC128B.128 [R236+0x8880], [R6.64], !P1 ;  /* 0x0888000006ec7fae */ /* 0x0007e2000c901d4e */
        /* <DEDUP_REMOVED lines=14> */
[----:B-1----:R-:W-:Y:S01]  /*09f0*/  P2R R2, PR, RZ, 0x20 ;  /* 0x00000020ff027803 */ /* 0x002fe20000000000 */
[----:B------:R-:W-:Y:S01]  /*0a00*/  IMAD.U32 R3, RZ, RZ, UR6 ;  /* 0x00000006ff037e24 */ /* 0x000fe2000f8e00ff */
[----:B------:R-:W-:Y:S01]  /*0a10*/  @!P2 ISETP.GE.OR P5, PT, R238, c[0x0][0x1cc], !P0 ;  /* 0x00007300ee00aa0c */ /* 0x000fe200047a6670 */
[----:B------:R-:W-:Y:S01]  /*0a20*/  ULDC.64 UR6, c[0x0][0x1a8] ;  /* 0x00006a0000067ab9 */ /* 0x000fe20000000a00 */
[----:B------:R-:W-:Y:S01]  /*0a30*/  CS2R R38, SRZ ;  /* 0x0000000000267805 */ /* 0x000fe2000001ff00 */
[----:B------:R-:W-:Y:S01]  /*0a40*/  USHF.L.U32 UR5, UR6, 0x5, URZ ;  /* 0x0000000506057899 */ /* 0x000fe2000800063f */
[----:B------:R-:W-:Y:S01]  /*0a50*/  CS2R R36, SRZ ;  /* 0x0000000000247805 */ /* 0x000fe2000001ff00 */
[----:B------:R-:W-:Y:S01]  /*0a60*/  USHF.L.U64.HI UR7, UR6, UR20, UR7 ;  /* 0x0000001406077299 */ /* 0x000fe20008010207 */
[----:B------:R-:W-:Y:S01]  /*0a70*/  CS2R R42, SRZ ;  /* 0x00000000002a7805 */ /* 0x000fe2000001ff00 */
[----:B------:R-:W-:Y:S01]  /*0a80*/  CS2R R40, SRZ ;  /* 0x0000000000287805 */ /* 0x000fe2000001ff00 */
[----:B------:R-:W-:Y:S01]  /*0a90*/  CS2R R46, SRZ ;  /* 0x00000000002e7805 */ /* 0x000fe2000001ff00 */
[----:B------:R-:W-:Y:S01]  /*0aa0*/  CS2R R44, SRZ ;  /* 0x00000000002c7805 */ /* 0x000fe2000001ff00 */
[----:B------:R-:W-:Y:S01]  /*0ab0*/  CS2R R34, SRZ ;  /* 0x0000000000227805 */ /* 0x000fe2000001ff00 */
[----:B------:R-:W-:Y:S01]  /*0ac0*/  CS2R R32, SRZ ;  /* 0x0000000000207805 */ /* 0x000fe2000001ff00 */
[----:B------:R-:W-:Y:S01]  /*0ad0*/  CS2R R30, SRZ ;  /* 0x00000000001e7805 */ /* 0x000fe2000001ff00 */
[----:B------:R-:W-:Y:S01]  /*0ae0*/  P2R R11, PR, RZ, 0x20 ;  /* 0x00000020ff0b7803 */ /* 0x000fe20000000000 */
[----:B------:R-:W-:Y:S01]  /*0af0*/  CS2R R28, SRZ ;  /* 0x00000000001c7805 */ /* 0x000fe2000001ff00 */
[----:B------:R-:W-:Y:S01]  /*0b00*/  @!P2 ISETP.GE.OR P5, PT, R13, c[0x0][0x1cc], !P0 ;  /* 0x000073000d00aa0c */ /* 0x000fe200047a6670 */
[----:B------:R-:W-:Y:S01]  /*0b10*/  CS2R R26, SRZ ;  /* 0x00000000001a7805 */ /* 0x000fe2000001ff00 */
[----:B------:R-:W-:-:S02]  /*0b20*/  ISETP.NE.AND P0, PT, R2, RZ, PT ;  /* 0x000000ff0200720c */ /* 0x000fc40003f05270 */
[----:B------:R-:W-:-:S04]  /*0b30*/  @!P2 LEA R2, P1, R3, R6, 0x1 ;  /* 0x000000060302a211 */ /* 0x000fc800078208ff */
[----:B------:R-:W-:Y:S02]  /*0b40*/  @!P2 LEA.HI.X R3, R3, R7, R10, 0x1, P1 ;  /* 0x000000070303a211 */ /* 0x000fe400008f0c0a */
[----:B------:R-:W-:-:S05]  /*0b50*/  ISETP.NE.AND P1, PT, R11, RZ, PT ;  /* 0x000000ff0b00720c */ /* 0x000fca0003f25270 */
[----:B------:R3:W-:Y:S01]  /*0b60*/  LDGSTS.E.BYPASS.LTC128B.128 [R236+0xb080], [R6.64+0x80], !P0 ;  /* 0x0b08008006ec7fae */ /* 0x0007e2000c101d4e */
[----:B------:R-:W-:-:S03]  /*0b70*/  LEA R4, P0, R8, c[0x0][0x190], 0x1 ;  /* 0x0000640008047a11 */ /* 0x000fc600078008ff */
[----:B------:R3:W-:Y:S01]  /*0b80*/  LDGSTS.E.BYPASS.LTC128B.128 [R236+0xd880], [R6.64+0x100], !P6 ;  /* 0x0d88010006ec7fae */ /* 0x0007e2000f101d4e */
[----:B------:R-:W-:Y:S02]  /*0b90*/  ISETP.GE.AND P6, PT, R238, c[0x0][0x19c], PT ;  /* 0x00006700ee007a0c */ /* 0x000fe40003fc6270 */
[----:B------:R-:W-:Y:S01]  /*0ba0*/  LEA.HI.X R5, R8, c[0x0][0x194], R5, 0x1, P0 ;  /* 0x0000650008057a11 */ /* 0x000fe200000f0c05 */
[----:B------:R1:W-:Y:S01]  /*0bb0*/  @!P2 LDGSTS.E.BYPASS.LTC128B.128 [R236+0x9880], [R2.64], !P1 ;  /* 0x0988000002ecafae */ /* 0x0003e2000c901d4e */
[----:B------:R-:W-:-:S03]  /*0bc0*/  ISETP.LT.OR P4, PT, R0, 0x1, P6 ;  /* 0x000000010000780c */ /* 0x000fc60003781670 */
[----:B------:R1:W-:Y:S01]  /*0bd0*/  @!P2 LDGSTS.E.BYPASS.LTC128B.128 [R236+0xc080], [R2.64+0x80], !P3 ;  /* 0x0c08008002ecafae */ /* 0x0003e2000d901d4e */
[----:B------:R-:W-:-:S03]  /*0be0*/  ISETP.GE.AND P3, PT, R13, c[0x0][0x19c], PT ;  /* 0x000067000d007a0c */ /* 0x000fc60003f66270 */
[----:B------:R1:W-:Y:S01]  /*0bf0*/  @!P2 LDGSTS.E.BYPASS.LTC128B.128 [R236+0xe880], [R2.64+0x100], !P5 ;  /* 0x0e88010002ecafae */ /* 0x0003e2000e901d4e */
[----:B------:R-:W-:-:S04]  /*0c00*/  ISETP.GE.AND P5, PT, R247, c[0x0][0x19c], PT ;  /* 0x00006700f7007a0c */ /* 0x000fc80003fa6270 */
[C---:B------:R-:W-:Y:S01]  /*0c10*/  ISETP.LT.OR P1, PT, R0.reuse, 0x1, P5 ;  /* 0x000000010000780c */ /* 0x040fe20002f21670 */
[----:B------:R4:W-:Y:S01]  /*0c20*/  LDGSTS.E.BYPASS.LTC128B.128 [R236+0x80], [R4.64], !P4 ;  /* 0x0008000004ec7fae */ /* 0x0009e2000e101d4e */
[----:B------:R-:W-:Y:S02]  /*0c30*/  ISETP.LT.OR P4, PT, R0, 0x21, P6 ;  /* 0x000000210000780c */ /* 0x000fe40003781670 */
[----:B------:R-:W-:Y:S01]  /*0c40*/  ISETP.GE.AND P6, PT, R238, c[0x0][0x16c], PT ;  /* 0x00005b00ee007a0c */ /* 0x000fe20003fc6270 */
[----:B---3--:R-:W-:-:S03]  /*0c50*/  IMAD.MOV.U32 R6, RZ, RZ, c[0x0][0x1a8] ;  /* 0x00006a00ff067624 */ /* 0x008fc600078e00ff */
[----:B------:R-:W-:-:S05]  /*0c60*/  SEL R7, RZ, 0x1, P6 ;  /* 0x00000001ff077807 */ /* 0x000fca0003000000 */
[----:B------:R4:W-:Y:S01]  /*0c70*/  LDGSTS.E.BYPASS.LTC128B.128 [R236+0x2880], [R4.64+0x80], !P1 ;  /* 0x0288008004ec7fae */ /* 0x0009e2000c901d4e */
[----:B------:R-:W-:Y:S01]  /*0c80*/  ISETP.LT.OR P1, PT, R0, 0x21, P5 ;  /* 0x000000210000780c */ /* 0x000fe20002f21670 */
[----:B-1----:R-:W-:Y:S01]  /*0c90*/  IMAD.MOV.U32 R3, RZ, RZ, c[0x0][0x1ac] ;  /* 0x00006b00ff037624 */ /* 0x002fe200078e00ff */
[----:B------:R-:W-:-:S04]  /*0ca0*/  LEA R2, P0, R6, R4, 0x6 ;  /* 0x0000000406027211 */ /* 0x000fc800078030ff */
[----:B------:R-:W-:Y:S01]  /*0cb0*/  LEA.HI.X R3, R6, R5, R3, 0x6, P0 ;  /* 0x0000000506037211 */ /* 0x000fe200000f3403 */
[----:B------:R-:W-:Y:S01]  /*0cc0*/  IMAD.U32 R6, RZ, RZ, UR7 ;  /* 0x00000007ff067e24 */ /* 0x000fe2000f8e00ff */
[----:B------:R-:W-:Y:S01]  /*0cd0*/  ISETP.LT.OR P0, PT, R0, 0x1, P3 ;  /* 0x000000010000780c */ /* 0x000fe20001f01670 */
[----:B------:R-:W-:Y:S02]  /*0ce0*/  ULDC.64 UR6, c[0x0][0x188] ;  /* 0x0000620000067ab9 */ /* 0x000fe40000000a00 */
[----:B------:R-:W-:Y:S02]  /*0cf0*/  UIMAD.WIDE.U32 UR12, UR8, UR6, URZ ;  /* 0x00000006080c72a5 */ /* 0x000fe4000f8e003f */
[----:B------:R-:W-:-:S08]  /*0d00*/  UIMAD UR6, UR4, UR6, URZ ;  /* 0x00000006040672a4 */ /* 0x000fd0000f8e023f */
[----:B------:R4:W-:Y:S01]  /*0d10*/  LDGSTS.E.BYPASS.LTC128B.128 [R236+0x5080], [R4.64+0x100], !P0 ;  /* 0x0508010004ec7fae */ /* 0x0009e2000c101d4e */
[----:B------:R-:W-:-:S03]  /*0d20*/  ISETP.LT.OR P0, PT, R0, 0x21, P3 ;  /* 0x000000210000780c */ /* 0x000fc60001f01670 */
[----:B------:R1:W-:Y:S01]  /*0d30*/  LDGSTS.E.BYPASS.LTC128B.128 [R236+0x1080], [R2.64], !P4 ;  /* 0x0108000002ec7fae */ /* 0x0003e2000e101d4e */
[----:B------:R-:W-:-:S03]  /*0d40*/  ISETP.GE.AND P4, PT, R247, c[0x0][0x16c], PT ;  /* 0x00005b00f7007a0c */ /* 0x000fc60003f86270 */
[----:B------:R1:W-:Y:S01]  /*0d50*/  LDGSTS.E.BYPASS.LTC128B.128 [R236+0x3880], [R2.64+0x80], !P1 ;  /* 0x0388008002ec7fae */ /* 0x0003e2000c901d4e */
[----:B------:R-:W-:Y:S02]  /*0d60*/  @!P2 ISETP.LT.OR P1, PT, R0, 0x41, P5 ;  /* 0x000000410000a80c */ /* 0x000fe40002f21670 */
[----:B------:R-:W-:-:S03]  /*0d70*/  ISETP.GT.AND P5, PT, R240, 0xf, PT ;  /* 0x0000000ff000780c */ /* 0x000fc60003fa4270 */
[----:B------:R1:W-:Y:S04]  /*0d80*/  LDGSTS.E.BYPASS.LTC128B.128 [R236+0x6080], [R2.64+0x100], !P0 ;  /* 0x0608010002ec7fae */ /* 0x0003e8000c101d4e */
[----:B------:R-:W-:-:S04]  /*0d90*/  @P4 LOP3.LUT R246, R246, 0x2, RZ, 0xfc, !PT ;  /* 0x00000002f6f64812 */ /* 0x000fc800078efcff */
[----:B------:R-:W-:-:S04]  /*0da0*/  LOP3.LUT R246, R246, 0xfffffffe, RZ, 0xc0, !PT ;  /* 0xfffffffef6f67812 */ /* 0x000fc800078ec0ff */
[----:B------:R-:W-:Y:S01]  /*0db0*/  @P6 LOP3.LUT R246, R246, 0x1, RZ, 0xfc, !PT ;  /* 0x00000001f6f66812 */ /* 0x000fe200078efcff */
[----:B----4-:R-:W-:Y:S01]  /*0dc0*/  IMAD.U32 R5, RZ, RZ, UR5 ;  /* 0x00000005ff057e24 */ /* 0x010fe2000f8e00ff */
[----:B------:R-:W-:Y:S01]  /*0dd0*/  SEL R4, RZ, 0xffffffff, P4 ;  /* 0xffffffffff047807 */ /* 0x000fe20002000000 */
[----:B------:R-:W-:Y:S01]  /*0de0*/  UIMAD UR5, UR8, UR7, UR6 ;  /* 0x00000007080572a4 */ /* 0x000fe2000f8e0206 */
[----:B------:R-:W-:Y:S02]  /*0df0*/  ISETP.GE.AND P4, PT, R238, c[0x0][0x19c], PT ;  /* 0x00006700ee007a0c */ /* 0x000fe40003f86270 */
[----:B------:R-:W-:Y:S01]  /*0e00*/  ISETP.GE.AND P6, PT, R13, c[0x0][0x16c], PT ;  /* 0x00005b000d007a0c */ /* 0x000fe20003fc6270 */
[----:B------:R-:W-:Y:S01]  /*0e10*/  IMAD.SHL.U32 R8, R4, 0x2, RZ ;  /* 0x0000000204087824 */ /* 0x000fe200078e00ff */
[C---:B------:R-:W-:Y:S01]  /*0e20*/  @!P2 LEA R4, P0, R5.reuse, R2, 0x1 ;  /* 0x000000020504a211 */ /* 0x040fe200078008ff */
[----:B------:R-:W-:Y:S02]  /*0e30*/  UIADD3 UR5, UR13, UR5, URZ ;  /* 0x000000050d057290 */ /* 0x000fe4000fffe03f */
[----:B------:R-:W-:Y:S01]  /*0e40*/  ULDC.64 UR6, c[0x0][0x278] ;  /* 0x00009e0000067ab9 */ /* 0x000fe20000000a00 */
[----:B------:R-:W-:Y:S01]  /*0e50*/  @!P2 LEA.HI.X R5, R5, R3, R6, 0x1, P0 ;  /* 0x000000030505a211 */ /* 0x000fe200000f0c06 */
[----:B------:R-:W-:Y:S01]  /*0e60*/  UIMAD UR11, UR4, UR6, URZ ;  /* 0x00000006040b72a4 */ /* 0x000fe2000f8e023f */
[----:B------:R-:W-:Y:S01]  /*0e70*/  @!P2 ISETP.LT.OR P0, PT, R0, 0x41, P4 ;  /* 0x000000410000a80c */ /* 0x000fe20002701670 */
[----:B-1----:R-:W-:Y:S01]  /*0e80*/  IMAD R2, R243, c[0x0][0x178], RZ ;  /* 0x00005e00f3027a24 */ /* 0x002fe200078e02ff */
[----:B------:R-:W-:Y:S01]  /*0e90*/  LOP3.LUT R7, R8, 0x2, R7, 0xe2, !PT ;  /* 0x0000000208077812 */ /* 0x000fe200078ee207 */
[----:B------:R-:W-:Y:S01]  /*0ea0*/  IMAD R8, R86, c[0x0][0x180], RZ ;  /* 0x0000600056087a24 */ /* 0x000fe200078e02ff */
[----:B------:R-:W-:Y:S01]  /*0eb0*/  SEL R6, RZ, 0x4, P6 ;  /* 0x00000004ff067807 */ /* 0x000fe20003000000 */
[----:B------:R-:W-:Y:S01]  /*0ec0*/  IMAD R2, R242, c[0x0][0x17c], R2 ;  /* 0x00005f00f2027a24 */ /* 0x000fe200078e0202 */
[----:B------:R-:W-:Y:S01]  /*0ed0*/  @!P2 ISETP.LT.OR P4, PT, R0, 0x41, P3 ;  /* 0x000000410000a80c */ /* 0x000fe20001f81670 */
[----:B------:R-:W-:Y:S01]  /*0ee0*/  IMAD R8, R85, c[0x0][0x184], R8 ;  /* 0x0000610055087a24 */ /* 0x000fe200078e0208 */
[----:B------:R-:W-:Y:S01]  /*0ef0*/  LOP3.LUT R6, R7, R6, RZ, 0xfc, !PT ;  /* 0x0000000607067212 */ /* 0x000fe200078efcff */
[----:B------:R-:W-:Y:S01]  /*0f00*/  IMAD.IADD R251, R17, 0x1, R2 ;  /* 0x0000000111fb7824 */ /* 0x000fe200078e0202 */
[----:B------:R-:W-:Y:S01]  /*0f10*/  UIMAD.WIDE.U32 UR16, UR8, UR6, URZ ;  /* 0x00000006081072a5 */ /* 0x000fe2000f8e003f */
[----:B--2---:R-:W-:Y:S01]  /*0f20*/  IMAD.WIDE.U32 R16, R242, c[0x0][0x208], R238 ;  /* 0x00008200f2107a25 */ /* 0x004fe200078e00ee */
[----:B------:R-:W-:Y:S01]  /*0f30*/  LOP3.LUT R0, R6, 0x1, RZ, 0xc0, !PT ;  /* 0x0000000106007812 */ /* 0x000fe200078ec0ff */
[----:B------:R1:W-:Y:S01]  /*0f40*/  @!P2 LDGSTS.E.BYPASS.LTC128B.128 [R236+0x2080], [R4.64], !P0 ;  /* 0x0208000004ecafae */ /* 0x0003e2000c101d4e */
[----:B------:R-:W-:Y:S01]  /*0f50*/  UIMAD UR11, UR8, UR7, UR11 ;  /* 0x00000007080b72a4 */ /* 0x000fe2000f8e020b */
[----:B------:R-:W-:Y:S01]  /*0f60*/  IMAD.WIDE.U32 R2, R85, c[0x0][0x180], R250 ;  /* 0x0000600055027a25 */ /* 0x000fe200078e00fa */
[----:B------:R-:W-:Y:S01]  /*0f70*/  ISETP.NE.U32.AND P3, PT, R0, 0x1, PT ;  /* 0x000000010000780c */ /* 0x000fe20003f65070 */
[----:B------:R1:W-:Y:S01]  /*0f80*/  @!P2 LDGSTS.E.BYPASS.LTC128B.128 [R236+0x4880], [R4.64+0x80], !P1 ;  /* 0x0488008004ecafae */ /* 0x0003e2000c901d4e */
[----:B------:R-:W-:Y:S01]  /*0f90*/  ULDC.64 UR6, c[0x0][0x218] ;  /* 0x0000860000067ab9 */ /* 0x000fe20000000a00 */
[----:B------:R-:W-:Y:S01]  /*0fa0*/  IMAD R0, R243, c[0x0][0x208], RZ ;  /* 0x00008200f3007a24 */ /* 0x000fe200078e02ff */
[----:B------:R-:W-:Y:S01]  /*0fb0*/  IADD3 R7, P0, R2, UR12, RZ ;  /* 0x0000000c02077c10 */ /* 0x000fe2000ff1e0ff */
[----:B------:R1:W-:Y:S01]  /*0fc0*/  @!P2 LDGSTS.E.BYPASS.LTC128B.128 [R236+0x7080], [R4.64+0x100], !P4 ;  /* 0x0708010004ecafae */ /* 0x0003e2000e101d4e */
[----:B------:R-:W-:Y:S01]  /*0fd0*/  LOP3.LUT P2, RZ, R6, 0x2, RZ, 0xc0, !PT ;  /* 0x0000000206ff7812 */ /* 0x000fe2000784c0ff */
[----:B------:R-:W-:Y:S01]  /*0fe0*/  IMAD R0, R242, c[0x0][0x20c], R0 ;  /* 0x00008300f2007a24 */ /* 0x000fe200078e0200 */
[----:B------:R-:W-:Y:S01]  /*0ff0*/  IADD3.X R3, R3, UR5, R8, P0, !PT ;  /* 0x0000000503037c10 */ /* 0x000fe200087fe408 */
[----:B------:R-:W0:Y:S01]  /*1000*/  LDGDEPBAR ;  /* 0x00000000000079af */ /* 0x000e220000000000 */
[C---:B------:R-:W-:Y:S01]  /*1010*/  LEA R2, P0, R7.reuse, c[0x0][0x160], 0x1 ;  /* 0x0000580007027a11 */ /* 0x040fe200078008ff */
[----:B------:R-:W-:Y:S01]  /*1020*/  UIMAD.WIDE.U32 UR18, UR8, UR6, URZ ;  /* 0x00000006081272a5 */ /* 0x000fe2000f8e003f */
[----:B------:R-:W-:Y:S01]  /*1030*/  LOP3.LUT P4, RZ, R6, 0x4, RZ, 0xc0, !PT ;  /* 0x0000000406ff7812 */ /* 0x000fe2000788c0ff */
[----:B------:R-:W-:Y:S01]  /*1040*/  UIMAD UR6, UR4, UR6, URZ ;  /* 0x00000006040672a4 */ /* 0x000fe2000f8e023f */
[----:B------:R-:W-:Y:S01]  /*1050*/  LEA.HI.X R3, R7, c[0x0][0x164], R3, 0x1, P0 ;  /* 0x0000590007037a11 */ /* 0x000fe200000f0c03 */
[----:B------:R-:W-:Y:S01]  /*1060*/  IMAD R6, R86, c[0x0][0x270], RZ ;  /* 0x00009c0056067a24 */ /* 0x000fe200078e02ff */
[C---:B------:R-:W-:Y:S01]  /*1070*/  ISETP.LT.OR P0, PT, R12.reuse, 0x1, P3 ;  /* 0x000000010c00780c */ /* 0x040fe20001f01670 */
[----:B------:R-:W-:Y:S01]  /*1080*/  IMAD.IADD R249, R17, 0x1, R0 ;  /* 0x0000000111f97824 */ /* 0x000fe200078e0200 */
[C---:B------:R-:W-:Y:S01]  /*1090*/  ISETP.LT.OR P1, PT, R12.reuse, 0x1, !P2 ;  /* 0x000000010c00780c */ /* 0x040fe20005721670 */
[----:B------:R-:W-:Y:S01]  /*10a0*/  IMAD.MOV.U32 R248, RZ, RZ, R16 ;  /* 0x000000fffff87224 */ /* 0x000fe200078e0010 */
[----:B------:R-:W-:Y:S01]  /*10b0*/  UIADD3 UR11, UR17, UR11, URZ ;  /* 0x0000000b110b7290 */ /* 0x000fe2000fffe03f */
[C---:B------:R-:W-:Y:S01]  /*10c0*/  IMAD R0, R85.reuse, c[0x0][0x274], R6 ;  /* 0x00009d0055007a24 */ /* 0x040fe200078e0206 */
[----:B------:R-:W-:Y:S01]  /*10d0*/  UIMAD UR7, UR8, UR7, UR6 ;  /* 0x00000007080772a4 */ /* 0x000fe2000f8e0206 */
[----:B------:R-:W-:Y:S01]  /*10e0*/  IMAD.WIDE.U32 R6, R85, c[0x0][0x210], R248 ;  /* 0x0000840055067a25 */ /* 0x000fe200078e00f8 */
[----:B------:R-:W-:Y:S01]  /*10f0*/  ISETP.LT.OR P2, PT, R12, 0x21, !P2 ;  /* 0x000000210c00780c */ /* 0x000fe20005741670 */
[----:B------:R2:W-:Y:S01]  /*1100*/  STL.64 [R1], R16 ;  /* 0x0000001001007387 */ /* 0x0005e20000100a00 */
[----:B------:R-:W-:-:S03]  /*1110*/  UIADD3 UR9, UR19, UR7, URZ ;  /* 0x0000000713097290 */ /* 0x000fc6000fffe03f */
[----:B------:R3:W-:Y:S01]  /*1120*/  LDGSTS.E.BYPASS.LTC128B.128 [R236+0xf080], [R2.64], !P0 ;  /* 0x0f08000002ec7fae */ /* 0x0007e2000c101d4e */
[----:B------:R-:W-:Y:S01]  /*1130*/  IADD3 R8, P0, R2, UR22, RZ ;  /* 0x0000001602087c10 */ /* 0x000fe2000ff1e0ff */
[----:B------:R-:W-:Y:S01]  /*1140*/  ULDC.64 UR6, c[0x0][0x208] ;  /* 0x0000820000067ab9 */ /* 0x000fe20000000a00 */
[----:B-1----:R-:W-:Y:S01]  /*1150*/  IMAD.WIDE.U32 R4, R85, c[0x0][0x270], R244 ;  /* 0x00009c0055047a25 */ /* 0x002fe200078e00f4 */
[----:B------:R3:W-:Y:S01]  /*1160*/  LDGSTS.E.BYPASS.LTC128B.128 [R236+0x11080], [R2.64+0x80], !P1 ;  /* 0x1108008002ec7fae */ /* 0x0007e2000c901d4e */
[----:B------:R-:W-:Y:S01]  /*1170*/  IADD3.X R9, R3, UR21, RZ, P0, !PT ;  /* 0x0000001503097c10 */ /* 0x000fe200087fe4ff */
[----:B------:R-:W-:Y:S01]  /*1180*/  USHF.L.U32 UR23, UR6, 0x5, URZ ;  /* 0x0000000506177899 */ /* 0x000fe2000800063f */
[C---:B------:R-:W-:Y:S01]  /*1190*/  ISETP.LT.OR P0, PT, R12.reuse, 0x1, !P4 ;  /* 0x000000010c00780c */ /* 0x040fe20006701670 */
[----:B------:R-:W-:Y:S01]  /*11a0*/  USHF.L.U64.HI UR7, UR6, UR20, UR7 ;  /* 0x0000001406077299 */ /* 0x000fe20008010207 */
[C---:B------:R-:W-:Y:S02]  /*11b0*/  ISETP.LT.OR P1, PT, R12.reuse, 0x21, P3 ;  /* 0x000000210c00780c */ /* 0x040fe40001f21670 */
[----:B------:R-:W-:Y:S01]  /*11c0*/  ISETP.LT.OR P3, PT, R12, 0x21, !P4 ;  /* 0x000000210c00780c */ /* 0x000fe20006761670 */
[----:B------:R-:W-:Y:S01]  /*11d0*/  USHF.L.U64.HI UR7, UR23, 0x1, UR7 ;  /* 0x0000000117077899 */ /* 0x000fe20008010207 */
[----:B------:R-:W-:-:S07]  /*11e0*/  ISETP.GE.AND P4, PT, R238, c[0x0][0x1fc], PT ;  /* 0x00007f00ee007a0c */ /* 0x000fce0003f86270 */
[----:B------:R3:W-:Y:S01]  /*11f0*/  LDGSTS.E.BYPASS.LTC128B.128 [R236+0x13080], [R2.64+0x100], !P0 ;  /* 0x1308010002ec7fae */ /* 0x0007e2000c101d4e */
[----:B------:R-:W-:Y:S01]  /*1200*/  IADD3 R10, P0, R4, UR16, RZ ;  /* 0x00000010040a7c10 */ /* 0x000fe2000ff1e0ff */
[----:B------:R-:W-:Y:S02]  /*1210*/  IMAD R4, R86, c[0x0][0x210], RZ ;  /* 0x0000840056047a24 */ /* 0x000fe400078e02ff */
[----:B------:R1:W-:Y:S01]  /*1220*/  LDGSTS.E.BYPASS.LTC128B.128 [R236+0x10080], [R8.64], !P1 ;  /* 0x1008000008ec7fae */ /* 0x0003e2000c901d4e */
[----:B------:R-:W-:Y:S01]  /*1230*/  IADD3.X R11, R5, UR11, R0, P0, !PT ;  /* 0x0000000b050b7c10 */ /* 0x000fe200087fe400 */
[----:B------:R-:W-:Y:S01]  /*1240*/  IMAD R4, R85, c[0x0][0x214], R4 ;  /* 0x0000850055047a24 */ /* 0x000fe200078e0204 */
[----:B------:R-:W-:-:S04]  /*1250*/  IADD3 R0, P0, R6, UR18, RZ ;  /* 0x0000001206007c10 */ /* 0x000fc8000ff1e0ff */
[----:B------:R-:W-:Y:S02]  /*1260*/  IADD3.X R6, R7, UR9, R4, P0, !PT ;  /* 0x0000000907067c10 */ /* 0x000fe400087fe404 */
[----:B------:R-:W-:-:S04]  /*1270*/  LEA R4, P0, R0, c[0x0][0x1f0], 0x1 ;  /* 0x00007c0000047a11 */ /* 0x000fc800078008ff */
[----:B------:R-:W-:Y:S01]  /*1280*/  LEA.HI.X R5, R0, c[0x0][0x1f4], R6, 0x1, P0 ;  /* 0x00007d0000057a11 */ /* 0x000fe200000f0c06 */
[----:B------:R-:W-:Y:S01]  /*1290*/  IMAD.U32 R0, RZ, RZ, UR22 ;  /* 0x00000016ff007e24 */ /* 0x000fe2000f8e00ff */
[----:B------:R-:W-:-:S04]  /*12a0*/  USHF.L.U32 UR22, UR23, 0x1, URZ ;  /* 0x0000000117167899 */ /* 0x000fc8000800063f */
[----:B------:R-:W-:-:S04]  /*12b0*/  IADD3 R6, P1, P0, R0, 0x80, R2 ;  /* 0x0000008000067810 */ /* 0x000fc8000783e002 */
[--C-:B------:R-:W-:Y:S02]  /*12c0*/  IADD3.X R7, RZ, UR21, R3.reuse, P1, P0 ;  /* 0x00000015ff077c10 */ /* 0x100fe40008fe0403 */
[----:B---3--:R-:W-:Y:S01]  /*12d0*/  IADD3 R2, P1, P0, R0, 0x100, R2 ;  /* 0x0000010000027810 */ /* 0x008fe2000783e002 */
[----:B------:R-:W-:Y:S02]  /*12e0*/  IMAD.U32 R0, RZ, RZ, UR22 ;  /* 0x00000016ff007e24 */ /* 0x000fe4000f8e00ff */
[----:B------:R3:W-:Y:S01]  /*12f0*/  LDGSTS.E.BYPASS.LTC128B.128 [R236+0x12080], [R6.64], !P2 ;  /* 0x1208000006ec7fae */ /* 0x0007e2000d101d4e */
[----:B------:R-:W-:Y:S01]  /*1300*/  IADD3.X R3, RZ, UR21, R3, P1, P0 ;  /* 0x00000015ff037c10 */ /* 0x000fe20008fe0403 */
[----:B-1----:R-:W-:Y:S01]  /*1310*/  IMAD R9, R86, c[0x0][0x288], RZ ;  /* 0x0000a20056097a24 */ /* 0x002fe200078e02ff */
[----:B--2---:R-:W-:Y:S01]  /*1320*/  IADD3 R16, P1, P0, R0, 0x100, R4 ;  /* 0x0000010000107810 */ /* 0x004fe2000783e004 */
[----:B------:R-:W-:Y:S01]  /*1330*/  @!P5 IMAD.SHL.U32 R0, R240, 0x10, RZ ;  /* 0x00000010f000d824 */ /* 0x000fe200078e00ff */
[----:B------:R-:W-:Y:S01]  /*1340*/  ISETP.GE.AND P2, PT, R13, c[0x0][0x1fc], PT ;  /* 0x00007f000d007a0c */ /* 0x000fe20003f46270 */
[----:B------:R1:W-:Y:S01]  /*1350*/  LDGSTS.E.BYPASS.LTC128B.128 [R236+0x14080], [R2.64], !P3 ;  /* 0x1408000002ec7fae */ /* 0x0003e2000d901d4e */
[----:B------:R-:W-:Y:S01]  /*1360*/  IADD3.X R17, RZ, UR7, R5, P1, P0 ;  /* 0x00000007ff117c10 */ /* 0x000fe20008fe0405 */
[----:B------:R-:W-:Y:S01]  /*1370*/  IMAD R9, R85, c[0x0][0x28c], R9 ;  /* 0x0000a30055097a24 */ /* 0x000fe200078e0209 */
[----:B------:R-:W-:-:S02]  /*1380*/  ISETP.GE.AND P3, PT, R247, c[0x0][0x1fc], PT ;  /* 0x00007f00f7007a0c */ /* 0x000fc40003f66270 */
[----:B------:R-:W-:Y:S02]  /*1390*/  ISETP.LT.OR P1, PT, R12, 0x1, P4 ;  /* 0x000000010c00780c */ /* 0x000fe40002721670 */
[CC--:B------:R-:W-:Y:S02]  /*13a0*/  LEA.HI R13, R14.reuse, R240.reuse, RZ, 0x2 ;  /* 0x000000f00e0d7211 */ /* 0x0c0fe400078f10ff */
[----:B---3--:R-:W-:Y:S02]  /*13b0*/  LEA.HI R7, R14, R240, RZ, 0x4 ;  /* 0x000000f00e077211 */ /* 0x008fe400078f20ff */
        /* <DEDUP_REMOVED lines=8> */
[----:B------:R-:W-:Y:S01]  /*1440*/  IADD3 R10, P0, R4, UR22, RZ ;  /* 0x00000016040a7c10 */ /* 0x000fe2000ff1e0ff */
[----:B------:R-:W-:Y:S02]  /*1450*/  ULDC UR22, c[0x0][0x168] ;  /* 0x00005a0000167ab9 */ /* 0x000fe40000000800 */
[----:B------:R-:W-:Y:S01]  /*1460*/  UISETP.GE.AND UP0, UPT, UR22, 0x1, UPT ;  /* 0x000000011600788c */ /* 0x000fe2000bf06270 */
[----:B------:R-:W-:Y:S01]  /*1470*/  IADD3.X R11, R5, UR7, RZ, P0, !PT ;  /* 0x00000007050b7c10 */ /* 0x000fe200087fe4ff */
[----:B------:R-:W-:Y:S01]  /*1480*/  ULDC.64 UR6, c[0x0][0x290] ;  /* 0x0000a40000067ab9 */ /* 0x000fe20000000a00 */
[----:B------:R-:W-:Y:S01]  /*1490*/  ISETP.LT.OR P0, PT, R12, 0x1, P2 ;  /* 0x000000010c00780c */ /* 0x000fe20001701670 */
[----:B------:R-:W-:Y:S02]  /*14a0*/  UIMAD UR20, UR4, UR6, URZ ;  /* 0x00000006041472a4 */ /* 0x000fe4000f8e023f */
[----:B------:R-:W-:-:S02]  /*14b0*/  UIMAD.WIDE.U32 UR24, UR8, UR6, URZ ;  /* 0x00000006081872a5 */ /* 0x000fc4000f8e003f */
[----:B------:R-:W-:Y:S01]  /*14c0*/  UIMAD UR20, UR8, UR7, UR20 ;  /* 0x00000007081472a4 */ /* 0x000fe2000f8e0214 */
[----:B-1----:R-:W-:Y:S01]  /*14d0*/  SHF.R.S32.HI R0, RZ, 0x2, R13 ;  /* 0x00000002ff007819 */ /* 0x002fe2000001140d */
[----:B------:R-:W-:Y:S02]  /*14e0*/  IMAD.WIDE.U32 R2, R85, c[0x0][0x288], R244 ;  /* 0x0000a20055027a25 */ /* 0x000fe400078e00f4 */
[----:B------:R-:W-:-:S04]  /*14f0*/  UIADD3 UR20, UR25, UR20, URZ ;  /* 0x0000001419147290 */ /* 0x000fc8000fffe03f */
[----:B------:R2:W-:Y:S01]  /*1500*/  LDGSTS.E.BYPASS.LTC128B.128 [R236+0x1f080], [R4.64+0x100], !P0 ;  /* 0x1f08010004ec7fae */ /* 0x0005e2000c101d4e */
[----:B------:R-:W-:-:S13]  /*1510*/  ISETP.LT.OR P0, PT, R12, 0x21, P4 ;  /* 0x000000210c00780c */ /* 0x000fda0002701670 */
[----:B------:R1:W-:Y:S01]  /*1520*/  LDGSTS.E.BYPASS.LTC128B.128 [R236+0x1c080], [R10.64], !P0 ;  /* 0x1c0800000aec7fae */ /* 0x0003e2000c101d4e */
[----:B------:R-:W-:-:S03]  /*1530*/  IADD3 R8, P0, R2, UR24, RZ ;  /* 0x0000001802087c10 */ /* 0x000fc6000ff1e0ff */
[----:B------:R1:W-:Y:S01]  /*1540*/  LDGSTS.E.BYPASS.LTC128B.128 [R236+0x1e080], [R10.64+0x80], !P1 ;  /* 0x1e0800800aec7fae */ /* 0x0003e2000c901d4e */
[----:B------:R-:W-:Y:S02]  /*1550*/  IADD3.X R9, R3, UR20, R9, P0, !PT ;  /* 0x0000001403097c10 */ /* 0x000fe400087fe409 */
[----:B------:R-:W-:Y:S02]  /*1560*/  SHF.R.S32.HI R3, RZ, 0x5, R24 ;  /* 0x00000005ff037819 */ /* 0x000fe40000011418 */
[----:B------:R-:W-:Y:S02]  /*1570*/  LEA R18, P0, R8, c[0x0][0x280], 0x2 ;  /* 0x0000a00008127a11 */ /* 0x000fe400078010ff */
[----:B--2---:R-:W-:Y:S02]  /*1580*/  SHF.R.S32.HI R5, RZ, 0x1f, R13 ;  /* 0x0000001fff057819 */ /* 0x004fe4000001140d */
[----:B------:R-:W-:Y:S02]  /*1590*/  SHF.R.S32.HI R4, RZ, 0x4, R7 ;  /* 0x00000004ff047819 */ /* 0x000fe40000011407 */
[----:B------:R-:W-:-:S02]  /*15a0*/  LEA.HI R5, R5, R0, RZ, 0x3 ;  /* 0x0000000005057211 */ /* 0x000fc400078f18ff */
[----:B------:R-:W-:Y:S02]  /*15b0*/  LEA.HI R6, R7, R4, RZ, 0x1 ;  /* 0x0000000407067211 */ /* 0x000fe400078f08ff */
[----:B------:R-:W-:Y:S02]  /*15c0*/  LOP3.LUT R2, R5, 0xfffffff8, RZ, 0xc0, !PT ;  /* 0xfffffff805027812 */ /* 0x000fe400078ec0ff */
[----:B------:R-:W-:Y:S02]  /*15d0*/  LOP3.LUT R5, R6, 0xfffffffe, RZ, 0xc0, !PT ;  /* 0xfffffffe06057812 */ /* 0x000fe400078ec0ff */
[----:B------:R-:W-:Y:S01]  /*15e0*/  LEA.HI.X R19, R8, c[0x0][0x284], R9, 0x2, P0 ;  /* 0x0000a10008137a11 */ /* 0x000fe200000f1409 */
[----:B------:R-:W-:Y:S01]  /*15f0*/  IMAD.IADD R84, R0, 0x1, -R2 ;  /* 0x0000000100547824 */ /* 0x000fe200078e0a02 */
[----:B------:R-:W-:Y:S01]  /*1600*/  LEA.HI R2, R14, R240, RZ, 0x7 ;  /* 0x000000f00e027211 */ /* 0x000fe200078f38ff */
[----:B------:R-:W-:Y:S01]  /*1610*/  IMAD.IADD R0, R4, 0x1, -R5 ;  /* 0x0000000104007824 */ /* 0x000fe200078e0a05 */
[----:B------:R-:W-:Y:S01]  /*1620*/  SHF.R.S32.HI R4, RZ, 0x1f, R24 ;  /* 0x0000001fff047819 */ /* 0x000fe20000011418 */
[----:B------:R-:W-:Y:S01]  /*1630*/  IMAD.SHL.U32 R8, R3, 0x100, RZ ;  /* 0x0000010003087824 */ /* 0x000fe200078e00ff */
[----:B------:R-:W-:Y:S01]  /*1640*/  LOP3.LUT R5, R7, 0xfffffff0, RZ, 0xc0, !PT ;  /* 0xfffffff007057812 */ /* 0x000fe200078ec0ff */
[----:B------:R-:W-:Y:S01]  /*1650*/  IMAD.SHL.U32 R9, R22, 0x8, RZ ;  /* 0x0000000816097824 */ /* 0x000fe200078e00ff */
[----:B------:R-:W-:-:S02]  /*1660*/  LEA.HI R4, R4, R3, RZ, 0x2 ;  /* 0x0000000304047211 */ /* 0x000fc400078f10ff */
[----:B------:R-:W-:Y:S01]  /*1670*/  SHF.R.S32.HI R21, RZ, 0x7, R2 ;  /* 0x00000007ff157819 */ /* 0x000fe20000011402 */
[----:B------:R-:W-:Y:S01]  /*1680*/  IMAD.IADD R2, R240, 0x1, -R5 ;  /* 0x00000001f0027824 */ /* 0x000fe200078e0a05 */
[----:B------:R-:W-:Y:S02]  /*1690*/  LOP3.LUT R5, R4, 0xfffffffc, RZ, 0xc0, !PT ;  /* 0xfffffffc04057812 */ /* 0x000fe400078ec0ff */
[----:B------:R-:W-:Y:S01]  /*16a0*/  ISETP.LT.OR P0, PT, R12, 0x21, P2 ;  /* 0x000000210c00780c */ /* 0x000fe20001701670 */
[C---:B------:R-:W-:Y:S01]  /*16b0*/  IMAD.SHL.U32 R4, R2.reuse, 0x10, RZ ;  /* 0x0000001002047824 */ /* 0x040fe200078e00ff */
[----:B------:R-:W-:Y:S01]  /*16c0*/  SHF.R.S32.HI R7, RZ, 0x1f, R2 ;  /* 0x0000001fff077819 */ /* 0x000fe20000011402 */
[----:B------:R-:W-:Y:S01]  /*16d0*/  IMAD.SHL.U32 R6, R21, 0x8, RZ ;  /* 0x0000000815067824 */ /* 0x000fe200078e00ff */
[----:B------:R-:W-:Y:S01]  /*16e0*/  LOP3.LUT P3, RZ, R2, 0x2, RZ, 0xc0, !PT ;  /* 0x0000000202ff7812 */ /* 0x000fe2000786c0ff */
[----:B------:R-:W-:Y:S01]  /*16f0*/  IMAD.IADD R12, R3, 0x1, -R5 ;  /* 0x00000001030c7824 */ /* 0x000fe200078e0a05 */
[----:B------:R-:W-:Y:S01]  /*1700*/  LOP3.LUT R3, R4, 0xf0, RZ, 0xc0, !PT ;  /* 0x000000f004037812 */ /* 0x000fe200078ec0ff */
[----:B------:R-:W-:Y:S01]  /*1710*/  IMAD.SHL.U32 R5, R84, 0x10, RZ ;  /* 0x0000001054057824 */ /* 0x000fe200078e00ff */
[----:B------:R-:W-:Y:S01]  /*1720*/  LOP3.LUT R4, R6, 0x8, RZ, 0xc0, !PT ;  /* 0x0000000806047812 */ /* 0x000fe200078ec0ff */
[----:B------:R-:W-:Y:S01]  /*1730*/  IMAD.SHL.U32 R220, R2, 0x2, RZ ;  /* 0x0000000202dc7824 */ /* 0x000fe200078e00ff */
[----:B------:R-:W-:Y:S01]  /*1740*/  LEA.HI R222, R7, R2, RZ, 0x3 ;  /* 0x0000000207de7211 */ /* 0x000fe200078f18ff */
[----:B------:R-:W-:Y:S01]  /*1750*/  IMAD.SHL.U32 R237, R12, 0x10, RZ ;  /* 0x000000100ced7824 */ /* 0x000fe200078e00ff */
[C---:B------:R-:W-:Y:S01]  /*1760*/  LOP3.LUT R15, R3.reuse, 0x100, R8, 0xf8, !PT ;  /* 0x00000100030f7812 */ /* 0x040fe200078ef808 */
[----:B------:R2:W-:Y:S01]  /*1770*/  LDGSTS.E.BYPASS.LTC128B.128 [R236+0x20080], [R16.64], !P0 ;  /* 0x2008000010ec7fae */ /* 0x0005e2000c101d4e */
[----:B------:R-:W-:-:S02]  /*1780*/  LOP3.LUT R6, R3, R4, RZ, 0xfc, !PT ;  /* 0x0000000403067212 */ /* 0x000fc400078efcff */
[C---:B------:R-:W-:Y:S01]  /*1790*/  LOP3.LUT R3, R222.reuse, 0xfffffff8, RZ, 0xc0, !PT ;  /* 0xfffffff8de037812 */ /* 0x040fe200078ec0ff */
[----:B------:R-:W-:Y:S01]  /*17a0*/  IMAD.SHL.U32 R222, R222, 0x40, RZ ;  /* 0x00000040dede7824 */ /* 0x000fe200078e00ff */
[----:B------:R-:W-:Y:S01]  /*17b0*/  LOP3.LUT R14, R4, 0x70, R5, 0xf8, !PT ;  /* 0x00000070040e7812 */ /* 0x000fe200078ef805 */
[----:B------:R-:W-:Y:S01]  /*17c0*/  IMAD.SHL.U32 R4, R0, 0x20, RZ ;  /* 0x0000002000047824 */ /* 0x000fe200078e00ff */
[----:B------:R-:W-:Y:S01]  /*17d0*/  LEA.HI R5, R12, R12, RZ, 0x1 ;  /* 0x0000000c0c057211 */ /* 0x000fe200078f08ff */
[----:B------:R-:W-:Y:S01]  /*17e0*/  IMAD.IADD R7, R2, 0x1, -R3 ;  /* 0x0000000102077824 */ /* 0x000fe200078e0a03 */
[----:B------:R-:W-:Y:S01]  /*17f0*/  LOP3.LUT R220, R6, 0x18, R220, 0x78, !PT ;  /* 0x0000001806dc7812 */ /* 0x000fe200078e78dc */
[----:B------:R-:W-:Y:S01]  /*1800*/  IMAD.MOV.U32 R2, RZ, RZ, 0x10 ;  /* 0x00000010ff027424 */ /* 0x000fe200078e00ff */
[----:B------:R-:W-:Y:S01]  /*1810*/  LOP3.LUT R3, R13, 0x3ffffffc, RZ, 0xc0, !PT ;  /* 0x3ffffffc0d037812 */ /* 0x000fe200078ec0ff */
[----:B------:R-:W-:Y:S01]  /*1820*/  IMAD.SHL.U32 R5, R5, 0x100, RZ ;  /* 0x0000010005057824 */ /* 0x000fe200078e00ff */
[----:B------:R-:W-:Y:S01]  /*1830*/  LOP3.LUT P0, RZ, R7, 0x2, RZ, 0xc0, !PT ;  /* 0x0000000207ff7812 */ /* 0x000fe2000780c0ff */
[----:B------:R-:W-:Y:S01]  /*1840*/  IMAD.SHL.U32 R6, R20, 0x40, RZ ;  /* 0x0000004014067824 */ /* 0x000fe200078e00ff */
[----:B------:R-:W-:Y:S01]  /*1850*/  LOP3.LUT R4, R4, 0x20, RZ, 0xc0, !PT ;  /* 0x0000002004047812 */ /* 0x000fe200078ec0ff */
[----:B------:R-:W-:Y:S01]  /*1860*/  IMAD.IADD R8, R240, 0x1, -R3 ;  /* 0x00000001f0087824 */ /* 0x000fe200078e0a03 */
[----:B------:R-:W-:-:S02]  /*1870*/  SEL R231, R2, 0xfffffff0, !P0 ;  /* 0xfffffff002e77807 */ /* 0x000fc40004000000 */
[----:B------:R-:W-:Y:S02]  /*1880*/  LOP3.LUT R5, R5, 0x7ffffe00, RZ, 0xc0, !PT ;  /* 0x7ffffe0005057812 */ /* 0x000fe400078ec0ff */
[----:B------:R-:W-:Y:S02]  /*1890*/  LOP3.LUT P0, RZ, R20, 0x2, RZ, 0xc0, !PT ;  /* 0x0000000214ff7812 */ /* 0x000fe4000780c0ff */
[----:B------:R-:W-:Y:S01]  /*18a0*/  LOP3.LUT R3, R6, 0x1c0, RZ, 0xc0, !PT ;  /* 0x000001c006037812 */ /* 0x000fe200078ec0ff */
[----:B-1----:R-:W-:Y:S01]  /*18b0*/  IMAD R11, R8, 0x2, R5 ;  /* 0x00000002080b7824 */ /* 0x002fe200078e0205 */
[----:B------:R-:W-:Y:S01]  /*18c0*/  SEL R217, R2, 0xfffffff0, !P0 ;  /* 0xfffffff002d97807 */ /* 0x000fe20004000000 */
[----:B------:R-:W-:Y:S01]  /*18d0*/  IMAD.SHL.U32 R6, R12, 0x100, RZ ;  /* 0x000001000c067824 */ /* 0x000fe200078e00ff */
[----:B------:R-:W-:Y:S02]  /*18e0*/  LOP3.LUT R5, R3, 0x30, R237, 0xf8, !PT ;  /* 0x0000003003057812 */ /* 0x000fe400078ef8ed */
[----:B------:R-:W-:-:S02]  /*18f0*/  SHF.R.U32.HI R2, RZ, 0x3, R15 ;  /* 0x00000003ff027819 */ /* 0x000fc4000001160f */
[--C-:B------:R-:W-:Y:S02]  /*1900*/  LOP3.LUT R8, R5, 0x8, R23.reuse, 0xf8, !PT ;  /* 0x0000000805087812 */ /* 0x100fe400078ef817 */
[----:B------:R-:W-:Y:S02]  /*1910*/  LOP3.LUT R223, R2, 0x38, RZ, 0xc0, !PT ;  /* 0x0000003802df7812 */ /* 0x000fe400078ec0ff */
[----:B------:R-:W-:Y:S02]  /*1920*/  LOP3.LUT R5, R3, 0x8, R23, 0xf8, !PT ;  /* 0x0000000803057812 */ /* 0x000fe400078ef817 */
[----:B------:R-:W-:Y:S01]  /*1930*/  SHF.R.U32.HI R2, RZ, 0x3, R3 ;  /* 0x00000003ff027819 */ /* 0x000fe20000011603 */
[----:B------:R-:W-:Y:S01]  /*1940*/  IMAD.SHL.U32 R3, R7, 0x40, RZ ;  /* 0x0000004007037824 */ /* 0x000fe200078e00ff */
[----:B------:R-:W-:Y:S01]  /*1950*/  LOP3.LUT R9, R4, 0x18, R9, 0xf8, !PT ;  /* 0x0000001804097812 */ /* 0x000fe200078ef809 */
[----:B------:R-:W-:Y:S01]  /*1960*/  IMAD.SHL.U32 R4, R0, 0x8, RZ ;  /* 0x0000000800047824 */ /* 0x000fe200078e00ff */
[----:B------:R-:W-:-:S02]  /*1970*/  LOP3.LUT R216, R5, R2, RZ, 0x3c, !PT ;  /* 0x0000000205d87212 */ /* 0x000fc400078e3cff */
[----:B------:R-:W-:Y:S02]  /*1980*/  LOP3.LUT R3, R3, 0x1c0, RZ, 0xc0, !PT ;  /* 0x000001c003037812 */ /* 0x000fe400078ec0ff */
[----:B------:R-:W-:Y:S01]  /*1990*/  LOP3.LUT R10, R14, 0x100, R6, 0xf8, !PT ;  /* 0x000001000e0a7812 */ /* 0x000fe200078ef806 */
[----:B------:R-:W-:Y:S01]  /*19a0*/  IMAD R216, R21, 0x200, R216 ;  /* 0x0000020015d87824 */ /* 0x000fe200078e02d8 */
[----:B------:R-:W-:Y:S02]  /*19b0*/  LOP3.LUT R2, R8, R2, RZ, 0x3c, !PT ;  /* 0x0000000208027212 */ /* 0x000fe400078e3cff */
[----:B------:R-:W-:Y:S02]  /*19c0*/  LOP3.LUT R6, R4, 0x8, RZ, 0xc0, !PT ;  /* 0x0000000804067812 */ /* 0x000fe400078ec0ff */
[----:B------:R-:W-:Y:S01]  /*19d0*/  LOP3.LUT P1, RZ, R7, 0x4, RZ, 0xc0, !PT ;  /* 0x0000000407ff7812 */ /* 0x000fe2000782c0ff */
[----:B------:R-:W-:Y:S01]  /*19e0*/  IMAD R227, R0, 0x200, R2 ;  /* 0x0000020000e37824 */ /* 0x000fe200078e0202 */
[----:B------:R-:W-:-:S02]  /*19f0*/  SHF.R.U32.HI R4, RZ, 0x3, R3 ;  /* 0x00000003ff047819 */ /* 0x000fc40000011603 */
[----:B------:R-:W-:Y:S02]  /*1a00*/  LOP3.LUT R7, R24, 0xffffffe0, RZ, 0xc0, !PT ;  /* 0xffffffe018077812 */ /* 0x000fe400078ec0ff */
[----:B------:R-:W-:Y:S01]  /*1a10*/  LOP3.LUT R222, R222, 0xfffffe00, RZ, 0xc0, !PT ;  /* 0xfffffe00dede7812 */ /* 0x000fe200078ec0ff */
[----:B------:R-:W-:Y:S01]  /*1a20*/  CS2R R24, SRZ ;  /* 0x0000000000187805 */ /* 0x000fe2000001ff00 */
[----:B------:R-:W-:Y:S01]  /*1a30*/  PLOP3.LUT P0, PT, PT, PT, UP0, 0x80, 0x0 ;  /* 0x000000000000781c */ /* 0x000fe20003f0f008 */
[----:B------:R-:W-:Y:S01]  /*1a40*/  IMAD.IADD R7, R240, 0x1, -R7 ;  /* 0x00000001f0077824 */ /* 0x000fe200078e0a07 */
[----:B------:R-:W-:Y:S01]  /*1a50*/  LOP3.LUT R0, R4, R3, R6, 0x1e, !PT ;  /* 0x0000000304007212 */ /* 0x000fe200078e1e06 */
[----:B------:R-:W-:Y:S01]  /*1a60*/  IMAD R2, R12, 0x400, R222 ;  /* 0x000004000c027824 */ /* 0x000fe200078e02de */
[----:B------:R-:W-:Y:S01]  /*1a70*/  LOP3.LUT R3, R4, R9, R3, 0x1e, !PT ;  /* 0x0000000904037212 */ /* 0x000fe200078e1e03 */
[----:B------:R-:W-:Y:S01]  /*1a80*/  @!P5 IMAD.SHL.U32 R4, R240, 0x10, RZ ;  /* 0x00000010f004d824 */ /* 0x000fe200078e00ff */
[----:B------:R-:W-:Y:S01]  /*1a90*/  SHF.R.U32.HI R5, RZ, 0x3, R10 ;  /* 0x00000003ff057819 */ /* 0x000fe2000001160a */
[----:B------:R-:W-:Y:S01]  /*1aa0*/  IMAD.IADD R228, R2, 0x1, R0 ;  /* 0x0000000102e47824 */ /* 0x000fe200078e0200 */
[----:B------:R-:W-:Y:S01]  /*1ab0*/  LOP3.LUT R222, R3, R222, RZ, 0xfc, !PT ;  /* 0x000000de03de7212 */ /* 0x000fe200078efcff */
[----:B------:R-:W-:Y:S01]  /*1ac0*/  IMAD.MOV.U32 R2, RZ, RZ, 0x20 ;  /* 0x00000020ff027424 */ /* 0x000fe200078e00ff */
[----:B------:R-:W-:Y:S01]  /*1ad0*/  SHF.R.S32.HI R3, RZ, 0x1f, R7 ;  /* 0x0000001fff037819 */ /* 0x000fe20000011407 */
[----:B------:R2:W-:Y:S01]  /*1ae0*/  @!P5 LDGSTS.E.BYPASS.LTC128B.128 [R4+0x21280], [R18.64] ;  /* 0x212800001204dfae */ /* 0x0005e2000b901d4e */
[----:B------:R-:W-:-:S02]  /*1af0*/  LOP3.LUT P2, RZ, R20, 0x4, RZ, 0xc0, !PT ;  /* 0x0000000414ff7812 */ /* 0x000fc4000784c0ff */
[----:B------:R-:W-:Y:S01]  /*1b00*/  LOP3.LUT R5, R10, 0x28, R5, 0x78, !PT ;  /* 0x000000280a057812 */ /* 0x000fe200078e7805 */
[----:B------:R-:W0:Y:S01]  /*1b10*/  LDGDEPBAR ;  /* 0x00000000000079af */ /* 0x000e220000000000 */
[----:B------:R-:W-:Y:S02]  /*1b20*/  LEA.HI R3, R3, R7, RZ, 0x2 ;  /* 0x0000000703037211 */ /* 0x000fe400078f10ff */
[----:B------:R-:W-:Y:S01]  /*1b30*/  SEL R218, R2, 0xffffffe0, !P2 ;  /* 0xffffffe002da7807 */ /* 0x000fe20005000000 */
[----:B------:R-:W0:Y:S01]  /*1b40*/  LDGDEPBAR ;  /* 0x00000000000079af */ /* 0x000e220000000000 */
[----:B------:R-:W-:Y:S01]  /*1b50*/  LOP3.LUT R223, R223, R15, R6, 0x1e, !PT ;  /* 0x0000000fdfdf7212 */ /* 0x000fe200078e1e06 */
[----:B------:R-:W-:Y:S01]  /*1b60*/  IMAD.IADD R5, R11, 0x1, R5 ;  /* 0x000000010b057824 */ /* 0x000fe200078e0205 */
[----:B------:R-:W-:Y:S02]  /*1b70*/  SEL R221, R221, 0xe0, !P3 ;  /* 0x000000e0dddd7807 */ /* 0x000fe40005800000 */
[----:B------:R-:W-:-:S02]  /*1b80*/  LEA.HI.SX32 R237, R3, R237, 0x1e ;  /* 0x000000ed03ed7211 */ /* 0x000fc400078ff2ff */
[----:B------:R-:W-:Y:S01]  /*1b90*/  SEL R2, R2, 0xffffffe0, !P1 ;  /* 0xffffffe002027807 */ /* 0x000fe20004800000 */
[----:B------:R-:W-:Y:S05]  /*1ba0*/  @!P0 BRA `(.L_x_686) ;  /* 0x0000473000008947 */ /* 0x000fea0003800000 */
[----:B------:R-:W-:Y:S01]  /*1bb0*/  LOP3.LUT R3, R3, 0xfffffffc, RZ, 0xc0, !PT ;  /* 0xfffffffc03037812 */ /* 0x000fe200078ec0ff */
[----:B------:R-:W-:Y:S01]  /*1bc0*/  IMAD.MOV.U32 R8, RZ, RZ, -0x50 ;  /* 0xffffffb0ff087424 */ /* 0x000fe200078e00ff */
[----:B------:R-:W-:Y:S01]  /*1bd0*/  LEA.HI R0, R21, R21, RZ, 0x1 ;  /* 0x0000001515007211 */ /* 0x000fe200078f08ff */
[----:B------:R-:W-:Y:S01]  /*1be0*/  ULDC.64 UR6, c[0x0][0x240] ;  /* 0x0000900000067ab9 */ /* 0x000fe20000000a00 */
[--C-:B------:R-:W-:Y:S01]  /*1bf0*/  SHF.R.S32.HI R241, RZ, 0x1f, R240.reuse ;  /* 0x0000001ffff17819 */ /* 0x100fe200000114f0 */
[----:B------:R-:W-:Y:S01]  /*1c00*/  IMAD.IADD R7, R7, 0x1, -R3 ;  /* 0x0000000107077824 */ /* 0x000fe200078e0a03 */
[----:B------:R-:W-:Y:S01]  /*1c10*/  LOP3.LUT R0, R0, 0xfffffffe, RZ, 0xc0, !PT ;  /* 0xfffffffe00007812 */ /* 0x000fe200078ec0ff */
[----:B------:R-:W-:Y:S01]  /*1c20*/  IMAD R3, R86, c[0x0][0x238], RZ ;  /* 0x00008e0056037a24 */ /* 0x000fe200078e02ff */
[----:B------:R-:W-:Y:S01]  /*1c30*/  SHF.L.U32 R234, R5, 0x1, RZ ;  /* 0x0000000105ea7819 */ /* 0x000fe200000006ff */
[----:B--2---:R-:W-:Y:S01]  /*1c40*/  IMAD.WIDE.U32 R4, R85, c[0x0][0x238], R240 ;  /* 0x00008e0055047a25 */ /* 0x004fe200078e00f0 */
[----:B------:R-:W-:Y:S01]  /*1c50*/  SHF.L.U32 R225, R228, 0x1, RZ ;  /* 0x00000001e4e17819 */ /* 0x000fe200000006ff */
[----:B------:R-:W-:Y:S01]  /*1c60*/  UIMAD UR6, UR4, UR6, URZ ;  /* 0x00000006040672a4 */ /* 0x000fe2000f8e023f */
[----:B------:R-:W-:Y:S01]  /*1c70*/  LOP3.LUT P0, RZ, R84, 0x1, RZ, 0xc0, !PT ;  /* 0x0000000154ff7812 */ /* 0x000fe2000780c0ff */
[----:B------:R-:W-:Y:S01]  /*1c80*/  IMAD.IADD R6, R21, 0x1, -R0 ;  /* 0x0000000115067824 */ /* 0x000fe200078e0a00 */
[----:B------:R-:W-:Y:S01]  /*1c90*/  UIADD3 UR22, UR22, 0x3f, URZ ;  /* 0x0000003f16167890 */ /* 0x000fe2000fffe03f */
[----:B------:R-:W-:Y:S01]  /*1ca0*/  IMAD R0, R85, c[0x0][0x23c], R3 ;  /* 0x00008f0055007a24 */ /* 0x000fe200078e0203 */
[----:B------:R-:W-:Y:S01]  /*1cb0*/  UIMAD UR7, UR8, UR7, UR6 ;  /* 0x00000007080772a4 */ /* 0x000fe2000f8e0206 */
[----:B------:R-:W-:Y:S01]  /*1cc0*/  IMAD.SHL.U32 R216, R216, 0x2, RZ ;  /* 0x00000002d8d87824 */ /* 0x000fe200078e00ff */
[----:B------:R-:W-:Y:S01]  /*1cd0*/  USHF.R.S32.HI UR6, URZ, 0x1f, UR22 ;  /* 0x0000001f3f067899 */ /* 0x000fe20008011416 */
[----:B------:R-:W-:Y:S01]  /*1ce0*/  IMAD.IADD R5, R5, 0x1, R0 ;  /* 0x0000000105057824 */ /* 0x000fe200078e0200 */
[----:B------:R-:W-:Y:S01]  /*1cf0*/  MOV R0, UR8 ;  /* 0x0000000800007c02 */ /* 0x000fe20008000f00 */
[----:B------:R-:W-:Y:S01]  /*1d00*/  IMAD R8, R87, R8, c[0x0][0x198] ;  /* 0x0000660057087624 */ /* 0x000fe200078e0208 */
[----:B------:R-:W-:Y:S01]  /*1d10*/  IADD3 R3, R234, 0x21480, RZ ;  /* 0x00021480ea037810 */ /* 0x000fe20007ffe0ff */
[----:B------:R-:W-:Y:S01]  /*1d20*/  IMAD.SHL.U32 R220, R220, 0x2, RZ ;  /* 0x00000002dcdc7824 */ /* 0x000fe200078e00ff */
[-C--:B------:R-:W-:Y:S01]  /*1d30*/  LEA R217, R217, R216.reuse, 0x1 ;  /* 0x000000d8d9d97211 */ /* 0x080fe200078e08ff */
[----:B------:R-:W-:Y:S01]  /*1d40*/  IMAD.WIDE.U32 R10, R0, c[0x0][0x240], R4 ;  /* 0x00009000000a7a25 */ /* 0x000fe200078e0004 */
[----:B------:R-:W-:Y:S01]  /*1d50*/  IADD3 R0, R225, 0x1b080, RZ ;  /* 0x0001b080e1007810 */ /* 0x000fe20007ffe0ff */
[----:B------:R-:W-:Y:S01]  /*1d60*/  ULEA.HI UR6, UR6, UR22, URZ, 0x6 ;  /* 0x0000001606067291 */ /* 0x000fe2000f8f303f */
[----:B------:R-:W-:Y:S01]  /*1d70*/  IADD3 R235, R234, 0x215a0, RZ ;  /* 0x000215a0eaeb7810 */ /* 0x000fe20007ffe0ff */
[----:B------:R-:W-:Y:S01]  /*1d80*/  IMAD R6, R6, -0x8, R8 ;  /* 0xfffffff806067824 */ /* 0x000fe200078e0208 */
[----:B------:R1:W-:Y:S01]  /*1d90*/  STL.64 [R1+0x10], R10 ;  /* 0x0000100a01007387 */ /* 0x0003e20000100a00 */
[----:B------:R-:W-:Y:S01]  /*1da0*/  IMAD R224, R2, 0x2, R0 ;  /* 0x0000000202e07824 */ /* 0x000fe200078e0200 */
[----:B------:R-:W-:Y:S01]  /*1db0*/  IADD3 R0, R236, 0xf080, RZ ;  /* 0x0000f080ec007810 */ /* 0x000fe20007ffe0ff */
[----:B------:R-:W-:Y:S01]  /*1dc0*/  IMAD.SHL.U32 R230, R231, 0x2, RZ ;  /* 0x00000002e7e67824 */ /* 0x000fe200078e00ff */
[----:B------:R-:W-:Y:S01]  /*1dd0*/  LEA R219, R218, R216, 0x1 ;  /* 0x000000d8dadb7211 */ /* 0x000fe200078e08ff */
[----:B------:R-:W-:Y:S01]  /*1de0*/  UMOV UR26, 0x6 ;  /* 0x00000006001a7882 */ /* 0x000fe20000000000 */
[----:B------:R-:W-:Y:S01]  /*1df0*/  @P0 IADD3 R235, R3, 0xe0, RZ ;  /* 0x000000e003eb0810 */ /* 0x000fe20007ffe0ff */
[----:B------:R1:W-:Y:S01]  /*1e00*/  STL [R1+0x18], R0 ;  /* 0x0000180001007387 */ /* 0x0003e20000100800 */
[----:B------:R-:W-:Y:S01]  /*1e10*/  ULDC UR23, c[0x0][0x17c] ;  /* 0x00005f0000177ab9 */ /* 0x000fe20000000800 */
[----:B------:R-:W-:Y:S01]  /*1e20*/  IMAD R233, R7, -0x2, R6 ;  /* 0xfffffffe07e97824 */ /* 0x000fe200078e0206 */
[----:B------:R-:W-:Y:S01]  /*1e30*/  LEA R223, R223, 0x23c80, 0x1 ;  /* 0x00023c80dfdf7811 */ /* 0x000fe200078e08ff */
[----:B------:R-:W-:Y:S01]  /*1e40*/  CS2R R170, SRZ ;  /* 0x0000000000aa7805 */ /* 0x000fe2000001ff00 */
[----:B------:R-:W-:Y:S01]  /*1e50*/  LEA R222, R222, 0x80, 0x1 ;  /* 0x00000080dede7811 */ /* 0x000fe200078e08ff */
[----:B------:R-:W-:Y:S01]  /*1e60*/  CS2R R168, SRZ ;  /* 0x0000000000a87805 */ /* 0x000fe2000001ff00 */
[----:B------:R-:W-:Y:S01]  /*1e70*/  IADD3 R229, R228, R2, RZ ;  /* 0x00000002e4e57210 */ /* 0x000fe20007ffe0ff */
        /* <DEDUP_REMOVED lines=59> */
[----:B------:R-:W-:Y:S01]  /*2230*/  LEA R218, R218, R217, 0x1 ;  /* 0x000000d9dada7211 */ /* 0x000fe200078e08ff */
[----:B------:R-:W-:Y:S01]  /*2240*/  IMAD.IADD R226, R225, 0x1, R230 ;  /* 0x00000001e1e27824 */ /* 0x000fe200078e02e6 */
[----:B------:R-:W-:Y:S01]  /*2250*/  IADD3 R252, R11, UR7, RZ ;  /* 0x000000070bfc7c10 */ /* 0x000fe2000fffe0ff */
[----:B------:R-:W-:-:S02]  /*2260*/  USHF.L.U32 UR21, UR10, 0x6, URZ ;  /* 0x000000060a157899 */ /* 0x000fc4000800063f */
[----:B------:R-:W-:Y:S02]  /*2270*/  USHF.L.U64.HI UR10, UR10, UR26, UR23 ;  /* 0x0000001a0a0a7299 */ /* 0x000fe40008010217 */
[----:B------:R-:W-:Y:S02]  /*2280*/  UMOV UR4, URZ ;  /* 0x0000003f00047c82 */ /* 0x000fe40008000000 */
[----:B------:R-:W-:Y:S02]  /*2290*/  UMOV UR28, 0x1 ;  /* 0x00000001001c7882 */ /* 0x000fe40000000000 */
[----:B------:R-:W-:Y:S02]  /*22a0*/  UMOV UR23, URZ ;  /* 0x0000003f00177c82 */ /* 0x000fe40008000000 */
[----:B------:R-:W-:Y:S02]  /*22b0*/  USHF.R.S32.HI UR26, URZ, 0x6, UR6 ;  /* 0x000000063f1a7899 */ /* 0x000fe40008011406 */
[----:B------:R-:W-:-:S03]  /*22c0*/  ULDC UR22, c[0x0][0x168] ;  /* 0x00005a0000167ab9 */ /* 0x000fc60000000800 */
[----:B-1----:R-:W-:-:S07]  /*22d0*/  IADD3 R232, R228, R231, RZ ;  /* 0x000000e7e4e87210 */ /* 0x002fce0007ffe0ff */
.L_x_689:
[----:B------:R-:W-:Y:S04]  /*22e0*/  DEPBAR.LE SB0, 0x1 ;  /* 0x000080400000791a */ /* 0x000fe80000000000 */
[----:B------:R-:W-:Y:S01]  /*22f0*/  BAR.SYNC.DEFER_BLOCKING 0x0 ;  /* 0x0000000000007b1d */ /* 0x000fe20000010000 */
[----:B------:R-:W-:Y:S01]  /*2300*/  MOV R0, UR4 ;  /* 0x0000000400007c02 */ /* 0x000fe20008000f00 */
[----:B------:R-:W-:Y:S01]  /*2310*/  UIADD3 UR27, UR23, 0x1, URZ ;  /* 0x00000001171b7890 */ /* 0x000fe2000fffe03f */
[----:B------:R-:W-:Y:S03]  /*2320*/  MOV R18, UR4 ;  /* 0x0000000400127c02 */ /* 0x000fe60008000f00 */
[----:B------:R-:W-:Y:S01]  /*2330*/  IMAD R0, R0, 0x3000, R228 ;  /* 0x0000300000007824 */ /* 0x000fe200078e02e4 */
[----:B------:R-:W-:Y:S01]  /*2340*/  UISETP.GE.AND UP0, UPT, UR27, UR26, UPT ;  /* 0x0000001a1b00728c */ /* 0x000fe2000bf06270 */
[----:B------:R-:W-:Y:S03]  /*2350*/  IMAD R18, R18, 0x3000, R229 ;  /* 0x0000300012127824 */ /* 0x000fe600078e02e5 */
[----:B------:R-:W-:Y:S02]  /*2360*/  SHF.L.U32 R174, R0, 0x1, RZ ;  /* 0x0000000100ae7819 */ /* 0x000fe400000006ff */
[----:B------:R-:W-:Y:S02]  /*2370*/  MOV R0, UR4 ;  /* 0x0000000400007c02 */ /* 0x000fe40008000f00 */
[----:B------:R-:W-:Y:S02]  /*2380*/  SHF.L.U32 R175, R18, 0x1, RZ ;  /* 0x0000000112af7819 */ /* 0x000fe400000006ff */
[----:B------:R-:W-:Y:S01]  /*2390*/  PLOP3.LUT P0, PT, PT, PT, UP0, 0x80, 0x0 ;  /* 0x000000000000781c */ /* 0x000fe20003f0f008 */
[----:B------:R-:W-:Y:S05]  /*23a0*/  IMAD R0, R0, 0x3000, R231 ;  /* 0x0000300000007824 */ /* 0x000fea00078e02e7 */
[-C--:B------:R-:W-:Y:S01]  /*23b0*/  IADD3 R4, R228, R0.reuse, RZ ;  /* 0x00000000e4047210 */ /* 0x080fe20007ffe0ff */
[----:B------:R-:W-:Y:S01]  /*23c0*/  LDSM.16.M88.2 R2, [R216+0x80] ;  /* 0x00008000d802783b */ /* 0x000fe20000000100 */
[----:B------:R-:W-:Y:S02]  /*23d0*/  IADD3 R0, R229, R0, RZ ;  /* 0x00000000e5007210 */ /* 0x000fe40007ffe0ff */
[----:B------:R-:W-:Y:S01]  /*23e0*/  SHF.L.U32 R4, R4, 0x1, RZ ;  /* 0x0000000104047819 */ /* 0x000fe200000006ff */
[----:B------:R-:W1:Y:S01]  /*23f0*/  LDSM.16.M88.4 R20, [R174+0xf080] ;  /* 0x00f08000ae14783b */ /* 0x000e620000000200 */
[----:B------:R-:W-:Y:S02]  /*2400*/  SHF.L.U32 R176, R0, 0x1, RZ ;  /* 0x0000000100b07819 */ /* 0x000fe400000006ff */
[----:B------:R-:W-:Y:S01]  /*2410*/  MOV R0, UR4 ;  /* 0x0000000400007c02 */ /* 0x000fe20008000f00 */
[----:B------:R-:W2:Y:S04]  /*2420*/  LDSM.16.M88.2 R8, [R216+0x880] ;  /* 0x00088000d808783b */ /* 0x000ea80000000100 */
[----:B------:R-:W3:Y:S01]  /*2430*/  LDSM.16.M88.2 R12, [R216+0x1080] ;  /* 0x00108000d80c783b */ /* 0x000ee20000000100 */
[----:B------:R-:W-:Y:S03]  /*2440*/  IMAD R0, R0, 0x3000, R232 ;  /* 0x0000300000007824 */ /* 0x000fe600078e02e8 */
[----:B------:R1:W-:Y:S02]  /*2450*/  LDSM.16.M88.4 R88, [R4+0xf080] ;  /* 0x00f080000458783b */ /* 0x0003e40000000200 */
[----:B------:R-:W-:Y:S02]  /*2460*/  SHF.L.U32 R0, R0, 0x1, RZ ;  /* 0x0000000100007819 */ /* 0x000fe400000006ff */
[----:B------:R-:W4:Y:S04]  /*2470*/  LDSM.16.M88.2 R16, [R216+0x1880] ;  /* 0x00188000d810783b */ /* 0x000f280000000100 */
[----:B------:R-:W5:Y:S04]  /*2480*/  LDSM.16.M88.2 R84, [R216+0x2080] ;  /* 0x00208000d854783b */ /* 0x000f680000000100 */
[----:B------:R-:W4:Y:S04]  /*2490*/  LDSM.16.M88.2 R86, [R217+0x80] ;  /* 0x00008000d956783b */ /* 0x000f280000000100 */
[----:B------:R-:W-:Y:S04]  /*24a0*/  LDSM.16.M88.2 R92, [R217+0x1080] ;  /* 0x00108000d95c783b */ /* 0x000fe80000000100 */
[----:B------:R-:W-:Y:S04]  /*24b0*/  LDSM.16.M88.2 R94, [R217+0x1880] ;  /* 0x00188000d95e783b */ /* 0x000fe80000000100 */
[----:B------:R-:W-:Y:S01]  /*24c0*/  LDSM.16.M88.2 R96, [R217+0x2080] ;  /* 0x00208000d960783b */ /* 0x000fe20000000100 */
[C---:B-1----:R-:W-:Y:S03]  /*24d0*/  HMMA.16816.F32.BF16 R4, R20.reuse, R2, RZ ;  /* 0x000000021404723c */ /* 0x042fe600000418ff */
[----:B------:R-:W1:Y:S04]  /*24e0*/  LDSM.16.M88.2 R2, [R217+0x880] ;  /* 0x00088000d902783b */ /* 0x000e680000000100 */
[----:B------:R-:W-:Y:S01]  /*24f0*/  LDSM.16.M88.2 R98, [R219+0x80] ;  /* 0x00008000db62783b */ /* 0x000fe20000000100 */
[C---:B--2---:R-:W-:Y:S03]  /*2500*/  HMMA.16816.F32.BF16 R8, R20.reuse, R8, RZ ;  /* 0x000000081408723c */ /* 0x044fe600000418ff */
[----:B------:R-:W2:Y:S04]  /*2510*/  LDSM.16.M88.4 R100, [R175+0xf080] ;  /* 0x00f08000af64783b */ /* 0x000ea80000000200 */
[----:B------:R-:W-:Y:S01]  /*2520*/  LDSM.16.M88.2 R104, [R219+0x2080] ;  /* 0x00208000db68783b */ /* 0x000fe20000000100 */
[C---:B---3--:R-:W-:Y:S03]  /*2530*/  HMMA.16816.F32.BF16 R12, R20.reuse, R12, RZ ;  /* 0x0000000c140c723c */ /* 0x048fe600000418ff */
[----:B------:R-:W-:Y:S04]  /*2540*/  LDSM.16.M88.4 R108, [R176+0xf080] ;  /* 0x00f08000b06c783b */ /* 0x000fe80000000200 */
[----:B------:R-:W-:Y:S01]  /*2550*/  LDSM.16.M88.2 R172, [R217+0x2880] ;  /* 0x00288000d9ac783b */ /* 0x000fe20000000100 */
[C---:B----4-:R-:W-:Y:S08]  /*2560*/  HMMA.16816.F32.BF16 R16, R20.reuse, R16, RZ ;  /* 0x000000101410723c */ /* 0x050ff000000418ff */
[----:B-----5:R-:W-:Y:S01]  /*2570*/  HMMA.16816.F32.BF16 R20, R20, R84, RZ ;  /* 0x000000541414723c */ /* 0x020fe200000418ff */
[----:B------:R-:W3:Y:S07]  /*2580*/  LDSM.16.M88.2 R84, [R219+0x880] ;  /* 0x00088000db54783b */ /* 0x000eee0000000100 */
[C---:B------:R-:W-:Y:S01]  /*2590*/  HMMA.16816.F32.BF16 R4, R88.reuse, R86, R4 ;  /* 0x000000565804723c */ /* 0x040fe20000041804 */
[----:B------:R-:W4:Y:S07]  /*25a0*/  LDSM.16.M88.2 R86, [R219+0x1080] ;  /* 0x00108000db56783b */ /* 0x000f2e0000000100 */
[C---:B-1----:R-:W-:Y:S01]  /*25b0*/  HMMA.16816.F32.BF16 R8, R88.reuse, R2, R8 ;  /* 0x000000025808723c */ /* 0x042fe20000041808 */
[----:B------:R-:W1:Y:S07]  /*25c0*/  LDSM.16.M88.2 R2, [R219+0x1880] ;  /* 0x00188000db02783b */ /* 0x000e6e0000000100 */
[C---:B------:R-:W-:Y:S01]  /*25d0*/  HMMA.16816.F32.BF16 R12, R88.reuse, R92, R12 ;  /* 0x0000005c580c723c */ /* 0x040fe2000004180c */
[----:B------:R-:W5:Y:S07]  /*25e0*/  LDSM.16.M88.2 R92, [R218+0x80] ;  /* 0x00008000da5c783b */ /* 0x000f6e0000000100 */
[C---:B------:R-:W-:Y:S01]  /*25f0*/  HMMA.16816.F32.BF16 R16, R88.reuse, R94, R16 ;  /* 0x0000005e5810723c */ /* 0x040fe20000041810 */
[----:B------:R-:W-:Y:S07]  /*2600*/  LDSM.16.M88.2 R94, [R218+0x2080] ;  /* 0x00208000da5e783b */ /* 0x000fee0000000100 */
[----:B------:R-:W-:Y:S01]  /*2610*/  HMMA.16816.F32.BF16 R20, R88, R96, R20 ;  /* 0x000000605814723c */ /* 0x000fe20000041814 */
[----:B------:R-:W5:Y:S04]  /*2620*/  LDSM.16.M88.2 R88, [R218+0x880] ;  /* 0x00088000da58783b */ /* 0x000f680000000100 */
[----:B------:R-:W-:Y:S03]  /*2630*/  LDSM.16.M88.2 R90, [R218+0x1880] ;  /* 0x00188000da5a783b */ /* 0x000fe60000000100 */
[C---:B--2---:R-:W-:Y:S01]  /*2640*/  HMMA.16816.F32.BF16 R4, R100.reuse, R98, R4 ;  /* 0x000000626404723c */ /* 0x044fe20000041804 */
[----:B------:R-:W-:Y:S07]  /*2650*/  LDSM.16.M88.4 R96, [R174+0x11080] ;  /* 0x01108000ae60783b */ /* 0x000fee0000000200 */
[C---:B---3--:R-:W-:Y:S01]  /*2660*/  HMMA.16816.F32.BF16 R8, R100.reuse, R84, R8 ;  /* 0x000000546408723c */ /* 0x048fe20000041808 */
[----:B------:R-:W2:Y:S07]  /*2670*/  LDSM.16.M88.2 R84, [R218+0x1080] ;  /* 0x00108000da54783b */ /* 0x000eae0000000100 */
[C---:B----4-:R-:W-:Y:S01]  /*2680*/  HMMA.16816.F32.BF16 R12, R100.reuse, R86, R12 ;  /* 0x00000056640c723c */ /* 0x050fe2000004180c */
[----:B------:R-:W3:Y:S07]  /*2690*/  LDSM.16.M88.2 R86, [R216+0x2880] ;  /* 0x00288000d856783b */ /* 0x000eee0000000100 */
[C---:B-1----:R-:W-:Y:S01]  /*26a0*/  HMMA.16816.F32.BF16 R16, R100.reuse, R2, R16 ;  /* 0x000000026410723c */ /* 0x042fe20000041810 */
[----:B------:R-:W1:Y:S07]  /*26b0*/  LDSM.16.M88.2 R2, [R216+0x3080] ;  /* 0x00308000d802783b */ /* 0x000e6e0000000100 */
[----:B------:R-:W-:Y:S01]  /*26c0*/  HMMA.16816.F32.BF16 R20, R100, R104, R20 ;  /* 0x000000686414723c */ /* 0x000fe20000041814 */
[----:B------:R-:W-:Y:S04]  /*26d0*/  LDSM.16.M88.2 R100, [R216+0x4080] ;  /* 0x00408000d864783b */ /* 0x000fe80000000100 */
[----:B------:R-:W-:Y:S03]  /*26e0*/  LDSM.16.M88.2 R102, [R216+0x4880] ;  /* 0x00488000d866783b */ /* 0x000fe60000000100 */
[C---:B-----5:R-:W-:Y:S01]  /*26f0*/  HMMA.16816.F32.BF16 R4, R108.reuse, R92, R4 ;  /* 0x0000005c6c04723c */ /* 0x060fe20000041804 */
[----:B------:R-:W4:Y:S04]  /*2700*/  LDSM.16.M88.2 R92, [R216+0x3880] ;  /* 0x00388000d85c783b */ /* 0x000f280000000100 */
[----:B------:R-:W5:Y:S03]  /*2710*/  LDSM.16.M88.4 R104, [R0+0x11080] ;  /* 0x011080000068783b */ /* 0x000f660000000200 */
[C---:B------:R-:W-:Y:S01]  /*2720*/  HMMA.16816.F32.BF16 R8, R108.reuse, R88, R8 ;  /* 0x000000586c08723c */ /* 0x040fe20000041808 */
[----:B------:R-:W-:Y:S07]  /*2730*/  LDSM.16.M88.2 R88, [R217+0x4080] ;  /* 0x00408000d958783b */ /* 0x000fee0000000100 */
[C---:B--2---:R-:W-:Y:S01]  /*2740*/  HMMA.16816.F32.BF16 R12, R108.reuse, R84, R12 ;  /* 0x000000546c0c723c */ /* 0x044fe2000004180c */
[----:B------:R-:W2:Y:S07]  /*2750*/  LDSM.16.M88.2 R84, [R217+0x3080] ;  /* 0x00308000d954783b */ /* 0x000eae0000000100 */
[C---:B------:R-:W-:Y:S01]  /*2760*/  HMMA.16816.F32.BF16 R16, R108.reuse, R90, R16 ;  /* 0x0000005a6c10723c */ /* 0x040fe20000041810 */
[----:B------:R-:W-:Y:S07]  /*2770*/  LDSM.16.M88.2 R90, [R217+0x4880] ;  /* 0x00488000d95a783b */ /* 0x000fee0000000100 */
[----:B------:R-:W-:Y:S01]  /*2780*/  HMMA.16816.F32.BF16 R20, R108, R94, R20 ;  /* 0x0000005e6c14723c */ /* 0x000fe20000041814 */
[----:B------:R-:W-:Y:S04]  /*2790*/  LDSM.16.M88.2 R94, [R219+0x2880] ;  /* 0x00288000db5e783b */ /* 0x000fe80000000100 */
[----:B------:R-:W-:Y:S03]  /*27a0*/  LDSM.16.M88.4 R108, [R175+0x11080] ;  /* 0x01108000af6c783b */ /* 0x000fe60000000200 */
[C---:B---3--:R-:W-:Y:S01]  /*27b0*/  HMMA.16816.F32.BF16 R4, R96.reuse, R86, R4 ;  /* 0x000000566004723c */ /* 0x048fe20000041804 */
[----:B------:R-:W3:Y:S07]  /*27c0*/  LDSM.16.M88.2 R86, [R217+0x3880] ;  /* 0x00388000d956783b */ /* 0x000eee0000000100 */
[C---:B-1----:R-:W-:Y:S01]  /*27d0*/  HMMA.16816.F32.BF16 R8, R96.reuse, R2, R8 ;  /* 0x000000026008723c */ /* 0x042fe20000041808 */
[----:B------:R-:W1:Y:S07]  /*27e0*/  LDSM.16.M88.2 R2, [R219+0x3080] ;  /* 0x00308000db02783b */ /* 0x000e6e0000000100 */
[C---:B----4-:R-:W-:Y:S01]  /*27f0*/  HMMA.16816.F32.BF16 R12, R96.reuse, R92, R12 ;  /* 0x0000005c600c723c */ /* 0x050fe2000004180c */
[----:B------:R-:W4:Y:S07]  /*2800*/  LDSM.16.M88.2 R92, [R219+0x3880] ;  /* 0x00388000db5c783b */ /* 0x000f2e0000000100 */
[C---:B------:R-:W-:Y:S08]  /*2810*/  HMMA.16816.F32.BF16 R16, R96.reuse, R100, R16 ;  /* 0x000000646010723c */ /* 0x040ff00000041810 */
[----:B------:R-:W-:Y:S01]  /*2820*/  HMMA.16816.F32.BF16 R20, R96, R102, R20 ;  /* 0x000000666014723c */ /* 0x000fe20000041814 */
[----:B------:R-:W1:Y:S04]  /*2830*/  LDSM.16.M88.2 R96, [R219+0x4080] ;  /* 0x00408000db60783b */ /* 0x000e680000000100 */
[----:B------:R-:W1:Y:S03]  /*2840*/  LDSM.16.M88.2 R98, [R219+0x4880] ;  /* 0x00488000db62783b */ /* 0x000e660000000100 */
[C---:B-----5:R-:W-:Y:S01]  /*2850*/  HMMA.16816.F32.BF16 R4, R104.reuse, R172, R4 ;  /* 0x000000ac6804723c */ /* 0x060fe20000041804 */
[----:B------:R-:W-:Y:S04]  /*2860*/  LDSM.16.M88.2 R172, [R218+0x2880] ;  /* 0x00288000daac783b */ /* 0x000fe80000000100 */
[----:B------:R-:W5:Y:S03]  /*2870*/  LDSM.16.M88.4 R100, [R176+0x11080] ;  /* 0x01108000b064783b */ /* 0x000f660000000200 */
[C---:B--2---:R-:W-:Y:S01]  /*2880*/  HMMA.16816.F32.BF16 R8, R104.reuse, R84, R8 ;  /* 0x000000546808723c */ /* 0x044fe20000041808 */
[----:B------:R-:W2:Y:S07]  /*2890*/  LDSM.16.M88.2 R84, [R218+0x3080] ;  /* 0x00308000da54783b */ /* 0x000eae0000000100 */
[C---:B---3--:R-:W-:Y:S01]  /*28a0*/  HMMA.16816.F32.BF16 R12, R104.reuse, R86, R12 ;  /* 0x00000056680c723c */ /* 0x048fe2000004180c */
[----:B------:R-:W3:Y:S07]  /*28b0*/  LDSM.16.M88.2 R86, [R218+0x3880] ;  /* 0x00388000da56783b */ /* 0x000eee0000000100 */
[C---:B------:R-:W-:Y:S01]  /*28c0*/  HMMA.16816.F32.BF16 R16, R104.reuse, R88, R16 ;  /* 0x000000586810723c */ /* 0x040fe20000041810 */
[----:B------:R-:W2:Y:S07]  /*28d0*/  LDSM.16.M88.2 R88, [R218+0x4080] ;  /* 0x00408000da58783b */ /* 0x000eae0000000100 */
[----:B------:R-:W-:Y:S01]  /*28e0*/  HMMA.16816.F32.BF16 R20, R104, R90, R20 ;  /* 0x0000005a6814723c */ /* 0x000fe20000041814 */
[----:B------:R-:W2:Y:S04]  /*28f0*/  LDSM.16.M88.2 R90, [R218+0x4880] ;  /* 0x00488000da5a783b */ /* 0x000ea80000000100 */
[----:B------:R-:W-:Y:S03]  /*2900*/  LDSM.16.M88.4 R104, [R174+0x13080] ;  /* 0x01308000ae68783b */ /* 0x000fe60000000200 */
[C---:B------:R-:W-:Y:S01]  /*2910*/  HMMA.16816.F32.BF16 R4, R108.reuse, R94, R4 ;  /* 0x0000005e6c04723c */ /* 0x040fe20000041804 */
[----:B------:R-:W2:Y:S07]  /*2920*/  LDSM.16.M88.2 R94, [R216+0x5080] ;  /* 0x00508000d85e783b */ /* 0x000eae0000000100 */
[C---:B-1----:R-:W-:Y:S01]  /*2930*/  HMMA.16816.F32.BF16 R8, R108.reuse, R2, R8 ;  /* 0x000000026c08723c */ /* 0x042fe20000041808 */
[----:B------:R-:W1:Y:S07]  /*2940*/  LDSM.16.M88.2 R2, [R216+0x5880] ;  /* 0x00588000d802783b */ /* 0x000e6e0000000100 */
[C---:B----4-:R-:W-:Y:S01]  /*2950*/  HMMA.16816.F32.BF16 R12, R108.reuse, R92, R12 ;  /* 0x0000005c6c0c723c */ /* 0x050fe2000004180c */
[----:B------:R-:W4:Y:S07]  /*2960*/  LDSM.16.M88.2 R92, [R216+0x6080] ;  /* 0x00608000d85c783b */ /* 0x000f2e0000000100 */
[C---:B------:R-:W-:Y:S01]  /*2970*/  HMMA.16816.F32.BF16 R16, R108.reuse, R96, R16 ;  /* 0x000000606c10723c */ /* 0x040fe20000041810 */
[----:B------:R-:W1:Y:S07]  /*2980*/  LDSM.16.M88.2 R96, [R216+0x6880] ;  /* 0x00688000d860783b */ /* 0x000e6e0000000100 */
[----:B------:R-:W-:Y:S01]  /*2990*/  HMMA.16816.F32.BF16 R20, R108, R98, R20 ;  /* 0x000000626c14723c */ /* 0x000fe20000041814 */
[----:B------:R-:W1:Y:S04]  /*29a0*/  LDSM.16.M88.2 R98, [R216+0x7080] ;  /* 0x00708000d862783b */ /* 0x000e680000000100 */
[----:B------:R4:W-:Y:S03]  /*29b0*/  LDSM.16.M88.4 R108, [R0+0x13080] ;  /* 0x01308000006c783b */ /* 0x0009e60000000200 */
[C---:B-----5:R-:W-:Y:S01]  /*29c0*/  HMMA.16816.F32.BF16 R4, R100.reuse, R172, R4 ;  /* 0x000000ac6404723c */ /* 0x060fe20000041804 */
[----:B------:R-:W5:Y:S07]  /*29d0*/  LDSM.16.M88.2 R172, [R217+0x5080] ;  /* 0x00508000d9ac783b */ /* 0x000f6e0000000100 */
[C---:B--2---:R-:W-:Y:S01]  /*29e0*/  HMMA.16816.F32.BF16 R8, R100.reuse, R84, R8 ;  /* 0x000000546408723c */ /* 0x044fe20000041808 */
[----:B------:R-:W2:Y:S07]  /*29f0*/  LDSM.16.M88.2 R84, [R217+0x5880] ;  /* 0x00588000d954783b */ /* 0x000eae0000000100 */
[C---:B---3--:R-:W-:Y:S01]  /*2a00*/  HMMA.16816.F32.BF16 R12, R100.reuse, R86, R12 ;  /* 0x00000056640c723c */ /* 0x048fe2000004180c */
[----:B------:R-:W3:Y:S03]  /*2a10*/  LDSM.16.M88.2 R86, [R217+0x6080] ;  /* 0x00608000d956783b */ /* 0x000ee60000000100 */
[----:B----4-:R-:W-:Y:S04]  /*2a20*/  MOV R0, UR4 ;  /* 0x0000000400007c02 */ /* 0x010fe80008000f00 */
[C---:B------:R-:W-:Y:S01]  /*2a30*/  HMMA.16816.F32.BF16 R16, R100.reuse, R88, R16 ;  /* 0x000000586410723c */ /* 0x040fe20000041810 */
[----:B------:R-:W4:Y:S03]  /*2a40*/  LDSM.16.M88.2 R88, [R217+0x6880] ;  /* 0x00688000d958783b */ /* 0x000f260000000100 */
[----:B------:R-:W-:Y:S04]  /*2a50*/  LEA R0, R0, R237, 0x6 ;  /* 0x000000ed00007211 */ /* 0x000fe800078e30ff */
[----:B------:R-:W-:Y:S01]  /*2a60*/  HMMA.16816.F32.BF16 R20, R100, R90, R20 ;  /* 0x0000005a6414723c */ /* 0x000fe20000041814 */
[----:B------:R-:W2:Y:S04]  /*2a70*/  LDSM.16.M88.2 R90, [R217+0x7080] ;  /* 0x00708000d95a783b */ /* 0x000ea80000000100 */
[----:B------:R-:W-:Y:S03]  /*2a80*/  LDSM.16.M88.4 R100, [R175+0x13080] ;  /* 0x01308000af64783b */ /* 0x000fe60000000200 */
[C---:B------:R-:W-:Y:S01]  /*2a90*/  HMMA.16816.F32.BF16 R4, R104.reuse, R94, R4 ;  /* 0x0000005e6804723c */ /* 0x040fe20000041804 */
[----:B------:R-:W2:Y:S07]  /*2aa0*/  LDSM.16.M88.2 R94, [R219+0x5080] ;  /* 0x00508000db5e783b */ /* 0x000eae0000000100 */
[C---:B-1----:R-:W-:Y:S01]  /*2ab0*/  HMMA.16816.F32.BF16 R8, R104.reuse, R2, R8 ;  /* 0x000000026808723c */ /* 0x042fe20000041808 */
[----:B------:R-:W1:Y:S07]  /*2ac0*/  LDSM.16.M88.2 R2, [R219+0x5880] ;  /* 0x00588000db02783b */ /* 0x000e6e0000000100 */
[C---:B------:R-:W-:Y:S01]  /*2ad0*/  HMMA.16816.F32.BF16 R12, R104.reuse, R92, R12 ;  /* 0x0000005c680c723c */ /* 0x040fe2000004180c */
[----:B------:R-:W1:Y:S07]  /*2ae0*/  LDSM.16.M88.2 R92, [R219+0x6080] ;  /* 0x00608000db5c783b */ /* 0x000e6e0000000100 */
[C---:B------:R-:W-:Y:S01]  /*2af0*/  HMMA.16816.F32.BF16 R16, R104.reuse, R96, R16 ;  /* 0x000000606810723c */ /* 0x040fe20000041810 */
[----:B------:R-:W1:Y:S07]  /*2b00*/  LDSM.16.M88.2 R96, [R219+0x6880] ;  /* 0x00688000db60783b */ /* 0x000e6e0000000100 */
[----:B------:R-:W-:Y:S01]  /*2b10*/  HMMA.16816.F32.BF16 R20, R104, R98, R20 ;  /* 0x000000626814723c */ /* 0x000fe20000041814 */
[----:B------:R-:W1:Y:S04]  /*2b20*/  LDSM.16.M88.2 R98, [R219+0x7080] ;  /* 0x00708000db62783b */ /* 0x000e680000000100 */
[----:B------:R-:W-:Y:S03]  /*2b30*/  LDSM.16.M88.4 R104, [R176+0x13080] ;  /* 0x01308000b068783b */ /* 0x000fe60000000200 */
[C---:B-----5:R-:W-:Y:S01]  /*2b40*/  HMMA.16816.F32.BF16 R4, R108.reuse, R172, R4 ;  /* 0x000000ac6c04723c */ /* 0x060fe20000041804 */
[----:B------:R-:W5:Y:S07]  /*2b50*/  LDSM.16.M88.2 R172, [R218+0x5080] ;  /* 0x00508000daac783b */ /* 0x000f6e0000000100 */
[C---:B--2---:R-:W-:Y:S01]  /*2b60*/  HMMA.16816.F32.BF16 R8, R108.reuse, R84, R8 ;  /* 0x000000546c08723c */ /* 0x044fe20000041808 */
[----:B------:R-:W-:Y:S07]  /*2b70*/  LDSM.16.M88.2 R84, [R218+0x6080] ;  /* 0x00608000da54783b */ /* 0x000fee0000000100 */
[C---:B---3--:R-:W-:Y:S08]  /*2b80*/  HMMA.16816.F32.BF16 R12, R108.reuse, R86, R12 ;  /* 0x000000566c0c723c */ /* 0x048ff0000004180c */
[C---:B----4-:R-:W-:Y:S08]  /*2b90*/  HMMA.16816.F32.BF16 R16, R108.reuse, R88, R16 ;  /* 0x000000586c10723c */ /* 0x050ff00000041810 */
[----:B------:R-:W-:Y:S01]  /*2ba0*/  HMMA.16816.F32.BF16 R20, R108, R90, R20 ;  /* 0x0000005a6c14723c */ /* 0x000fe20000041814 */
[----:B------:R-:W-:Y:S04]  /*2bb0*/  LDS R108, [R0.X4+0x21080] ;  /* 0x02108000006c7984 */ /* 0x000fe80000004800 */
[----:B------:R-:W-:Y:S03]  /*2bc0*/  LDS R109, [R0.X4+0x210a0] ;  /* 0x0210a000006d7984 */ /* 0x000fe60000004800 */
[C---:B------:R-:W-:Y:S08]  /*2bd0*/  HMMA.16816.F32.BF16 R4, R100.reuse, R94, R4 ;  /* 0x0000005e6404723c */ /* 0x040ff00000041804 */
[C---:B-1----:R-:W-:Y:S01]  /*2be0*/  HMMA.16816.F32.BF16 R8, R100.reuse, R2, R8 ;  /* 0x000000026408723c */ /* 0x042fe20000041808 */
[----:B------:R-:W1:Y:S07]  /*2bf0*/  LDSM.16.M88.2 R2, [R218+0x5880] ;  /* 0x00588000da02783b */ /* 0x000e6e0000000100 */
[C---:B------:R-:W-:Y:S08]  /*2c00*/  HMMA.16816.F32.BF16 R12, R100.reuse, R92, R12 ;  /* 0x0000005c640c723c */ /* 0x040ff0000004180c */
[C---:B------:R-:W-:Y:S08]  /*2c10*/  HMMA.16816.F32.BF16 R16, R100.reuse, R96, R16 ;  /* 0x000000606410723c */ /* 0x040ff00000041810 */
[----:B------:R-:W-:Y:S08]  /*2c20*/  HMMA.16816.F32.BF16 R20, R100, R98, R20 ;  /* 0x000000626414723c */ /* 0x000ff00000041814 */
[C---:B-----5:R-:W-:Y:S08]  /*2c30*/  HMMA.16816.F32.BF16 R4, R104.reuse, R172, R4 ;  /* 0x000000ac6804723c */ /* 0x060ff00000041804 */
[C---:B-1----:R-:W-:Y:S01]  /*2c40*/  HMMA.16816.F32.BF16 R8, R104.reuse, R2, R8 ;  /* 0x000000026808723c */ /* 0x042fe20000041808 */
[----:B------:R-:W1:Y:S07]  /*2c50*/  LDSM.16.M88.2 R2, [R218+0x6880] ;  /* 0x00688000da02783b */ /* 0x000e6e0000000100 */
[C---:B------:R-:W-:Y:S08]  /*2c60*/  HMMA.16816.F32.BF16 R12, R104.reuse, R84, R12 ;  /* 0x00000054680c723c */ /* 0x040ff0000004180c */
[----:B------:R-:W-:Y:S04]  /*2c70*/  FMUL.FTZ R4, R4, c[0x0][0x2b4] ;  /* 0x0000ad0004047a20 */ /* 0x000fe80000410000 */
[----:B------:R-:W-:Y:S01]  /*2c80*/  FMUL.FTZ R5, R5, c[0x0][0x2b4] ;  /* 0x0000ad0005057a20 */ /* 0x000fe20000410000 */
[----:B------:R-:W2:Y:S01]  /*2c90*/  MUFU.TANH R190, R4 ;  /* 0x0000000400be7308 */ /* 0x000ea20000002400 */
[----:B------:R-:W-:Y:S02]  /*2ca0*/  FMUL.FTZ R6, R6, c[0x0][0x2b4] ;  /* 0x0000ad0006067a20 */ /* 0x000fe40000410000 */
[----:B------:R-:W-:Y:S02]  /*2cb0*/  FMUL.FTZ R7, R7, c[0x0][0x2b4] ;  /* 0x0000ad0007077a20 */ /* 0x000fe40000410000 */
[----:B------:R-:W-:Y:S02]  /*2cc0*/  FMUL.FTZ R8, R8, c[0x0][0x2b4] ;  /* 0x0000ad0008087a20 */ /* 0x000fe40000410000 */
[----:B------:R-:W-:Y:S02]  /*2cd0*/  FMUL.FTZ R9, R9, c[0x0][0x2b4] ;  /* 0x0000ad0009097a20 */ /* 0x000fe40000410000 */
[----:B------:R-:W-:Y:S01]  /*2ce0*/  FMUL.FTZ R10, R10, c[0x0][0x2b4] ;  /* 0x0000ad000a0a7a20 */ /* 0x000fe20000410000 */
[----:B------:R3:W4:Y:S01]  /*2cf0*/  MUFU.TANH R186, R5 ;  /* 0x0000000500ba7308 */ /* 0x0007220000002400 */
[----:B------:R-:W-:Y:S02]  /*2d00*/  FMUL.FTZ R11, R11, c[0x0][0x2b4] ;  /* 0x0000ad000b0b7a20 */ /* 0x000fe40000410000 */
[----:B------:R-:W-:Y:S02]  /*2d10*/  FMUL.FTZ R12, R12, c[0x0][0x2b4] ;  /* 0x0000ad000c0c7a20 */ /* 0x000fe40000410000 */
[----:B------:R-:W-:Y:S02]  /*2d20*/  FMUL.FTZ R13, R13, c[0x0][0x2b4] ;  /* 0x0000ad000d0d7a20 */ /* 0x000fe40000410000 */
[----:B------:R-:W-:Y:S02]  /*2d30*/  FMUL.FTZ R14, R14, c[0x0][0x2b4] ;  /* 0x0000ad000e0e7a20 */ /* 0x000fe40000410000 */
[----:B------:R-:W-:Y:S01]  /*2d40*/  FMUL.FTZ R15, R15, c[0x0][0x2b4] ;  /* 0x0000ad000f0f7a20 */ /* 0x000fe20000410000 */
[----:B------:R-:W2:Y:S01]  /*2d50*/  MUFU.TANH R200, R6 ;  /* 0x0000000600c87308 */ /* 0x000ea20000002400 */
[C---:B-1----:R-:W-:Y:S09]  /*2d60*/  HMMA.16816.F32.BF16 R16, R104.reuse, R2, R16 ;  /* 0x000000026810723c */ /* 0x042ff20000041810 */
[----:B------:R-:W1:Y:S01]  /*2d70*/  MUFU.TANH R189, R8 ;  /* 0x0000000800bd7308 */ /* 0x000e620000002400 */
[----:B---3--:R-:W3:Y:S01]  /*2d80*/  LDSM.16.M88.2 R4, [R218+0x7080] ;  /* 0x00708000da04783b */ /* 0x008ee20000000100 */
[----:B------:R-:W-:Y:S08]  /*2d90*/  DEPBAR.LE SB0, 0x0 ;  /* 0x000080000000791a */ /* 0x000ff00000000000 */
[----:B------:R-:W1:Y:S01]  /*2da0*/  MUFU.TANH R199, R7 ;  /* 0x0000000700c77308 */ /* 0x000e620000002400 */
[----:B------:R-:W-:Y:S04]  /*2db0*/  BAR.SYNC.DEFER_BLOCKING 0x0 ;  /* 0x0000000000007b1d */ /* 0x000fe80000010000 */
[----:B------:R-:W-:Y:S02]  /*2dc0*/  FMUL.FTZ R16, R16, c[0x0][0x2b4] ;  /* 0x0000ad0010107a20 */ /* 0x000fe40000410000 */
[----:B------:R-:W-:Y:S03]  /*2dd0*/  FMUL.FTZ R17, R17, c[0x0][0x2b4] ;  /* 0x0000ad0011117a20 */ /* 0x000fe60000410000 */
[----:B------:R5:W1:Y:S01]  /*2de0*/  MUFU.TANH R184, R9 ;  /* 0x0000000900b87308 */ /* 0x000a620000002400 */
[----:B------:R-:W-:Y:S02]  /*2df0*/  FMUL.FTZ R18, R18, c[0x0][0x2b4] ;  /* 0x0000ad0012127a20 */ /* 0x000fe40000410000 */
[----:B------:R-:W-:Y:S07]  /*2e00*/  FMUL.FTZ R19, R19, c[0x0][0x2b4] ;  /* 0x0000ad0013137a20 */ /* 0x000fee0000410000 */
[----:B------:R-:W1:Y:S01]  /*2e10*/  MUFU.TANH R198, R10 ;  /* 0x0000000a00c67308 */ /* 0x000e620000002400 */
[----:B------:R1:W1:Y:S04]  /*2e20*/  LDSM.16.M88.2 R2, [R216+0x7880] ;  /* 0x00788000d802783b */ /* 0x0002680000000100 */
[----:B------:R1:W1:Y:S05]  /*2e30*/  LDSM.16.M88.2 R88, [R216+0x9880] ;  /* 0x00988000d858783b */ /* 0x00026a0000000100 */
[----:B------:R-:W1:Y:S01]  /*2e40*/  MUFU.TANH R185, R12 ;  /* 0x0000000c00b97308 */ /* 0x000e620000002400 */
[----:B------:R1:W1:Y:S01]  /*2e50*/  LDSM.16.M88.2 R90, [R217+0x7880] ;  /* 0x00788000d95a783b */ /* 0x0002620000000100 */
[----:B---3--:R-:W-:Y:S03]  /*2e60*/  HMMA.16816.F32.BF16 R20, R104, R4, R20 ;  /* 0x000000046814723c */ /* 0x008fe60000041814 */
[----:B-----5:R3:W1:Y:S05]  /*2e70*/  LDSM.16.M88.2 R8, [R216+0x8080] ;  /* 0x00808000d808783b */ /* 0x02066a0000000100 */
[----:B------:R-:W1:Y:S01]  /*2e80*/  MUFU.TANH R197, R11 ;  /* 0x0000000b00c57308 */ /* 0x000e620000002400 */
[----:B------:R3:W1:Y:S04]  /*2e90*/  LDSM.16.M88.2 R96, [R217+0x8080] ;  /* 0x00808000d960783b */ /* 0x0006680000000100 */
[----:B------:R3:W1:Y:S04]  /*2ea0*/  LDSM.16.M88.2 R98, [R217+0x8880] ;  /* 0x00888000d962783b */ /* 0x0006680000000100 */
[----:B------:R3:W1:Y:S01]  /*2eb0*/  LDSM.16.M88.2 R100, [R217+0x9080] ;  /* 0x00908000d964783b */ /* 0x0006620000000100 */
[----:B------:R5:W1:Y:S03]  /*2ec0*/  MUFU.TANH R183, R13 ;  /* 0x0000000d00b77308 */ /* 0x000a660000002400 */
[----:B------:R3:W1:Y:S04]  /*2ed0*/  LDSM.16.M88.2 R102, [R217+0x9880] ;  /* 0x00988000d966783b */ /* 0x0006680000000100 */
[----:B------:R3:W1:Y:S01]  /*2ee0*/  LDSM.16.M88.4 R84, [R225+0x1b080] ;  /* 0x01b08000e154783b */ /* 0x0006620000000200 */
[----:B------:R-:W-:Y:S02]  /*2ef0*/  FMUL.FTZ R20, R20, c[0x0][0x2b4] ;  /* 0x0000ad0014147a20 */ /* 0x000fe40000410000 */
[----:B------:R-:W1:Y:S01]  /*2f00*/  MUFU.TANH R196, R14 ;  /* 0x0000000e00c47308 */ /* 0x000e620000002400 */
[----:B------:R3:W1:Y:S01]  /*2f10*/  LDSM.16.M88.4 R92, [R226+0x1b080] ;  /* 0x01b08000e25c783b */ /* 0x0006620000000200 */
[----:B------:R-:W-:Y:S02]  /*2f20*/  FMUL.FTZ R21, R21, c[0x0][0x2b4] ;  /* 0x0000ad0015157a20 */ /* 0x000fe40000410000 */
[----:B------:R-:W-:Y:S02]  /*2f30*/  FMUL.FTZ R22, R22, c[0x0][0x2b4] ;  /* 0x0000ad0016167a20 */ /* 0x000fe40000410000 */
[----:B------:R-:W-:Y:S04]  /*2f40*/  FMUL.FTZ R23, R23, c[0x0][0x2b4] ;  /* 0x0000ad0017177a20 */ /* 0x000fe80000410000 */
[----:B------:R-:W1:Y:S01]  /*2f50*/  MUFU.TANH R188, R16 ;  /* 0x0000001000bc7308 */ /* 0x000e620000002400 */
[----:B-----5:R3:W1:Y:S09]  /*2f60*/  LDSM.16.M88.2 R12, [R216+0x8880] ;  /* 0x00888000d80c783b */ /* 0x0206720000000100 */
[----:B------:R-:W1:Y:S10]  /*2f70*/  MUFU.TANH R195, R15 ;  /* 0x0000000f00c37308 */ /* 0x000e740000002400 */
[----:B------:R5:W1:Y:S10]  /*2f80*/  MUFU.TANH R187, R17 ;  /* 0x0000001100bb7308 */ /* 0x000a740000002400 */
[----:B------:R3:W1:Y:S10]  /*2f90*/  MUFU.TANH R194, R18 ;  /* 0x0000001200c27308 */ /* 0x0006740000002400 */
[----:B------:R3:W1:Y:S01]  /*2fa0*/  MUFU.TANH R193, R19 ;  /* 0x0000001300c17308 */ /* 0x0006620000002400 */
[----:B-----5:R3:W1:Y:S09]  /*2fb0*/  LDSM.16.M88.2 R16, [R216+0x9080] ;  /* 0x00908000d810783b */ /* 0x0206720000000100 */
[----:B------:R3:W1:Y:S10]  /*2fc0*/  MUFU.TANH R182, R20 ;  /* 0x0000001400b67308 */ /* 0x0006740000002400 */
[----:B------:R3:W1:Y:S10]  /*2fd0*/  MUFU.TANH R181, R21 ;  /* 0x0000001500b57308 */ /* 0x0006740000002400 */
[----:B------:R3:W1:Y:S10]  /*2fe0*/  MUFU.TANH R192, R22 ;  /* 0x0000001600c07308 */ /* 0x0006740000002400 */
[----:B------:R3:W1:Y:S01]  /*2ff0*/  MUFU.TANH R191, R23 ;  /* 0x0000001700bf7308 */ /* 0x0006620000002400 */
[----:B------:R-:W-:-:S05]  /*3000*/  @P0 BRA `(.L_x_687) ;  /* 0x000004e000000947 */ /* 0x000fca0003800000 */
[C---:B--2-4-:R-:W-:Y:S01]  /*3010*/  LOP3.LUT P4, RZ, R246.reuse, 0x2, RZ, 0xc0, !PT ;  /* 0x00000002f6ff7812 */ /* 0x054fe2000788c0ff */
[----:B------:R-:W2:Y:S01]  /*3020*/  LDL.64 R178, [R1+0x8] ;  /* 0x0000080001b27983 */ /* 0x000ea20000100a00 */
[----:B------:R-:W-:Y:S01]  /*3030*/  LOP3.LUT P2, RZ, R246, 0x1, RZ, 0xc0, !PT ;  /* 0x00000001f6ff7812 */ /* 0x000fe2000784c0ff */
[----:B------:R-:W-:Y:S01]  /*3040*/  USHF.R.S32.HI UR29, URZ, 0x1f, UR27 ;  /* 0x0000001f3f1d7899 */ /* 0x000fe2000801141b */
[----:B---3--:R-:W-:Y:S01]  /*3050*/  SEL R22, RZ, 0x2, P4 ;  /* 0x00000002ff167807 */ /* 0x008fe20002000000 */
[----:B------:R-:W-:Y:S01]  /*3060*/  IMAD.MOV.U32 R5, RZ, RZ, R251 ;  /* 0x000000ffff057224 */ /* 0x000fe200078e00fb */
[----:B------:R-:W-:Y:S01]  /*3070*/  SEL R21, RZ, 0x4, P6 ;  /* 0x00000004ff157807 */ /* 0x000fe20003000000 */
[----:B------:R-:W3:Y:S01]  /*3080*/  LDL R104, [R1+0x18] ;  /* 0x0000180001687983 */ /* 0x000ee20000100800 */
[----:B------:R-:W-:Y:S01]  /*3090*/  ISETP.GE.AND P3, PT, R238, c[0x0][0x16c], PT ;  /* 0x00005b00ee007a0c */ /* 0x000fe20003f66270 */
[----:B------:R-:W-:Y:S01]  /*30a0*/  ULDC.64 UR6, c[0x0][0x178] ;  /* 0x00005e0000067ab9 */ /* 0x000fe20000000a00 */
[----:B------:R-:W-:Y:S01]  /*30b0*/  IMAD.U32 R18, RZ, RZ, UR21 ;  /* 0x00000015ff127e24 */ /* 0x000fe2000f8e00ff */
[----:B------:R-:W-:Y:S01]  /*30c0*/  UIMAD UR29, UR29, UR6, URZ ;  /* 0x000000061d1d72a4 */ /* 0x000fe2000f8e023f */
[----:B------:R-:W4:Y:S01]  /*30d0*/  S2R R15, SR_CTAID.Y ;  /* 0x00000000000f7919 */ /* 0x000f220000002600 */
[----:B------:R-:W-:Y:S01]  /*30e0*/  IMAD.U32 R14, RZ, RZ, UR21 ;  /* 0x00000015ff0e7e24 */ /* 0x000fe2000f8e00ff */
[----:B------:R-:W-:Y:S01]  /*30f0*/  UIMAD.WIDE.U32 UR30, UR27, UR6, URZ ;  /* 0x000000061b1e72a5 */ /* 0x000fe2000f8e003f */
[----:B------:R-:W-:Y:S01]  /*3100*/  IMAD.U32 R23, RZ, RZ, UR28 ;  /* 0x0000001cff177e24 */ /* 0x000fe2000f8e00ff */
[----:B------:R-:W-:Y:S01]  /*3110*/  UIMAD UR6, UR27, -0x40, UR22 ;  /* 0xffffffc01b0678a4 */ /* 0x000fe2000f8e0216 */
[----:B------:R-:W-:Y:S01]  /*3120*/  @!P5 IMAD.MOV.U32 R10, RZ, RZ, R244 ;  /* 0x000000ffff0ad224 */ /* 0x000fe200078e00f4 */
[----:B------:R-:W-:Y:S01]  /*3130*/  UIMAD UR29, UR27, UR7, UR29 ;  /* 0x000000071b1d72a4 */ /* 0x000fe2000f8e021d */
[----:B------:R-:W-:Y:S02]  /*3140*/  @!P5 IMAD.MOV.U32 R11, RZ, RZ, R245 ;  /* 0x000000ffff0bd224 */ /* 0x000fe400078e00f5 */
[----:B------:R-:W-:Y:S01]  /*3150*/  IMAD.U32 R7, RZ, RZ, UR30 ;  /* 0x0000001eff077e24 */ /* 0x000fe2000f8e00ff */
[----:B------:R-:W-:Y:S01]  /*3160*/  UIADD3 UR29, UR31, UR29, URZ ;  /* 0x0000001d1f1d7290 */ /* 0x000fe2000fffe03f */
[----:B----4-:R-:W-:Y:S01]  /*3170*/  SHF.R.S32.HI R19, RZ, 0x1f, R15 ;  /* 0x0000001fff137819 */ /* 0x010fe2000001140f */
[----:B------:R-:W-:Y:S04]  /*3180*/  @!P5 IMAD.WIDE.U32 R10, R15, c[0x0][0x270], R10 ;  /* 0x00009c000f0ada25 */ /* 0x000fe800078e000a */
[----:B------:R-:W-:Y:S04]  /*3190*/  IMAD R6, R19, c[0x0][0x180], RZ ;  /* 0x0000600013067a24 */ /* 0x000fe800078e02ff */
[C---:B------:R-:W-:Y:S02]  /*31a0*/  IMAD R6, R15.reuse, c[0x0][0x184], R6 ;  /* 0x000061000f067a24 */ /* 0x040fe400078e0206 */
[----:B--2---:R-:W-:Y:S04]  /*31b0*/  IMAD.MOV.U32 R4, RZ, RZ, R178 ;  /* 0x000000ffff047224 */ /* 0x004fe800078e00b2 */
[----:B------:R-:W-:Y:S05]  /*31c0*/  IMAD.WIDE.U32 R4, R15, c[0x0][0x180], R4 ;  /* 0x000060000f047a25 */ /* 0x000fea00078e0004 */
[----:B------:R-:W-:Y:S04]  /*31d0*/  IADD3 R0, P0, R4, UR12, RZ ;  /* 0x0000000c04007c10 */ /* 0x000fe8000ff1e0ff */
[----:B------:R-:W-:Y:S01]  /*31e0*/  IADD3.X R6, R5, UR5, R6, P0, !PT ;  /* 0x0000000505067c10 */ /* 0x000fe200087fe406 */
[----:B------:R-:W-:Y:S01]  /*31f0*/  IMAD.U32 R5, RZ, RZ, UR29 ;  /* 0x0000001dff057e24 */ /* 0x000fe2000f8e00ff */
[C---:B------:R-:W-:Y:S04]  /*3200*/  LEA R4, P0, R0.reuse, c[0x0][0x160], 0x1 ;  /* 0x0000580000047a11 */ /* 0x040fe800078008ff */
[----:B------:R-:W-:Y:S01]  /*3210*/  LEA.HI.X R0, R0, c[0x0][0x164], R6, 0x1, P0 ;  /* 0x0000590000007a11 */ /* 0x000fe200000f0c06 */
[----:B------:R-:W-:Y:S01]  /*3220*/  IMAD.U32 R6, RZ, RZ, UR30 ;  /* 0x0000001eff067e24 */ /* 0x000fe2000f8e00ff */
[----:B------:R-:W-:Y:S02]  /*3230*/  LEA R4, P1, R7, R4, 0x7 ;  /* 0x0000000407047211 */ /* 0x000fe400078238ff */
[----:B------:R-:W-:Y:S02]  /*3240*/  SEL R7, RZ, 0x1, P2 ;  /* 0x00000001ff077807 */ /* 0x000fe40001000000 */
[----:B------:R-:W-:Y:S01]  /*3250*/  LEA.HI.X R5, R6, R0, R5, 0x7, P1 ;  /* 0x0000000006057211 */ /* 0x000fe200008f3c05 */
[----:B------:R-:W-:Y:S01]  /*3260*/  @!P5 IMAD R0, R19, c[0x0][0x270], RZ ;  /* 0x00009c001300da24 */ /* 0x000fe200078e02ff */
[----:B------:R-:W-:Y:S02]  /*3270*/  IADD3 R18, P1, P0, R18, 0x80, R4 ;  /* 0x0000008012127810 */ /* 0x000fe4000783e004 */
[----:B------:R-:W-:Y:S01]  /*3280*/  IADD3 R6, -R242, UR6, RZ ;  /* 0x00000006f2067c10 */ /* 0x000fe2000fffe1ff */
[----:B------:R-:W-:Y:S01]  /*3290*/  @!P5 IMAD R0, R15, c[0x0][0x274], R0 ;  /* 0x00009d000f00da24 */ /* 0x000fe200078e0200 */
[----:B------:R-:W-:Y:S02]  /*32a0*/  IADD3.X R19, RZ, UR10, R5, P1, P0 ;  /* 0x0000000aff137c10 */ /* 0x000fe40008fe0405 */
[----:B------:R-:W-:Y:S02]  /*32b0*/  IADD3 R14, P1, P0, R14, 0x100, R4 ;  /* 0x000001000e0e7810 */ /* 0x000fe4000783e004 */
[----:B------:R-:W-:Y:S02]  /*32c0*/  IADD3 R7, R21, R22, R7 ;  /* 0x0000001615077210 */ /* 0x000fe40007ffe007 */
[----:B------:R-:W-:Y:S02]  /*32d0*/  IADD3.X R15, RZ, UR10, R5, P1, P0 ;  /* 0x0000000aff0f7c10 */ /* 0x000fe40008fe0405 */
[----:B------:R-:W-:Y:S02]  /*32e0*/  @!P5 IADD3 R20, P0, R10, UR16, RZ ;  /* 0x000000100a14dc10 */ /* 0x000fe4000ff1e0ff */
[----:B------:R-:W-:Y:S02]  /*32f0*/  ISETP.LT.OR P1, PT, R6, 0x1, P3 ;  /* 0x000000010600780c */ /* 0x000fe40001f21670 */
[----:B------:R-:W-:Y:S01]  /*3300*/  @!P5 IADD3.X R11, R11, UR11, R0, P0, !PT ;  /* 0x0000000b0b0bdc10 */ /* 0x000fe200087fe400 */
[----:B---3--:R-:W-:Y:S01]  /*3310*/  IMAD R0, R23, 0x6000, R104 ;  /* 0x0000600017007824 */ /* 0x008fe200078e0268 */
[C---:B------:R-:W-:Y:S02]  /*3320*/  @!P5 LEA R10, P0, R20.reuse, c[0x0][0x258], 0x2 ;  /* 0x00009600140ada11 */ /* 0x040fe400078010ff */
[C---:B------:R-:W-:Y:S02]  /*3330*/  LOP3.LUT P2, RZ, R7.reuse, 0x2, RZ, 0xc0, !PT ;  /* 0x0000000207ff7812 */ /* 0x040fe4000784c0ff */
[----:B------:R-:W-:Y:S01]  /*3340*/  @!P5 LEA.HI.X R11, R20, c[0x0][0x25c], R11, 0x2, P0 ;  /* 0x00009700140bda11 */ /* 0x000fe200000f140b */
[----:B------:R-:W-:Y:S01]  /*3350*/  IMAD.U32 R20, RZ, RZ, UR23 ;  /* 0x00000017ff147e24 */ /* 0x000fe2000f8e00ff */
[C---:B------:R-:W-:Y:S02]  /*3360*/  ISETP.LT.OR P0, PT, R6.reuse, 0x1, !P2 ;  /* 0x000000010600780c */ /* 0x040fe40005701670 */
[C---:B------:R-:W-:Y:S01]  /*3370*/  ISETP.LT.OR P3, PT, R6.reuse, 0x21, P3 ;  /* 0x000000210600780c */ /* 0x040fe20001f61670 */
[----:B------:R-:W-:Y:S01]  /*3380*/  @!PT LDS RZ, [RZ] ;  /* 0x00000000fffff984 */ /* 0x000fe20000000800 */
[----:B------:R-:W-:Y:S01]  /*3390*/  @!PT LDS RZ, [RZ] ;  /* 0x00000000fffff984 */ /* 0x000fe20000000800 */
[----:B------:R-:W-:Y:S01]  /*33a0*/  @!PT LDS RZ, [RZ] ;  /* 0x00000000fffff984 */ /* 0x000fe20000000800 */
[----:B------:R2:W-:Y:S01]  /*33b0*/  LDGSTS.E.BYPASS.LTC128B.128 [R0], [R4.64], !P1 ;  /* 0x0000000004007fae */ /* 0x0005e2000c901d4e */
[----:B------:R-:W-:Y:S01]  /*33c0*/  LOP3.LUT P1, RZ, R7, 0x4, RZ, 0xc0, !PT ;  /* 0x0000000407ff7812 */ /* 0x000fe2000782c0ff */
[----:B------:R-:W-:Y:S01]  /*33d0*/  IMAD.U32 R7, RZ, RZ, UR28 ;  /* 0x0000001cff077e24 */ /* 0x000fe2000f8e00ff */
[C---:B------:R-:W-:Y:S07]  /*33e0*/  ISETP.LT.OR P2, PT, R6.reuse, 0x21, !P2 ;  /* 0x000000210600780c */ /* 0x040fee0005741670 */
[----:B------:R2:W-:Y:S01]  /*33f0*/  LDGSTS.E.BYPASS.LTC128B.128 [R0+0x2000], [R4.64+0x80], !P0 ;  /* 0x0200008004007fae */ /* 0x0005e2000c101d4e */
[----:B------:R-:W-:Y:S11]  /*3400*/  ISETP.LT.OR P0, PT, R6, 0x1, !P1 ;  /* 0x000000010600780c */ /* 0x000ff60004f01670 */
[----:B------:R-:W-:Y:S02]  /*3410*/  @!UPT UIADD3 URZ, URZ, URZ, URZ ;  /* 0x0000003f3f3ff290 */ /* 0x000fe4000fffe03f */
[----:B------:R2:W-:Y:S02]  /*3420*/  LDGSTS.E.BYPASS.LTC128B.128 [R0+0x4000], [R4.64+0x100], !P0 ;  /* 0x0400010004007fae */ /* 0x0005e4000c101d4e */
[----:B--2---:R-:W-:Y:S04]  /*3430*/  IADD3 R4, P0, R4, UR21, RZ ;  /* 0x0000001504047c10 */ /* 0x004fe8000ff1e0ff */
[----:B------:R-:W-:Y:S02]  /*3440*/  IADD3.X R5, R5, UR10, RZ, P0, !PT ;  /* 0x0000000a05057c10 */ /* 0x000fe400087fe4ff */
[----:B------:R-:W-:Y:S01]  /*3450*/  ISETP.LT.OR P0, PT, R6, 0x21, !P1 ;  /* 0x000000210600780c */ /* 0x000fe20004f01670 */
[----:B------:R-:W-:Y:S01]  /*3460*/  @!P5 IMAD R6, R7, 0x10, R240 ;  /* 0x000000100706d824 */ /* 0x000fe200078e02f0 */
[----:B------:R-:W-:Y:S01]  /*3470*/  @!P5 LEA R7, R20, 0x40, 0x6 ;  /* 0x000000401407d811 */ /* 0x000fe200078e30ff */
[----:B------:R2:W-:Y:S02]  /*3480*/  LDGSTS.E.BYPASS.LTC128B.128 [R0+0x1000], [R4.64], !P3 ;  /* 0x0100000004007fae */ /* 0x0005e4000d901d4e */
[----:B------:R-:W-:Y:S02]  /*3490*/  @!P5 IMAD.SHL.U32 R6, R6, 0x4, RZ ;  /* 0x000000040606d824 */ /* 0x000fe400078e00ff */
[----:B------:R-:W-:Y:S01]  /*34a0*/  @!P5 IMAD.WIDE R10, R7, 0x4, R10 ;  /* 0x00000004070ad825 */ /* 0x000fe200078e020a */
[----:B------:R3:W-:Y:S05]  /*34b0*/  LDGSTS.E.BYPASS.LTC128B.128 [R0+0x3000], [R18.64], !P2 ;  /* 0x0300000012007fae */ /* 0x0007ea000d101d4e */
[----:B------:R3:W-:Y:S01]  /*34c0*/  LDGSTS.E.BYPASS.LTC128B.128 [R0+0x5000], [R14.64], !P0 ;  /* 0x050000000e007fae */ /* 0x0007e2000c101d4e */
[----:B--2---:R-:W-:Y:S05]  /*34d0*/  @!P5 IMAD.SHL.U32 R4, R6, 0x4, RZ ;  /* 0x000000040604d824 */ /* 0x004fea00078e00ff */
[----:B------:R3:W-:Y:S02]  /*34e0*/  @!P5 LDGSTS.E.BYPASS.LTC128B.128 [R4+0x21080], [R10.64] ;  /* 0x210800000a04dfae */ /* 0x0007e4000b901d4e */
.L_x_687:
[C---:B-1234-:R-:W-:Y:S01]  /*34f0*/  HMMA.16816.F32.BF16 R4, R84.reuse, R2, RZ ;  /* 0x000000025404723c */ /* 0x05efe200000418ff */
[----:B------:R-:W-:Y:S02]  /*3500*/  LDSM.16.M88.2 R2, [R219+0x7880] ;  /* 0x00788000db02783b */ /* 0x000fe40000000100 */
[C---:B------:R-:W-:Y:S02]  /*3510*/  ISETP.GT.AND P0, PT, R233.reuse, 0x1, PT ;  /* 0x00000001e900780c */ /* 0x040fe40003f04270 */
[----:B------:R-:W1:Y:S01]  /*3520*/  LDSM.16.M88.4 R104, [R224] ;  /* 0x00000000e068783b */ /* 0x000e620000000200 */
[----:B------:R-:W-:Y:S02]  /*3530*/  IADD3 R0, R230, R224, RZ ;  /* 0x000000e0e6007210 */ /* 0x000fe40007ffe0ff */
[C---:B------:R-:W-:Y:S01]  /*3540*/  HMMA.16816.F32.BF16 R8, R84.reuse, R8, RZ ;  /* 0x000000085408723c */ /* 0x040fe200000418ff */
[----:B------:R-:W0:Y:S01]  /*3550*/  LDGDEPBAR ;  /* 0x00000000000079af */ /* 0x000e220000000000 */
[----:B------:R-:W-:Y:S02]  /*3560*/  ISETP.GT.AND P2, PT, R233, RZ, PT ;  /* 0x000000ffe900720c */ /* 0x000fe40003f44270 */
[----:B------:R-:W-:Y:S02]  /*3570*/  FSEL R180, R199, -INF , P0 ;  /* 0xff800000c7b47808 */ /* 0x000fe40000000000 */
[----:B------:R-:W-:Y:S02]  /*3580*/  FSEL R179, R200, -INF , P2 ;  /* 0xff800000c8b37808 */ /* 0x000fe40001000000 */
[C---:B------:R-:W-:Y:S01]  /*3590*/  HMMA.16816.F32.BF16 R12, R84.reuse, R12, RZ ;  /* 0x0000000c540c723c */ /* 0x040fe200000418ff */
[C---:B------:R-:W-:Y:S02]  /*35a0*/  ISETP.GT.AND P3, PT, R233.reuse, 0x10, PT ;  /* 0x00000010e900780c */ /* 0x040fe40003f64270 */
[----:B------:R-:W-:Y:S02]  /*35b0*/  ISETP.GT.AND P1, PT, R233, 0x11, PT ;  /* 0x00000011e900780c */ /* 0x000fe40003f24270 */
[----:B------:R-:W-:Y:S02]  /*35c0*/  FSEL R178, R198, -INF , P3 ;  /* 0xff800000c6b27808 */ /* 0x000fe40001800000 */
[----:B------:R-:W-:Y:S01]  /*35d0*/  FSEL R177, R197, -INF , P1 ;  /* 0xff800000c5b17808 */ /* 0x000fe20000800000 */
[C---:B------:R-:W-:Y:S01]  /*35e0*/  HMMA.16816.F32.BF16 R16, R84.reuse, R16, RZ ;  /* 0x000000105410723c */ /* 0x040fe200000418ff */
[----:B------:R-:W-:Y:S04]  /*35f0*/  ISETP.GT.AND P4, PT, R233, 0x21, PT ;  /* 0x00000021e900780c */ /* 0x000fe80003f84270 */
[----:B------:R-:W-:Y:S03]  /*3600*/  FSEL R175, R195, -INF , P4 ;  /* 0xff800000c3af7808 */ /* 0x000fe60002000000 */
[----:B------:R-:W-:Y:S01]  /*3610*/  HMMA.16816.F32.BF16 R20, R84, R88, RZ ;  /* 0x000000585414723c */ /* 0x000fe200000418ff */
[----:B------:R-:W2:Y:S04]  /*3620*/  LDSM.16.M88.2 R84, [R219+0x8080] ;  /* 0x00808000db54783b */ /* 0x000ea80000000100 */
[----:B------:R-:W3:Y:S03]  /*3630*/  LDSM.16.M88.2 R86, [R219+0x8880] ;  /* 0x00888000db56783b */ /* 0x000ee60000000100 */
[C---:B------:R-:W-:Y:S01]  /*3640*/  HMMA.16816.F32.BF16 R4, R92.reuse, R90, R4 ;  /* 0x0000005a5c04723c */ /* 0x040fe20000041804 */
[----:B------:R-:W4:Y:S04]  /*3650*/  LDSM.16.M88.2 R88, [R219+0x9080] ;  /* 0x00908000db58783b */ /* 0x000f280000000100 */
[----:B------:R-:W5:Y:S03]  /*3660*/  LDSM.16.M88.2 R90, [R219+0x9880] ;  /* 0x00988000db5a783b */ /* 0x000f660000000100 */
[C---:B------:R-:W-:Y:S01]  /*3670*/  HMMA.16816.F32.BF16 R8, R92.reuse, R96, R8 ;  /* 0x000000605c08723c */ /* 0x040fe20000041808 */
[----:B------:R-:W-:Y:S07]  /*3680*/  LDSM.16.M88.2 R96, [R218+0x7880] ;  /* 0x00788000da60783b */ /* 0x000fee0000000100 */
[C---:B------:R-:W-:Y:S01]  /*3690*/  HMMA.16816.F32.BF16 R12, R92.reuse, R98, R12 ;  /* 0x000000625c0c723c */ /* 0x040fe2000004180c */
[----:B------:R-:W-:Y:S07]  /*36a0*/  LDSM.16.M88.2 R98, [R216+0xd080] ;  /* 0x00d08000d862783b */ /* 0x000fee0000000100 */
[C---:B------:R-:W-:Y:S08]  /*36b0*/  HMMA.16816.F32.BF16 R16, R92.reuse, R100, R16 ;  /* 0x000000645c10723c */ /* 0x040ff00000041810 */
[----:B------:R-:W-:Y:S01]  /*36c0*/  HMMA.16816.F32.BF16 R20, R92, R102, R20 ;  /* 0x000000665c14723c */ /* 0x000fe20000041814 */
[----:B------:R-:W5:Y:S04]  /*36d0*/  LDSM.16.M88.4 R92, [R0] ;  /* 0x00000000005c783b */ /* 0x000f680000000200 */
[----:B------:R-:W-:Y:S03]  /*36e0*/  LDSM.16.M88.4 R100, [R225+0x1d080] ;  /* 0x01d08000e164783b */ /* 0x000fe60000000200 */
[C---:B-1----:R-:W-:Y:S01]  /*36f0*/  HMMA.16816.F32.BF16 R4, R104.reuse, R2, R4 ;  /* 0x000000026804723c */ /* 0x042fe20000041804 */
[----:B------:R-:W1:Y:S07]  /*3700*/  LDSM.16.M88.2 R2, [R218+0x8080] ;  /* 0x00808000da02783b */ /* 0x000e6e0000000100 */
[C---:B--2---:R-:W-:Y:S01]  /*3710*/  HMMA.16816.F32.BF16 R8, R104.reuse, R84, R8 ;  /* 0x000000546808723c */ /* 0x044fe20000041808 */
[----:B------:R-:W2:Y:S07]  /*3720*/  LDSM.16.M88.2 R84, [R218+0x8880] ;  /* 0x00888000da54783b */ /* 0x000eae0000000100 */
[C---:B---3--:R-:W-:Y:S01]  /*3730*/  HMMA.16816.F32.BF16 R12, R104.reuse, R86, R12 ;  /* 0x00000056680c723c */ /* 0x048fe2000004180c */
[----:B------:R-:W3:Y:S07]  /*3740*/  LDSM.16.M88.2 R86, [R218+0x9080] ;  /* 0x00908000da56783b */ /* 0x000eee0000000100 */
[C---:B----4-:R-:W-:Y:S01]  /*3750*/  HMMA.16816.F32.BF16 R16, R104.reuse, R88, R16 ;  /* 0x000000586810723c */ /* 0x050fe20000041810 */
[----:B------:R-:W4:Y:S07]  /*3760*/  LDSM.16.M88.2 R88, [R218+0x9880] ;  /* 0x00988000da58783b */ /* 0x000f2e0000000100 */
[----:B-----5:R-:W-:Y:S01]  /*3770*/  HMMA.16816.F32.BF16 R20, R104, R90, R20 ;  /* 0x0000005a6814723c */ /* 0x020fe20000041814 */
[----:B------:R-:W5:Y:S04]  /*3780*/  LDSM.16.M88.2 R90, [R216+0xa080] ;  /* 0x00a08000d85a783b */ /* 0x000f680000000100 */
[----:B------:R-:W-:Y:S03]  /*3790*/  LDSM.16.M88.4 R104, [R226+0x1f080] ;  /* 0x01f08000e268783b */ /* 0x000fe60000000200 */
[C---:B------:R-:W-:Y:S01]  /*37a0*/  HMMA.16816.F32.BF16 R4, R92.reuse, R96, R4 ;  /* 0x000000605c04723c */ /* 0x040fe20000041804 */
[----:B------:R-:W5:Y:S07]  /*37b0*/  LDSM.16.M88.2 R96, [R216+0xa880] ;  /* 0x00a88000d860783b */ /* 0x000f6e0000000100 */
        /* <DEDUP_REMOVED lines=8> */
[----:B------:R-:W4:Y:S03]  /*3840*/  LDSM.16.M88.4 R92, [R226+0x1d080] ;  /* 0x01d08000e25c783b */ /* 0x000f260000000200 */
[C---:B-----5:R-:W-:Y:S01]  /*3850*/  HMMA.16816.F32.BF16 R4, R100.reuse, R90, R4 ;  /* 0x0000005a6404723c */ /* 0x060fe20000041804 */
[----:B------:R-:W5:Y:S07]  /*3860*/  LDSM.16.M88.2 R90, [R217+0xa880] ;  /* 0x00a88000d95a783b */ /* 0x000f6e0000000100 */
[C---:B------:R-:W-:Y:S01]  /*3870*/  HMMA.16816.F32.BF16 R8, R100.reuse, R96, R8 ;  /* 0x000000606408723c */ /* 0x040fe20000041808 */
[----:B------:R-:W5:Y:S07]  /*3880*/  LDSM.16.M88.2 R96, [R217+0xb080] ;  /* 0x00b08000d960783b */ /* 0x000f6e0000000100 */
[C---:B-1----:R-:W-:Y:S01]  /*3890*/  HMMA.16816.F32.BF16 R12, R100.reuse, R2, R12 ;  /* 0x00000002640c723c */ /* 0x042fe2000004180c */
[----:B------:R-:W1:Y:S07]  /*38a0*/  LDSM.16.M88.2 R2, [R217+0xb880] ;  /* 0x00b88000d902783b */ /* 0x000e6e0000000100 */
[C---:B--2---:R-:W-:Y:S01]  /*38b0*/  HMMA.16816.F32.BF16 R16, R100.reuse, R84, R16 ;  /* 0x000000546410723c */ /* 0x044fe20000041810 */
[----:B------:R-:W2:Y:S07]  /*38c0*/  LDSM.16.M88.2 R84, [R217+0xc080] ;  /* 0x00c08000d954783b */ /* 0x000eae0000000100 */
[----:B---3--:R-:W-:Y:S01]  /*38d0*/  HMMA.16816.F32.BF16 R20, R100, R86, R20 ;  /* 0x000000566414723c */ /* 0x008fe20000041814 */
[----:B------:R-:W-:Y:S04]  /*38e0*/  LDSM.16.M88.2 R86, [R219+0xa080] ;  /* 0x00a08000db56783b */ /* 0x000fe80000000100 */
[----:B------:R-:W3:Y:S03]  /*38f0*/  LDSM.16.M88.4 R100, [R224+0x2000] ;  /* 0x00200000e064783b */ /* 0x000ee60000000200 */
[C---:B----4-:R-:W-:Y:S01]  /*3900*/  HMMA.16816.F32.BF16 R4, R92.reuse, R88, R4 ;  /* 0x000000585c04723c */ /* 0x050fe20000041804 */
[----:B------:R-:W4:Y:S07]  /*3910*/  LDSM.16.M88.2 R88, [R219+0xa880] ;  /* 0x00a88000db58783b */ /* 0x000f2e0000000100 */
[C---:B-----5:R-:W-:Y:S01]  /*3920*/  HMMA.16816.F32.BF16 R8, R92.reuse, R90, R8 ;  /* 0x0000005a5c08723c */ /* 0x060fe20000041808 */
[----:B------:R-:W5:Y:S07]  /*3930*/  LDSM.16.M88.2 R90, [R219+0xb080] ;  /* 0x00b08000db5a783b */ /* 0x000f6e0000000100 */
[C---:B------:R-:W-:Y:S01]  /*3940*/  HMMA.16816.F32.BF16 R12, R92.reuse, R96, R12 ;  /* 0x000000605c0c723c */ /* 0x040fe2000004180c */
[----:B------:R-:W5:Y:S07]  /*3950*/  LDSM.16.M88.2 R96, [R219+0xb880] ;  /* 0x00b88000db60783b */ /* 0x000f6e0000000100 */
[C---:B-1----:R-:W-:Y:S01]  /*3960*/  HMMA.16816.F32.BF16 R16, R92.reuse, R2, R16 ;  /* 0x000000025c10723c */ /* 0x042fe20000041810 */
[----:B------:R-:W1:Y:S07]  /*3970*/  LDSM.16.M88.2 R2, [R219+0xc080] ;  /* 0x00c08000db02783b */ /* 0x000e6e0000000100 */
[----:B--2---:R-:W-:Y:S01]  /*3980*/  HMMA.16816.F32.BF16 R20, R92, R84, R20 ;  /* 0x000000545c14723c */ /* 0x004fe20000041814 */
[----:B------:R-:W-:Y:S04]  /*3990*/  LDSM.16.M88.2 R84, [R218+0xa080] ;  /* 0x00a08000da54783b */ /* 0x000fe80000000100 */
[----:B------:R-:W2:Y:S03]  /*39a0*/  LDSM.16.M88.4 R92, [R0+0x2000] ;  /* 0x00200000005c783b */ /* 0x000ea60000000200 */
[C---:B---3--:R-:W-:Y:S01]  /*39b0*/  HMMA.16816.F32.BF16 R4, R100.reuse, R86, R4 ;  /* 0x000000566404723c */ /* 0x048fe20000041804 */
[----:B------:R-:W3:Y:S07]  /*39c0*/  LDSM.16.M88.2 R86, [R218+0xa880] ;  /* 0x00a88000da56783b */ /* 0x000eee0000000100 */
[C---:B----4-:R-:W-:Y:S01]  /*39d0*/  HMMA.16816.F32.BF16 R8, R100.reuse, R88, R8 ;  /* 0x000000586408723c */ /* 0x050fe20000041808 */
[----:B------:R-:W4:Y:S07]  /*39e0*/  LDSM.16.M88.2 R88, [R218+0xb080] ;  /* 0x00b08000da58783b */ /* 0x000f2e0000000100 */
[C---:B-----5:R-:W-:Y:S01]  /*39f0*/  HMMA.16816.F32.BF16 R12, R100.reuse, R90, R12 ;  /* 0x0000005a640c723c */ /* 0x060fe2000004180c */
[----:B------:R-:W5:Y:S07]  /*3a00*/  LDSM.16.M88.2 R90, [R218+0xb880] ;  /* 0x00b88000da5a783b */ /* 0x000f6e0000000100 */
[C---:B------:R-:W-:Y:S01]  /*3a10*/  HMMA.16816.F32.BF16 R16, R100.reuse, R96, R16 ;  /* 0x000000606410723c */ /* 0x040fe20000041810 */
[----:B------:R-:W5:Y:S07]  /*3a20*/  LDSM.16.M88.2 R96, [R218+0xc080] ;  /* 0x00c08000da60783b */ /* 0x000f6e0000000100 */
[----:B-1----:R-:W-:Y:S01]  /*3a30*/  HMMA.16816.F32.BF16 R20, R100, R2, R20 ;  /* 0x000000026414723c */ /* 0x002fe20000041814 */
[----:B------:R-:W-:Y:S04]  /*3a40*/  LDSM.16.M88.2 R2, [R216+0xc880] ;  /* 0x00c88000d802783b */ /* 0x000fe80000000100 */
[----:B------:R-:W1:Y:S03]  /*3a50*/  LDSM.16.M88.4 R100, [R225+0x1f080] ;  /* 0x01f08000e164783b */ /* 0x000e660000000200 */
[C---:B--2---:R-:W-:Y:S01]  /*3a60*/  HMMA.16816.F32.BF16 R4, R92.reuse, R84, R4 ;  /* 0x000000545c04723c */ /* 0x044fe20000041804 */
[----:B------:R-:W2:Y:S07]  /*3a70*/  LDSM.16.M88.2 R84, [R216+0xd880] ;  /* 0x00d88000d854783b */ /* 0x000eae0000000100 */
[C---:B---3--:R-:W-:Y:S01]  /*3a80*/  HMMA.16816.F32.BF16 R8, R92.reuse, R86, R8 ;  /* 0x000000565c08723c */ /* 0x048fe20000041808 */
[----:B------:R-:W3:Y:S07]  /*3a90*/  LDSM.16.M88.2 R86, [R216+0xe080] ;  /* 0x00e08000d856783b */ /* 0x000eee0000000100 */
[C---:B----4-:R-:W-:Y:S01]  /*3aa0*/  HMMA.16816.F32.BF16 R12, R92.reuse, R88, R12 ;  /* 0x000000585c0c723c */ /* 0x050fe2000004180c */
[----:B------:R-:W4:Y:S07]  /*3ab0*/  LDSM.16.M88.2 R88, [R216+0xe880] ;  /* 0x00e88000d858783b */ /* 0x000f2e0000000100 */
[C---:B-----5:R-:W-:Y:S01]  /*3ac0*/  HMMA.16816.F32.BF16 R16, R92.reuse, R90, R16 ;  /* 0x0000005a5c10723c */ /* 0x060fe20000041810 */
[----:B------:R-:W5:Y:S07]  /*3ad0*/  LDSM.16.M88.2 R90, [R217+0xc880] ;  /* 0x00c88000d95a783b */ /* 0x000f6e0000000100 */
[----:B------:R-:W-:Y:S08]  /*3ae0*/  HMMA.16816.F32.BF16 R20, R92, R96, R20 ;  /* 0x000000605c14723c */ /* 0x000ff00000041814 */
[C---:B-1----:R-:W-:Y:S01]  /*3af0*/  HMMA.16816.F32.BF16 R4, R100.reuse, R2, R4 ;  /* 0x000000026404723c */ /* 0x042fe20000041804 */
[----:B------:R-:W1:Y:S07]  /*3b00*/  LDSM.16.M88.2 R2, [R217+0xd080] ;  /* 0x00d08000d902783b */ /* 0x000e6e0000000100 */
[C---:B------:R-:W-:Y:S08]  /*3b10*/  HMMA.16816.F32.BF16 R8, R100.reuse, R98, R8 ;  /* 0x000000626408723c */ /* 0x040ff00000041808 */
[C---:B--2---:R-:W-:Y:S01]  /*3b20*/  HMMA.16816.F32.BF16 R12, R100.reuse, R84, R12 ;  /* 0x00000054640c723c */ /* 0x044fe2000004180c */
[----:B------:R-:W2:Y:S07]  /*3b30*/  LDSM.16.M88.2 R84, [R217+0xd880] ;  /* 0x00d88000d954783b */ /* 0x000eae0000000100 */
[C---:B---3--:R-:W-:Y:S07]  /*3b40*/  HMMA.16816.F32.BF16 R16, R100.reuse, R86, R16 ;  /* 0x000000566410723c */ /* 0x048fee0000041810 */
[----:B------:R-:W-:Y:S01]  /*3b50*/  FSEL R86, R186, -INF , P0 ;  /* 0xff800000ba567808 */ /* 0x000fe20000000000 */
[----:B----4-:R-:W-:Y:S01]  /*3b60*/  HMMA.16816.F32.BF16 R20, R100, R88, R20 ;  /* 0x000000586414723c */ /* 0x010fe20000041814 */
[----:B------:R-:W-:Y:S02]  /*3b70*/  LDS R102, [R237.X4+0x21280] ;  /* 0x02128000ed667984 */ /* 0x000fe40000004800 */
[C---:B------:R-:W-:Y:S01]  /*3b80*/  ISETP.GT.AND P0, PT, R233.reuse, 0x20, PT ;  /* 0x00000020e900780c */ /* 0x040fe20003f04270 */
[--C-:B------:R-:W-:Y:S02]  /*3b90*/  FFMA.FTZ R92, R86, c[0x0][0x29c], -R108.reuse ;  /* 0x0000a700565c7a23 */ /* 0x100fe4000001086c */
[----:B------:R-:W3:Y:S01]  /*3ba0*/  LDSM.16.M88.2 R86, [R217+0xe080] ;  /* 0x00e08000d956783b */ /* 0x000ee20000000100 */
[----:B------:R-:W-:Y:S01]  /*3bb0*/  FSEL R88, R190, -INF , P2 ;  /* 0xff800000be587808 */ /* 0x000fe20001000000 */
[C---:B-----5:R-:W-:Y:S01]  /*3bc0*/  HMMA.16816.F32.BF16 R4, R104.reuse, R90, R4 ;  /* 0x0000005a6804723c */ /* 0x060fe20000041804 */
[----:B------:R4:W-:Y:S01]  /*3bd0*/  MUFU.EX2 R174, R92 ;  /* 0x0000005c00ae7308 */ /* 0x0009e20000000800 */
[----:B------:R-:W-:Y:S03]  /*3be0*/  LDSM.16.M88.2 R90, [R219+0xc880] ;  /* 0x00c88000db5a783b */ /* 0x000fe60000000100 */
[----:B------:R-:W-:Y:S02]  /*3bf0*/  FSEL R176, R196, -INF , P0 ;  /* 0xff800000c4b07808 */ /* 0x000fe40000000000 */
[----:B------:R-:W-:Y:S01]  /*3c00*/  ISETP.GT.AND P2, PT, R233, 0x31, PT ;  /* 0x00000031e900780c */ /* 0x000fe20003f44270 */
[C---:B-1----:R-:W-:Y:S04]  /*3c10*/  HMMA.16816.F32.BF16 R8, R104.reuse, R2, R8 ;  /* 0x000000026808723c */ /* 0x042fe80000041808 */
[----:B------:R-:W-:Y:S03]  /*3c20*/  FSEL R100, R187, -INF , P2 ;  /* 0xff800000bb647808 */ /* 0x000fe60001000000 */
[----:B------:R-:W-:Y:S01]  /*3c30*/  FSEL R2, R184, -INF , P1 ;  /* 0xff800000b8027808 */ /* 0x000fe20000800000 */
[C---:B--2---:R-:W-:Y:S03]  /*3c40*/  HMMA.16816.F32.BF16 R12, R104.reuse, R84, R12 ;  /* 0x00000054680c723c */ /* 0x044fe6000004180c */
[----:B------:R-:W-:Y:S04]  /*3c50*/  ISETP.GT.AND P1, PT, R233, 0x40, PT ;  /* 0x00000040e900780c */ /* 0x000fe80003f24270 */
[----:B------:R-:W-:Y:S01]  /*3c60*/  FSEL R84, R185, -INF , P0 ;  /* 0xff800000b9547808 */ /* 0x000fe20000000000 */
[--C-:B----4-:R-:W-:Y:S01]  /*3c70*/  FFMA.FTZ R92, R88, c[0x0][0x29c], -R108.reuse ;  /* 0x0000a700585c7a23 */ /* 0x110fe2000001086c */
[----:B------:R-:W-:Y:S01]  /*3c80*/  ISETP.GT.AND P0, PT, R233, 0x41, PT ;  /* 0x00000041e900780c */ /* 0x000fe20003f04270 */
[----:B------:R-:W1:Y:S02]  /*3c90*/  LDSM.16.M88.2 R88, [R217+0xe880] ;  /* 0x00e88000d958783b */ /* 0x000e640000000100 */
[----:B------:R2:W4:Y:S01]  /*3ca0*/  MUFU.EX2 R173, R92 ;  /* 0x0000005c00ad7308 */ /* 0x0005220000000800 */
[C---:B---3--:R-:W-:Y:S07]  /*3cb0*/  HMMA.16816.F32.BF16 R16, R104.reuse, R86, R16 ;  /* 0x000000566810723c */ /* 0x048fee0000041810 */
[----:B------:R-:W-:Y:S02]  /*3cc0*/  FSEL R86, R183, -INF , P4 ;  /* 0xff800000b7567808 */ /* 0x000fe40002000000 */
[----:B--2---:R-:W-:Y:S02]  /*3cd0*/  FSEL R92, R189, -INF , P3 ;  /* 0xff800000bd5c7808 */ /* 0x004fe40001800000 */
[----:B------:R-:W-:Y:S03]  /*3ce0*/  ISETP.GT.AND P3, PT, R233, 0x30, PT ;  /* 0x00000030e900780c */ /* 0x000fe60003f64270 */
[--C-:B------:R-:W-:Y:S02]  /*3cf0*/  FFMA.FTZ R96, R92, c[0x0][0x29c], -R108.reuse ;  /* 0x0000a7005c607a23 */ /* 0x100fe4000001086c */
[----:B------:R-:W2:Y:S02]  /*3d00*/  LDSM.16.M88.4 R92, [R224+0x4000] ;  /* 0x00400000e05c783b */ /* 0x000ea40000000200 */
[----:B------:R3:W-:Y:S01]  /*3d10*/  MUFU.EX2 R172, R96 ;  /* 0x0000006000ac7308 */ /* 0x0007e20000000800 */
[----:B-1----:R-:W-:Y:S01]  /*3d20*/  HMMA.16816.F32.BF16 R20, R104, R88, R20 ;  /* 0x000000586814723c */ /* 0x002fe20000041814 */
[----:B------:R-:W-:Y:S06]  /*3d30*/  LDSM.16.M88.2 R88, [R219+0xe880] ;  /* 0x00e88000db58783b */ /* 0x000fec0000000100 */
[--C-:B------:R-:W-:Y:S01]  /*3d40*/  FFMA.FTZ R104, R100, c[0x0][0x29c], -R108.reuse ;  /* 0x0000a70064687a23 */ /* 0x100fe2000001086c */
[----:B------:R-:W-:Y:S01]  /*3d50*/  FSEL R107, R194, -INF , P3 ;  /* 0xff800000c26b7808 */ /* 0x000fe20001800000 */
[----:B------:R-:W-:Y:S04]  /*3d60*/  LDSM.16.M88.2 R100, [R218+0xd080] ;  /* 0x00d08000da64783b */ /* 0x000fe80000000100 */
[----:B------:R-:W-:Y:S01]  /*3d70*/  MUFU.EX2 R104, R104 ;  /* 0x0000006800687308 */ /* 0x000fe20000000800 */
[--C-:B---3--:R-:W-:Y:S02]  /*3d80*/  FFMA.FTZ R96, R2, c[0x0][0x29c], -R108.reuse ;  /* 0x0000a70002607a23 */ /* 0x108fe4000001086c */
[----:B------:R-:W1:Y:S07]  /*3d90*/  LDSM.16.M88.2 R2, [R219+0xd080] ;  /* 0x00d08000db02783b */ /* 0x000e6e0000000100 */
[----:B------:R3:W5:Y:S01]  /*3da0*/  MUFU.EX2 R110, R96 ;  /* 0x00000060006e7308 */ /* 0x0007620000000800 */
[C---:B--2---:R-:W-:Y:S01]  /*3db0*/  HMMA.16816.F32.BF16 R4, R92.reuse, R90, R4 ;  /* 0x0000005a5c04723c */ /* 0x044fe20000041804 */
[----:B------:R-:W-:Y:S04]  /*3dc0*/  LDSM.16.M88.2 R90, [R218+0xc880] ;  /* 0x00c88000da5a783b */ /* 0x000fe80000000100 */
[--C-:B---3--:R-:W-:Y:S02]  /*3dd0*/  FFMA.FTZ R96, R84, c[0x0][0x29c], -R108.reuse ;  /* 0x0000a70054607a23 */ /* 0x108fe4000001086c */
[----:B------:R-:W2:Y:S02]  /*3de0*/  LDSM.16.M88.2 R84, [R219+0xd880] ;  /* 0x00d88000db54783b */ /* 0x000ea40000000100 */
[----:B------:R3:W-:Y:S01]  /*3df0*/  MUFU.EX2 R111, R96 ;  /* 0x00000060006f7308 */ /* 0x0007e20000000800 */
[C---:B-1----:R-:W-:Y:S01]  /*3e00*/  HMMA.16816.F32.BF16 R8, R92.reuse, R2, R8 ;  /* 0x000000025c08723c */ /* 0x042fe20000041808 */
[----:B------:R-:W-:Y:S02]  /*3e10*/  LDSM.16.M88.2 R2, [R218+0xd880] ;  /* 0x00d88000da02783b */ /* 0x000fe40000000100 */
[--C-:B---3--:R-:W-:Y:S02]  /*3e20*/  FFMA.FTZ R96, R86, c[0x0][0x29c], -R108.reuse ;  /* 0x0000a70056607a23 */ /* 0x108fe4000001086c */
[----:B------:R-:W1:Y:S04]  /*3e30*/  LDSM.16.M88.2 R86, [R219+0xe080] ;  /* 0x00e08000db56783b */ /* 0x000e680000000100 */
[----:B------:R3:W-:Y:S01]  /*3e40*/  MUFU.EX2 R105, R96 ;  /* 0x0000006000697308 */ /* 0x0007e20000000800 */
[C---:B--2---:R-:W-:Y:S01]  /*3e50*/  HMMA.16816.F32.BF16 R12, R92.reuse, R84, R12 ;  /* 0x000000545c0c723c */ /* 0x044fe2000004180c */
[----:B------:R-:W-:Y:S02]  /*3e60*/  LDSM.16.M88.2 R84, [R218+0xe080] ;  /* 0x00e08000da54783b */ /* 0x000fe40000000100 */
[----:B---3--:R-:W-:Y:S05]  /*3e70*/  FSEL R96, R188, -INF , P3 ;  /* 0xff800000bc607808 */ /* 0x008fea0001800000 */
[--C-:B------:R-:W-:Y:S04]  /*3e80*/  FFMA.FTZ R96, R96, c[0x0][0x29c], -R108.reuse ;  /* 0x0000a70060607a23 */ /* 0x100fe8000001086c */
[----:B------:R2:W3:Y:S01]  /*3e90*/  MUFU.EX2 R106, R96 ;  /* 0x00000060006a7308 */ /* 0x0004e20000000800 */
[C---:B-1----:R-:W-:Y:S01]  /*3ea0*/  HMMA.16816.F32.BF16 R16, R92.reuse, R86, R16 ;  /* 0x000000565c10723c */ /* 0x042fe20000041810 */
[----:B------:R-:W-:Y:S07]  /*3eb0*/  LDSM.16.M88.2 R86, [R218+0xe880] ;  /* 0x00e88000da56783b */ /* 0x000fee0000000100 */
[----:B------:R-:W-:Y:S07]  /*3ec0*/  HMMA.16816.F32.BF16 R20, R92, R88, R20 ;  /* 0x000000585c14723c */ /* 0x000fee0000041814 */
[--C-:B------:R-:W-:Y:S02]  /*3ed0*/  FFMA.FTZ R94, R180, c[0x0][0x29c], -R109.reuse ;  /* 0x0000a700b45e7a23 */ /* 0x100fe4000001086d */
[--C-:B------:R-:W-:Y:S01]  /*3ee0*/  FFMA.FTZ R93, R179, c[0x0][0x29c], -R109.reuse ;  /* 0x0000a700b35d7a23 */ /* 0x100fe2000001086d */
[----:B--2---:R1:W2:Y:S02]  /*3ef0*/  LDSM.16.M88.4 R96, [R0+0x4000] ;  /* 0x004000000060783b */ /* 0x0042a40000000200 */
[--C-:B------:R-:W-:Y:S01]  /*3f00*/  FFMA.FTZ R92, R178, c[0x0][0x29c], -R109.reuse ;  /* 0x0000a700b25c7a23 */ /* 0x100fe2000001086d */
[----:B------:R-:W-:Y:S01]  /*3f10*/  MUFU.EX2 R94, R94 ;  /* 0x0000005e005e7308 */ /* 0x000fe20000000800 */
[--C-:B------:R-:W-:Y:S02]  /*3f20*/  FFMA.FTZ R89, R175, c[0x0][0x29c], -R109.reuse ;  /* 0x0000a700af597a23 */ /* 0x100fe4000001086d */
[--C-:B------:R-:W-:Y:S07]  /*3f30*/  FFMA.FTZ R88, R107, c[0x0][0x29c], -R109.reuse ;  /* 0x0000a7006b587a23 */ /* 0x100fee000001086d */
[----:B------:R-:W-:Y:S10]  /*3f40*/  MUFU.EX2 R93, R93 ;  /* 0x0000005d005d7308 */ /* 0x000ff40000000800 */
[----:B------:R-:W-:Y:S01]  /*3f50*/  MUFU.EX2 R92, R92 ;  /* 0x0000005c005c7308 */ /* 0x000fe20000000800 */
[----:B-1----:R-:W-:Y:S05]  /*3f60*/  FSEL R0, R182, -INF , P1 ;  /* 0xff800000b6007808 */ /* 0x002fea0000800000 */
[--C-:B------:R-:W-:Y:S04]  /*3f70*/  FFMA.FTZ R0, R0, c[0x0][0x29c], -R108.reuse ;  /* 0x0000a70000007a23 */ /* 0x100fe8000001086c */
[----:B------:R1:W-:Y:S01]  /*3f80*/  MUFU.EX2 R103, R0 ;  /* 0x0000000000677308 */ /* 0x0003e20000000800 */
[C---:B--2---:R-:W-:Y:S09]  /*3f90*/  HMMA.16816.F32.BF16 R4, R96.reuse, R90, R4 ;  /* 0x0000005a6004723c */ /* 0x044ff20000041804 */
[----:B------:R-:W-:Y:S03]  /*3fa0*/  MUFU.EX2 R89, R89 ;  /* 0x0000005900597308 */ /* 0x000fe60000000800 */
[--C-:B------:R-:W-:Y:S01]  /*3fb0*/  FFMA.FTZ R91, R177, c[0x0][0x29c], -R109.reuse ;  /* 0x0000a700b15b7a23 */ /* 0x100fe2000001086d */
[C---:B------:R-:W-:Y:S03]  /*3fc0*/  HMMA.16816.F32.BF16 R8, R96.reuse, R100, R8 ;  /* 0x000000646008723c */ /* 0x040fe60000041808 */
[--C-:B------:R-:W-:Y:S03]  /*3fd0*/  FFMA.FTZ R90, R176, c[0x0][0x29c], -R109.reuse ;  /* 0x0000a700b05a7a23 */ /* 0x100fe6000001086d */
[----:B------:R-:W-:Y:S02]  /*3fe0*/  MUFU.EX2 R91, R91 ;  /* 0x0000005b005b7308 */ /* 0x000fe40000000800 */
[C---:B------:R-:W-:Y:S04]  /*3ff0*/  HMMA.16816.F32.BF16 R12, R96.reuse, R2, R12 ;  /* 0x00000002600c723c */ /* 0x040fe8000004180c */
[----:B-1----:R-:W-:Y:S03]  /*4000*/  FSEL R0, R181, -INF , P0 ;  /* 0xff800000b5007808 */ /* 0x002fe60000000000 */
[----:B------:R-:W-:Y:S01]  /*4010*/  FSEL R3, R193, -INF , P2 ;  /* 0xff800000c1037808 */ /* 0x000fe20001000000 */
[C---:B------:R-:W-:Y:S01]  /*4020*/  HMMA.16816.F32.BF16 R16, R96.reuse, R84, R16 ;  /* 0x000000546010723c */ /* 0x040fe20000041810 */
[----:B------:R-:W-:Y:S03]  /*4030*/  MUFU.EX2 R90, R90 ;  /* 0x0000005a005a7308 */ /* 0x000fe60000000800 */
[----:B------:R-:W-:Y:S01]  /*4040*/  FFMA.FTZ R108, R0, c[0x0][0x29c], -R108 ;  /* 0x0000a700006c7a23 */ /* 0x000fe2000001086c */
[----:B------:R-:W-:Y:S01]  /*4050*/  FSEL R2, R192, -INF , P1 ;  /* 0xff800000c0027808 */ /* 0x000fe20000800000 */
[--C-:B------:R-:W-:Y:S01]  /*4060*/  FFMA.FTZ R95, R3, c[0x0][0x29c], -R109.reuse ;  /* 0x0000a700035f7a23 */ /* 0x100fe2000001086d */
[----:B------:R-:W-:Y:S01]  /*4070*/  FSEL R0, R191, -INF , P0 ;  /* 0xff800000bf007808 */ /* 0x000fe20000000000 */
[----:B------:R-:W-:Y:S01]  /*4080*/  HMMA.16816.F32.BF16 R20, R96, R86, R20 ;  /* 0x000000566014723c */ /* 0x000fe20000041814 */
[----:B------:R-:W-:Y:S02]  /*4090*/  PLOP3.LUT P0, PT, PT, PT, UP0, 0x80, 0x0 ;  /* 0x000000000000781c */ /* 0x000fe40003f0f008 */
[----:B------:R-:W-:Y:S01]  /*40a0*/  MUFU.EX2 R86, R95 ;  /* 0x0000005f00567308 */ /* 0x000fe20000000800 */
[--C-:B------:R-:W-:Y:S01]  /*40b0*/  FADD.FTZ R4, R4, -R102.reuse ;  /* 0x8000006604047221 */ /* 0x100fe20000010000 */
[----:B----4-:R-:W-:Y:S01]  /*40c0*/  F2FP.BF16.PACK_AB R85, R174, R173 ;  /* 0x000000adae55723e */ /* 0x010fe200000010ff */
[--C-:B------:R-:W-:Y:S01]  /*40d0*/  FADD.FTZ R3, R5, -R102.reuse ;  /* 0x8000006605037221 */ /* 0x100fe20000010000 */
[----:B-----5:R-:W-:Y:S01]  /*40e0*/  F2FP.BF16.PACK_AB R84, R110, R172 ;  /* 0x000000ac6e54723e */ /* 0x020fe200000010ff */
[--C-:B------:R-:W-:Y:S04]  /*40f0*/  FFMA.FTZ R100, R2, c[0x0][0x29c], -R109.reuse ;  /* 0x0000a70002647a23 */ /* 0x100fe8000001086d */
[----:B------:R-:W-:Y:S01]  /*4100*/  FMUL.FTZ R4, R173, R4 ;  /* 0x00000004ad047220 */ /* 0x000fe20000410000 */
[----:B------:R-:W1:Y:S01]  /*4110*/  MUFU.EX2 R108, R108 ;  /* 0x0000006c006c7308 */ /* 0x000e620000000800 */
[----:B------:R-:W-:Y:S02]  /*4120*/  FFMA.FTZ R2, -R190, R190, 1 ;  /* 0x3f800000be027423 */ /* 0x000fe400000101be */
[--C-:B------:R-:W-:Y:S02]  /*4130*/  FADD.FTZ R8, R8, -R102.reuse ;  /* 0x8000006608087221 */ /* 0x100fe40000010000 */
[----:B------:R-:W-:Y:S02]  /*4140*/  FMUL.FTZ R3, R174, R3 ;  /* 0x00000003ae037220 */ /* 0x000fe40000410000 */
[----:B------:R-:W-:Y:S02]  /*4150*/  FFMA.FTZ R109, R0, c[0x0][0x29c], -R109 ;  /* 0x0000a700006d7a23 */ /* 0x000fe4000001086d */
[----:B------:R-:W-:Y:S01]  /*4160*/  FFMA.FTZ R0, -R186, R186, 1 ;  /* 0x3f800000ba007423 */ /* 0x000fe200000101ba */
[----:B------:R-:W2:Y:S01]  /*4170*/  MUFU.EX2 R88, R88 ;  /* 0x0000005800587308 */ /* 0x000ea20000000800 */
[--C-:B------:R-:W-:Y:S02]  /*4180*/  FADD.FTZ R9, R9, -R102.reuse ;  /* 0x8000006609097221 */ /* 0x100fe40000010000 */
[----:B------:R-:W-:Y:S02]  /*4190*/  FMUL.FTZ R8, R172, R8 ;  /* 0x00000008ac087220 */ /* 0x000fe40000410000 */
[----:B------:R-:W-:Y:S01]  /*41a0*/  FMUL.FTZ R87, R4, R2 ;  /* 0x0000000204577220 */ /* 0x000fe20000410000 */
[----:B---3--:R-:W-:Y:S01]  /*41b0*/  F2FP.BF16.PACK_AB R4, R104, R106 ;  /* 0x0000006a6804723e */ /* 0x008fe200000010ff */
[----:B------:R-:W-:Y:S02]  /*41c0*/  FFMA.FTZ R2, -R189, R189, 1 ;  /* 0x3f800000bd027423 */ /* 0x000fe400000101bd */
[--C-:B------:R-:W-:Y:S01]  /*41d0*/  FADD.FTZ R13, R13, -R102.reuse ;  /* 0x800000660d0d7221 */ /* 0x100fe20000010000 */
[----:B------:R-:W-:Y:S01]  /*41e0*/  MUFU.EX2 R109, R109 ;  /* 0x0000006d006d7308 */ /* 0x000fe20000000800 */
[----:B------:R-:W-:Y:S02]  /*41f0*/  FMUL.FTZ R9, R110, R9 ;  /* 0x000000096e097220 */ /* 0x000fe40000410000 */
[----:B------:R-:W-:Y:S01]  /*4200*/  FMUL.FTZ R3, R3, R0 ;  /* 0x0000000003037220 */ /* 0x000fe20000410000 */
[----:B-1----:R-:W-:Y:S01]  /*4210*/  F2FP.BF16.PACK_AB R5, R108, R103 ;  /* 0x000000676c05723e */ /* 0x002fe200000010ff */
[----:B------:R-:W-:Y:S02]  /*4220*/  FFMA.FTZ R0, -R184, R184, 1 ;  /* 0x3f800000b8007423 */ /* 0x000fe400000101b8 */
[----:B------:R-:W-:Y:S01]  /*4230*/  FMUL.FTZ R13, R105, R13 ;  /* 0x0000000d690d7220 */ /* 0x000fe20000410000 */
[----:B------:R-:W-:Y:S01]  /*4240*/  F2FP.BF16.PACK_AB R87, R3, R87 ;  /* 0x000000570357723e */ /* 0x000fe200000010ff */
[----:B------:R-:W-:Y:S02]  /*4250*/  FMUL.FTZ R98, R8, R2 ;  /* 0x0000000208627220 */ /* 0x000fe40000410000 */
[----:B------:R-:W-:Y:S01]  /*4260*/  FFMA.FTZ R2, -R183, R183, 1 ;  /* 0x3f800000b7027423 */ /* 0x000fe200000101b7 */
[----:B------:R-:W1:Y:S01]  /*4270*/  MUFU.EX2 R8, R100 ;  /* 0x0000006400087308 */ /* 0x000e620000000800 */
[--C-:B------:R-:W-:Y:S02]  /*4280*/  FADD.FTZ R16, R16, -R102.reuse ;  /* 0x8000006610107221 */ /* 0x100fe40000010000 */
[--C-:B------:R-:W-:Y:S02]  /*4290*/  FADD.FTZ R17, R17, -R102.reuse ;  /* 0x8000006611117221 */ /* 0x100fe40000010000 */
[--C-:B------:R-:W-:Y:S02]  /*42a0*/  FADD.FTZ R21, R21, -R102.reuse ;  /* 0x8000006615157221 */ /* 0x100fe40000010000 */
[----:B------:R-:W-:Y:S02]  /*42b0*/  FMUL.FTZ R97, R9, R0 ;  /* 0x0000000009617220 */ /* 0x000fe40000410000 */
[----:B------:R-:W-:Y:S01]  /*42c0*/  FMUL.FTZ R17, R104, R17 ;  /* 0x0000001168117220 */ /* 0x000fe20000410000 */
[----:B------:R-:W3:Y:S01]  /*42d0*/  LDS R0, [R237.X4+0x212a0] ;  /* 0x0212a000ed007984 */ /* 0x000ee20000004800 */
[----:B------:R-:W-:Y:S02]  /*42e0*/  FMUL.FTZ R95, R13, R2 ;  /* 0x000000020d5f7220 */ /* 0x000fe40000410000 */
[----:B------:R-:W-:Y:S01]  /*42f0*/  FMUL.FTZ R108, R108, R21 ;  /* 0x000000156c6c7220 */ /* 0x000fe20000410000 */
[----:B------:R-:W-:Y:S01]  /*4300*/  STS [R234+0x21480], R85 ;  /* 0x02148055ea007388 */ /* 0x000fe20000000800 */
[----:B------:R-:W-:Y:S02]  /*4310*/  FFMA.FTZ R13, -R188, R188, 1 ;  /* 0x3f800000bc0d7423 */ /* 0x000fe400000101bc */
[----:B------:R-:W-:Y:S02]  /*4320*/  FFMA.FTZ R9, -R187, R187, 1 ;  /* 0x3f800000bb097423 */ /* 0x000fe400000101bb */
[----:B------:R-:W-:Y:S02]  /*4330*/  FFMA.FTZ R2, -R181, R181, 1 ;  /* 0x3f800000b5027423 */ /* 0x000fe400000101b5 */
[----:B------:R-:W-:Y:S02]  /*4340*/  FMUL.FTZ R16, R106, R16 ;  /* 0x000000106a107220 */ /* 0x000fe40000410000 */
[--C-:B------:R-:W-:Y:S02]  /*4350*/  FADD.FTZ R12, R12, -R102.reuse ;  /* 0x800000660c0c7221 */ /* 0x100fe40000010000 */
[----:B------:R-:W-:Y:S02]  /*4360*/  FMUL.FTZ R21, R16, R13 ;  /* 0x0000000d10157220 */ /* 0x000fe40000410000 */
[----:B------:R-:W-:Y:S01]  /*4370*/  FMUL.FTZ R13, R17, R9 ;  /* 0x00000009110d7220 */ /* 0x000fe20000410000 */
[----:B------:R-:W-:Y:S01]  /*4380*/  F2FP.BF16.PACK_AB R9, R97, R98 ;  /* 0x000000626109723e */ /* 0x000fe200000010ff */
[----:B------:R-:W-:Y:S01]  /*4390*/  FMUL.FTZ R17, R108, R2 ;  /* 0x000000026c117220 */ /* 0x000fe20000410000 */
[----:B------:R-:W-:Y:S01]  /*43a0*/  F2FP.BF16.PACK_AB R2, R94, R93 ;  /* 0x0000005d5e02723e */ /* 0x000fe200000010ff */
[----:B------:R-:W-:Y:S01]  /*43b0*/  FMUL.FTZ R96, R111, R12 ;  /* 0x0000000c6f607220 */ /* 0x000fe20000410000 */
[----:B------:R-:W-:Y:S01]  /*43c0*/  F2FP.BF16.PACK_AB R12, R105, R111 ;  /* 0x0000006f690c723e */ /* 0x000fe200000010ff */
[----:B------:R-:W-:Y:S01]  /*43d0*/  FFMA.FTZ R3, -R185, R185, 1 ;  /* 0x3f800000b9037423 */ /* 0x000fe200000101b9 */
[----:B------:R-:W-:Y:S01]  /*43e0*/  F2FP.BF16.PACK_AB R13, R13, R21 ;  /* 0x000000150d0d723e */ /* 0x000fe200000010ff */
[----:B------:R4:W-:Y:S01]  /*43f0*/  STS [R235], R2 ;  /* 0x00000002eb007388 */ /* 0x0009e20000000800 */
[----:B------:R-:W-:Y:S01]  /*4400*/  FADD.FTZ R20, R20, -R102 ;  /* 0x8000006614147221 */ /* 0x000fe20000010000 */
[----:B------:R-:W-:Y:S01]  /*4410*/  SHF.L.U32 R102, R227, 0x1, RZ ;  /* 0x00000001e3667819 */ /* 0x000fe200000006ff */
[----:B------:R-:W-:Y:S01]  /*4420*/  FMUL.FTZ R96, R96, R3 ;  /* 0x0000000360607220 */ /* 0x000fe20000410000 */
[----:B------:R-:W-:Y:S01]  /*4430*/  STS [R234+0x21c80], R84 ;  /* 0x021c8054ea007388 */ /* 0x000fe20000000800 */
[----:B------:R-:W-:Y:S02]  /*4440*/  FMUL.FTZ R20, R103, R20 ;  /* 0x0000001467147220 */ /* 0x000fe40000410000 */
[----:B------:R-:W-:Y:S01]  /*4450*/  FFMA.FTZ R3, -R182, R182, 1 ;  /* 0x3f800000b6037423 */ /* 0x000fe200000101b6 */
[----:B------:R-:W-:Y:S03]  /*4460*/  F2FP.BF16.PACK_AB R16, R95, R96 ;  /* 0x000000605f10723e */ /* 0x000fe600000010ff */
[----:B------:R-:W-:Y:S02]  /*4470*/  FMUL.FTZ R3, R20, R3 ;  /* 0x0000000314037220 */ /* 0x000fe40000410000 */
[--C-:B---3--:R-:W-:Y:S03]  /*4480*/  FADD.FTZ R7, R7, -R0.reuse ;  /* 0x8000000007077221 */ /* 0x108fe60000010000 */
[----:B------:R-:W-:Y:S01]  /*4490*/  F2FP.BF16.PACK_AB R17, R17, R3 ;  /* 0x000000031111723e */ /* 0x000fe200000010ff */
[--C-:B------:R-:W-:Y:S01]  /*44a0*/  FADD.FTZ R6, R6, -R0.reuse ;  /* 0x8000000006067221 */ /* 0x100fe20000010000 */
[----:B------:R-:W-:Y:S01]  /*44b0*/  F2FP.BF16.PACK_AB R3, R91, R92 ;  /* 0x0000005c5b03723e */ /* 0x000fe200000010ff */
[--C-:B------:R-:W-:Y:S02]  /*44c0*/  FADD.FTZ R10, R10, -R0.reuse ;  /* 0x800000000a0a7221 */ /* 0x100fe40000010000 */
[----:B------:R-:W-:Y:S02]  /*44d0*/  FMUL.FTZ R6, R93, R6 ;  /* 0x000000065d067220 */ /* 0x000fe40000410000 */
[----:B------:R2:W-:Y:S01]  /*44e0*/  STS [R235+0x800], R3 ;  /* 0x00080003eb007388 */ /* 0x0005e20000000800 */
[--C-:B------:R-:W-:Y:S01]  /*44f0*/  FADD.FTZ R11, R11, -R0.reuse ;  /* 0x800000000b0b7221 */ /* 0x100fe20000010000 */
[----:B----4-:R-:W-:Y:S01]  /*4500*/  F2FP.BF16.PACK_AB R2, R89, R90 ;  /* 0x0000005a5902723e */ /* 0x010fe200000010ff */
[--C-:B------:R-:W-:Y:S01]  /*4510*/  FADD.FTZ R14, R14, -R0.reuse ;  /* 0x800000000e0e7221 */ /* 0x100fe20000010000 */
[----:B------:R3:W-:Y:S01]  /*4520*/  STS [R234+0x22480], R12 ;  /* 0x0224800cea007388 */ /* 0x0007e20000000800 */
[----:B------:R-:W-:Y:S02]  /*4530*/  FMUL.FTZ R11, R91, R11 ;  /* 0x0000000b5b0b7220 */ /* 0x000fe40000410000 */
[--C-:B------:R-:W-:Y:S01]  /*4540*/  FADD.FTZ R15, R15, -R0.reuse ;  /* 0x800000000f0f7221 */ /* 0x100fe20000010000 */
[----:B------:R1:W-:Y:S01]  /*4550*/  STS [R235+0x1000], R2 ;  /* 0x00100002eb007388 */ /* 0x0003e20000000800 */
[----:B------:R-:W-:Y:S02]  /*4560*/  FMUL.FTZ R14, R90, R14 ;  /* 0x0000000e5a0e7220 */ /* 0x000fe40000410000 */
[--C-:B------:R-:W-:Y:S01]  /*4570*/  FADD.FTZ R18, R18, -R0.reuse ;  /* 0x8000000012127221 */ /* 0x100fe20000010000 */
[----:B------:R4:W-:Y:S01]  /*4580*/  STS [R234+0x22c80], R4 ;  /* 0x022c8004ea007388 */ /* 0x0009e20000000800 */
[--C-:B------:R-:W-:Y:S02]  /*4590*/  FADD.FTZ R22, R22, -R0.reuse ;  /* 0x8000000016167221 */ /* 0x100fe40000010000 */
[--C-:B------:R-:W-:Y:S02]  /*45a0*/  FADD.FTZ R23, R23, -R0.reuse ;  /* 0x8000000017177221 */ /* 0x100fe40000010000 */
[----:B------:R-:W-:Y:S02]  /*45b0*/  FADD.FTZ R19, R19, -R0 ;  /* 0x8000000013137221 */ /* 0x000fe40000010000 */
[----:B------:R-:W-:Y:S02]  /*45c0*/  FFMA.FTZ R0, -R195, R195, 1 ;  /* 0x3f800000c3007423 */ /* 0x000fe400000101c3 */
[C---:B------:R-:W-:Y:S01]  /*45d0*/  FMUL.FTZ R19, R86.reuse, R19 ;  /* 0x0000001356137220 */ /* 0x040fe20000410000 */
[----:B--2---:R-:W-:Y:S01]  /*45e0*/  F2FP.BF16.PACK_AB R3, R86, R88 ;  /* 0x000000585603723e */ /* 0x004fe200000010ff */
[----:B---3--:R-:W-:Y:S04]  /*45f0*/  FMUL.FTZ R12, R92, R10 ;  /* 0x0000000a5c0c7220 */ /* 0x008fe80000410000 */
[----:B------:R2:W-:Y:S01]  /*4600*/  STS [R235+0x1800], R3 ;  /* 0x00180003eb007388 */ /* 0x0005e20000000800 */
[----:B------:R-:W-:Y:S01]  /*4610*/  FMUL.FTZ R10, R89, R15 ;  /* 0x0000000f590a7220 */ /* 0x000fe20000410000 */
[C---:B-1----:R-:W-:Y:S02]  /*4620*/  F2FP.BF16.PACK_AB R2, R109.reuse, R8 ;  /* 0x000000086d02723e */ /* 0x042fe400000010ff */
[----:B------:R1:W-:Y:S01]  /*4630*/  STS [R234+0x23480], R5 ;  /* 0x02348005ea007388 */ /* 0x0003e20000000800 */
[----:B------:R-:W-:Y:S02]  /*4640*/  FMUL.FTZ R10, R10, R0 ;  /* 0x000000000a0a7220 */ /* 0x000fe40000410000 */
[----:B----4-:R-:W-:Y:S01]  /*4650*/  FMUL.FTZ R4, R94, R7 ;  /* 0x000000075e047220 */ /* 0x010fe20000410000 */
[----:B------:R3:W-:Y:S01]  /*4660*/  STS [R235+0x2000], R2 ;  /* 0x00200002eb007388 */ /* 0x0007e20000000800 */
[----:B------:R-:W-:Y:S02]  /*4670*/  FMUL.FTZ R109, R109, R23 ;  /* 0x000000176d6d7220 */ /* 0x000fe40000410000 */
[----:B------:R-:W-:Y:S01]  /*4680*/  FFMA.FTZ R0, -R191, R191, 1 ;  /* 0x3f800000bf007423 */ /* 0x000fe200000101bf */
[----:B------:R-:W-:Y:S01]  /*4690*/  BAR.SYNC.DEFER_BLOCKING 0x0 ;  /* 0x0000000000007b1d */ /* 0x000fe20000010000 */
[----:B------:R-:W-:Y:S02]  /*46a0*/  FMUL.FTZ R7, R88, R18 ;  /* 0x0000001258077220 */ /* 0x000fe40000410000 */
[----:B------:R-:W-:Y:S02]  /*46b0*/  FMUL.FTZ R109, R109, R0 ;  /* 0x000000006d6d7220 */ /* 0x000fe40000410000 */
[----:B------:R-:W-:Y:S02]  /*46c0*/  FMUL.FTZ R8, R8, R22 ;  /* 0x0000001608087220 */ /* 0x000fe40000410000 */
[----:B--2---:R-:W-:Y:S02]  /*46d0*/  FFMA.FTZ R3, -R198, R198, 1 ;  /* 0x3f800000c6037423 */ /* 0x004fe400000101c6 */
[----:B-1----:R-:W-:Y:S02]  /*46e0*/  FFMA.FTZ R5, -R200, R200, 1 ;  /* 0x3f800000c8057423 */ /* 0x002fe400000101c8 */
[----:B------:R-:W-:Y:S02]  /*46f0*/  FMUL.FTZ R12, R12, R3 ;  /* 0x000000030c0c7220 */ /* 0x000fe40000410000 */
[----:B---3--:R-:W-:Y:S02]  /*4700*/  FFMA.FTZ R2, -R199, R199, 1 ;  /* 0x3f800000c7027423 */ /* 0x008fe400000101c7 */
[----:B------:R-:W-:Y:S01]  /*4710*/  FMUL.FTZ R5, R6, R5 ;  /* 0x0000000506057220 */ /* 0x000fe20000410000 */
[----:B------:R-:W-:Y:S01]  /*4720*/  STS [R234+0x23c80], R87 ;  /* 0x023c8057ea007388 */ /* 0x000fe20000000800 */
[----:B------:R-:W-:Y:S02]  /*4730*/  FMUL.FTZ R4, R4, R2 ;  /* 0x0000000204047220 */ /* 0x000fe40000410000 */
[----:B------:R-:W-:Y:S03]  /*4740*/  FFMA.FTZ R2, -R197, R197, 1 ;  /* 0x3f800000c5027423 */ /* 0x000fe600000101c5 */
[----:B------:R-:W-:Y:S01]  /*4750*/  F2FP.BF16.PACK_AB R3, R4, R5 ;  /* 0x000000050403723e */ /* 0x000fe200000010ff */
[----:B------:R-:W-:Y:S02]  /*4760*/  FMUL.FTZ R6, R11, R2 ;  /* 0x000000020b067220 */ /* 0x000fe40000410000 */
[----:B------:R-:W-:Y:S02]  /*4770*/  FFMA.FTZ R2, -R196, R196, 1 ;  /* 0x3f800000c4027423 */ /* 0x000fe400000101c4 */
[----:B------:R1:W-:Y:S01]  /*4780*/  STS [R235+0x2800], R3 ;  /* 0x00280003eb007388 */ /* 0x0003e20000000800 */
[----:B------:R-:W-:Y:S02]  /*4790*/  FFMA.FTZ R5, -R193, R193, 1 ;  /* 0x3f800000c1057423 */ /* 0x000fe400000101c1 */
[----:B------:R-:W-:Y:S01]  /*47a0*/  FMUL.FTZ R11, R14, R2 ;  /* 0x000000020e0b7220 */ /* 0x000fe20000410000 */
[----:B------:R-:W-:Y:S01]  /*47b0*/  F2FP.BF16.PACK_AB R2, R6, R12 ;  /* 0x0000000c0602723e */ /* 0x000fe200000010ff */
[----:B------:R-:W-:Y:S01]  /*47c0*/  STS [R234+0x24480], R9 ;  /* 0x02448009ea007388 */ /* 0x000fe20000000800 */
[----:B------:R-:W-:Y:S02]  /*47d0*/  FFMA.FTZ R6, -R194, R194, 1 ;  /* 0x3f800000c2067423 */ /* 0x000fe400000101c2 */
[----:B------:R-:W-:Y:S01]  /*47e0*/  F2FP.BF16.PACK_AB R0, R10, R11 ;  /* 0x0000000b0a00723e */ /* 0x000fe200000010ff */
[----:B------:R-:W-:Y:S01]  /*47f0*/  STS [R235+0x3000], R2 ;  /* 0x00300002eb007388 */ /* 0x000fe20000000800 */
[----:B------:R-:W-:Y:S02]  /*4800*/  FMUL.FTZ R7, R7, R6 ;  /* 0x0000000607077220 */ /* 0x000fe40000410000 */
[----:B------:R-:W-:Y:S01]  /*4810*/  FMUL.FTZ R6, R19, R5 ;  /* 0x0000000513067220 */ /* 0x000fe20000410000 */
[----:B------:R-:W-:Y:S01]  /*4820*/  STS [R234+0x24c80], R16 ;  /* 0x024c8010ea007388 */ /* 0x000fe20000000800 */
[----:B------:R-:W-:Y:S03]  /*4830*/  FFMA.FTZ R4, -R192, R192, 1 ;  /* 0x3f800000c0047423 */ /* 0x000fe600000101c0 */
[----:B------:R-:W-:Y:S01]  /*4840*/  STS [R235+0x3800], R0 ;  /* 0x00380000eb007388 */ /* 0x000fe20000000800 */
[----:B------:R-:W-:Y:S01]  /*4850*/  FMUL.FTZ R5, R8, R4 ;  /* 0x0000000408057220 */ /* 0x000fe20000410000 */
[----:B------:R-:W-:Y:S02]  /*4860*/  F2FP.BF16.PACK_AB R4, R6, R7 ;  /* 0x000000070604723e */ /* 0x000fe400000010ff */
[----:B------:R-:W-:Y:S04]  /*4870*/  STS [R234+0x25480], R13 ;  /* 0x0254800dea007388 */ /* 0x000fe80000000800 */
[----:B------:R-:W-:Y:S01]  /*4880*/  STS [R235+0x4000], R4 ;  /* 0x00400004eb007388 */ /* 0x000fe20000000800 */
[----:B-1----:R-:W-:Y:S03]  /*4890*/  F2FP.BF16.PACK_AB R3, R109, R5 ;  /* 0x000000056d03723e */ /* 0x002fe600000010ff */
        /* <DEDUP_REMOVED lines=50> */
[C---:B------:R-:W-:Y:S08]  /*4bc0*/  HMMA.16816.F32.BF16 R56, R96.reuse, R100, R56 ;  /* 0x000000646038723c */ /* 0x040ff00000041838 */
[-C--:B---3--:R-:W-:Y:S08]  /*4bd0*/  HMMA.16816.F32.BF16 R60, R96, R2.reuse, R60 ;  /* 0x00000002603c723c */ /* 0x088ff0000004183c */
[-C--:B------:R-:W-:Y:S08]  /*4be0*/  HMMA.16816.F32.BF16 R64, R92, R2.reuse, R64 ;  /* 0x000000025c40723c */ /* 0x080ff00000041840 */
[C---:B------:R-:W-:Y:S01]  /*4bf0*/  HMMA.16816.F32.BF16 R68, R84.reuse, R2, R68 ;  /* 0x000000025444723c */ /* 0x040fe20000041844 */
[----:B------:R-:W2:Y:S07]  /*4c00*/  LDSM.16.MT88.2 R2, [R220+0x23880] ;  /* 0x02388000dc02783b */ /* 0x000eae0000004100 */
[-C--:B----4-:R-:W-:Y:S01]  /*4c10*/  HMMA.16816.F32.BF16 R72, R84, R4.reuse, R72 ;  /* 0x000000045448723c */ /* 0x090fe20000041848 */
[----:B------:R-:W3:Y:S07]  /*4c20*/  LDSM.16.MT88.4 R84, [R102+0x1c880] ;  /* 0x01c880006654783b */ /* 0x000eee0000004200 */
[-C--:B------:R-:W-:Y:S01]  /*4c30*/  HMMA.16816.F32.BF16 R76, R92, R4.reuse, R76 ;  /* 0x000000045c4c723c */ /* 0x080fe2000004184c */
[----:B------:R-:W4:Y:S04]  /*4c40*/  LDSM.16.MT88.4 R92, [R102+0x1e880] ;  /* 0x01e88000665c783b */ /* 0x000f280000004200 */
[----:B------:R-:W1:Y:S03]  /*4c50*/  LDSM.16.MT88.4 R100, [R102+0x20880] ;  /* 0x020880006664783b */ /* 0x000e660000004200 */
        /* <DEDUP_REMOVED lines=28> */
[----:B------:R2:W1:Y:S04]  /*4e20*/  LDSM.16.MT88.4 R176, [R222+0x5000] ;  /* 0x00500000deb0783b */ /* 0x0004680000004200 */
[----:B------:R2:W1:Y:S03]  /*4e30*/  LDSM.16.M88.4 R180, [R223+0x800] ;  /* 0x00080000dfb4783b */ /* 0x0004660000000200 */
[-C--:B------:R-:W-:Y:S01]  /*4e40*/  HMMA.16816.F32.BF16 R40, R92, R104.reuse, R40 ;  /* 0x000000685c28723c */ /* 0x080fe20000041828 */
[----:B------:R2:W1:Y:S04]  /*4e50*/  LDSM.16.M88.4 R188, [R223+0xc00] ;  /* 0x000c0000dfbc783b */ /* 0x0004680000000200 */
        /* <DEDUP_REMOVED lines=15> */
[----:B------:R-:W2:Y:S01]  /*4f50*/  LDL.64 R202, [R1] ;  /* 0x0000000001ca7983 */ /* 0x000ea20000100a00 */
[----:B------:R-:W-:Y:S01]  /*4f60*/  USHF.R.S32.HI UR29, URZ, 0x1f, UR27 ;  /* 0x0000001f3f1d7899 */ /* 0x000fe2000801141b */
[----:B------:R-:W-:Y:S01]  /*4f70*/  IMAD.MOV.U32 R5, RZ, RZ, R249 ;  /* 0x000000ffff057224 */ /* 0x000fe200078e00f9 */
[----:B------:R-:W-:Y:S01]  /*4f80*/  ULDC.64 UR6, c[0x0][0x208] ;  /* 0x0000820000067ab9 */ /* 0x000fe20000000a00 */
[----:B------:R-:W-:Y:S01]  /*4f90*/  IMAD.MOV.U32 R2, RZ, RZ, R244 ;  /* 0x000000ffff027224 */ /* 0x000fe200078e00f4 */
[----:B------:R-:W-:Y:S01]  /*4fa0*/  UIMAD UR29, UR29, UR6, URZ ;  /* 0x000000061d1d72a4 */ /* 0x000fe2000f8e023f */
[----:B------:R-:W1:Y:S01]  /*4fb0*/  S2R R6, SR_CTAID.Y ;  /* 0x0000000000067919 */ /* 0x000e620000002600 */
[----:B------:R-:W-:Y:S01]  /*4fc0*/  UIMAD.WIDE.U32 UR30, UR27, UR6, URZ ;  /* 0x000000061b1e72a5 */ /* 0x000fe2000f8e003f */
[----:B------:R-:W-:Y:S01]  /*4fd0*/  IMAD.MOV.U32 R15, RZ, RZ, c[0x0][0x208] ;  /* 0x00008200ff0f7624 */ /* 0x000fe200078e00ff */
[----:B------:R-:W-:Y:S01]  /*4fe0*/  USHF.L.U32 UR6, UR27, 0x6, URZ ;  /* 0x000000061b067899 */ /* 0x000fe2000800063f */
[----:B------:R-:W-:Y:S01]  /*4ff0*/  IMAD.MOV.U32 R3, RZ, RZ, R245 ;  /* 0x000000ffff037224 */ /* 0x000fe200078e00f5 */
[----:B------:R-:W-:Y:S01]  /*5000*/  UIMAD UR29, UR27, UR7, UR29 ;  /* 0x000000071b1d72a4 */ /* 0x000fe2000f8e021d */
[----:B------:R-:W-:Y:S02]  /*5010*/  IMAD.SHL.U32 R20, R15, 0x40, RZ ;  /* 0x000000400f147824 */ /* 0x000fe400078e00ff */
[----:B------:R-:W-:Y:S01]  /*5020*/  IMAD.U32 R9, RZ, RZ, UR30 ;  /* 0x0000001eff097e24 */ /* 0x000fe2000f8e00ff */
[----:B------:R-:W-:Y:S01]  /*5030*/  UIADD3 UR29, UR31, UR29, URZ ;  /* 0x0000001d1f1d7290 */ /* 0x000fe2000fffe03f */
[----:B------:R-:W-:Y:S01]  /*5040*/  IMAD.U32 R14, RZ, RZ, UR6 ;  /* 0x00000006ff0e7e24 */ /* 0x000fe2000f8e00ff */
[----:B-1----:R-:W-:Y:S01]  /*5050*/  SHF.R.S32.HI R7, RZ, 0x1f, R6 ;  /* 0x0000001fff077819 */ /* 0x002fe20000011406 */
[C---:B------:R-:W-:Y:S04]  /*5060*/  IMAD.WIDE.U32 R2, R6.reuse, c[0x0][0x288], R2 ;  /* 0x0000a20006027a25 */ /* 0x040fe800078e0002 */
[C---:B------:R-:W-:Y:S02]  /*5070*/  IMAD R8, R7.reuse, c[0x0][0x210], RZ ;  /* 0x0000840007087a24 */ /* 0x040fe400078e02ff */
[----:B------:R-:W-:Y:S04]  /*5080*/  IMAD R7, R7, c[0x0][0x288], RZ ;  /* 0x0000a20007077a24 */ /* 0x000fe800078e02ff */
[C---:B------:R-:W-:Y:S02]  /*5090*/  IMAD R7, R6.reuse, c[0x0][0x28c], R7 ;  /* 0x0000a30006077a24 */ /* 0x040fe400078e0207 */
[----:B--2---:R-:W-:Y:S04]  /*50a0*/  IMAD.MOV.U32 R4, RZ, RZ, R202 ;  /* 0x000000ffff047224 */ /* 0x004fe800078e00ca */
[----:B------:R-:W-:Y:S05]  /*50b0*/  IMAD.WIDE.U32 R4, R6, c[0x0][0x210], R4 ;  /* 0x0000840006047a25 */ /* 0x000fea00078e0004 */
[----:B------:R-:W-:Y:S01]  /*50c0*/  IADD3 R0, P1, R4, UR18, RZ ;  /* 0x0000001204007c10 */ /* 0x000fe2000ff3e0ff */
[----:B------:R-:W-:Y:S01]  /*50d0*/  IMAD R4, R6, c[0x0][0x214], R8 ;  /* 0x0000850006047a24 */ /* 0x000fe200078e0208 */
[----:B------:R-:W-:Y:S01]  /*50e0*/  IADD3 R6, P0, R2, UR24, RZ ;  /* 0x0000001802067c10 */ /* 0x000fe2000ff1e0ff */
[----:B------:R-:W-:Y:S01]  /*50f0*/  IMAD.U32 R8, RZ, RZ, UR30 ;  /* 0x0000001eff087e24 */ /* 0x000fe2000f8e00ff */
[----:B------:R-:W-:Y:S02]  /*5100*/  LEA R2, P2, R0, c[0x0][0x1f0], 0x1 ;  /* 0x00007c0000027a11 */ /* 0x000fe400078408ff */
[----:B------:R-:W-:Y:S02]  /*5110*/  IADD3.X R4, R5, UR9, R4, P1, !PT ;  /* 0x0000000905047c10 */ /* 0x000fe40008ffe404 */
[----:B------:R-:W-:Y:S01]  /*5120*/  LEA R2, P1, R8, R2, 0x7 ;  /* 0x0000000208027211 */ /* 0x000fe200078238ff */
[----:B------:R-:W-:Y:S01]  /*5130*/  IMAD.U32 R8, RZ, RZ, UR29 ;  /* 0x0000001dff087e24 */ /* 0x000fe2000f8e00ff */
[----:B------:R-:W-:Y:S02]  /*5140*/  IADD3.X R7, R3, UR20, R7, P0, !PT ;  /* 0x0000001403077c10 */ /* 0x000fe400087fe407 */
[----:B------:R-:W-:Y:S02]  /*5150*/  LEA.HI.X R0, R0, c[0x0][0x1f4], R4, 0x1, P2 ;  /* 0x00007d0000007a11 */ /* 0x000fe400010f0c04 */
[----:B------:R-:W-:Y:S02]  /*5160*/  IADD3 R3, R238, 0x80, RZ ;  /* 0x00000080ee037810 */ /* 0x000fe40007ffe0ff */
[C---:B------:R-:W-:Y:S02]  /*5170*/  LEA R4, P0, R6.reuse, c[0x0][0x280], 0x2 ;  /* 0x0000a00006047a11 */ /* 0x040fe400078010ff */
[----:B------:R-:W-:Y:S02]  /*5180*/  ISETP.GE.AND P2, PT, R3, c[0x0][0x1fc], PT ;  /* 0x00007f0003007a0c */ /* 0x000fe40003f46270 */
[----:B------:R-:W-:Y:S01]  /*5190*/  LEA.HI.X R3, R9, R0, R8, 0x7, P1 ;  /* 0x0000000009037211 */ /* 0x000fe200008f3c08 */
[----:B------:R-:W-:Y:S01]  /*51a0*/  IMAD.MOV.U32 R0, RZ, RZ, 0x6 ;  /* 0x00000006ff007424 */ /* 0x000fe200078e00ff */
[----:B------:R-:W-:Y:S01]  /*51b0*/  LEA.HI.X R5, R6, c[0x0][0x284], R7, 0x2, P0 ;  /* 0x0000a10006057a11 */ /* 0x000fe200000f1407 */
[----:B------:R-:W-:Y:S01]  /*51c0*/  IMAD.U32 R6, RZ, RZ, UR6 ;  /* 0x00000006ff067e24 */ /* 0x000fe2000f8e00ff */
[----:B------:R-:W-:Y:S02]  /*51d0*/  ISETP.GE.AND P1, PT, R247, c[0x0][0x1fc], PT ;  /* 0x00007f00f7007a0c */ /* 0x000fe40003f26270 */
[----:B------:R-:W-:Y:S02]  /*51e0*/  ISETP.GE.AND P0, PT, R238, c[0x0][0x1fc], PT ;  /* 0x00007f00ee007a0c */ /* 0x000fe40003f06270 */
[----:B------:R-:W-:Y:S01]  /*51f0*/  SHF.L.U64.HI R15, R15, R0, c[0x0][0x20c] ;  /* 0x000083000f0f7619 */ /* 0x000fe20000010200 */
[----:B------:R-:W-:Y:S01]  /*5200*/  IMAD.U32 R0, RZ, RZ, UR6 ;  /* 0x00000006ff007e24 */ /* 0x000fe2000f8e00ff */
[----:B------:R-:W-:Y:S02]  /*5210*/  SEL R13, RZ, 0x2, P1 ;  /* 0x00000002ff0d7807 */ /* 0x000fe40000800000 */
[----:B------:R-:W-:Y:S02]  /*5220*/  SEL R12, RZ, 0x1, P0 ;  /* 0x00000001ff0c7807 */ /* 0x000fe40000000000 */
[C-C-:B------:R-:W-:Y:S02]  /*5230*/  IADD3 R10, P1, P0, R20.reuse, 0x80, R2.reuse ;  /* 0x00000080140a7810 */ /* 0x140fe4000783e002 */
[----:B------:R-:W-:Y:S02]  /*5240*/  SEL R7, RZ, 0x4, P2 ;  /* 0x00000004ff077807 */ /* 0x000fe40001000000 */
[C-C-:B------:R-:W-:Y:S02]  /*5250*/  IADD3.X R11, R15.reuse, RZ, R3.reuse, P1, P0 ;  /* 0x000000ff0f0b7210 */ /* 0x140fe40000fe0403 */
[----:B------:R-:W-:Y:S02]  /*5260*/  IADD3 R8, P1, P0, R20, 0x100, R2 ;  /* 0x0000010014087810 */ /* 0x000fe4000783e002 */
[----:B------:R-:W-:Y:S02]  /*5270*/  IADD3 R0, -R242, c[0x0][0x168], -R0 ;  /* 0x00005a00f2007a10 */ /* 0x000fe40007ffe900 */
[--C-:B------:R-:W-:Y:S02]  /*5280*/  IADD3.X R9, R15, RZ, R3.reuse, P1, P0 ;  /* 0x000000ff0f097210 */ /* 0x100fe40000fe0403 */
[----:B------:R-:W-:Y:S02]  /*5290*/  LEA R4, P0, R6, R4, 0x2 ;  /* 0x0000000406047211 */ /* 0x000fe400078010ff */
[----:B------:R-:W-:Y:S02]  /*52a0*/  IADD3 R12, R7, R13, R12 ;  /* 0x0000000d070c7210 */ /* 0x000fe40007ffe00c */
[----:B------:R-:W-:Y:S02]  /*52b0*/  ISETP.LT.OR P2, PT, R0, 0x1, P3 ;  /* 0x000000010000780c */ /* 0x000fe40001f41670 */
[----:B------:R-:W-:Y:S02]  /*52c0*/  LEA.HI.X.SX32 R5, R14, R5, 0x2, P0 ;  /* 0x000000050e057211 */ /* 0x000fe400000f16ff */
[----:B------:R-:W-:Y:S02]  /*52d0*/  IADD3 R6, P0, R20, R2, RZ ;  /* 0x0000000214067210 */ /* 0x000fe40007f1e0ff */
[----:B------:R-:W-:Y:S03]  /*52e0*/  LOP3.LUT P1, RZ, R12, 0x2, RZ, 0xc0, !PT ;  /* 0x000000020cff7812 */ /* 0x000fe6000782c0ff */
[----:B------:R-:W-:Y:S01]  /*52f0*/  IMAD.X R7, R15, 0x1, R3, P0 ;  /* 0x000000010f077824 */ /* 0x000fe200000e0603 */
[C---:B------:R-:W-:Y:S02]  /*5300*/  ISETP.LT.OR P0, PT, R0.reuse, 0x1, !P1 ;  /* 0x000000010000780c */ /* 0x040fe40004f01670 */
[----:B------:R-:W-:Y:S01]  /*5310*/  ISETP.LT.OR P1, PT, R0, 0x21, !P1 ;  /* 0x000000210000780c */ /* 0x000fe20004f21670 */
        /* <DEDUP_REMOVED lines=9> */
[----:B------:R-:W-:Y:S01]  /*53b0*/  ISETP.LT.OR P2, PT, R0, 0x21, P3 ;  /* 0x000000210000780c */ /* 0x000fe20001f41670 */
[----:B------:R-:W-:Y:S11]  /*53c0*/  @!P5 IMAD.SHL.U32 R0, R240, 0x10, RZ ;  /* 0x00000010f000d824 */ /* 0x000ff600078e00ff */
[----:B------:R-:W-:Y:S01]  /*53d0*/  @!UPT UIADD3 URZ, URZ, URZ, URZ ;  /* 0x0000003f3f3ff290 */ /* 0x000fe2000fffe03f */
[----:B------:R1:W-:Y:S06]  /*53e0*/  LDGSTS.E.BYPASS.LTC128B.128 [R236+0x1c080], [R6.64], !P2 ;  /* 0x1c08000006ec7fae */ /* 0x0003ec000d101d4e */
[----:B------:R1:W-:Y:S06]  /*53f0*/  LDGSTS.E.BYPASS.LTC128B.128 [R236+0x1e080], [R10.64], !P1 ;  /* 0x1e0800000aec7fae */ /* 0x0003ec000c901d4e */
[----:B------:R1:W-:Y:S06]  /*5400*/  LDGSTS.E.BYPASS.LTC128B.128 [R236+0x20080], [R8.64], !P0 ;  /* 0x2008000008ec7fae */ /* 0x0003ec000c101d4e */
[----:B------:R1:W-:Y:S02]  /*5410*/  @!P5 LDGSTS.E.BYPASS.LTC128B.128 [R0+0x21280], [R4.64] ;  /* 0x212800000400dfae */ /* 0x0003e4000b901d4e */
.L_x_688:
[-C--:B-1234-:R-:W-:Y:S01]  /*5420*/  HMMA.16816.F32.BF16 R4, R108, R16.reuse, RZ ;  /* 0x000000106c04723c */ /* 0x09efe200000418ff */
[----:B------:R-:W2:Y:S01]  /*5430*/  LDL.64 R2, [R1+0x10] ;  /* 0x0000100001027983 */ /* 0x000ea20000100a00 */
[----:B------:R-:W-:Y:S02]  /*5440*/  UIMAD UR23, UR23, 0x3000, URZ ;  /* 0x00003000171778a4 */ /* 0x000fe4000f8e023f */
[----:B------:R-:W-:Y:S01]  /*5450*/  UISETP.GE.AND UP0, UPT, UR27, UR26, UPT ;  /* 0x0000001a1b00728c */ /* 0x000fe2000bf06270 */
[----:B------:R-:W-:Y:S01]  /*5460*/  LDSM.16.M88.4 R200, [R223+0x1000] ;  /* 0x00100000dfc8783b */ /* 0x000fe20000000200 */
[----:B------:R-:W-:Y:S02]  /*5470*/  UIADD3 UR7, UR4, 0x1, URZ ;  /* 0x0000000104077890 */ /* 0x000fe4000fffe03f */
[C---:B------:R-:W-:Y:S01]  /*5480*/  HMMA.16816.F32.BF16 R8, R172.reuse, R16, RZ ;  /* 0x00000010ac08723c */ /* 0x040fe200000418ff */
[----:B------:R-:W1:Y:S01]  /*5490*/  LDSM.16.MT88.4 R204, [R222+0x1000] ;  /* 0x00100000decc783b */ /* 0x000e620000004200 */
[----:B------:R-:W-:Y:S02]  /*54a0*/  UISETP.GE.AND UP2, UPT, UR4, 0x1, UPT ;  /* 0x000000010400788c */ /* 0x000fe4000bf46270 */
[----:B------:R-:W-:Y:S01]  /*54b0*/  UIADD3 UR6, UR28, 0x1, URZ ;  /* 0x000000011c067890 */ /* 0x000fe2000fffe03f */
[----:B------:R-:W3:Y:S01]  /*54c0*/  LDSM.16.M88.4 R208, [R223+0x1400] ;  /* 0x00140000dfd0783b */ /* 0x000ee20000000200 */
[----:B------:R-:W-:Y:S02]  /*54d0*/  UISETP.GE.AND UP1, UPT, UR28, 0x1, UPT ;  /* 0x000000011c00788c */ /* 0x000fe4000bf26270 */
[-C--:B------:R-:W-:Y:S01]  /*54e0*/  HMMA.16816.F32.BF16 R12, R172, R18.reuse, RZ ;  /* 0x00000012ac0c723c */ /* 0x080fe200000418ff */
[----:B------:R-:W-:Y:S01]  /*54f0*/  LDSM.16.M88.4 R212, [R223+0x2400] ;  /* 0x00240000dfd4783b */ /* 0x000fe20000000200 */
[----:B------:R-:W-:Y:S03]  /*5500*/  USEL UR28, UR6, URZ, !UP1 ;  /* 0x0000003f061c7287 */ /* 0x000fe6000c800000 */
        /* <DEDUP_REMOVED lines=8> */
[-C--:B------:R-:W-:Y:S01]  /*5590*/  HMMA.16816.F32.BF16 R104, R172, R178.reuse, RZ ;  /* 0x000000b2ac68723c */ /* 0x080fe200000418ff */
[----:B------:R-:W4:Y:S07]  /*55a0*/  LDSM.16.MT88.4 R172, [R222+0x3800] ;  /* 0x00380000deac783b */ /* 0x000f2e0000004200 */
[----:B------:R-:W-:Y:S01]  /*55b0*/  HMMA.16816.F32.BF16 R108, R108, R178, RZ ;  /* 0x000000b26c6c723c */ /* 0x000fe200000418ff */
[----:B------:R-:W5:Y:S07]  /*55c0*/  LDSM.16.MT88.4 R176, [R222+0x6000] ;  /* 0x00600000deb0783b */ /* 0x000f6e0000004200 */
        /* <DEDUP_REMOVED lines=15> */
[----:B------:R-:W5:Y:S04]  /*56c0*/  LDSM.16.M88.4 R180, [R223+0x1800] ;  /* 0x00180000dfb4783b */ /* 0x000f680000000200 */
[----:B------:R-:W-:Y:S03]  /*56d0*/  LDSM.16.M88.4 R196, [R223+0x2000] ;  /* 0x00200000dfc4783b */ /* 0x000fe60000000200 */
        /* <DEDUP_REMOVED lines=9> */
[----:B------:R-:W1:Y:S07]  /*5770*/  LDSM.16.MT88.4 R172, [R222+0x6800] ;  /* 0x00680000deac783b */ /* 0x000e6e0000004200 */
[-C--:B-----5:R-:W-:Y:S08]  /*5780*/  HMMA.16816.F32.BF16 R96, R200, R176.reuse, R96 ;  /* 0x000000b0c860723c */ /* 0x0a0ff00000041860 */
[C---:B------:R-:W-:Y:S08]  /*5790*/  HMMA.16816.F32.BF16 R100, R208.reuse, R176, R100 ;  /* 0x000000b0d064723c */ /* 0x040ff00000041864 */
[-C--:B------:R-:W-:Y:S01]  /*57a0*/  HMMA.16816.F32.BF16 R104, R208, R178.reuse, R104 ;  /* 0x000000b2d068723c */ /* 0x080fe20000041868 */
[----:B------:R-:W3:Y:S07]  /*57b0*/  LDSM.16.MT88.4 R208, [R222+0x4800] ;  /* 0x00480000ded0783b */ /* 0x000eee0000004200 */
[----:B------:R-:W-:Y:S01]  /*57c0*/  HMMA.16816.F32.BF16 R108, R200, R178, R108 ;  /* 0x000000b2c86c723c */ /* 0x000fe2000004186c */
[----:B------:R-:W4:Y:S07]  /*57d0*/  LDSM.16.MT88.4 R176, [R222+0x7000] ;  /* 0x00700000deb0783b */ /* 0x000f2e0000004200 */
[-C--:B------:R-:W-:Y:S08]  /*57e0*/  HMMA.16816.F32.BF16 R4, R180, R184.reuse, R4 ;  /* 0x000000b8b404723c */ /* 0x080ff00000041804 */
[C---:B------:R-:W-:Y:S04]  /*57f0*/  HMMA.16816.F32.BF16 R8, R188.reuse, R184, R8 ;  /* 0x000000b8bc08723c */ /* 0x040fe80000041808 */
[----:B--2---:R-:W-:Y:S01]  /*5800*/  IADD3 R0, P0, R2, UR23, RZ ;  /* 0x0000001702007c10 */ /* 0x004fe2000ff1e0ff */
[----:B------:R-:W-:Y:S01]  /*5810*/  IMAD.U32 R2, RZ, RZ, UR23 ;  /* 0x00000017ff027e24 */ /* 0x000fe2000f8e00ff */
[----:B------:R-:W-:Y:S02]  /*5820*/  UMOV UR23, UR27 ;  /* 0x0000001b00177c82 */ /* 0x000fe40008000000 */
[-C--:B------:R-:W-:Y:S04]  /*5830*/  HMMA.16816.F32.BF16 R12, R188, R186.reuse, R12 ;  /* 0x000000babc0c723c */ /* 0x080fe8000004180c */
[----:B------:R-:W-:Y:S04]  /*5840*/  LEA.HI.X.SX32 R2, R2, R252, 0x1, P0 ;  /* 0x000000fc02027211 */ /* 0x000fe800000f0eff */
[C---:B------:R-:W-:Y:S08]  /*5850*/  HMMA.16816.F32.BF16 R16, R180.reuse, R186, R16 ;  /* 0x000000bab410723c */ /* 0x040ff00000041810 */
[-C--:B------:R-:W-:Y:S08]  /*5860*/  HMMA.16816.F32.BF16 R20, R180, R192.reuse, R20 ;  /* 0x000000c0b414723c */ /* 0x080ff00000041814 */
[C---:B------:R-:W-:Y:S08]  /*5870*/  HMMA.16816.F32.BF16 R84, R188.reuse, R192, R84 ;  /* 0x000000c0bc54723c */ /* 0x040ff00000041854 */
[-C--:B------:R-:W-:Y:S08]  /*5880*/  HMMA.16816.F32.BF16 R88, R188, R194.reuse, R88 ;  /* 0x000000c2bc58723c */ /* 0x080ff00000041858 */
[C---:B------:R-:W-:Y:S08]  /*5890*/  HMMA.16816.F32.BF16 R92, R180.reuse, R194, R92 ;  /* 0x000000c2b45c723c */ /* 0x040ff0000004185c */
[-C--:B-1----:R-:W-:Y:S08]  /*58a0*/  HMMA.16816.F32.BF16 R96, R180, R172.reuse, R96 ;  /* 0x000000acb460723c */ /* 0x082ff00000041860 */
[C---:B------:R-:W-:Y:S07]  /*58b0*/  HMMA.16816.F32.BF16 R100, R188.reuse, R172, R100 ;  /* 0x000000acbc64723c */ /* 0x040fee0000041864 */
[C---:B------:R-:W-:Y:S01]  /*58c0*/  LEA R172, P0, R0.reuse, c[0x0][0x220], 0x2 ;  /* 0x0000880000ac7a11 */ /* 0x040fe200078010ff */
[-C--:B------:R-:W-:Y:S04]  /*58d0*/  HMMA.16816.F32.BF16 R104, R188, R174.reuse, R104 ;  /* 0x000000aebc68723c */ /* 0x080fe80000041868 */
[----:B------:R-:W-:Y:S01]  /*58e0*/  LEA.HI.X R173, R0, c[0x0][0x224], R2, 0x2, P0 ;  /* 0x0000890000ad7a11 */ /* 0x000fe200000f1402 */
[----:B------:R-:W-:Y:S01]  /*58f0*/  IMAD.U32 R0, RZ, RZ, UR4 ;  /* 0x00000004ff007e24 */ /* 0x000fe2000f8e00ff */
[----:B------:R-:W-:Y:S01]  /*5900*/  LDSM.16.MT88.2 R2, [R220+0x23c80] ;  /* 0x023c8000dc02783b */ /* 0x000fe20000004100 */
[----:B------:R-:W-:Y:S01]  /*5910*/  PLOP3.LUT P0, PT, PT, PT, UP0, 0x80, 0x0 ;  /* 0x000000000000781c */ /* 0x000fe20003f0f008 */
[----:B------:R-:W-:Y:S01]  /*5920*/  HMMA.16816.F32.BF16 R108, R180, R174, R108 ;  /* 0x000000aeb46c723c */ /* 0x000fe2000004186c */
[----:B------:R-:W-:Y:S03]  /*5930*/  USEL UR4, UR7, URZ, !UP2 ;  /* 0x0000003f07047287 */ /* 0x000fe6000d000000 */
[----:B------:R-:W-:Y:S04]  /*5940*/  IMAD R0, R0, 0x3000, R227 ;  /* 0x0000300000007824 */ /* 0x000fe800078e02e3 */
[-C--:B------:R-:W-:Y:S05]  /*5950*/  HMMA.16816.F32.BF16 R4, R196, R204.reuse, R4 ;  /* 0x000000ccc404723c */ /* 0x080fea0000041804 */
[----:B------:R-:W-:Y:S03]  /*5960*/  IMAD.SHL.U32 R0, R0, 0x2, RZ ;  /* 0x0000000200007824 */ /* 0x000fe600078e00ff */
[C---:B------:R-:W-:Y:S08]  /*5970*/  HMMA.16816.F32.BF16 R8, R212.reuse, R204, R8 ;  /* 0x000000ccd408723c */ /* 0x040ff00000041808 */
[-C--:B------:R-:W-:Y:S07]  /*5980*/  HMMA.16816.F32.BF16 R12, R212, R206.reuse, R12 ;  /* 0x000000ced40c723c */ /* 0x080fee000004180c */
[----:B------:R-:W-:Y:S01]  /*5990*/  RED.E.ADD.F32.FTZ.RN.STRONG.GPU [R172.64], R4 ;  /* 0x00000004ac00798e */ /* 0x000fe2000c10e78e */
[C---:B------:R-:W-:Y:S03]  /*59a0*/  HMMA.16816.F32.BF16 R16, R196.reuse, R206, R16 ;  /* 0x000000cec410723c */ /* 0x040fe60000041810 */
[----:B------:R-:W-:Y:S04]  /*59b0*/  RED.E.ADD.F32.FTZ.RN.STRONG.GPU [R172.64+0x400], R5 ;  /* 0x00040005ac00798e */ /* 0x000fe8000c10e78e */
[----:B------:R-:W-:Y:S01]  /*59c0*/  RED.E.ADD.F32.FTZ.RN.STRONG.GPU [R172.64+0x800], R6 ;  /* 0x00080006ac00798e */ /* 0x000fe2000c10e78e */
[-C--:B---3--:R-:W-:Y:S03]  /*59d0*/  HMMA.16816.F32.BF16 R20, R196, R208.reuse, R20 ;  /* 0x000000d0c414723c */ /* 0x088fe60000041814 */
[----:B------:R-:W-:Y:S04]  /*59e0*/  RED.E.ADD.F32.FTZ.RN.STRONG.GPU [R172.64+0xc00], R7 ;  /* 0x000c0007ac00798e */ /* 0x000fe8000c10e78e */
[----:B------:R-:W-:Y:S01]  /*59f0*/  RED.E.ADD.F32.FTZ.RN.STRONG.GPU [R172.64+0x1000], R8 ;  /* 0x00100008ac00798e */ /* 0x000fe2000c10e78e */
[C---:B------:R-:W-:Y:S03]  /*5a00*/  HMMA.16816.F32.BF16 R84, R212.reuse, R208, R84 ;  /* 0x000000d0d454723c */ /* 0x040fe60000041854 */
        /* <DEDUP_REMOVED lines=8> */
[-C--:B----4-:R-:W-:Y:S03]  /*5a90*/  HMMA.16816.F32.BF16 R96, R196, R176.reuse, R96 ;  /* 0x000000b0c460723c */ /* 0x090fe60000041860 */
[----:B------:R-:W1:Y:S04]  /*5aa0*/  LDSM.16.MT88.4 R4, [R0+0xf080] ;  /* 0x00f080000004783b */ /* 0x000e680000004200 */
[----:B------:R-:W-:Y:S01]  /*5ab0*/  RED.E.ADD.F32.FTZ.RN.STRONG.GPU [R172.64+0x2c00], R19 ;  /* 0x002c0013ac00798e */ /* 0x000fe2000c10e78e */
[C---:B------:R-:W-:Y:S03]  /*5ac0*/  HMMA.16816.F32.BF16 R100, R212.reuse, R176, R100 ;  /* 0x000000b0d464723c */ /* 0x040fe60000041864 */
[----:B------:R-:W-:Y:S04]  /*5ad0*/  RED.E.ADD.F32.FTZ.RN.STRONG.GPU [R172.64+0x3000], R12 ;  /* 0x0030000cac00798e */ /* 0x000fe8000c10e78e */
[----:B------:R-:W2:Y:S01]  /*5ae0*/  LDSM.16.MT88.4 R8, [R0+0x11080] ;  /* 0x011080000008783b */ /* 0x000ea20000004200 */
[-C--:B------:R-:W-:Y:S03]  /*5af0*/  HMMA.16816.F32.BF16 R104, R212, R178.reuse, R104 ;  /* 0x000000b2d468723c */ /* 0x080fe60000041868 */
[----:B------:R-:W-:Y:S04]  /*5b00*/  RED.E.ADD.F32.FTZ.RN.STRONG.GPU [R172.64+0x3400], R13 ;  /* 0x0034000dac00798e */ /* 0x000fe8000c10e78e */
[----:B------:R-:W-:Y:S01]  /*5b10*/  RED.E.ADD.F32.FTZ.RN.STRONG.GPU [R172.64+0x3800], R14 ;  /* 0x0038000eac00798e */ /* 0x000fe2000c10e78e */
[----:B------:R-:W-:Y:S03]  /*5b20*/  HMMA.16816.F32.BF16 R108, R196, R178, R108 ;  /* 0x000000b2c46c723c */ /* 0x000fe6000004186c */
[----:B------:R-:W-:Y:S04]  /*5b30*/  RED.E.ADD.F32.FTZ.RN.STRONG.GPU [R172.64+0x3c00], R15 ;  /* 0x003c000fac00798e */ /* 0x000fe8000c10e78e */
[----:B------:R-:W3:Y:S04]  /*5b40*/  LDSM.16.MT88.4 R12, [R0+0x13080] ;  /* 0x01308000000c783b */ /* 0x000ee80000004200 */
[----:B------:R-:W4:Y:S04]  /*5b50*/  LDSM.16.MT88.2 R16, [R220+0x24480] ;  /* 0x02448000dc10783b */ /* 0x000f280000004100 */
[----:B------:R-:W5:Y:S01]  /*5b60*/  LDSM.16.MT88.2 R18, [R220+0x24c80] ;  /* 0x024c8000dc12783b */ /* 0x000f620000004100 */
[-C--:B-1----:R-:W-:Y:S03]  /*5b70*/  HMMA.16816.F32.BF16 R112, R4, R2.reuse, R112 ;  /* 0x000000020470723c */ /* 0x082fe60000041870 */
[----:B------:R-:W-:Y:S04]  /*5b80*/  RED.E.ADD.F32.FTZ.RN.STRONG.GPU [R172.64+0x4000], R20 ;  /* 0x00400014ac00798e */ /* 0x000fe8000c10e78e */
[----:B------:R-:W-:Y:S04]  /*5b90*/  RED.E.ADD.F32.FTZ.RN.STRONG.GPU [R172.64+0x4400], R21 ;  /* 0x00440015ac00798e */ /* 0x000fe8000c10e78e */
[----:B------:R-:W1:Y:S01]  /*5ba0*/  LDSM.16.MT88.2 R20, [R220+0x25480] ;  /* 0x02548000dc14783b */ /* 0x000e620000004100 */
[-C--:B--2---:R-:W-:Y:S03]  /*5bb0*/  HMMA.16816.F32.BF16 R116, R8, R2.reuse, R116 ;  /* 0x000000020874723c */ /* 0x084fe60000041874 */
[----:B------:R-:W-:Y:S04]  /*5bc0*/  RED.E.ADD.F32.FTZ.RN.STRONG.GPU [R172.64+0x4800], R22 ;  /* 0x00480016ac00798e */ /* 0x000fe8000c10e78e */
[----:B------:R-:W-:Y:S04]  /*5bd0*/  RED.E.ADD.F32.FTZ.RN.STRONG.GPU [R172.64+0x4c00], R23 ;  /* 0x004c0017ac00798e */ /* 0x000fe8000c10e78e */
[----:B------:R-:W2:Y:S04]  /*5be0*/  LDSM.16.MT88.2 R22, [R220+0x25c80] ;  /* 0x025c8000dc16783b */ /* 0x000ea80000004100 */
[----:B------:R-:W-:Y:S01]  /*5bf0*/  RED.E.ADD.F32.FTZ.RN.STRONG.GPU [R172.64+0x5000], R84 ;  /* 0x00500054ac00798e */ /* 0x000fe2000c10e78e */
[C---:B---3--:R-:W-:Y:S03]  /*5c00*/  HMMA.16816.F32.BF16 R120, R12.reuse, R2, R120 ;  /* 0x000000020c78723c */ /* 0x048fe60000041878 */
[----:B------:R-:W-:Y:S04]  /*5c10*/  LDSM.16.MT88.2 R2, [R221+0x24c80] ;  /* 0x024c8000dd02783b */ /* 0x000fe80000004100 */
[----:B------:R-:W-:Y:S01]  /*5c20*/  RED.E.ADD.F32.FTZ.RN.STRONG.GPU [R172.64+0x5400], R85 ;  /* 0x00540055ac00798e */ /* 0x000fe2000c10e78e */
[-C--:B----4-:R-:W-:Y:S03]  /*5c30*/  HMMA.16816.F32.BF16 R124, R12, R16.reuse, R124 ;  /* 0x000000100c7c723c */ /* 0x090fe6000004187c */
[----:B------:R-:W-:Y:S04]  /*5c40*/  RED.E.ADD.F32.FTZ.RN.STRONG.GPU [R172.64+0x5800], R86 ;  /* 0x00580056ac00798e */ /* 0x000fe8000c10e78e */
[----:B------:R-:W-:Y:S01]  /*5c50*/  RED.E.ADD.F32.FTZ.RN.STRONG.GPU [R172.64+0x5c00], R87 ;  /* 0x005c0057ac00798e */ /* 0x000fe2000c10e78e */
[-C--:B------:R-:W-:Y:S03]  /*5c60*/  HMMA.16816.F32.BF16 R128, R8, R16.reuse, R128 ;  /* 0x000000100880723c */ /* 0x080fe60000041880 */
[----:B------:R-:W-:Y:S04]  /*5c70*/  LDSM.16.MT88.4 R84, [R0+0xf880] ;  /* 0x00f880000054783b */ /* 0x000fe80000004200 */
[----:B------:R-:W-:Y:S01]  /*5c80*/  RED.E.ADD.F32.FTZ.RN.STRONG.GPU [R172.64+0x6000], R92 ;  /* 0x0060005cac00798e */ /* 0x000fe2000c10e78e */
[C---:B------:R-:W-:Y:S03]  /*5c90*/  HMMA.16816.F32.BF16 R132, R4.reuse, R16, R132 ;  /* 0x000000100484723c */ /* 0x040fe60000041884 */
[----:B------:R-:W-:Y:S04]  /*5ca0*/  LDSM.16.MT88.2 R16, [R221+0x25480] ;  /* 0x02548000dd10783b */ /* 0x000fe80000004100 */
[----:B------:R-:W-:Y:S01]  /*5cb0*/  RED.E.ADD.F32.FTZ.RN.STRONG.GPU [R172.64+0x6400], R93 ;  /* 0x0064005dac00798e */ /* 0x000fe2000c10e78e */
[-C--:B-----5:R-:W-:Y:S03]  /*5cc0*/  HMMA.16816.F32.BF16 R136, R4, R18.reuse, R136 ;  /* 0x000000120488723c */ /* 0x0a0fe60000041888 */
        /* <DEDUP_REMOVED lines=8> */
[-C--:B-1----:R-:W-:Y:S03]  /*5d50*/  HMMA.16816.F32.BF16 R148, R12, R20.reuse, R148 ;  /* 0x000000140c94723c */ /* 0x082fe60000041894 */
[----:B------:R-:W-:Y:S04]  /*5d60*/  RED.E.ADD.F32.FTZ.RN.STRONG.GPU [R172.64+0x7800], R90 ;  /* 0x0078005aac00798e */ /* 0x000fe8000c10e78e */
[----:B------:R-:W1:Y:S01]  /*5d70*/  LDSM.16.MT88.2 R88, [R221+0x23c80] ;  /* 0x023c8000dd58783b */ /* 0x000e620000004100 */
        /* <DEDUP_REMOVED lines=8> */
[----:B------:R-:W2:Y:S01]  /*5e00*/  LDSM.16.MT88.4 R96, [R0+0x13880] ;  /* 0x013880000060783b */ /* 0x000ea20000004200 */
[-C--:B------:R-:W-:Y:S03]  /*5e10*/  HMMA.16816.F32.BF16 R164, R8, R22.reuse, R164 ;  /* 0x0000001608a4723c */ /* 0x080fe600000418a4 */
[----:B------:R-:W3:Y:S04]  /*5e20*/  LDSM.16.MT88.2 R90, [R221+0x24480] ;  /* 0x02448000dd5a783b */ /* 0x000ee80000004100 */
[----:B------:R-:W4:Y:S01]  /*5e30*/  LDSM.16.MT88.2 R4, [R221+0x25c80] ;  /* 0x025c8000dd04783b */ /* 0x000f220000004100 */
[----:B------:R-:W-:Y:S03]  /*5e40*/  HMMA.16816.F32.BF16 R168, R12, R22, R168 ;  /* 0x000000160ca8723c */ /* 0x000fe600000418a8 */
[----:B------:R-:W-:Y:S04]  /*5e50*/  LDSM.16.MT88.4 R8, [R0+0x10080] ;  /* 0x010080000008783b */ /* 0x000fe80000004200 */
[----:B------:R-:W-:Y:S01]  /*5e60*/  LDSM.16.MT88.4 R12, [R0+0x12080] ;  /* 0x01208000000c783b */ /* 0x000fe20000004200 */
[-C--:B-1----:R-:W-:Y:S03]  /*5e70*/  HMMA.16816.F32.BF16 R112, R84, R88.reuse, R112 ;  /* 0x000000585470723c */ /* 0x082fe60000041870 */
[----:B------:R-:W-:Y:S04]  /*5e80*/  LDSM.16.MT88.4 R20, [R0+0x14080] ;  /* 0x014080000014783b */ /* 0x000fe80000004200 */
[----:B------:R-:W-:Y:S01]  /*5e90*/  LDSM.16.MT88.2 R6, [R220+0x24880] ;  /* 0x02488000dc06783b */ /* 0x000fe20000004100 */
[-C--:B------:R-:W-:Y:S03]  /*5ea0*/  HMMA.16816.F32.BF16 R116, R92, R88.reuse, R116 ;  /* 0x000000585c74723c */ /* 0x080fe60000041874 */
[----:B------:R-:W-:Y:S04]  /*5eb0*/  RED.E.ADD.F32.FTZ.RN.STRONG.GPU [R172.64+0x9000], R100 ;  /* 0x00900064ac00798e */ /* 0x000fe8000c10e78e */
[----:B------:R-:W-:Y:S04]  /*5ec0*/  RED.E.ADD.F32.FTZ.RN.STRONG.GPU [R172.64+0x9400], R101 ;  /* 0x00940065ac00798e */ /* 0x000fe8000c10e78e */
[----:B------:R-:W-:Y:S01]  /*5ed0*/  LDSM.16.MT88.2 R100, [R221+0x25080] ;  /* 0x02508000dd64783b */ /* 0x000fe20000004100 */
[C---:B--2---:R-:W-:Y:S03]  /*5ee0*/  HMMA.16816.F32.BF16 R120, R96.reuse, R88, R120 ;  /* 0x000000586078723c */ /* 0x044fe60000041878 */
[----:B------:R-:W-:Y:S04]  /*5ef0*/  RED.E.ADD.F32.FTZ.RN.STRONG.GPU [R172.64+0x9800], R102 ;  /* 0x00980066ac00798e */ /* 0x000fe8000c10e78e */
[----:B------:R-:W-:Y:S01]  /*5f00*/  RED.E.ADD.F32.FTZ.RN.STRONG.GPU [R172.64+0x9c00], R103 ;  /* 0x009c0067ac00798e */ /* 0x000fe2000c10e78e */
[-C--:B---3--:R-:W-:Y:S03]  /*5f10*/  HMMA.16816.F32.BF16 R124, R96, R90.reuse, R124 ;  /* 0x0000005a607c723c */ /* 0x088fe6000004187c */
[----:B------:R-:W-:Y:S04]  /*5f20*/  LDSM.16.MT88.2 R102, [R221+0x25880] ;  /* 0x02588000dd66783b */ /* 0x000fe80000004100 */
[----:B------:R-:W-:Y:S01]  /*5f30*/  RED.E.ADD.F32.FTZ.RN.STRONG.GPU [R172.64+0xa000], R108 ;  /* 0x00a0006cac00798e */ /* 0x000fe2000c10e78e */
[-C--:B------:R-:W-:Y:S03]  /*5f40*/  HMMA.16816.F32.BF16 R128, R92, R90.reuse, R128 ;  /* 0x0000005a5c80723c */ /* 0x080fe60000041880 */
[----:B------:R-:W-:Y:S04]  /*5f50*/  RED.E.ADD.F32.FTZ.RN.STRONG.GPU [R172.64+0xa400], R109 ;  /* 0x00a4006dac00798e */ /* 0x000fe8000c10e78e */
[----:B------:R-:W-:Y:S01]  /*5f60*/  RED.E.ADD.F32.FTZ.RN.STRONG.GPU [R172.64+0xa800], R110 ;  /* 0x00a8006eac00798e */ /* 0x000fe2000c10e78e */
[C---:B------:R-:W-:Y:S03]  /*5f70*/  HMMA.16816.F32.BF16 R132, R84.reuse, R90, R132 ;  /* 0x0000005a5484723c */ /* 0x040fe60000041884 */
[----:B------:R-:W-:Y:S04]  /*5f80*/  LDSM.16.MT88.4 R88, [R0+0x10880] ;  /* 0x010880000058783b */ /* 0x000fe80000004200 */
[----:B------:R-:W-:Y:S01]  /*5f90*/  RED.E.ADD.F32.FTZ.RN.STRONG.GPU [R172.64+0xac00], R111 ;  /* 0x00ac006fac00798e */ /* 0x000fe2000c10e78e */
[-C--:B------:R-:W-:Y:S03]  /*5fa0*/  HMMA.16816.F32.BF16 R136, R84, R2.reuse, R136 ;  /* 0x000000025488723c */ /* 0x080fe60000041888 */
[----:B------:R-:W-:Y:S04]  /*5fb0*/  RED.E.ADD.F32.FTZ.RN.STRONG.GPU [R172.64+0xb000], R104 ;  /* 0x00b00068ac00798e */ /* 0x000fe8000c10e78e */
[----:B------:R-:W-:Y:S01]  /*5fc0*/  RED.E.ADD.F32.FTZ.RN.STRONG.GPU [R172.64+0xb400], R105 ;  /* 0x00b40069ac00798e */ /* 0x000fe2000c10e78e */
[-C--:B------:R-:W-:Y:S03]  /*5fd0*/  HMMA.16816.F32.BF16 R140, R92, R2.reuse, R140 ;  /* 0x000000025c8c723c */ /* 0x080fe6000004188c */
[----:B------:R-:W-:Y:S04]  /*5fe0*/  RED.E.ADD.F32.FTZ.RN.STRONG.GPU [R172.64+0xb800], R106 ;  /* 0x00b8006aac00798e */ /* 0x000fe8000c10e78e */
[----:B------:R-:W-:Y:S01]  /*5ff0*/  RED.E.ADD.F32.FTZ.RN.STRONG.GPU [R172.64+0xbc00], R107 ;  /* 0x00bc006bac00798e */ /* 0x000fe2000c10e78e */
[C---:B------:R-:W-:Y:S03]  /*6000*/  HMMA.16816.F32.BF16 R144, R96.reuse, R2, R144 ;  /* 0x000000026090723c */ /* 0x040fe60000041890 */
[----:B------:R-:W1:Y:S05]  /*6010*/  LDSM.16.MT88.2 R2, [R220+0x24080] ;  /* 0x02408000dc02783b */ /* 0x000e6a0000004100 */
[-C--:B------:R-:W-:Y:S08]  /*6020*/  HMMA.16816.F32.BF16 R148, R96, R16.reuse, R148 ;  /* 0x000000106094723c */ /* 0x080ff00000041894 */
[-C--:B------:R-:W-:Y:S08]  /*6030*/  HMMA.16816.F32.BF16 R152, R92, R16.reuse, R152 ;  /* 0x000000105c98723c */ /* 0x080ff00000041898 */
[C---:B------:R-:W-:Y:S01]  /*6040*/  HMMA.16816.F32.BF16 R156, R84.reuse, R16, R156 ;  /* 0x00000010549c723c */ /* 0x040fe2000004189c */
[----:B------:R-:W2:Y:S07]  /*6050*/  LDSM.16.MT88.2 R16, [R220+0x25080] ;  /* 0x02508000dc10783b */ /* 0x000eae0000004100 */
[-C--:B----4-:R-:W-:Y:S01]  /*6060*/  HMMA.16816.F32.BF16 R160, R84, R4.reuse, R160 ;  /* 0x0000000454a0723c */ /* 0x090fe200000418a0 */
        /* <DEDUP_REMOVED lines=39> */
.L_x_686:
[----:B------:R-:W1:Y:S01]  /*62e0*/  S2R R2, SR_CTAID.Y ;  /* 0x0000000000027919 */ /* 0x000e620000002600 */
[----:B------:R-:W3:Y:S01]  /*62f0*/  S2UR UR4, SR_CTAID.X ;  /* 0x00000000000479c3 */ /* 0x000ee20000002500 */
[----:B------:R-:W-:Y:S01]  /*6300*/  MOV R0, 0x1 ;  /* 0x0000000100007802 */ /* 0x000fe20000000f00 */
[----:B------:R-:W-:Y:S01]  /*6310*/  USHF.R.S32.HI UR6, URZ, 0x1f, UR8 ;  /* 0x0000001f3f067899 */ /* 0x000fe20008011408 */
[----:B------:R-:W-:Y:S01]  /*6320*/  BAR.SYNC.DEFER_BLOCKING 0x1, 0x100 ;  /* 0x0044000000007b1d */ /* 0x000fe20000010000 */
[----:B------:R-:W-:Y:S01]  /*6330*/  FMUL.FTZ R112, R112, c[0x0][0x298] ;  /* 0x0000a60070707a20 */ /* 0x000fe20000410000 */
[----:B------:R-:W-:-:S13]  /*6340*/  ISETP.NE.AND P0, PT, R0, c[0x0][0x338], PT ;  /* 0x0000ce0000007a0c */ /* 0x000fda0003f05270 */
[----:B-1----:R-:W-:Y:S01]  /*6350*/  @P0 IMAD.HI.U32 R0, R2, c[0x0][0x33c], RZ ;  /* 0x0000cf0002000a27 */ /* 0x002fe200078e00ff */
[----:B---3--:R-:W-:Y:S01]  /*6360*/  UIMAD UR4, UR4, 0x3c00, URZ ;  /* 0x00003c00040478a4 */ /* 0x008fe2000f8e023f */
[----:B------:R-:W-:-:S03]  /*6370*/  SHF.R.S32.HI R3, RZ, 0x1f, R2 ;  /* 0x0000001fff037819 */ /* 0x000fc60000011402 */
[----:B------:R-:W-:Y:S01]  /*6380*/  @P0 SHF.R.U32.HI R0, RZ, c[0x0][0x340], R0 ;  /* 0x0000d000ff000a19 */ /* 0x000fe20000011600 */
[----:B------:R-:W-:Y:S01]  /*6390*/  USHF.R.S32.HI UR7, URZ, 0x1f, UR4 ;  /* 0x0000001f3f077899 */ /* 0x000fe20008011404 */
[C---:B--2---:R-:W-:Y:S02]  /*63a0*/  IADD3 R4, P1, R240.reuse, UR4, RZ ;  /* 0x00000004f0047c10 */ /* 0x044fe4000ff3e0ff */
[----:B------:R-:W-:Y:S01]  /*63b0*/  @P0 SHF.R.S32.HI R6, RZ, 0x1f, R0 ;  /* 0x0000001fff060819 */ /* 0x000fe20000011400 */
[----:B------:R-:W-:Y:S01]  /*63c0*/  ULDC.64 UR4, c[0x0][0x330] ;  /* 0x0000cc0000047ab9 */ /* 0x000fe20000000a00 */
[----:B------:R-:W-:Y:S01]  /*63d0*/  @P0 MOV R2, R0 ;  /* 0x0000000000020202 */ /* 0x000fe20000000f00 */
[----:B------:R-:W-:Y:S01]  /*63e0*/  UIMAD UR4, UR6, UR4, URZ ;  /* 0x00000004060472a4 */ /* 0x000fe2000f8e023f */
[----:B------:R-:W-:Y:S02]  /*63f0*/  @P0 MOV R3, R6 ;  /* 0x0000000600030202 */ /* 0x000fe40000000f00 */
[----:B------:R-:W-:Y:S01]  /*6400*/  LEA.HI.X.SX32 R5, R240, UR7, 0x1, P1 ;  /* 0x00000007f0057c11 */ /* 0x000fe200088f0eff */
[----:B------:R-:W-:-:S02]  /*6410*/  UIMAD UR7, UR8, UR5, UR4 ;  /* 0x00000005080772a4 */ /* 0x000fc4000f8e0204 */
[C---:B------:R-:W-:Y:S01]  /*6420*/  IMAD R0, R3.reuse, c[0x0][0x328], RZ ;  /* 0x0000ca0003007a24 */ /* 0x040fe200078e02ff */
[----:B------:R-:W-:Y:S01]  /*6430*/  ULDC.64 UR4, c[0x0][0x308] ;  /* 0x0000c20000047ab9 */ /* 0x000fe20000000a00 */
[----:B------:R-:W-:Y:S01]  /*6440*/  IMAD R3, R3, c[0x0][0x300], RZ ;  /* 0x0000c00003037a24 */ /* 0x000fe200078e02ff */
[----:B------:R-:W-:Y:S01]  /*6450*/  UIMAD UR4, UR6, UR4, URZ ;  /* 0x00000004060472a4 */ /* 0x000fe2000f8e023f */
[----:B------:R-:W-:-:S03]  /*6460*/  IMAD.WIDE.U32 R8, R2, c[0x0][0x328], R4 ;  /* 0x0000ca0002087a25 */ /* 0x000fc600078e0004 */
[----:B------:R-:W-:Y:S01]  /*6470*/  UIMAD UR4, UR8, UR5, UR4 ;  /* 0x00000005080472a4 */ /* 0x000fe2000f8e0204 */
[C---:B------:R-:W-:Y:S02]  /*6480*/  IMAD R0, R2.reuse, c[0x0][0x32c], R0 ;  /* 0x0000cb0002007a24 */ /* 0x040fe400078e0200 */
[C---:B------:R-:W-:Y:S01]  /*6490*/  IMAD.WIDE.U32 R6, R2.reuse, c[0x0][0x300], R4 ;  /* 0x0000c00002067a25 */ /* 0x040fe200078e0004 */
[----:B------:R-:W-:Y:S02]  /*64a0*/  MOV R4, R8 ;  /* 0x0000000800047202 */ /* 0x000fe40000000f00 */
[----:B------:R-:W-:Y:S01]  /*64b0*/  IADD3 R5, R9, R0, RZ ;  /* 0x0000000009057210 */ /* 0x000fe20007ffe0ff */
[----:B------:R-:W-:Y:S01]  /*64c0*/  IMAD R2, R2, c[0x0][0x304], R3 ;  /* 0x0000c10002027a24 */ /* 0x000fe200078e0203 */
[----:B------:R-:W-:Y:S02]  /*64d0*/  MOV R9, UR8 ;  /* 0x0000000800097c02 */ /* 0x000fe40008000f00 */
[----:B------:R-:W-:-:S02]  /*64e0*/  MOV R0, UR8 ;  /* 0x0000000800007c02 */ /* 0x000fc40008000f00 */
[----:B------:R-:W-:Y:S01]  /*64f0*/  IADD3 R3, R7, R2, RZ ;  /* 0x0000000207037210 */ /* 0x000fe20007ffe0ff */
[----:B------:R-:W-:Y:S01]  /*6500*/  IMAD.WIDE.U32 R8, R9, c[0x0][0x330], R4 ;  /* 0x0000cc0009087a25 */ /* 0x000fe200078e0004 */
[----:B------:R-:W-:-:S05]  /*6510*/  MOV R2, R6 ;  /* 0x0000000600027202 */ /* 0x000fca0000000f00 */
[----:B------:R-:W-:Y:S01]  /*6520*/  IMAD.WIDE.U32 R6, R0, c[0x0][0x308], R2 ;  /* 0x0000c20000067a25 */ /* 0x000fe200078e0002 */
[----:B------:R-:W-:Y:S02]  /*6530*/  IADD3 R0, R9, UR7, RZ ;  /* 0x0000000709007c10 */ /* 0x000fe4000fffe0ff */
[----:B------:R-:W-:Y:S02]  /*6540*/  LEA R2, P1, R8, c[0x0][0x310], 0x2 ;  /* 0x0000c40008027a11 */ /* 0x000fe400078210ff */
[----:B------:R-:W-:Y:S02]  /*6550*/  LEA R4, P0, R6, c[0x0][0x2e8], 0x2 ;  /* 0x0000ba0006047a11 */ /* 0x000fe400078010ff */
[----:B------:R-:W-:Y:S02]  /*6560*/  LEA.HI.X R3, R8, c[0x0][0x314], R0, 0x2, P1 ;  /* 0x0000c50008037a11 */ /* 0x000fe400008f1400 */
        /* <DEDUP_REMOVED lines=70> */
[----:B------:R-:W-:Y:S01]  /*69d0*/  RED.E.ADD.F32.FTZ.RN.STRONG.GPU [R4.64], R112 ;  /* 0x000000700400798e */ /* 0x000fe2000c10e78e */
        /* <DEDUP_REMOVED lines=111> */
.L_x_690:
        /* <DEDUP_REMOVED lines=11> */
.L_x_1403:


//--------------------- .text._ZN7cutlass13device_kernelIN5flash19enable_sm80_to_sm89INS1_16FlashAttnBwdSm80INS1_25CollectiveMainloopBwdSm80ILi2ELi1EN4cute5tupleIJNS5_1CILi64EEENS7_ILi80EEENS7_ILi192EEEEEENS_10bfloat16_tEfNS_4arch4Sm80ELb0ELb0ELb1ELb0ELb1ELb0ELb1ELb0ELi2ELi4ELi2ELi2ELb0EEENS1_24CollectiveEpilogueBwdGQAISB_fSE_Li256ELb0ELb1EEENS1_19SingleTileSchedulerILb0ELb0ELb0ELi80EEEEEEEEEvNT_6ParamsE --------------------------
	.section	.text._ZN7cutlass13device_kernelIN5flash19enable_sm80_to_sm89INS1_16FlashAttnBwdSm80INS1_25CollectiveMainloopBwdSm80ILi2ELi1EN4cute5tupleIJNS5_1CILi64EEENS7_ILi80EEENS7_ILi192EEEEEENS_10bfloat16_tEfNS_4arch4Sm80ELb0ELb0ELb1ELb0ELb1ELb0ELb1ELb0ELi2ELi4ELi2ELi2ELb0EEENS1_24CollectiveEpilogueBwdGQAISB_fSE_Li256ELb0ELb1EEENS1_19SingleTileSchedulerILb0ELb0ELb0ELi80EEEEEEEEEvNT_6ParamsE,"ax",@progbits
	.sectioninfo	@"SHI_REGISTERS=255"
	.align	128
.text._ZN7cutlass13device_kernelIN5flash19enable_sm80_to_sm89INS1_16FlashAttnBwdSm80INS1_25CollectiveMainloopBwdSm80ILi2ELi1EN4cute5tupleIJNS5_1CILi64EEENS7_ILi80EEENS7_ILi192EEEEEENS_10bfloat16_tEfNS_4arch4Sm80ELb0ELb0ELb1ELb0ELb1ELb0ELb1ELb0ELi2ELi4ELi2ELi2ELb0EEENS1_24CollectiveEpilogueBwdGQAISB_fSE_Li256ELb0ELb1EEENS1_19SingleTileSchedulerILb0ELb0ELb0ELi80EEEEEEEEEvNT_6ParamsE:
        .type           _ZN7cutlass13device_kernelIN5flash19enable_sm80_to_sm89INS1_16FlashAttnBwdSm80INS1_25CollectiveMainloopBwdSm80ILi2ELi1EN4cute5tupleIJNS5_1CILi64EEENS7_ILi80EEENS7_ILi192EEEEEENS_10bfloat16_tEfNS_4arch4Sm80ELb0ELb0ELb1ELb0ELb1ELb0ELb1ELb0ELi2ELi4ELi2ELi2ELb0EEENS1_24CollectiveEpilogueBwdGQAISB_fSE_Li256ELb0ELb1EEENS1_19SingleTileSchedulerILb0ELb0ELb0ELi80EEEEEEEEEvNT_6ParamsE,@function
        .size           _ZN7cutlass13device_kernelIN5flash19enable_sm80_to_sm89INS1_16FlashAttnBwdSm80INS1_25CollectiveMainloopBwdSm80ILi2ELi1EN4cute5tupleIJNS5_1CILi64EEENS7_ILi80EEENS7_ILi192EEEEEENS_10bfloat16_tEfNS_4arch4Sm80ELb0ELb0ELb1ELb0ELb1ELb0ELb1ELb0ELi2ELi4ELi2ELi2ELb0EEENS1_24CollectiveEpilogueBwdGQAISB_fSE_Li256ELb0ELb1EEENS1_19SingleTileSchedulerILb0ELb0ELb0ELi80EEEEEEEEEvNT_6ParamsE,(.L_x_1404 - _ZN7cutlass13device_kernelIN5flash19enable_sm80_to_sm89INS1_16FlashAttnBwdSm80INS1_25CollectiveMainloopBwdSm80ILi2ELi1EN4cute5tupleIJNS5_1CILi64EEENS7_ILi80EEENS7_ILi192EEEEEENS_10bfloat16_tEfNS_4arch4Sm80ELb0ELb0ELb1ELb0ELb1ELb0ELb1ELb0ELi2ELi4ELi2ELi2ELb0EEENS1_24CollectiveEpilogueBwdGQAISB_fSE_Li256ELb0ELb1EEENS1_19SingleTileSchedulerILb0ELb0ELb0ELi80EEEEEEEEEvNT_6ParamsE)
        .other          _ZN7cutlass13device_kernelIN5flash19enable_sm80_to_sm89INS1_16FlashAttnBwdSm80INS1_25CollectiveMainloopBwdSm80ILi2ELi1EN4cute5tupleIJNS5_1CILi64EEENS7_ILi80EEENS7_ILi192EEEEEENS_10bfloat16_tEfNS_4arch4Sm80ELb0ELb0ELb1ELb0ELb1ELb0ELb1ELb0ELi2ELi4ELi2ELi2ELb0EEENS1_24CollectiveEpilogueBwdGQAISB_fSE_Li256ELb0ELb1EEENS1_19SingleTileSchedulerILb0ELb0ELb0ELi80EEEEEEEEEvNT_6ParamsE,@"STO_CUDA_ENTRY STV_DEFAULT"
_ZN7cutlass13device_kernelIN5flash19enable_sm80_to_sm89INS1_16FlashAttnBwdSm80INS1_25CollectiveMainloopBwdSm80ILi2ELi1EN4cute5tupleIJNS5_1CILi64EEENS7_ILi80EEENS7_ILi192EEEEEENS_10bfloat16_tEfNS_4arch4Sm80ELb0ELb0ELb1ELb0ELb1ELb0ELb1ELb0ELi2ELi4ELi2ELi2ELb0EEENS1_24CollectiveEpilogueBwdGQAISB_fSE_Li256ELb0ELb1EEENS1_19SingleTileSchedulerILb0ELb0ELb0ELi80EEEEEEEEEvNT_6ParamsE:
        /* <DEDUP_REMOVED lines=15> */
[----:B------:R-:W-:Y:S01]  /*00f0*/  IMAD.MOV.U32 R221, RZ, RZ, 0x120 ;  /* 0x00000120ffdd7424 */ /* 0x000fe200078e00ff */
[----:B------:R-:W-:Y:S01]  /*0100*/  UIMAD UR6, UR4, UR7, UR6 ;  /* 0x00000007040672a4 */ /* 0x000fe2000f8e0206 */
[----:B------:R-:W4:Y:S01]  /*0110*/  S2R R87, SR_CTAID.X ;  /* 0x0000000000577919 */ /* 0x000f220000002500 */
[----:B------:R-:W-:Y:S01]  /*0120*/  UMOV UR21, 0x5 ;  /* 0x0000000500157882 */ /* 0x000fe20000000000 */
[----:B------:R-:W-:Y:S01]  /*0130*/  CS2R R170, SRZ ;  /* 0x0000000000aa7805 */ /* 0x000fe2000001ff00 */
[----:B------:R-:W-:Y:S01]  /*0140*/  ULDC.64 UR10, c[0x0][0x1d8] ;  /* 0x00007600000a7ab9 */ /* 0x000fe20000000a00 */
[----:B------:R-:W-:Y:S01]  /*0150*/  CS2R R168, SRZ ;  /* 0x0000000000a87805 */ /* 0x000fe2000001ff00 */
[----:B------:R-:W-:Y:S01]  /*0160*/  USHF.L.U64.HI UR11, UR10, UR21, UR11 ;  /* 0x000000150a0b7299 */ /* 0x000fe2000801020b */
[----:B------:R-:W-:Y:S01]  /*0170*/  CS2R R166, SRZ ;  /* 0x0000000000a67805 */ /* 0x000fe2000001ff00 */
[----:B------:R-:W-:Y:S01]  /*0180*/  USHF.L.U32 UR10, UR10, 0x5, URZ ;  /* 0x000000050a0a7899 */ /* 0x000fe2000800063f */
[----:B------:R-:W-:Y:S01]  /*0190*/  CS2R R164, SRZ ;  /* 0x0000000000a47805 */ /* 0x000fe2000001ff00 */
[----:B------:R-:W-:Y:S01]  /*01a0*/  CS2R R162, SRZ ;  /* 0x0000000000a27805 */ /* 0x000fe2000001ff00 */
[----:B------:R-:W-:Y:S01]  /*01b0*/  CS2R R160, SRZ ;  /* 0x0000000000a07805 */ /* 0x000fe2000001ff00 */
[----:B------:R-:W-:Y:S01]  /*01c0*/  CS2R R150, SRZ ;  /* 0x0000000000967805 */ /* 0x000fe2000001ff00 */
[----:B-1----:R-:W-:Y:S01]  /*01d0*/  SHF.R.S32.HI R19, RZ, 0x1f, R246 ;  /* 0x0000001fff137819 */ /* 0x002fe200000114f6 */
[C---:B------:R-:W-:Y:S01]  /*01e0*/  IMAD.SHL.U32 R240, R246.reuse, 0x4, RZ ;  /* 0x00000004f6f07824 */ /* 0x040fe200078e00ff */
[----:B------:R-:W-:Y:S01]  /*01f0*/  ISETP.GT.AND P2, PT, R246, 0x7f, PT ;  /* 0x0000007ff600780c */ /* 0x000fe20003f44270 */
        /* <DEDUP_REMOVED lines=21> */
[C---:B------:R-:W-:Y:S01]  /*0350*/  IADD3 R248, R238.reuse, 0x40, RZ ;  /* 0x00000040eef87810 */ /* 0x040fe20007ffe0ff */
[----:B----4-:R-:W-:Y:S01]  /*0360*/  IMAD.WIDE R10, R87, 0x50, R242 ;  /* 0x00000050570a7825 */ /* 0x010fe200078e02f2 */
[----:B------:R-:W-:Y:S01]  /*0370*/  IADD3 R245, R238, 0x80, RZ ;  /* 0x00000080eef57810 */ /* 0x000fe20007ffe0ff */
[----:B------:R-:W-:Y:S01]  /*0380*/  CS2R R156, SRZ ;  /* 0x00000000009c7805 */ /* 0x000fe2000001ff00 */
[----:B------:R-:W-:Y:S01]  /*0390*/  ISETP.GE.AND P5, PT, R248, c[0x0][0x1cc], PT ;  /* 0x00007300f8007a0c */ /* 0x000fe20003fa6270 */
[----:B------:R-:W-:Y:S01]  /*03a0*/  IMAD.WIDE.U32 R2, R4, c[0x0][0x1e0], R238 ;  /* 0x0000780004027a25 */ /* 0x000fe200078e00ee */
[----:B------:R-:W-:Y:S01]  /*03b0*/  ISETP.GE.AND P4, PT, R245, c[0x0][0x1cc], PT ;  /* 0x00007300f5007a0c */ /* 0x000fe20003f86270 */
[----:B------:R-:W-:Y:S01]  /*03c0*/  CS2R R146, SRZ ;  /* 0x0000000000927805 */ /* 0x000fe2000001ff00 */
[----:B------:R-:W-:Y:S01]  /*03d0*/  LEA.HI R23, R19, R246, RZ, 0x5 ;  /* 0x000000f613177211 */ /* 0x000fe200078f28ff */
[----:B------:R-:W-:Y:S01]  /*03e0*/  IMAD.IADD R3, R3, 0x1, R0 ;  /* 0x0000000103037824 */ /* 0x000fe200078e0200 */
[----:B------:R-:W-:Y:S01]  /*03f0*/  CS2R R144, SRZ ;  /* 0x0000000000907805 */ /* 0x000fe2000001ff00 */
[----:B------:R-:W-:Y:S01]  /*0400*/  IMAD.SHL.U32 R0, R242, 0x40, RZ ;  /* 0x00000040f2007824 */ /* 0x000fe200078e00ff */
[----:B------:R-:W-:Y:S01]  /*0410*/  CS2R R142, SRZ ;  /* 0x00000000008e7805 */ /* 0x000fe2000001ff00 */
[----:B---3--:R-:W-:Y:S01]  /*0420*/  IMAD.WIDE.U32 R2, R88, c[0x0][0x1e8], R2 ;  /* 0x00007a0058027a25 */ /* 0x008fe200078e0002 */
[----:B------:R-:W-:Y:S01]  /*0430*/  CS2R R140, SRZ ;  /* 0x00000000008c7805 */ /* 0x000fe2000001ff00 */
[----:B------:R-:W-:Y:S01]  /*0440*/  CS2R R138, SRZ ;  /* 0x00000000008a7805 */ /* 0x000fe2000001ff00 */
[----:B------:R-:W-:Y:S01]  /*0450*/  LOP3.LUT R0, R0, 0x1c0, RZ, 0xc0, !PT ;  /* 0x000001c000007812 */ /* 0x000fe200078ec0ff */
[C---:B------:R-:W-:Y:S01]  /*0460*/  IMAD R6, R4.reuse, c[0x0][0x1b4], R5 ;  /* 0x00006d0004067a24 */ /* 0x040fe200078e0205 */
[----:B------:R-:W-:Y:S01]  /*0470*/  IADD3 R3, R3, UR6, RZ ;  /* 0x0000000603037c10 */ /* 0x000fe2000fffe0ff */
[----:B------:R-:W-:Y:S01]  /*0480*/  IMAD.WIDE.U32 R4, R4, c[0x0][0x1b0], R238 ;  /* 0x00006c0004047a25 */ /* 0x000fe200078e00ee */
[----:B------:R-:W-:Y:S01]  /*0490*/  LOP3.LUT R8, R0, 0x38, R238, 0xf8, !PT ;  /* 0x0000003800087812 */ /* 0x000fe200078ef8ee */
[----:B------:R-:W-:Y:S01]  /*04a0*/  ULDC.64 UR6, c[0x0][0x1b8] ;  /* 0x00006e0000067ab9 */ /* 0x000fe20000000a00 */
[----:B------:R-:W-:Y:S01]  /*04b0*/  SHF.R.U32.HI R0, RZ, 0x3, R0 ;  /* 0x00000003ff007819 */ /* 0x000fe20000011600 */
[----:B------:R-:W-:Y:S01]  /*04c0*/  IMAD R9, R11, c[0x0][0x1d8], RZ ;  /* 0x000076000b097a24 */ /* 0x000fe200078e02ff */
[----:B------:R-:W-:Y:S01]  /*04d0*/  UIMAD UR6, UR8, UR6, URZ ;  /* 0x00000006080672a4 */ /* 0x000fe2000f8e023f */
[----:B------:R-:W-:Y:S01]  /*04e0*/  IMAD.IADD R7, R5, 0x1, R6 ;  /* 0x0000000105077824 */ /* 0x000fe200078e0206 */
[----:B------:R-:W-:Y:S01]  /*04f0*/  LOP3.LUT R8, R8, R0, RZ, 0x3c, !PT ;  /* 0x0000000008087212 */ /* 0x000fe200078e3cff */
[C---:B------:R-:W-:Y:S01]  /*0500*/  IMAD R5, R10.reuse, c[0x0][0x1dc], R9 ;  /* 0x000077000a057a24 */ /* 0x040fe200078e0209 */
[----:B------:R-:W-:Y:S01]  /*0510*/  UIMAD UR7, UR4, UR7, UR6 ;  /* 0x00000007040772a4 */ /* 0x000fe2000f8e0206 */
[----:B------:R-:W-:Y:S01]  /*0520*/  IMAD.WIDE.U32 R2, R10, c[0x0][0x1d8], R2 ;  /* 0x000076000a027a25 */ /* 0x000fe200078e0002 */
[----:B------:R-:W-:Y:S01]  /*0530*/  CS2R R136, SRZ ;  /* 0x0000000000887805 */ /* 0x000fe2000001ff00 */
[----:B------:R-:W-:Y:S01]  /*0540*/  CS2R R126, SRZ ;  /* 0x00000000007e7805 */ /* 0x000fe2000001ff00 */
[----:B------:R-:W-:Y:S01]  /*0550*/  CS2R R124, SRZ ;  /* 0x00000000007c7805 */ /* 0x000fe2000001ff00 */
[----:B------:R-:W-:Y:S01]  /*0560*/  IMAD.MOV.U32 R6, RZ, RZ, R4 ;  /* 0x000000ffff067224 */ /* 0x000fe200078e0004 */
[----:B------:R-:W-:Y:S01]  /*0570*/  LEA R4, P0, R2, c[0x0][0x1c0], 0x1 ;  /* 0x0000700002047a11 */ /* 0x000fe200078008ff */
[----:B------:R-:W-:Y:S01]  /*0580*/  IMAD.IADD R0, R3, 0x1, R5 ;  /* 0x0000000103007824 */ /* 0x000fe200078e0205 */
[----:B------:R-:W-:Y:S01]  /*0590*/  IADD3 R3, -R242, c[0x0][0x198], RZ ;  /* 0x00006600f2037a10 */ /* 0x000fe20007ffe1ff */
[----:B------:R-:W-:Y:S01]  /*05a0*/  IMAD.MOV.U32 R9, RZ, RZ, c[0x0][0x1dc] ;  /* 0x00007700ff097624 */ /* 0x000fe200078e00ff */
[----:B------:R-:W-:Y:S01]  /*05b0*/  CS2R R130, SRZ ;  /* 0x0000000000827805 */ /* 0x000fe2000001ff00 */
[----:B------:R-:W-:Y:S01]  /*05c0*/  IMAD.WIDE.U32 R6, R88, c[0x0][0x1b8], R6 ;  /* 0x00006e0058067a25 */ /* 0x000fe200078e0006 */
[----:B------:R-:W-:Y:S01]  /*05d0*/  LEA.HI.X R5, R2, c[0x0][0x1c4], R0, 0x1, P0 ;  /* 0x0000710002057a11 */ /* 0x000fe200000f0c00 */
[----:B------:R-:W-:Y:S01]  /*05e0*/  CS2R R128, SRZ ;  /* 0x0000000000807805 */ /* 0x000fe2000001ff00 */
[----:B------:R-:W-:Y:S01]  /*05f0*/  LEA.HI R2, R19, R246, RZ, 0x6 ;  /* 0x000000f613027211 */ /* 0x000fe200078f30ff */
[----:B------:R-:W-:Y:S01]  /*0600*/  IMAD R0, R87, -0x50, R3 ;  /* 0xffffffb057007824 */ /* 0x000fe200078e0203 */
[----:B------:R-:W-:Y:S01]  /*0610*/  ISETP.GE.AND P0, PT, R238, c[0x0][0x1cc], PT ;  /* 0x00007300ee007a0c */ /* 0x000fe20003f06270 */
[----:B------:R-:W-:Y:S01]  /*0620*/  IMAD.MOV.U32 R3, RZ, RZ, c[0x0][0x1d8] ;  /* 0x00007600ff037624 */ /* 0x000fe200078e00ff */
[----:B------:R-:W-:Y:S01]  /*0630*/  SHF.R.S32.HI R21, RZ, 0x6, R2 ;  /* 0x00000006ff157819 */ /* 0x000fe20000011402 */
[----:B------:R-:W-:Y:S01]  /*0640*/  IMAD R12, R11, c[0x0][0x1a8], RZ ;  /* 0x00006a000b0c7a24 */ /* 0x000fe200078e02ff */
[C---:B------:R-:W-:Y:S01]  /*0650*/  ISETP.LT.OR P3, PT, R0.reuse, 0x1, P0 ;  /* 0x000000010000780c */ /* 0x040fe20000761670 */
[----:B------:R-:W-:Y:S01]  /*0660*/  IMAD.U32 R11, RZ, RZ, UR11 ;  /* 0x0000000bff0b7e24 */ /* 0x000fe2000f8e00ff */
[----:B------:R-:W-:Y:S01]  /*0670*/  ISETP.LT.OR P6, PT, R0, 0x1, P5 ;  /* 0x000000010000780c */ /* 0x000fe20002fc1670 */
[----:B------:R-:W-:Y:S01]  /*0680*/  IMAD R2, R21, 0x200, R8 ;  /* 0x0000020015027824 */ /* 0x000fe200078e0208 */
[----:B------:R-:W-:Y:S01]  /*0690*/  IADD3 R7, R7, UR7, RZ ;  /* 0x0000000707077c10 */ /* 0x000fe2000fffe0ff */
[----:B------:R-:W-:Y:S01]  /*06a0*/  IMAD R12, R10, c[0x0][0x1ac], R12 ;  /* 0x00006b000a0c7a24 */ /* 0x000fe200078e020c */
[----:B------:R-:W-:Y:S01]  /*06b0*/  ULDC.64 UR6, c[0x0][0x1a8] ;  /* 0x00006a0000067ab9 */ /* 0x000fe20000000a00 */
[----:B------:R-:W-:Y:S01]  /*06c0*/  IMAD.SHL.U32 R236, R2, 0x2, RZ ;  /* 0x0000000202ec7824 */ /* 0x000fe200078e00ff */
[C---:B------:R-:W-:Y:S01]  /*06d0*/  LEA R2, P1, R3.reuse, R4, 0x6 ;  /* 0x0000000403027211 */ /* 0x040fe200078230ff */
[----:B------:R-:W-:Y:S01]  /*06e0*/  IMAD.WIDE.U32 R6, R10, c[0x0][0x1a8], R6 ;  /* 0x00006a000a067a25 */ /* 0x000fe200078e0006 */
[----:B------:R-:W-:Y:S01]  /*06f0*/  USHF.L.U32 UR5, UR6, 0x5, URZ ;  /* 0x0000000506057899 */ /* 0x000fe2000800063f */
[----:B------:R-:W-:Y:S01]  /*0700*/  CS2R R134, SRZ ;  /* 0x0000000000867805 */ /* 0x000fe2000001ff00 */
[----:B------:R-:W-:Y:S01]  /*0710*/  LEA.HI.X R3, R3, R5, R9, 0x6, P1 ;  /* 0x0000000503037211 */ /* 0x000fe200008f3409 */
[----:B------:R1:W-:Y:S01]  /*0720*/  LDGSTS.E.BYPASS.LTC128B.128 [R236+0x7880], [R4.64], !P3 ;  /* 0x0788000004ec7fae */ /* 0x0003e2000d901d4e */
[C---:B------:R-:W-:Y:S01]  /*0730*/  ISETP.LT.OR P3, PT, R0.reuse, 0x1, P4 ;  /* 0x000000010000780c */ /* 0x040fe20002761670 */
[----:B------:R-:W-:Y:S01]  /*0740*/  IMAD.U32 R9, RZ, RZ, UR10 ;  /* 0x0000000aff097e24 */ /* 0x000fe2000f8e00ff */
[C---:B------:R-:W-:Y:S01]  /*0750*/  ISETP.LT.OR P1, PT, R0.reuse, 0x21, P0 ;  /* 0x000000210000780c */ /* 0x040fe20000721670 */
[----:B------:R1:W-:Y:S01]  /*0760*/  LDGSTS.E.BYPASS.LTC128B.128 [R236+0xa080], [R4.64+0x80], !P6 ;  /* 0x0a08008004ec7fae */ /* 0x0003e2000f101d4e */
[----:B------:R-:W-:Y:S01]  /*0770*/  ISETP.LT.OR P6, PT, R0, 0x21, P4 ;  /* 0x000000210000780c */ /* 0x000fe200027c1670 */
[----:B------:R-:W-:Y:S01]  /*0780*/  USHF.L.U64.HI UR7, UR6, UR21, UR7 ;  /* 0x0000001506077299 */ /* 0x000fe20008010207 */
[C---:B------:R-:W-:Y:S01]  /*0790*/  @!P2 LEA R8, P0, R9.reuse, R2, 0x1 ;  /* 0x000000020908a211 */ /* 0x040fe200078008ff */
[----:B------:R-:W-:Y:S01]  /*07a0*/  IMAD.WIDE.U32 R24, R242, c[0x0][0x178], R238 ;  /* 0x00005e00f2187a25 */ /* 0x000fe200078e00ee */
[C---:B------:R-:W-:Y:S01]  /*07b0*/  @!P2 ISETP.LT.OR P4, PT, R0.reuse, 0x41, P5 ;  /* 0x000000410000a80c */ /* 0x040fe20002f81670 */
[----:B------:R-:W-:Y:S01]  /*07c0*/  ULDC.64 UR10, c[0x0][0x178] ;  /* 0x00005e00000a7ab9 */ /* 0x000fe20000000a00 */
[----:B------:R-:W-:Y:S01]  /*07d0*/  @!P2 LEA.HI.X R9, R9, R3, R11, 0x1, P0 ;  /* 0x000000030909a211 */ /* 0x000fe200000f0c0b */
[----:B------:R-:W-:Y:S01]  /*07e0*/  IMAD.MOV.U32 R14, RZ, RZ, R24 ;  /* 0x000000ffff0e7224 */ /* 0x000fe200078e0018 */
[C---:B------:R-:W-:Y:S01]  /*07f0*/  @!P2 ISETP.GE.AND P0, PT, R0.reuse, 0x41, PT ;  /* 0x000000410000a80c */ /* 0x040fe20003f06270 */
[----:B------:R1:W-:Y:S01]  /*0800*/  LDGSTS.E.BYPASS.LTC128B.128 [R236+0xc880], [R4.64+0x100], !P3 ;  /* 0x0c88010004ec7fae */ /* 0x0003e2000d901d4e */
[----:B------:R-:W-:Y:S01]  /*0810*/  ISETP.LT.OR P3, PT, R0, 0x21, P5 ;  /* 0x000000210000780c */ /* 0x000fe20002f61670 */
[----:B------:R-:W-:Y:S01]  /*0820*/  USHF.L.U32 UR20, UR10, 0x5, URZ ;  /* 0x000000050a147899 */ /* 0x000fe2000800063f */
[----:B------:R-:W-:Y:S01]  /*0830*/  CS2R R132, SRZ ;  /* 0x0000000000847805 */ /* 0x000fe2000001ff00 */
[----:B------:R2:W-:Y:S01]  /*0840*/  LDGSTS.E.BYPASS.LTC128B.128 [R236+0x8880], [R2.64], !P1 ;  /* 0x0888000002ec7fae */ /* 0x0005e2000c901d4e */
[----:B------:R-:W-:Y:S01]  /*0850*/  P2R R10, PR, RZ, 0x8 ;  /* 0x00000008ff0a7803 */ /* 0x000fe20000000000 */
[----:B------:R-:W-:Y:S01]  /*0860*/  USHF.L.U64.HI UR11, UR10, UR21, UR11 ;  /* 0x000000150a0b7299 */ /* 0x000fe2000801020b */
[----:B------:R-:W-:Y:S01]  /*0870*/  @!P2 ISETP.GE.OR P3, PT, R238, c[0x0][0x1cc], !P0 ;  /* 0x00007300ee00aa0c */ /* 0x000fe20004766670 */
[----:B------:R3:W-:Y:S01]  /*0880*/  STL.64 [R1+0x10], R24 ;  /* 0x0000101801007387 */ /* 0x0007e20000100a00 */
[----:B------:R-:W-:Y:S01]  /*0890*/  ISETP.NE.AND P5, PT, R10, RZ, PT ;  /* 0x000000ff0a00720c */ /* 0x000fe20003fa5270 */
[----:B------:R-:W-:Y:S01]  /*08a0*/  IMAD R10, R86, c[0x0][0x270], RZ ;  /* 0x00009c00560a7a24 */ /* 0x000fe200078e02ff */
[----:B------:R-:W-:Y:S01]  /*08b0*/  CS2R R122, SRZ ;  /* 0x00000000007a7805 */ /* 0x000fe2000001ff00 */
[----:B------:R-:W-:Y:S01]  /*08c0*/  CS2R R120, SRZ ;  /* 0x0000000000787805 */ /* 0x000fe2000001ff00 */
[----:B------:R-:W-:Y:S01]  /*08d0*/  CS2R R118, SRZ ;  /* 0x0000000000767805 */ /* 0x000fe2000001ff00 */
[----:B------:R-:W-:Y:S01]  /*08e0*/  IMAD R10, R85, c[0x0][0x274], R10 ;  /* 0x00009d00550a7a24 */ /* 0x000fe200078e020a */
[----:B------:R-:W-:Y:S01]  /*08f0*/  CS2R R116, SRZ ;  /* 0x0000000000747805 */ /* 0x000fe2000001ff00 */
[----:B------:R-:W-:Y:S01]  /*0900*/  CS2R R114, SRZ ;  /* 0x0000000000727805 */ /* 0x000fe2000001ff00 */
[----:B------:R-:W-:Y:S01]  /*0910*/  CS2R R112, SRZ ;  /* 0x0000000000707805 */ /* 0x000fe2000001ff00 */
[----:B------:R-:W-:Y:S01]  /*0920*/  CS2R R82, SRZ ;  /* 0x0000000000527805 */ /* 0x000fe2000001ff00 */
[----:B------:R-:W-:Y:S01]  /*0930*/  CS2R R80, SRZ ;  /* 0x0000000000507805 */ /* 0x000fe2000001ff00 */
[----:B------:R-:W-:Y:S01]  /*0940*/  CS2R R78, SRZ ;  /* 0x00000000004e7805 */ /* 0x000fe2000001ff00 */
[----:B------:R-:W-:Y:S01]  /*0950*/  CS2R R76, SRZ ;  /* 0x00000000004c7805 */ /* 0x000fe2000001ff00 */
[----:B------:R2:W-:Y:S01]  /*0960*/  LDGSTS.E.BYPASS.LTC128B.128 [R236+0xb080], [R2.64+0x80], !P5 ;  /* 0x0b08008002ec7fae */ /* 0x0005e2000e901d4e */
[----:B------:R-:W-:Y:S01]  /*0970*/  ISETP.GE.AND P5, PT, R245, c[0x0][0x19c], PT ;  /* 0x00006700f5007a0c */ /* 0x000fe20003fa6270 */
[----:B------:R-:W-:Y:S01]  /*0980*/  CS2R R74, SRZ ;  /* 0x00000000004a7805 */ /* 0x000fe2000001ff00 */
[----:B------:R-:W-:Y:S01]  /*0990*/  CS2R R72, SRZ ;  /* 0x0000000000487805 */ /* 0x000fe2000001ff00 */
[----:B------:R2:W-:Y:S01]  /*09a0*/  LDGSTS.E.BYPASS.LTC128B.128 [R236+0xd880], [R2.64+0x100], !P6 ;  /* 0x0d88010002ec7fae */ /* 0x0005e2000f101d4e */
[----:B-1----:R-:W-:Y:S01]  /*09b0*/  IMAD.IADD R5, R7, 0x1, R12 ;  /* 0x0000000107057824 */ /* 0x002fe200078e020c */
[----:B------:R-:W-:Y:S01]  /*09c0*/  LEA R4, P1, R6, c[0x0][0x190], 0x1 ;  /* 0x0000640006047a11 */ /* 0x000fe200078208ff */
[----:B------:R-:W-:Y:S01]  /*09d0*/  IMAD R7, R86, c[0x0][0x180], RZ ;  /* 0x0000600056077a24 */ /* 0x000fe200078e02ff */
[----:B------:R1:W-:Y:S01]  /*09e0*/  @!P2 LDGSTS.E.BYPASS.LTC128B.128 [R236+0x9880], [R8.64], !P3 ;  /* 0x0988000008ecafae */ /* 0x0003e2000d901d4e */
[----:B------:R-:W-:Y:S01]  /*09f0*/  ISETP.GE.AND P3, PT, R238, c[0x0][0x19c], PT ;  /* 0x00006700ee007a0c */ /* 0x000fe20003f66270 */
[----:B------:R-:W-:Y:S01]  /*0a00*/  IMAD R12, R86, c[0x0][0x210], RZ ;  /* 0x00008400560c7a24 */ /* 0x000fe200078e02ff */
[----:B------:R-:W-:Y:S01]  /*0a10*/  LEA.HI.X R5, R6, c[0x0][0x194], R5, 0x1, P1 ;  /* 0x0000650006057a11 */ /* 0x000fe200008f0c05 */
[----:B------:R-:W-:Y:S01]  /*0a20*/  IMAD.MOV.U32 R6, RZ, RZ, c[0x0][0x1ac] ;  /* 0x00006b00ff067624 */ /* 0x000fe200078e00ff */
[----:B------:R-:W-:Y:S01]  /*0a30*/  @!P2 ISETP.GE.OR P1, PT, R245, c[0x0][0x1cc], !P0 ;  /* 0x00007300f500aa0c */ /* 0x000fe20004726670 */
[----:B------:R1:W-:Y:S01]  /*0a40*/  @!P2 LDGSTS.E.BYPASS.LTC128B.128 [R236+0xc080], [R8.64+0x80], !P4 ;  /* 0x0c08008008ecafae */ /* 0x0003e2000e101d4e */
[----:B------:R-:W-:Y:S01]  /*0a50*/  ISETP.GE.AND P0, PT, R238, c[0x0][0x19c], PT ;  /* 0x00006700ee007a0c */ /* 0x000fe20003f06270 */
[C---:B------:R-:W-:Y:S01]  /*0a60*/  IMAD R7, R85.reuse, c[0x0][0x184], R7 ;  /* 0x0000610055077a24 */ /* 0x040fe200078e0207 */
[----:B------:R-:W-:Y:S01]  /*0a70*/  ISETP.GE.AND P4, PT, R248, c[0x0][0x19c], PT ;  /* 0x00006700f8007a0c */ /* 0x000fe20003f86270 */
[----:B------:R-:W-:Y:S01]  /*0a80*/  IMAD R12, R85, c[0x0][0x214], R12 ;  /* 0x00008500550c7a24 */ /* 0x000fe200078e020c */
[C---:B------:R-:W-:Y:S01]  /*0a90*/  ISETP.LT.OR P6, PT, R0.reuse, 0x1, P0 ;  /* 0x000000010000780c */ /* 0x040fe200007c1670 */
[----:B------:R-:W-:Y:S01]  /*0aa0*/  CS2R R62, SRZ ;  /* 0x00000000003e7805 */ /* 0x000fe2000001ff00 */
[----:B------:R-:W-:Y:S01]  /*0ab0*/  CS2R R60, SRZ ;  /* 0x00000000003c7805 */ /* 0x000fe2000001ff00 */
[----:B------:R-:W-:Y:S01]  /*0ac0*/  CS2R R66, SRZ ;  /* 0x0000000000427805 */ /* 0x000fe2000001ff00 */
[----:B------:R-:W-:Y:S01]  /*0ad0*/  CS2R R64, SRZ ;  /* 0x0000000000407805 */ /* 0x000fe2000001ff00 */
[----:B------:R-:W-:Y:S01]  /*0ae0*/  CS2R R70, SRZ ;  /* 0x0000000000467805 */ /* 0x000fe2000001ff00 */
[----:B------:R-:W-:Y:S01]  /*0af0*/  CS2R R68, SRZ ;  /* 0x0000000000447805 */ /* 0x000fe2000001ff00 */
[----:B------:R1:W-:Y:S01]  /*0b00*/  @!P2 LDGSTS.E.BYPASS.LTC128B.128 [R236+0xe880], [R8.64+0x100], !P1 ;  /* 0x0e88010008ecafae */ /* 0x0003e2000c901d4e */
[C---:B------:R-:W-:Y:S01]  /*0b10*/  ISETP.LT.OR P1, PT, R0.reuse, 0x1, P4 ;  /* 0x000000010000780c */ /* 0x040fe20002721670 */
[----:B------:R-:W-:Y:S01]  /*0b20*/  CS2R R58, SRZ ;  /* 0x00000000003a7805 */ /* 0x000fe2000001ff00 */
[----:B------:R-:W-:Y:S01]  /*0b30*/  CS2R R56, SRZ ;  /* 0x0000000000387805 */ /* 0x000fe2000001ff00 */
[----:B------:R-:W-:Y:S01]  /*0b40*/  CS2R R54, SRZ ;  /* 0x0000000000367805 */ /* 0x000fe2000001ff00 */
[----:B--2---:R-:W-:Y:S01]  /*0b50*/  IMAD.MOV.U32 R3, RZ, RZ, c[0x0][0x1a8] ;  /* 0x00006a00ff037624 */ /* 0x004fe200078e00ff */
[----:B------:R2:W-:Y:S01]  /*0b60*/  LDGSTS.E.BYPASS.LTC128B.128 [R236+0x80], [R4.64], !P6 ;  /* 0x0008000004ec7fae */ /* 0x0005e2000f101d4e */
[C---:B------:R-:W-:Y:S01]  /*0b70*/  ISETP.LT.OR P6, PT, R0.reuse, 0x21, P3 ;  /* 0x000000210000780c */ /* 0x040fe20001fc1670 */
[----:B------:R-:W-:Y:S01]  /*0b80*/  CS2R R52, SRZ ;  /* 0x0000000000347805 */ /* 0x000fe2000001ff00 */
[C---:B------:R-:W-:Y:S01]  /*0b90*/  ISETP.LT.OR P3, PT, R0.reuse, 0x21, P4 ;  /* 0x000000210000780c */ /* 0x040fe20002761670 */
[----:B------:R-:W-:Y:S01]  /*0ba0*/  CS2R R50, SRZ ;  /* 0x0000000000327805 */ /* 0x000fe2000001ff00 */
[C---:B------:R-:W-:Y:S01]  /*0bb0*/  LEA R2, P0, R3.reuse, R4, 0x6 ;  /* 0x0000000403027211 */ /* 0x040fe200078030ff */
[----:B------:R-:W-:Y:S01]  /*0bc0*/  CS2R R48, SRZ ;  /* 0x0000000000307805 */ /* 0x000fe2000001ff00 */
[C---:B------:R-:W-:Y:S01]  /*0bd0*/  @!P2 ISETP.LT.OR P4, PT, R0.reuse, 0x41, P4 ;  /* 0x000000410000a80c */ /* 0x040fe20002781670 */
[----:B------:R2:W-:Y:S01]  /*0be0*/  LDGSTS.E.BYPASS.LTC128B.128 [R236+0x2880], [R4.64+0x80], !P1 ;  /* 0x0288008004ec7fae */ /* 0x0005e2000c901d4e */
[----:B------:R-:W-:Y:S01]  /*0bf0*/  LEA.HI.X R3, R3, R5, R6, 0x6, P0 ;  /* 0x0000000503037211 */ /* 0x000fe200000f3406 */
[----:B------:R-:W-:Y:S01]  /*0c00*/  IMAD.U32 R6, RZ, RZ, UR7 ;  /* 0x00000007ff067e24 */ /* 0x000fe2000f8e00ff */
[C---:B------:R-:W-:Y:S01]  /*0c10*/  ISETP.LT.OR P0, PT, R0.reuse, 0x1, P5 ;  /* 0x000000010000780c */ /* 0x040fe20002f01670 */
[----:B------:R-:W-:Y:S01]  /*0c20*/  ULDC.64 UR6, c[0x0][0x188] ;  /* 0x0000620000067ab9 */ /* 0x000fe20000000a00 */
[C---:B------:R-:W-:Y:S01]  /*0c30*/  ISETP.LT.OR P1, PT, R0.reuse, 0x21, P5 ;  /* 0x000000210000780c */ /* 0x040fe20002f21670 */
[----:B------:R-:W-:Y:S01]  /*0c40*/  UIMAD.WIDE.U32 UR12, UR4, UR6, URZ ;  /* 0x00000006040c72a5 */ /* 0x000fe2000f8e003f */
[----:B------:R-:W-:Y:S01]  /*0c50*/  @!P2 ISETP.LT.OR P5, PT, R0, 0x41, P5 ;  /* 0x000000410000a80c */ /* 0x000fe20002fa1670 */
        /* <DEDUP_REMOVED lines=12> */
[----:B------:R4:W-:Y:S01]  /*0d20*/  LDGSTS.E.BYPASS.LTC128B.128 [R236+0x1080], [R2.64], !P6 ;  /* 0x0108000002ec7fae */ /* 0x0009e2000f101d4e */
[----:B------:R-:W-:Y:S01]  /*0d30*/  @!P2 ISETP.LT.OR P0, PT, R0, 0x41, P0 ;  /* 0x000000410000a80c */ /* 0x000fe20000701670 */
[----:B------:R-:W-:Y:S01]  /*0d40*/  IMAD R0, R243, c[0x0][0x178], RZ ;  /* 0x00005e00f3007a24 */ /* 0x000fe200078e02ff */
[----:B------:R-:W-:Y:S01]  /*0d50*/  CS2R R26, SRZ ;  /* 0x00000000001a7805 */ /* 0x000fe2000001ff00 */
[----:B------:R4:W-:Y:S01]  /*0d60*/  LDGSTS.E.BYPASS.LTC128B.128 [R236+0x3880], [R2.64+0x80], !P3 ;  /* 0x0388008002ec7fae */ /* 0x0009e2000d901d4e */
[----:B------:R-:W-:Y:S01]  /*0d70*/  ISETP.GE.AND P3, PT, R248, c[0x0][0x16c], PT ;  /* 0x00005b00f8007a0c */ /* 0x000fe20003f66270 */
[----:B------:R-:W-:-:S02]  /*0d80*/  IMAD R0, R242, c[0x0][0x17c], R0 ;  /* 0x00005f00f2007a24 */ /* 0x000fc400078e0200 */
[----:B------:R4:W-:Y:S02]  /*0d90*/  LDGSTS.E.BYPASS.LTC128B.128 [R236+0x6080], [R2.64+0x100], !P1 ;  /* 0x0608010002ec7fae */ /* 0x0009e4000c901d4e */
[----:B------:R-:W-:Y:S01]  /*0da0*/  IMAD.IADD R15, R25, 0x1, R0 ;  /* 0x00000001190f7824 */ /* 0x000fe200078e0200 */
[----:B------:R-:W-:Y:S01]  /*0db0*/  SEL R0, RZ, 0xffffffff, P3 ;  /* 0xffffffffff007807 */ /* 0x000fe20001800000 */
[----:B---3--:R-:W-:-:S03]  /*0dc0*/  CS2R R24, SRZ ;  /* 0x0000000000187805 */ /* 0x008fc6000001ff00 */
[----:B------:R3:W-:Y:S01]  /*0dd0*/  STL.64 [R1], R14 ;  /* 0x0000000e01007387 */ /* 0x0007e20000100a00 */
[----:B------:R-:W-:Y:S02]  /*0de0*/  IMAD.SHL.U32 R0, R0, 0x2, RZ ;  /* 0x0000000200007824 */ /* 0x000fe400078e00ff */
[----:B------:R-:W-:-:S04]  /*0df0*/  @P3 LOP3.LUT R244, R244, 0x1, RZ, 0xfc, !PT ;  /* 0x00000001f4f43812 */ /* 0x000fc800078efcff */
[----:B------:R-:W-:Y:S01]  /*0e00*/  LOP3.LUT R244, R244, 0xfffffffd, RZ, 0xc0, !PT ;  /* 0xfffffffdf4f47812 */ /* 0x000fe200078ec0ff */
[----:B--2---:R-:W-:Y:S01]  /*0e10*/  IMAD.U32 R5, RZ, RZ, UR5 ;  /* 0x00000005ff057e24 */ /* 0x004fe2000f8e00ff */
[----:B------:R-:W-:Y:S01]  /*0e20*/  P2R R4, PR, RZ, 0x1 ;  /* 0x00000001ff047803 */ /* 0x000fe20000000000 */
[----:B------:R-:W-:Y:S02]  /*0e30*/  UIMAD UR5, UR8, UR6, URZ ;  /* 0x00000006080572a4 */ /* 0x000fe4000f8e023f */
[----:B------:R-:W-:Y:S01]  /*0e40*/  USHF.L.U32 UR6, UR20, 0x1, URZ ;  /* 0x0000000114067899 */ /* 0x000fe2000800063f */
[----:B------:R-:W-:Y:S01]  /*0e50*/  ISETP.NE.AND P6, PT, R4, RZ, PT ;  /* 0x000000ff0400720c */ /* 0x000fe20003fc5270 */
[----:B------:R-:W-:Y:S01]  /*0e60*/  UIMAD UR5, UR4, UR7, UR5 ;  /* 0x00000007040572a4 */ /* 0x000fe2000f8e0205 */
[C---:B------:R-:W-:Y:S01]  /*0e70*/  @!P2 LEA R4, P0, R5.reuse, R2, 0x1 ;  /* 0x000000020504a211 */ /* 0x040fe200078008ff */
[----:B------:R-:W-:Y:S02]  /*0e80*/  USHF.L.U64.HI UR20, UR20, 0x1, UR11 ;  /* 0x0000000114147899 */ /* 0x000fe4000801020b */
[----:B------:R-:W-:Y:S01]  /*0e90*/  UIADD3 UR5, UR13, UR5, URZ ;  /* 0x000000050d057290 */ /* 0x000fe2000fffe03f */
[----:B------:R-:W-:Y:S01]  /*0ea0*/  @!P2 LEA.HI.X R5, R5, R3, R6, 0x1, P0 ;  /* 0x000000030505a211 */ /* 0x000fe200000f0c06 */
[----:B----4-:R-:W-:Y:S01]  /*0eb0*/  IMAD.WIDE.U32 R2, R85, c[0x0][0x180], R14 ;  /* 0x0000600055027a25 */ /* 0x010fe200078e000e */
[----:B------:R-:W-:-:S03]  /*0ec0*/  ISETP.GE.AND P0, PT, R238, c[0x0][0x16c], PT ;  /* 0x00005b00ee007a0c */ /* 0x000fc60003f06270 */
[----:B------:R-:W-:Y:S01]  /*0ed0*/  IMAD.U32 R13, RZ, RZ, UR6 ;  /* 0x00000006ff0d7e24 */ /* 0x000fe2000f8e00ff */
[----:B-1----:R-:W-:Y:S01]  /*0ee0*/  SEL R8, RZ, 0x1, P0 ;  /* 0x00000001ff087807 */ /* 0x002fe20000000000 */
[----:B------:R1:W-:Y:S01]  /*0ef0*/  @!P2 LDGSTS.E.BYPASS.LTC128B.128 [R236+0x2080], [R4.64], !P6 ;  /* 0x0208000004ecafae */ /* 0x0003e2000f101d4e */
[----:B------:R-:W-:Y:S01]  /*0f00*/  ISETP.GE.AND P6, PT, R245, c[0x0][0x16c], PT ;  /* 0x00005b00f5007a0c */ /* 0x000fe20003fc6270 */
[----:B---3--:R-:W-:Y:S01]  /*0f10*/  IMAD.WIDE.U32 R14, R242, c[0x0][0x208], R238 ;  /* 0x00008200f20e7a25 */ /* 0x008fe200078e00ee */
[----:B------:R-:W-:Y:S01]  /*0f20*/  LOP3.LUT R8, R0, 0x2, R8, 0xe2, !PT ;  /* 0x0000000200087812 */ /* 0x000fe200078ee208 */
[----:B------:R1:W-:Y:S01]  /*0f30*/  @!P2 LDGSTS.E.BYPASS.LTC128B.128 [R236+0x4880], [R4.64+0x80], !P4 ;  /* 0x0488008004ecafae */ /* 0x0003e2000e101d4e */
[----:B------:R-:W-:Y:S01]  /*0f40*/  SEL R0, RZ, 0x4, P6 ;  /* 0x00000004ff007807 */ /* 0x000fe20003000000 */
[----:B------:R-:W-:Y:S02]  /*0f50*/  IMAD.MOV.U32 R250, RZ, RZ, R14 ;  /* 0x000000fffffa7224 */ /* 0x000fe400078e000e */
[----:B------:R-:W-:Y:S01]  /*0f60*/  @P0 LOP3.LUT R244, R244, 0x2, RZ, 0xfc, !PT ;  /* 0x00000002f4f40812 */ /* 0x000fe200078efcff */
[----:B------:R1:W-:Y:S01]  /*0f70*/  @!P2 LDGSTS.E.BYPASS.LTC128B.128 [R236+0x7080], [R4.64+0x100], !P5 ;  /* 0x0708010004ecafae */ /* 0x0003e2000e901d4e */
[----:B------:R-:W-:-:S02]  /*0f80*/  IADD3 R6, P0, R2, UR12, RZ ;  /* 0x0000000c02067c10 */ /* 0x000fc4000ff1e0ff */
[----:B------:R-:W-:Y:S01]  /*0f90*/  LOP3.LUT R0, R8, R0, RZ, 0xfc, !PT ;  /* 0x0000000008007212 */ /* 0x000fe200078efcff */
[----:B------:R-:W0:Y:S01]  /*0fa0*/  LDGDEPBAR ;  /* 0x00000000000079af */ /* 0x000e220000000000 */
[----:B------:R-:W-:Y:S02]  /*0fb0*/  IADD3.X R7, R3, UR5, R7, P0, !PT ;  /* 0x0000000503077c10 */ /* 0x000fe400087fe407 */
[----:B------:R-:W-:Y:S01]  /*0fc0*/  LEA R2, P0, R6, c[0x0][0x160], 0x1 ;  /* 0x0000580006027a11 */ /* 0x000fe200078008ff */
[----:B------:R2:W-:Y:S01]  /*0fd0*/  STL.64 [R1+0x8], R14 ;  /* 0x0000080e01007387 */ /* 0x0005e20000100a00 */
[----:B------:R-:W-:Y:S02]  /*0fe0*/  LOP3.LUT P4, RZ, R0, 0x2, RZ, 0xc0, !PT ;  /* 0x0000000200ff7812 */ /* 0x000fe4000788c0ff */
[----:B------:R-:W-:Y:S02]  /*0ff0*/  LEA.HI.X R3, R6, c[0x0][0x164], R7, 0x1, P0 ;  /* 0x0000590006037a11 */ /* 0x000fe400000f0c07 */
[----:B------:R-:W-:-:S02]  /*1000*/  LOP3.LUT R7, R0, 0x1, RZ, 0xc0, !PT ;  /* 0x0000000100077812 */ /* 0x000fc400078ec0ff */
[----:B------:R-:W-:Y:S02]  /*1010*/  IADD3 R6, P1, P0, R13, 0x80, R2 ;  /* 0x000000800d067810 */ /* 0x000fe4000783e002 */
[----:B------:R-:W-:Y:S02]  /*1020*/  ISETP.NE.U32.AND P2, PT, R7, 0x1, PT ;  /* 0x000000010700780c */ /* 0x000fe40003f45070 */
[----:B------:R-:W-:Y:S02]  /*1030*/  IADD3.X R7, RZ, UR20, R3, P1, P0 ;  /* 0x00000014ff077c10 */ /* 0x000fe40008fe0403 */
[----:B------:R-:W-:Y:S01]  /*1040*/  IADD3 R8, P0, R2, UR6, RZ ;  /* 0x0000000602087c10 */ /* 0x000fe2000ff1e0ff */
[----:B------:R-:W-:Y:S01]  /*1050*/  ULDC.64 UR6, c[0x0][0x278] ;  /* 0x00009e0000067ab9 */ /* 0x000fe20000000a00 */
[C---:B------:R-:W-:Y:S01]  /*1060*/  ISETP.LT.OR P1, PT, R16.reuse, 0x1, P2 ;  /* 0x000000011000780c */ /* 0x040fe20001721670 */
[----:B------:R-:W-:Y:S01]  /*1070*/  UIMAD UR11, UR8, UR6, URZ ;  /* 0x00000006080b72a4 */ /* 0x000fe2000f8e023f */
[----:B------:R-:W-:Y:S01]  /*1080*/  IADD3.X R9, R3, UR20, RZ, P0, !PT ;  /* 0x0000001403097c10 */ /* 0x000fe200087fe4ff */
[----:B------:R-:W-:Y:S01]  /*1090*/  UIMAD.WIDE.U32 UR16, UR4, UR6, URZ ;  /* 0x00000006041072a5 */ /* 0x000fe2000f8e003f */
[----:B------:R-:W-:Y:S01]  /*10a0*/  ISETP.LT.OR P0, PT, R16, 0x1, !P4 ;  /* 0x000000011000780c */ /* 0x000fe20006701670 */
[----:B------:R-:W-:Y:S01]  /*10b0*/  UIMAD UR11, UR4, UR7, UR11 ;  /* 0x00000007040b72a4 */ /* 0x000fe2000f8e020b */
[----:B------:R-:W-:Y:S01]  /*10c0*/  LOP3.LUT P3, RZ, R0, 0x4, RZ, 0xc0, !PT ;  /* 0x0000000400ff7812 */ /* 0x000fe2000786c0ff */
[----:B------:R-:W-:Y:S01]  /*10d0*/  IMAD R0, R243, c[0x0][0x208], RZ ;  /* 0x00008200f3007a24 */ /* 0x000fe200078e02ff */
[----:B------:R-:W-:Y:S01]  /*10e0*/  ULDC.64 UR6, c[0x0][0x218] ;  /* 0x0000860000067ab9 */ /* 0x000fe20000000a00 */
[----:B-1----:R-:W-:Y:S01]  /*10f0*/  IMAD.WIDE.U32 R4, R85, c[0x0][0x270], R240 ;  /* 0x00009c0055047a25 */ /* 0x002fe200078e00f0 */
[----:B------:R-:W-:Y:S01]  /*1100*/  UIADD3 UR11, UR17, UR11, URZ ;  /* 0x0000000b110b7290 */ /* 0x000fe2000fffe03f */
[----:B------:R-:W-:Y:S01]  /*1110*/  ISETP.LT.OR P2, PT, R16, 0x21, P2 ;  /* 0x000000211000780c */ /* 0x000fe20001741670 */
[----:B------:R-:W-:Y:S01]  /*1120*/  UIMAD UR9, UR8, UR6, URZ ;  /* 0x00000006080972a4 */ /* 0x000fe2000f8e023f */
[----:B------:R1:W-:Y:S01]  /*1130*/  LDGSTS.E.BYPASS.LTC128B.128 [R236+0xf080], [R2.64], !P1 ;  /* 0x0f08000002ec7fae */ /* 0x0003e2000c901d4e */
[----:B------:R-:W-:Y:S01]  /*1140*/  IMAD R11, R242, c[0x0][0x20c], R0 ;  /* 0x00008300f20b7a24 */ /* 0x000fe200078e0200 */
[C---:B------:R-:W-:Y:S01]  /*1150*/  ISETP.LT.OR P1, PT, R16.reuse, 0x21, !P4 ;  /* 0x000000211000780c */ /* 0x040fe20006721670 */
[----:B------:R-:W-:Y:S01]  /*1160*/  UIMAD.WIDE.U32 UR18, UR4, UR6, URZ ;  /* 0x00000006041272a5 */ /* 0x000fe2000f8e003f */
[----:B------:R1:W-:Y:S01]  /*1170*/  LDGSTS.E.BYPASS.LTC128B.128 [R236+0x11080], [R2.64+0x80], !P0 ;  /* 0x1108008002ec7fae */ /* 0x0003e2000c101d4e */
[C---:B------:R-:W-:Y:S01]  /*1180*/  ISETP.LT.OR P0, PT, R16.reuse, 0x1, !P3 ;  /* 0x000000011000780c */ /* 0x040fe20005f01670 */
[----:B------:R-:W-:Y:S01]  /*1190*/  IMAD.IADD R251, R15, 0x1, R11 ;  /* 0x000000010ffb7824 */ /* 0x000fe200078e020b */
[----:B------:R-:W-:Y:S01]  /*11a0*/  UIMAD UR9, UR4, UR7, UR9 ;  /* 0x00000007040972a4 */ /* 0x000fe2000f8e0209 */
[----:B------:R-:W-:-:S02]  /*11b0*/  ISETP.LT.OR P3, PT, R16, 0x21, !P3 ;  /* 0x000000211000780c */ /* 0x000fc40005f61670 */
[----:B------:R-:W-:Y:S01]  /*11c0*/  ULDC.64 UR6, c[0x0][0x208] ;  /* 0x0000820000067ab9 */ /* 0x000fe20000000a00 */
[----:B------:R-:W-:Y:S01]  /*11d0*/  ISETP.GT.AND P5, PT, R246, 0xf, PT ;  /* 0x0000000ff600780c */ /* 0x000fe20003fa4270 */
[----:B------:R-:W-:Y:S01]  /*11e0*/  UIADD3 UR9, UR19, UR9, URZ ;  /* 0x0000000913097290 */ /* 0x000fe2000fffe03f */
[----:B------:R-:W-:Y:S01]  /*11f0*/  ISETP.GE.AND P4, PT, R238, c[0x0][0x1fc], PT ;  /* 0x00007f00ee007a0c */ /* 0x000fe20003f86270 */
[----:B------:R-:W-:Y:S02]  /*1200*/  USHF.L.U32 UR25, UR6, 0x5, URZ ;  /* 0x0000000506197899 */ /* 0x000fe4000800063f */
[----:B------:R-:W-:Y:S02]  /*1210*/  USHF.L.U64.HI UR24, UR6, UR21, UR7 ;  /* 0x0000001506187299 */ /* 0x000fe40008010207 */
[----:B------:R1:W-:Y:S01]  /*1220*/  LDGSTS.E.BYPASS.LTC128B.128 [R236+0x13080], [R2.64+0x100], !P0 ;  /* 0x1308010002ec7fae */ /* 0x0003e2000c101d4e */
[----:B------:R-:W-:Y:S01]  /*1230*/  IADD3 R0, P0, R4, UR16, RZ ;  /* 0x0000001004007c10 */ /* 0x000fe2000ff1e0ff */
[----:B------:R-:W-:-:S02]  /*1240*/  USHF.L.U32 UR21, UR25, 0x1, URZ ;  /* 0x0000000119157899 */ /* 0x000fc4000800063f */
[----:B------:R3:W-:Y:S01]  /*1250*/  LDGSTS.E.BYPASS.LTC128B.128 [R236+0x10080], [R8.64], !P2 ;  /* 0x1008000008ec7fae */ /* 0x0007e2000d101d4e */
[----:B------:R-:W-:Y:S01]  /*1260*/  IADD3.X R11, R5, UR11, R10, P0, !PT ;  /* 0x0000000b050b7c10 */ /* 0x000fe200087fe40a */
[----:B------:R-:W-:Y:S01]  /*1270*/  IMAD.WIDE.U32 R4, R85, c[0x0][0x210], R250 ;  /* 0x0000840055047a25 */ /* 0x000fe200078e00fa */
[C---:B------:R-:W-:Y:S01]  /*1280*/  LEA R10, P0, R0.reuse, c[0x0][0x258], 0x2 ;  /* 0x00009600000a7a11 */ /* 0x040fe200078010ff */
[----:B------:R4:W-:Y:S01]  /*1290*/  LDGSTS.E.BYPASS.LTC128B.128 [R236+0x12080], [R6.64], !P1 ;  /* 0x1208000006ec7fae */ /* 0x0009e2000c901d4e */
[----:B------:R-:W-:Y:S02]  /*12a0*/  ULDC.64 UR6, c[0x0][0x290] ;  /* 0x0000a40000067ab9 */ /* 0x000fe40000000a00 */
[----:B------:R-:W-:Y:S01]  /*12b0*/  LEA.HI.X R11, R0, c[0x0][0x25c], R11, 0x2, P0 ;  /* 0x00009700000b7a11 */ /* 0x000fe200000f140b */
[----:B------:R-:W-:Y:S01]  /*12c0*/  UIMAD.WIDE.U32 UR22, UR4, UR6, URZ ;  /* 0x00000006041672a5 */ /* 0x000fe2000f8e003f */
[----:B------:R-:W-:Y:S01]  /*12d0*/  IADD3 R0, P0, R4, UR18, RZ ;  /* 0x0000001204007c10 */ /* 0x000fe2000ff1e0ff */
[----:B------:R-:W-:-:S02]  /*12e0*/  UIMAD UR6, UR8, UR6, URZ ;  /* 0x00000006080672a4 */ /* 0x000fc4000f8e023f */
[----:B------:R-:W-:Y:S01]  /*12f0*/  USHF.L.U64.HI UR24, UR25, 0x1, UR24 ;  /* 0x0000000119187899 */ /* 0x000fe20008010218 */
[----:B------:R-:W-:Y:S01]  /*1300*/  IADD3.X R12, R5, UR9, R12, P0, !PT ;  /* 0x00000009050c7c10 */ /* 0x000fe200087fe40c */
[----:B------:R-:W-:Y:S01]  /*1310*/  UIMAD UR6, UR4, UR7, UR6 ;  /* 0x00000007040672a4 */ /* 0x000fe2000f8e0206 */
[----:B------:R-:W-:-:S04]  /*1320*/  LEA R4, P0, R0, c[0x0][0x1f0], 0x1 ;  /* 0x00007c0000047a11 */ /* 0x000fc800078008ff */
[----:B------:R-:W-:Y:S01]  /*1330*/  LEA.HI.X R5, R0, c[0x0][0x1f4], R12, 0x1, P0 ;  /* 0x00007d0000057a11 */ /* 0x000fe200000f0c0c */
[----:B------:R-:W-:Y:S01]  /*1340*/  IMAD.U32 R0, RZ, RZ, UR21 ;  /* 0x00000015ff007e24 */ /* 0x000fe2000f8e00ff */
[----:B-1----:R-:W-:-:S04]  /*1350*/  IADD3 R2, P2, P1, R13, 0x100, R2 ;  /* 0x000001000d027810 */ /* 0x002fc8000795e002 */
[----:B------:R-:W-:Y:S01]  /*1360*/  IADD3.X R3, RZ, UR20, R3, P2, P1 ;  /* 0x00000014ff037c10 */ /* 0x000fe200097e2403 */
[----:B------:R-:W-:Y:S01]  /*1370*/  UIADD3 UR20, UR23, UR6, URZ ;  /* 0x0000000617147290 */ /* 0x000fe2000fffe03f */
[----:B--2---:R-:W-:Y:S01]  /*1380*/  IADD3 R14, P1, P0, R0, 0x100, R4 ;  /* 0x00000100000e7810 */ /* 0x004fe2000783e004 */
[----:B------:R-:W-:Y:S01]  /*1390*/  IMAD R0, R86, c[0x0][0x288], RZ ;  /* 0x0000a20056007a24 */ /* 0x000fe200078e02ff */
[----:B------:R-:W-:Y:S01]  /*13a0*/  ISETP.GE.AND P2, PT, R245, c[0x0][0x1fc], PT ;  /* 0x00007f00f5007a0c */ /* 0x000fe20003f46270 */
[----:B------:R1:W-:Y:S01]  /*13b0*/  LDGSTS.E.BYPASS.LTC128B.128 [R236+0x14080], [R2.64], !P3 ;  /* 0x1408000002ec7fae */ /* 0x0003e2000d901d4e */
[----:B------:R-:W-:Y:S01]  /*13c0*/  IADD3.X R15, RZ, UR24, R5, P1, P0 ;  /* 0x00000018ff0f7c10 */ /* 0x000fe20008fe0405 */
[----:B------:R-:W-:Y:S01]  /*13d0*/  IMAD R0, R85, c[0x0][0x28c], R0 ;  /* 0x0000a30055007a24 */ /* 0x000fe200078e0200 */
[----:B------:R-:W-:Y:S02]  /*13e0*/  ISETP.GE.AND P3, PT, R248, c[0x0][0x1fc], PT ;  /* 0x00007f00f8007a0c */ /* 0x000fe40003f66270 */
[----:B------:R-:W-:-:S02]  /*13f0*/  ISETP.LT.OR P1, PT, R16, 0x1, P4 ;  /* 0x000000011000780c */ /* 0x000fc40002721670 */
[----:B---3--:R-:W-:Y:S01]  /*1400*/  LEA.HI R9, R19, R246, RZ, 0x2 ;  /* 0x000000f613097211 */ /* 0x008fe200078f10ff */
[----:B-1----:R-:W-:-:S05]  /*1410*/  IMAD.WIDE.U32 R2, R85, c[0x0][0x288], R240 ;  /* 0x0000a20055027a25 */ /* 0x002fca00078e00f0 */
[----:B----4-:R-:W-:Y:S01]  /*1420*/  IADD3 R6, P0, R2, UR22, RZ ;  /* 0x0000001602067c10 */ /* 0x010fe2000ff1e0ff */
[----:B------:R-:W-:-:S03]  /*1430*/  @!P5 IMAD.SHL.U32 R2, R246, 0x10, RZ ;  /* 0x00000010f602d824 */ /* 0x000fc600078e00ff */
[----:B------:R-:W-:Y:S02]  /*1440*/  IADD3.X R7, R3, UR20, R0, P0, !PT ;  /* 0x0000001403077c10 */ /* 0x000fe400087fe400 */
[----:B------:R-:W-:Y:S01]  /*1450*/  ISETP.LT.OR P0, PT, R16, 0x1, P3 ;  /* 0x000000011000780c */ /* 0x000fe20001f01670 */
[----:B------:R1:W-:Y:S01]  /*1460*/  @!P5 LDGSTS.E.BYPASS.LTC128B.128 [R2+0x21080], [R10.64] ;  /* 0x210800000a02dfae */ /* 0x0003e2000b901d4e */
[--C-:B------:R-:W-:Y:S02]  /*1470*/  SHF.R.S32.HI R3, RZ, 0x2, R9.reuse ;  /* 0x00000002ff037819 */ /* 0x100fe40000011409 */
[----:B------:R-:W-:Y:S01]  /*1480*/  SHF.R.S32.HI R0, RZ, 0x1f, R9 ;  /* 0x0000001fff007819 */ /* 0x000fe20000011409 */
[----:B------:R-:W0:Y:S03]  /*1490*/  LDGDEPBAR ;  /* 0x00000000000079af */ /* 0x000e260000000000 */
[----:B------:R-:W-:Y:S01]  /*14a0*/  LEA.HI R0, R0, R3, RZ, 0x3 ;  /* 0x0000000300007211 */ /* 0x000fe200078f18ff */
[----:B------:R2:W-:Y:S01]  /*14b0*/  LDGSTS.E.BYPASS.LTC128B.128 [R236+0x1b080], [R4.64], !P1 ;  /* 0x1b08000004ec7fae */ /* 0x0005e2000c901d4e */
[----:B------:R-:W-:-:S02]  /*14c0*/  ISETP.LT.OR P1, PT, R16, 0x21, P3 ;  /* 0x000000211000780c */ /* 0x000fc40001f21670 */
[----:B------:R-:W-:Y:S01]  /*14d0*/  LOP3.LUT R0, R0, 0xfffffff8, RZ, 0xc0, !PT ;  /* 0xfffffff800007812 */ /* 0x000fe200078ec0ff */
[----:B------:R2:W-:Y:S01]  /*14e0*/  LDGSTS.E.BYPASS.LTC128B.128 [R236+0x1d080], [R4.64+0x80], !P0 ;  /* 0x1d08008004ec7fae */ /* 0x0005e2000c101d4e */
[----:B------:R-:W-:-:S03]  /*14f0*/  ISETP.LT.OR P0, PT, R16, 0x1, P2 ;  /* 0x000000011000780c */ /* 0x000fc60001701670 */
[----:B------:R-:W-:Y:S01]  /*1500*/  IMAD.IADD R84, R3, 0x1, -R0 ;  /* 0x0000000103547824 */ /* 0x000fe200078e0a00 */
[----:B------:R-:W-:-:S05]  /*1510*/  SHF.R.S32.HI R3, RZ, 0x5, R23 ;  /* 0x00000005ff037819 */ /* 0x000fca0000011417 */
[----:B------:R-:W-:-:S04]  /*1520*/  IMAD.SHL.U32 R8, R3, 0x100, RZ ;  /* 0x0000010003087824 */ /* 0x000fc800078e00ff */
[----:B------:R2:W-:Y:S01]  /*1530*/  LDGSTS.E.BYPASS.LTC128B.128 [R236+0x1f080], [R4.64+0x100], !P0 ;  /* 0x1f08010004ec7fae */ /* 0x0005e2000c101d4e */
[----:B-1----:R-:W-:-:S04]  /*1540*/  IADD3 R10, P0, R4, UR21, RZ ;  /* 0x00000015040a7c10 */ /* 0x002fc8000ff1e0ff */
[----:B------:R-:W-:Y:S01]  /*1550*/  IADD3.X R11, R5, UR24, RZ, P0, !PT ;  /* 0x00000018050b7c10 */ /* 0x000fe200087fe4ff */
[----:B------:R-:W-:Y:S01]  /*1560*/  ULDC UR24, c[0x0][0x168] ;  /* 0x00005a0000187ab9 */ /* 0x000fe20000000800 */
[----:B------:R-:W-:Y:S01]  /*1570*/  ISETP.LT.OR P0, PT, R16, 0x21, P4 ;  /* 0x000000211000780c */ /* 0x000fe20002701670 */
[----:B------:R-:W-:-:S12]  /*1580*/  UISETP.GE.AND UP0, UPT, UR24, 0x1, UPT ;  /* 0x000000011800788c */ /* 0x000fd8000bf06270 */
[----:B------:R1:W-:Y:S01]  /*1590*/  LDGSTS.E.BYPASS.LTC128B.128 [R236+0x1c080], [R10.64], !P0 ;  /* 0x1c0800000aec7fae */ /* 0x0003e2000c101d4e */
[----:B------:R-:W-:-:S03]  /*15a0*/  LEA R18, P0, R6, c[0x0][0x280], 0x2 ;  /* 0x0000a00006127a11 */ /* 0x000fc600078010ff */
[----:B------:R1:W-:Y:S01]  /*15b0*/  LDGSTS.E.BYPASS.LTC128B.128 [R236+0x1e080], [R10.64+0x80], !P1 ;  /* 0x1e0800800aec7fae */ /* 0x0003e2000c901d4e */
[----:B--2---:R-:W-:-:S04]  /*15c0*/  LEA.HI R5, R19, R246, RZ, 0x4 ;  /* 0x000000f613057211 */ /* 0x004fc800078f20ff */
[----:B------:R-:W-:-:S04]  /*15d0*/  SHF.R.S32.HI R4, RZ, 0x4, R5 ;  /* 0x00000004ff047819 */ /* 0x000fc80000011405 */
[C---:B------:R-:W-:Y:S02]  /*15e0*/  LEA.HI R2, R5.reuse, R4, RZ, 0x1 ;  /* 0x0000000405027211 */ /* 0x040fe400078f08ff */
[----:B------:R-:W-:Y:S02]  /*15f0*/  LOP3.LUT R5, R5, 0xfffffff0, RZ, 0xc0, !PT ;  /* 0xfffffff005057812 */ /* 0x000fe400078ec0ff */
[----:B------:R-:W-:-:S05]  /*1600*/  LOP3.LUT R2, R2, 0xfffffffe, RZ, 0xc0, !PT ;  /* 0xfffffffe02027812 */ /* 0x000fca00078ec0ff */
[----:B------:R-:W-:Y:S01]  /*1610*/  IMAD.IADD R0, R4, 0x1, -R2 ;  /* 0x0000000104007824 */ /* 0x000fe200078e0a02 */
[----:B------:R-:W-:Y:S02]  /*1620*/  SHF.R.S32.HI R4, RZ, 0x1f, R23 ;  /* 0x0000001fff047819 */ /* 0x000fe40000011417 */
[----:B------:R-:W-:Y:S02]  /*1630*/  LEA.HI R2, R19, R246, RZ, 0x7 ;  /* 0x000000f613027211 */ /* 0x000fe400078f38ff */
[----:B------:R-:W-:Y:S02]  /*1640*/  LEA.HI R4, R4, R3, RZ, 0x2 ;  /* 0x0000000304047211 */ /* 0x000fe400078f10ff */
[----:B------:R-:W-:Y:S01]  /*1650*/  SHF.R.S32.HI R20, RZ, 0x7, R2 ;  /* 0x00000007ff147819 */ /* 0x000fe20000011402 */
[----:B------:R-:W-:Y:S01]  /*1660*/  IMAD.IADD R2, R246, 0x1, -R5 ;  /* 0x00000001f6027824 */ /* 0x000fe200078e0a05 */
[----:B------:R-:W-:Y:S02]  /*1670*/  LOP3.LUT R5, R4, 0xfffffffc, RZ, 0xc0, !PT ;  /* 0xfffffffc04057812 */ /* 0x000fe400078ec0ff */
[----:B------:R-:W-:Y:S01]  /*1680*/  LEA.HI.X R19, R6, c[0x0][0x284], R7, 0x2, P0 ;  /* 0x0000a10006137a11 */ /* 0x000fe200000f1407 */
[----:B------:R-:W-:Y:S01]  /*1690*/  IMAD.SHL.U32 R4, R2, 0x10, RZ ;  /* 0x0000001002047824 */ /* 0x000fe200078e00ff */
[----:B------:R-:W-:Y:S01]  /*16a0*/  SHF.R.S32.HI R7, RZ, 0x1f, R2 ;  /* 0x0000001fff077819 */ /* 0x000fe20000011402 */
[----:B------:R-:W-:Y:S01]  /*16b0*/  IMAD.SHL.U32 R6, R20, 0x8, RZ ;  /* 0x0000000814067824 */ /* 0x000fe200078e00ff */
[----:B------:R-:W-:Y:S01]  /*16c0*/  ISETP.LT.OR P0, PT, R16, 0x21, P2 ;  /* 0x000000211000780c */ /* 0x000fe20001701670 */
[----:B------:R-:W-:Y:S01]  /*16d0*/  IMAD.IADD R12, R3, 0x1, -R5 ;  /* 0x00000001030c7824 */ /* 0x000fe200078e0a05 */
[----:B------:R-:W-:Y:S01]  /*16e0*/  LOP3.LUT R3, R4, 0xf0, RZ, 0xc0, !PT ;  /* 0x000000f004037812 */ /* 0x000fe200078ec0ff */
[----:B------:R-:W-:Y:S01]  /*16f0*/  IMAD.SHL.U32 R5, R84, 0x10, RZ ;  /* 0x0000001054057824 */ /* 0x000fe200078e00ff */
[----:B------:R-:W-:Y:S01]  /*1700*/  LOP3.LUT R4, R6, 0x8, RZ, 0xc0, !PT ;  /* 0x0000000806047812 */ /* 0x000fe200078ec0ff */
[----:B------:R-:W-:Y:S01]  /*1710*/  IMAD.SHL.U32 R220, R2, 0x2, RZ ;  /* 0x0000000202dc7824 */ /* 0x000fe200078e00ff */
[----:B------:R-:W-:Y:S01]  /*1720*/  LEA.HI R222, R7, R2, RZ, 0x3 ;  /* 0x0000000207de7211 */ /* 0x000fe200078f18ff */
[----:B------:R-:W-:Y:S01]  /*1730*/  IMAD.SHL.U32 R237, R12, 0x10, RZ ;  /* 0x000000100ced7824 */ /* 0x000fe200078e00ff */
[----:B------:R-:W-:-:S02]  /*1740*/  LOP3.LUT R13, R3, 0x100, R8, 0xf8, !PT ;  /* 0x00000100030d7812 */ /* 0x000fc400078ef808 */
[----:B------:R-:W-:Y:S02]  /*1750*/  LOP3.LUT R6, R3, R4, RZ, 0xfc, !PT ;  /* 0x0000000403067212 */ /* 0x000fe400078efcff */
[----:B------:R-:W-:Y:S01]  /*1760*/  LOP3.LUT R3, R222, 0xfffffff8, RZ, 0xc0, !PT ;  /* 0xfffffff8de037812 */ /* 0x000fe200078ec0ff */
[----:B------:R2:W-:Y:S01]  /*1770*/  LDGSTS.E.BYPASS.LTC128B.128 [R236+0x20080], [R14.64], !P0 ;  /* 0x200800000eec7fae */ /* 0x0005e2000c101d4e */
[----:B------:R-:W-:Y:S01]  /*1780*/  LOP3.LUT R16, R4, 0x70, R5, 0xf8, !PT ;  /* 0x0000007004107812 */ /* 0x000fe200078ef805 */
[----:B------:R-:W-:Y:S01]  /*1790*/  IMAD.SHL.U32 R4, R0, 0x20, RZ ;  /* 0x0000002000047824 */ /* 0x000fe200078e00ff */
[----:B------:R-:W-:Y:S01]  /*17a0*/  LEA.HI R5, R12, R12, RZ, 0x1 ;  /* 0x0000000c0c057211 */ /* 0x000fe200078f08ff */
[C---:B------:R-:W-:Y:S01]  /*17b0*/  IMAD.IADD R7, R2.reuse, 0x1, -R3 ;  /* 0x0000000102077824 */ /* 0x040fe200078e0a03 */
[----:B------:R-:W-:Y:S01]  /*17c0*/  LOP3.LUT P3, RZ, R2, 0x2, RZ, 0xc0, !PT ;  /* 0x0000000202ff7812 */ /* 0x000fe2000786c0ff */
[----:B------:R-:W-:Y:S01]  /*17d0*/  IMAD.MOV.U32 R2, RZ, RZ, 0x10 ;  /* 0x00000010ff027424 */ /* 0x000fe200078e00ff */
[----:B------:R-:W-:Y:S01]  /*17e0*/  LOP3.LUT R220, R6, 0x18, R220, 0x78, !PT ;  /* 0x0000001806dc7812 */ /* 0x000fe200078e78dc */
[----:B------:R-:W-:Y:S01]  /*17f0*/  IMAD.SHL.U32 R5, R5, 0x100, RZ ;  /* 0x0000010005057824 */ /* 0x000fe200078e00ff */
[----:B------:R-:W-:Y:S01]  /*1800*/  LOP3.LUT P0, RZ, R7, 0x2, RZ, 0xc0, !PT ;  /* 0x0000000207ff7812 */ /* 0x000fe2000780c0ff */
[----:B------:R-:W-:Y:S01]  /*1810*/  IMAD.SHL.U32 R6, R17, 0x40, RZ ;  /* 0x0000004011067824 */ /* 0x000fe200078e00ff */
[----:B------:R-:W-:Y:S01]  /*1820*/  LOP3.LUT R3, R9, 0x3ffffffc, RZ, 0xc0, !PT ;  /* 0x3ffffffc09037812 */ /* 0x000fe200078ec0ff */
[----:B------:R-:W-:Y:S01]  /*1830*/  IMAD.SHL.U32 R9, R21, 0x8, RZ ;  /* 0x0000000815097824 */ /* 0x000fe200078e00ff */
[----:B------:R-:W-:Y:S01]  /*1840*/  SEL R231, R2, 0xfffffff0, !P0 ;  /* 0xfffffff002e77807 */ /* 0x000fe20004000000 */
[----:B------:R-:W-:Y:S01]  /*1850*/  IMAD.SHL.U32 R222, R222, 0x40, RZ ;  /* 0x00000040dede7824 */ /* 0x000fe200078e00ff */
[----:B------:R-:W-:Y:S01]  /*1860*/  LOP3.LUT R5, R5, 0x7ffffe00, RZ, 0xc0, !PT ;  /* 0x7ffffe0005057812 */ /* 0x000fe200078ec0ff */
[----:B------:R-:W-:Y:S01]  /*1870*/  IMAD.IADD R8, R246, 0x1, -R3 ;  /* 0x00000001f6087824 */ /* 0x000fe200078e0a03 */
[----:B------:R-:W-:-:S02]  /*1880*/  LOP3.LUT P0, RZ, R17, 0x2, RZ, 0xc0, !PT ;  /* 0x0000000211ff7812 */ /* 0x000fc4000780c0ff */
[----:B------:R-:W-:Y:S01]  /*1890*/  LOP3.LUT R3, R6, 0x1c0, RZ, 0xc0, !PT ;  /* 0x000001c006037812 */ /* 0x000fe200078ec0ff */
[----:B-1----:R-:W-:Y:S01]  /*18a0*/  IMAD R11, R8, 0x2, R5 ;  /* 0x00000002080b7824 */ /* 0x002fe200078e0205 */
[----:B------:R-:W-:Y:S01]  /*18b0*/  SEL R217, R2, 0xfffffff0, !P0 ;  /* 0xfffffff002d97807 */ /* 0x000fe20004000000 */
[----:B------:R-:W-:Y:S01]  /*18c0*/  IMAD.SHL.U32 R6, R12, 0x100, RZ ;  /* 0x000001000c067824 */ /* 0x000fe200078e00ff */
[----:B------:R-:W-:Y:S02]  /*18d0*/  LOP3.LUT R5, R3, 0x30, R237, 0xf8, !PT ;  /* 0x0000003003057812 */ /* 0x000fe400078ef8ed */
[----:B------:R-:W-:Y:S02]  /*18e0*/  SHF.R.U32.HI R2, RZ, 0x3, R13 ;  /* 0x00000003ff027819 */ /* 0x000fe4000001160d */
[----:B------:R-:W-:Y:S02]  /*18f0*/  LOP3.LUT R4, R4, 0x20, RZ, 0xc0, !PT ;  /* 0x0000002004047812 */ /* 0x000fe400078ec0ff */
[----:B------:R-:W-:-:S02]  /*1900*/  LOP3.LUT R8, R5, 0x8, R22, 0xf8, !PT ;  /* 0x0000000805087812 */ /* 0x000fc400078ef816 */
[----:B------:R-:W-:Y:S02]  /*1910*/  LOP3.LUT R223, R2, 0x38, RZ, 0xc0, !PT ;  /* 0x0000003802df7812 */ /* 0x000fe400078ec0ff */
[----:B------:R-:W-:Y:S02]  /*1920*/  LOP3.LUT R5, R3, 0x8, R22, 0xf8, !PT ;  /* 0x0000000803057812 */ /* 0x000fe400078ef816 */
[----:B------:R-:W-:Y:S01]  /*1930*/  SHF.R.U32.HI R2, RZ, 0x3, R3 ;  /* 0x00000003ff027819 */ /* 0x000fe20000011603 */
[----:B------:R-:W-:Y:S01]  /*1940*/  IMAD.SHL.U32 R3, R7, 0x40, RZ ;  /* 0x0000004007037824 */ /* 0x000fe200078e00ff */
[----:B------:R-:W-:Y:S01]  /*1950*/  LOP3.LUT R9, R4, 0x18, R9, 0xf8, !PT ;  /* 0x0000001804097812 */ /* 0x000fe200078ef809 */
[----:B------:R-:W-:Y:S01]  /*1960*/  IMAD.SHL.U32 R4, R0, 0x8, RZ ;  /* 0x0000000800047824 */ /* 0x000fe200078e00ff */
[----:B------:R-:W-:Y:S02]  /*1970*/  LOP3.LUT R216, R5, R2, RZ, 0x3c, !PT ;  /* 0x0000000205d87212 */ /* 0x000fe400078e3cff */
[----:B------:R-:W-:-:S02]  /*1980*/  LOP3.LUT R3, R3, 0x1c0, RZ, 0xc0, !PT ;  /* 0x000001c003037812 */ /* 0x000fc400078ec0ff */
[----:B------:R-:W-:Y:S01]  /*1990*/  LOP3.LUT R10, R16, 0x100, R6, 0xf8, !PT ;  /* 0x00000100100a7812 */ /* 0x000fe200078ef806 */
[----:B------:R-:W-:Y:S01]  /*19a0*/  IMAD R216, R20, 0x200, R216 ;  /* 0x0000020014d87824 */ /* 0x000fe200078e02d8 */
[----:B------:R-:W-:Y:S02]  /*19b0*/  LOP3.LUT R2, R8, R2, RZ, 0x3c, !PT ;  /* 0x0000000208027212 */ /* 0x000fe400078e3cff */
[----:B------:R-:W-:Y:S02]  /*19c0*/  LOP3.LUT R6, R4, 0x8, RZ, 0xc0, !PT ;  /* 0x0000000804067812 */ /* 0x000fe400078ec0ff */
[----:B------:R-:W-:Y:S01]  /*19d0*/  LOP3.LUT P1, RZ, R7, 0x4, RZ, 0xc0, !PT ;  /* 0x0000000407ff7812 */ /* 0x000fe2000782c0ff */
[----:B------:R-:W-:Y:S01]  /*19e0*/  IMAD R227, R0, 0x200, R2 ;  /* 0x0000020000e37824 */ /* 0x000fe200078e0202 */
[----:B------:R-:W-:Y:S02]  /*19f0*/  SHF.R.U32.HI R4, RZ, 0x3, R3 ;  /* 0x00000003ff047819 */ /* 0x000fe40000011603 */
[----:B------:R-:W-:-:S02]  /*1a00*/  LOP3.LUT R7, R23, 0xffffffe0, RZ, 0xc0, !PT ;  /* 0xffffffe017077812 */ /* 0x000fc400078ec0ff */
[----:B------:R-:W-:Y:S02]  /*1a10*/  LOP3.LUT R222, R222, 0xfffffe00, RZ, 0xc0, !PT ;  /* 0xfffffe00dede7812 */ /* 0x000fe400078ec0ff */
        /* <DEDUP_REMOVED lines=24> */
[----:B------:R-:W-:Y:S01]  /*1ba0*/  LEA.HI R0, R20, R20, RZ, 0x1 ;  /* 0x0000001414007211 */ /* 0x000fe200078f08ff */
[----:B--2---:R-:W-:Y:S01]  /*1bb0*/  IMAD R4, R86, c[0x0][0x238], RZ ;  /* 0x00008e0056047a24 */ /* 0x004fe200078e02ff */
[----:B------:R-:W-:Y:S01]  /*1bc0*/  LOP3.LUT R3, R3, 0xfffffffc, RZ, 0xc0, !PT ;  /* 0xfffffffc03037812 */ /* 0x000fe200078ec0ff */
[----:B------:R-:W-:Y:S01]  /*1bd0*/  IMAD.SHL.U32 R234, R5, 0x2, RZ ;  /* 0x0000000205ea7824 */ /* 0x000fe200078e00ff */
[----:B------:R-:W-:Y:S01]  /*1be0*/  LOP3.LUT R0, R0, 0xfffffffe, RZ, 0xc0, !PT ;  /* 0xfffffffe00007812 */ /* 0x000fe200078ec0ff */
[----:B------:R-:W-:Y:S01]  /*1bf0*/  IMAD.MOV.U32 R8, RZ, RZ, -0x50 ;  /* 0xffffffb0ff087424 */ /* 0x000fe200078e00ff */
[----:B------:R-:W-:Y:S01]  /*1c00*/  SHF.R.S32.HI R247, RZ, 0x1f, R246 ;  /* 0x0000001ffff77819 */ /* 0x000fe200000114f6 */
[----:B------:R-:W-:Y:S01]  /*1c10*/  IMAD.IADD R7, R7, 0x1, -R3 ;  /* 0x0000000107077824 */ /* 0x000fe200078e0a03 */
[----:B------:R-:W-:Y:S01]  /*1c20*/  IADD3 R3, R20, -R0, RZ ;  /* 0x8000000014037210 */ /* 0x000fe20007ffe0ff */
[C---:B------:R-:W-:Y:S01]  /*1c30*/  IMAD R0, R85.reuse, c[0x0][0x23c], R4 ;  /* 0x00008f0055007a24 */ /* 0x040fe200078e0204 */
[----:B------:R-:W-:Y:S01]  /*1c40*/  LOP3.LUT P0, RZ, R84, 0x1, RZ, 0xc0, !PT ;  /* 0x0000000154ff7812 */ /* 0x000fe2000780c0ff */
[----:B------:R-:W-:Y:S01]  /*1c50*/  IMAD.WIDE.U32 R4, R85, c[0x0][0x238], R246 ;  /* 0x00008e0055047a25 */ /* 0x000fe200078e00f6 */
[----:B------:R-:W-:Y:S01]  /*1c60*/  ULDC.64 UR6, c[0x0][0x240] ;  /* 0x0000900000067ab9 */ /* 0x000fe20000000a00 */
[----:B------:R-:W-:Y:S01]  /*1c70*/  SHF.L.U32 R216, R216, 0x1, RZ ;  /* 0x00000001d8d87819 */ /* 0x000fe200000006ff */
[----:B------:R-:W-:Y:S01]  /*1c80*/  UIMAD UR6, UR8, UR6, URZ ;  /* 0x00000006080672a4 */ /* 0x000fe2000f8e023f */
[----:B------:R-:W-:Y:S01]  /*1c90*/  IMAD.IADD R5, R5, 0x1, R0 ;  /* 0x0000000105057824 */ /* 0x000fe200078e0200 */
[----:B------:R-:W-:Y:S01]  /*1ca0*/  UIADD3 UR24, UR24, 0x3f, URZ ;  /* 0x0000003f18187890 */ /* 0x000fe2000fffe03f */
[----:B------:R-:W-:Y:S01]  /*1cb0*/  IMAD.SHL.U32 R225, R228, 0x2, RZ ;  /* 0x00000002e4e17824 */ /* 0x000fe200078e00ff */
[----:B------:R-:W-:Y:S01]  /*1cc0*/  UIMAD UR6, UR4, UR7, UR6 ;  /* 0x00000007040672a4 */ /* 0x000fe2000f8e0206 */
[----:B------:R-:W-:Y:S01]  /*1cd0*/  IMAD.WIDE.U32 R10, R88, c[0x0][0x240], R4 ;  /* 0x00009000580a7a25 */ /* 0x000fe200078e0004 */
[----:B------:R-:W-:Y:S01]  /*1ce0*/  USHF.R.S32.HI UR7, URZ, 0x1f, UR24 ;  /* 0x0000001f3f077899 */ /* 0x000fe20008011418 */
[----:B------:R-:W-:Y:S01]  /*1cf0*/  IADD3 R6, R234, 0x21480, RZ ;  /* 0x00021480ea067810 */ /* 0x000fe20007ffe0ff */
[----:B------:R-:W-:Y:S01]  /*1d00*/  UMOV UR26, 0x6 ;  /* 0x00000006001a7882 */ /* 0x000fe20000000000 */
[----:B------:R-:W-:Y:S01]  /*1d10*/  IMAD R8, R87, R8, c[0x0][0x198] ;  /* 0x0000660057087624 */ /* 0x000fe200078e0208 */
[----:B------:R1:W-:Y:S01]  /*1d20*/  STL.64 [R1+0x18], R10 ;  /* 0x0000180a01007387 */ /* 0x0003e20000100a00 */
[----:B------:R-:W-:Y:S01]  /*1d30*/  IMAD.SHL.U32 R220, R220, 0x2, RZ ;  /* 0x00000002dcdc7824 */ /* 0x000fe200078e00ff */
[----:B------:R-:W-:Y:S01]  /*1d40*/  IADD3 R0, R225, 0x1b080, RZ ;  /* 0x0001b080e1007810 */ /* 0x000fe20007ffe0ff */
[----:B------:R-:W-:Y:S01]  /*1d50*/  IMAD R3, R3, -0x8, R8 ;  /* 0xfffffff803037824 */ /* 0x000fe200078e0208 */
[----:B------:R-:W-:Y:S01]  /*1d60*/  SHF.L.U32 R230, R231, 0x1, RZ ;  /* 0x00000001e7e67819 */ /* 0x000fe200000006ff */
[--C-:B------:R-:W-:Y:S01]  /*1d70*/  IMAD R217, R217, 0x2, R216.reuse ;  /* 0x00000002d9d97824 */ /* 0x100fe200078e02d8 */
[----:B------:R-:W-:Y:S01]  /*1d80*/  IADD3 R235, R234, 0x215a0, RZ ;  /* 0x000215a0eaeb7810 */ /* 0x000fe20007ffe0ff */
[----:B------:R-:W-:Y:S01]  /*1d90*/  ULEA.HI UR7, UR7, UR24, URZ, 0x6 ;  /* 0x0000001807077291 */ /* 0x000fe2000f8f303f */
[----:B------:R-:W-:Y:S01]  /*1da0*/  IMAD R219, R218, 0x2, R216 ;  /* 0x00000002dadb7824 */ /* 0x000fe200078e02d8 */
[----:B------:R-:W-:Y:S01]  /*1db0*/  ULDC UR25, c[0x0][0x17c] ;  /* 0x00005f0000197ab9 */ /* 0x000fe20000000800 */
[----:B------:R-:W-:Y:S01]  /*1dc0*/  @P0 IADD3 R235, R6, 0xe0, RZ ;  /* 0x000000e006eb0810 */ /* 0x000fe20007ffe0ff */
[----:B------:R-:W-:Y:S01]  /*1dd0*/  IMAD R233, R7, -0x2, R3 ;  /* 0xfffffffe07e97824 */ /* 0x000fe200078e0203 */
[----:B------:R-:W-:Y:S01]  /*1de0*/  LEA R223, R223, 0x23c80, 0x1 ;  /* 0x00023c80dfdf7811 */ /* 0x000fe200078e08ff */
[----:B------:R-:W-:Y:S01]  /*1df0*/  IMAD.IADD R229, R228, 0x1, R2 ;  /* 0x00000001e4e57824 */ /* 0x000fe200078e0202 */
[----:B------:R-:W-:Y:S01]  /*1e00*/  LEA R222, R222, 0x80, 0x1 ;  /* 0x00000080dede7811 */ /* 0x000fe200078e08ff */
[----:B------:R-:W-:Y:S01]  /*1e10*/  CS2R R170, SRZ ;  /* 0x0000000000aa7805 */ /* 0x000fe2000001ff00 */
[----:B------:R-:W-:Y:S01]  /*1e20*/  LEA R224, R2, R0, 0x1 ;  /* 0x0000000002e07211 */ /* 0x000fe200078e08ff */
[----:B------:R-:W-:Y:S01]  /*1e30*/  CS2R R168, SRZ ;  /* 0x0000000000a87805 */ /* 0x000fe2000001ff00 */
        /* <DEDUP_REMOVED lines=62> */
[----:B------:R-:W-:Y:S01]  /*2220*/  USHF.L.U32 UR21, UR10, 0x6, URZ ;  /* 0x000000060a157899 */ /* 0x000fe2000800063f */
[----:B------:R-:W-:Y:S01]  /*2230*/  IADD3 R249, R11, UR6, RZ ;  /* 0x000000060bf97c10 */ /* 0x000fe2000fffe0ff */
[----:B------:R-:W-:Y:S01]  /*2240*/  USHF.L.U64.HI UR10, UR10, UR26, UR25 ;  /* 0x0000001a0a0a7299 */ /* 0x000fe20008010219 */
[----:B------:R-:W-:Y:S01]  /*2250*/  IADD3 R232, R228, R231, RZ ;  /* 0x000000e7e4e87210 */ /* 0x000fe20007ffe0ff */
[----:B------:R-:W-:-:S02]  /*2260*/  UMOV UR4, URZ ;  /* 0x0000003f00047c82 */ /* 0x000fc40008000000 */
[----:B------:R-:W-:Y:S02]  /*2270*/  UMOV UR28, 0x1 ;  /* 0x00000001001c7882 */ /* 0x000fe40000000000 */
[----:B------:R-:W-:Y:S02]  /*2280*/  UMOV UR25, URZ ;  /* 0x0000003f00197c82 */ /* 0x000fe40008000000 */
[----:B------:R-:W-:Y:S02]  /*2290*/  USHF.R.S32.HI UR26, URZ, 0x6, UR7 ;  /* 0x000000063f1a7899 */ /* 0x000fe40008011407 */
[----:B-1----:R-:W-:Y:S02]  /*22a0*/  ULDC UR24, c[0x0][0x168] ;  /* 0x00005a0000187ab9 */ /* 0x002fe40000000800 */
.L_x_694:
        /* <DEDUP_REMOVED lines=212> */
[----:B------:R-:W2:Y:S01]  /*2ff0*/  LDL.64 R202, [R1] ;  /* 0x0000000001ca7983 */ /* 0x000ea20000100a00 */
[----:B------:R-:W-:Y:S01]  /*3000*/  LOP3.LUT P2, RZ, R244, 0x2, RZ, 0xc0, !PT ;  /* 0x00000002f4ff7812 */ /* 0x000fe2000784c0ff */
[----:B------:R-:W-:Y:S01]  /*3010*/  USHF.R.S32.HI UR29, URZ, 0x1f, UR27 ;  /* 0x0000001f3f1d7899 */ /* 0x000fe2000801141b */
[----:B---3--:R-:W-:Y:S01]  /*3020*/  SEL R22, RZ, 0x2, P4 ;  /* 0x00000002ff167807 */ /* 0x008fe20002000000 */
[----:B------:R-:W-:Y:S01]  /*3030*/  ULDC.64 UR6, c[0x0][0x178] ;  /* 0x00005e0000067ab9 */ /* 0x000fe20000000a00 */
[----:B------:R-:W-:Y:S01]  /*3040*/  SEL R21, RZ, 0x4, P6 ;  /* 0x00000004ff157807 */ /* 0x000fe20003000000 */
[----:B------:R-:W3:Y:S01]  /*3050*/  LDL.64 R178, [R1+0x10] ;  /* 0x0000100001b27983 */ /* 0x000ee20000100a00 */
[----:B------:R-:W-:Y:S01]  /*3060*/  ISETP.GE.AND P3, PT, R238, c[0x0][0x16c], PT ;  /* 0x00005b00ee007a0c */ /* 0x000fe20003f66270 */
[----:B------:R-:W-:Y:S01]  /*3070*/  UIMAD UR29, UR29, UR6, URZ ;  /* 0x000000061d1d72a4 */ /* 0x000fe2000f8e023f */
[----:B------:R-:W-:Y:S01]  /*3080*/  IMAD.U32 R18, RZ, RZ, UR21 ;  /* 0x00000015ff127e24 */ /* 0x000fe2000f8e00ff */
[----:B------:R-:W-:Y:S01]  /*3090*/  UIMAD.WIDE.U32 UR30, UR27, UR6, URZ ;  /* 0x000000061b1e72a5 */ /* 0x000fe2000f8e003f */
[----:B------:R-:W4:Y:S01]  /*30a0*/  S2R R15, SR_CTAID.Y ;  /* 0x00000000000f7919 */ /* 0x000f220000002600 */
[----:B------:R-:W-:Y:S01]  /*30b0*/  IMAD.U32 R14, RZ, RZ, UR21 ;  /* 0x00000015ff0e7e24 */ /* 0x000fe2000f8e00ff */
[----:B------:R-:W-:Y:S01]  /*30c0*/  UIMAD UR6, UR27, -0x40, UR24 ;  /* 0xffffffc01b0678a4 */ /* 0x000fe2000f8e0218 */
[----:B------:R-:W-:Y:S01]  /*30d0*/  IMAD.U32 R23, RZ, RZ, UR28 ;  /* 0x0000001cff177e24 */ /* 0x000fe2000f8e00ff */
[----:B------:R-:W-:Y:S01]  /*30e0*/  UIMAD UR29, UR27, UR7, UR29 ;  /* 0x000000071b1d72a4 */ /* 0x000fe2000f8e021d */
[----:B------:R-:W-:Y:S02]  /*30f0*/  IMAD.U32 R7, RZ, RZ, UR30 ;  /* 0x0000001eff077e24 */ /* 0x000fe4000f8e00ff */
[----:B------:R-:W-:Y:S01]  /*3100*/  @!P5 IMAD.MOV.U32 R10, RZ, RZ, R240 ;  /* 0x000000ffff0ad224 */ /* 0x000fe200078e00f0 */
[----:B------:R-:W-:Y:S01]  /*3110*/  UIADD3 UR29, UR31, UR29, URZ ;  /* 0x0000001d1f1d7290 */ /* 0x000fe2000fffe03f */
[----:B------:R-:W-:Y:S01]  /*3120*/  @!P5 IMAD.MOV.U32 R11, RZ, RZ, R241 ;  /* 0x000000ffff0bd224 */ /* 0x000fe200078e00f1 */
[----:B----4-:R-:W-:Y:S03]  /*3130*/  SHF.R.S32.HI R19, RZ, 0x1f, R15 ;  /* 0x0000001fff137819 */ /* 0x010fe6000001140f */
[----:B------:R-:W-:Y:S04]  /*3140*/  @!P5 IMAD.WIDE.U32 R10, R15, c[0x0][0x270], R10 ;  /* 0x00009c000f0ada25 */ /* 0x000fe800078e000a */
[----:B------:R-:W-:Y:S04]  /*3150*/  IMAD R6, R19, c[0x0][0x180], RZ ;  /* 0x0000600013067a24 */ /* 0x000fe800078e02ff */
[C---:B------:R-:W-:Y:S02]  /*3160*/  IMAD R6, R15.reuse, c[0x0][0x184], R6 ;  /* 0x000061000f067a24 */ /* 0x040fe400078e0206 */
[----:B--2---:R-:W-:Y:S02]  /*3170*/  IMAD.MOV.U32 R5, RZ, RZ, R203 ;  /* 0x000000ffff057224 */ /* 0x004fe400078e00cb */
[----:B---3--:R-:W-:Y:S04]  /*3180*/  IMAD.MOV.U32 R4, RZ, RZ, R178 ;  /* 0x000000ffff047224 */ /* 0x008fe800078e00b2 */
        /* <DEDUP_REMOVED lines=21> */
[----:B------:R-:W-:Y:S01]  /*32e0*/  IMAD R0, R23, 0x6000, R252 ;  /* 0x0000600017007824 */ /* 0x000fe200078e02fc */
[C---:B------:R-:W-:Y:S02]  /*32f0*/  @!P5 LEA R10, P0, R20.reuse, c[0x0][0x258], 0x2 ;  /* 0x00009600140ada11 */ /* 0x040fe400078010ff */
[C---:B------:R-:W-:Y:S02]  /*3300*/  LOP3.LUT P2, RZ, R7.reuse, 0x2, RZ, 0xc0, !PT ;  /* 0x0000000207ff7812 */ /* 0x040fe4000784c0ff */
[----:B------:R-:W-:Y:S02]  /*3310*/  @!P5 LEA.HI.X R11, R20, c[0x0][0x25c], R11, 0x2, P0 ;  /* 0x00009700140bda11 */ /* 0x000fe400000f140b */
        /* <DEDUP_REMOVED lines=8> */
[C---:B------:R-:W-:Y:S04]  /*33a0*/  ISETP.LT.OR P2, PT, R6.reuse, 0x21, !P2 ;  /* 0x000000210600780c */ /* 0x040fe80005741670 */
[----:B------:R-:W-:Y:S03]  /*33b0*/  @!P5 LEA R7, R7, 0x40, 0x6 ;  /* 0x000000400707d811 */ /* 0x000fe600078e30ff */
[----:B------:R2:W-:Y:S01]  /*33c0*/  LDGSTS.E.BYPASS.LTC128B.128 [R0+0x2000], [R4.64+0x80], !P0 ;  /* 0x0200008004007fae */ /* 0x0005e2000c101d4e */
[----:B------:R-:W-:Y:S01]  /*33d0*/  ISETP.LT.OR P0, PT, R6, 0x1, !P1 ;  /* 0x000000010600780c */ /* 0x000fe20004f01670 */
[----:B------:R-:W-:Y:S11]  /*33e0*/  @!P5 IMAD.WIDE R10, R7, 0x4, R10 ;  /* 0x00000004070ad825 */ /* 0x000ff600078e020a */
[----:B------:R-:W-:Y:S01]  /*33f0*/  @!UPT UIADD3 URZ, URZ, URZ, URZ ;  /* 0x0000003f3f3ff290 */ /* 0x000fe2000fffe03f */
[----:B------:R2:W-:Y:S02]  /*3400*/  LDGSTS.E.BYPASS.LTC128B.128 [R0+0x4000], [R4.64+0x100], !P0 ;  /* 0x0400010004007fae */ /* 0x0005e4000c101d4e */
[----:B--2---:R-:W-:Y:S04]  /*3410*/  IADD3 R4, P0, R4, UR21, RZ ;  /* 0x0000001504047c10 */ /* 0x004fe8000ff1e0ff */
[----:B------:R-:W-:Y:S02]  /*3420*/  IADD3.X R5, R5, UR10, RZ, P0, !PT ;  /* 0x0000000a05057c10 */ /* 0x000fe400087fe4ff */
[----:B------:R-:W-:Y:S01]  /*3430*/  ISETP.LT.OR P0, PT, R6, 0x21, !P1 ;  /* 0x000000210600780c */ /* 0x000fe20004f01670 */
[----:B------:R-:W-:Y:S02]  /*3440*/  IMAD.U32 R6, RZ, RZ, UR28 ;  /* 0x0000001cff067e24 */ /* 0x000fe4000f8e00ff */
[----:B------:R2:W-:Y:S02]  /*3450*/  LDGSTS.E.BYPASS.LTC128B.128 [R0+0x1000], [R4.64], !P3 ;  /* 0x0100000004007fae */ /* 0x0005e4000d901d4e */
[----:B------:R-:W-:Y:S03]  /*3460*/  @!P5 IMAD R6, R6, 0x40, R240 ;  /* 0x000000400606d824 */ /* 0x000fe600078e02f0 */
[----:B------:R3:W-:Y:S05]  /*3470*/  LDGSTS.E.BYPASS.LTC128B.128 [R0+0x3000], [R18.64], !P2 ;  /* 0x0300000012007fae */ /* 0x0007ea000d101d4e */
[----:B------:R3:W-:Y:S01]  /*3480*/  LDGSTS.E.BYPASS.LTC128B.128 [R0+0x5000], [R14.64], !P0 ;  /* 0x050000000e007fae */ /* 0x0007e2000c101d4e */
[----:B--2---:R-:W-:Y:S05]  /*3490*/  @!P5 IMAD.SHL.U32 R4, R6, 0x4, RZ ;  /* 0x000000040604d824 */ /* 0x004fea00078e00ff */
[----:B------:R3:W-:Y:S02]  /*34a0*/  @!P5 LDGSTS.E.BYPASS.LTC128B.128 [R4+0x21080], [R10.64] ;  /* 0x210800000a04dfae */ /* 0x0007e4000b901d4e */
.L_x_692:
        /* <DEDUP_REMOVED lines=422> */
[----:B------:R-:W2:Y:S01]  /*4f10*/  LDL.64 R202, [R1+0x8] ;  /* 0x0000080001ca7983 */ /* 0x000ea20000100a00 */
        /* <DEDUP_REMOVED lines=9> */
[----:B------:R-:W-:Y:S01]  /*4fb0*/  IMAD.MOV.U32 R15, RZ, RZ, 0x6 ;  /* 0x00000006ff0f7424 */ /* 0x000fe200078e00ff */
[----:B------:R-:W-:Y:S01]  /*4fc0*/  UIMAD UR29, UR27, UR7, UR29 ;  /* 0x000000071b1d72a4 */ /* 0x000fe2000f8e021d */
[----:B------:R-:W-:Y:S03]  /*4fd0*/  IMAD.MOV.U32 R3, RZ, RZ, R241 ;  /* 0x000000ffff037224 */ /* 0x000fe600078e00f1 */
[C---:B------:R-:W-:Y:S01]  /*4fe0*/  SHF.L.U64.HI R15, R20.reuse, R15, c[0x0][0x20c] ;  /* 0x00008300140f7619 */ /* 0x040fe2000001020f */
[----:B------:R-:W-:Y:S01]  /*4ff0*/  IMAD.SHL.U32 R20, R20, 0x40, RZ ;  /* 0x0000004014147824 */ /* 0x000fe200078e00ff */
[----:B------:R-:W-:Y:S01]  /*5000*/  UIADD3 UR29, UR31, UR29, URZ ;  /* 0x0000001d1f1d7290 */ /* 0x000fe2000fffe03f */
[----:B------:R-:W-:Y:S01]  /*5010*/  IMAD.U32 R14, RZ, RZ, UR6 ;  /* 0x00000006ff0e7e24 */ /* 0x000fe2000f8e00ff */
[----:B-1----:R-:W-:Y:S01]  /*5020*/  SHF.R.S32.HI R0, RZ, 0x1f, R6 ;  /* 0x0000001fff007819 */ /* 0x002fe20000011406 */
[----:B------:R-:W-:Y:S04]  /*5030*/  IMAD.WIDE.U32 R2, R6, c[0x0][0x288], R2 ;  /* 0x0000a20006027a25 */ /* 0x000fe800078e0002 */
[C---:B------:R-:W-:Y:S02]  /*5040*/  IMAD R7, R0.reuse, c[0x0][0x210], RZ ;  /* 0x0000840000077a24 */ /* 0x040fe400078e02ff */
[----:B------:R-:W-:Y:S02]  /*5050*/  IMAD R8, R0, c[0x0][0x288], RZ ;  /* 0x0000a20000087a24 */ /* 0x000fe400078e02ff */
[C---:B------:R-:W-:Y:S02]  /*5060*/  IMAD R7, R6.reuse, c[0x0][0x214], R7 ;  /* 0x0000850006077a24 */ /* 0x040fe400078e0207 */
[----:B--2---:R-:W-:Y:S04]  /*5070*/  IMAD.MOV.U32 R4, RZ, RZ, R202 ;  /* 0x000000ffff047224 */ /* 0x004fe800078e00ca */
[----:B------:R-:W-:Y:S05]  /*5080*/  IMAD.WIDE.U32 R4, R6, c[0x0][0x210], R4 ;  /* 0x0000840006047a25 */ /* 0x000fea00078e0004 */
[----:B------:R-:W-:Y:S01]  /*5090*/  IADD3 R0, P1, R4, UR18, RZ ;  /* 0x0000001204007c10 */ /* 0x000fe2000ff3e0ff */
[----:B------:R-:W-:Y:S01]  /*50a0*/  IMAD R4, R6, c[0x0][0x28c], R8 ;  /* 0x0000a30006047a24 */ /* 0x000fe200078e0208 */
[----:B------:R-:W-:Y:S01]  /*50b0*/  IADD3 R6, P0, R2, UR22, RZ ;  /* 0x0000001602067c10 */ /* 0x000fe2000ff1e0ff */
[----:B------:R-:W-:Y:S01]  /*50c0*/  IMAD.U32 R8, RZ, RZ, UR30 ;  /* 0x0000001eff087e24 */ /* 0x000fe2000f8e00ff */
[C---:B------:R-:W-:Y:S02]  /*50d0*/  LEA R2, P2, R0.reuse, c[0x0][0x1f0], 0x1 ;  /* 0x00007c0000027a11 */ /* 0x040fe400078408ff */
[----:B------:R-:W-:Y:S02]  /*50e0*/  IADD3.X R7, R5, UR9, R7, P1, !PT ;  /* 0x0000000905077c10 */ /* 0x000fe40008ffe407 */
[----:B------:R-:W-:Y:S02]  /*50f0*/  IADD3.X R3, R3, UR20, R4, P0, !PT ;  /* 0x0000001403037c10 */ /* 0x000fe400087fe404 */
[----:B------:R-:W-:Y:S01]  /*5100*/  LEA.HI.X R0, R0, c[0x0][0x1f4], R7, 0x1, P2 ;  /* 0x00007d0000007a11 */ /* 0x000fe200010f0c07 */
[----:B------:R-:W-:Y:S01]  /*5110*/  IMAD.U32 R7, RZ, RZ, UR29 ;  /* 0x0000001dff077e24 */ /* 0x000fe2000f8e00ff */
[----:B------:R-:W-:Y:S02]  /*5120*/  LEA R2, P1, R8, R2, 0x7 ;  /* 0x0000000208027211 */ /* 0x000fe400078238ff */
[----:B------:R-:W-:Y:S02]  /*5130*/  LEA R4, P0, R6, c[0x0][0x280], 0x2 ;  /* 0x0000a00006047a11 */ /* 0x000fe400078010ff */
[----:B------:R-:W-:Y:S02]  /*5140*/  ISETP.GE.AND P2, PT, R238, c[0x0][0x1fc], PT ;  /* 0x00007f00ee007a0c */ /* 0x000fe40003f46270 */
[----:B------:R-:W-:Y:S01]  /*5150*/  LEA.HI.X R5, R6, c[0x0][0x284], R3, 0x2, P0 ;  /* 0x0000a10006057a11 */ /* 0x000fe200000f1403 */
[----:B------:R-:W-:Y:S01]  /*5160*/  IMAD.U32 R6, RZ, RZ, UR6 ;  /* 0x00000006ff067e24 */ /* 0x000fe2000f8e00ff */
[----:B------:R-:W-:Y:S01]  /*5170*/  LEA.HI.X R3, R8, R0, R7, 0x7, P1 ;  /* 0x0000000008037211 */ /* 0x000fe200008f3c07 */
[----:B------:R-:W-:Y:S01]  /*5180*/  IMAD.U32 R0, RZ, RZ, UR6 ;  /* 0x00000006ff007e24 */ /* 0x000fe2000f8e00ff */
[----:B------:R-:W-:Y:S02]  /*5190*/  ISETP.GE.AND P1, PT, R248, c[0x0][0x1fc], PT ;  /* 0x00007f00f8007a0c */ /* 0x000fe40003f26270 */
[----:B------:R-:W-:Y:S02]  /*51a0*/  ISETP.GE.AND P0, PT, R245, c[0x0][0x1fc], PT ;  /* 0x00007f00f5007a0c */ /* 0x000fe40003f06270 */
        /* <DEDUP_REMOVED lines=33> */
.L_x_693:
        /* <DEDUP_REMOVED lines=236> */
.L_x_691:
[----:B------:R-:W1:Y:S01]  /*6280*/  S2UR UR11, SR_CTAID.Y ;  /* 0x00000000000b79c3 */ /* 0x000e620000002600 */
[----:B------:R-:W-:Y:S01]  /*6290*/  UMOV UR4, 0x1 ;  /* 0x0000000100047882 */ /* 0x000fe20000000000 */
[----:B------:R-:W-:Y:S01]  /*62a0*/  ISETP.NE.AND P1, PT, R246, RZ, PT ;  /* 0x000000fff600720c */ /* 0x000fe20003f25270 */
[----:B------:R-:W-:Y:S01]  /*62b0*/  ULDC.64 UR16, c[0x0][0x338] ;  /* 0x0000ce0000107ab9 */ /* 0x000fe20000000a00 */
[----:B------:R-:W-:Y:S01]  /*62c0*/  BSSY B0, `(.L_x_695) ;  /* 0x0000062000007945 */ /* 0x000fe20003800000 */
[----:B------:R-:W-:Y:S01]  /*62d0*/  UISETP.NE.AND UP0, UPT, UR4, UR16, UPT ;  /* 0x000000100400728c */ /* 0x000fe2000bf05270 */
[----:B------:R-:W-:Y:S01]  /*62e0*/  FMUL.FTZ R112, R112, c[0x0][0x298] ;  /* 0x0000a60070707a20 */ /* 0x000fe20000410000 */
[----:B------:R-:W-:Y:S01]  /*62f0*/  ULDC UR9, c[0x0][0x340] ;  /* 0x0000d00000097ab9 */ /* 0x000fe20000000800 */
[----:B------:R-:W3:Y:S01]  /*6300*/  S2UR UR7, SR_CTAID.X ;  /* 0x00000000000779c3 */ /* 0x000ee20000002500 */
[----:B------:R-:W-:Y:S01]  /*6310*/  ULDC UR4, c[0x0][0x358] ;  /* 0x0000d60000047ab9 */ /* 0x000fe20000000800 */
[----:B------:R-:W-:Y:S01]  /*6320*/  FMUL.FTZ R113, R113, c[0x0][0x298] ;  /* 0x0000a60071717a20 */ /* 0x000fe20000410000 */
[----:B------:R-:W-:Y:S01]  /*6330*/  ULDC UR5, c[0x0][0x2f4] ;  /* 0x0000bd0000057ab9 */ /* 0x000fe20000000800 */
[----:B------:R-:W-:-:S02]  /*6340*/  FMUL.FTZ R114, R114, c[0x0][0x298] ;  /* 0x0000a60072727a20 */ /* 0x000fc40000410000 */
[----:B------:R-:W-:Y:S02]  /*6350*/  FMUL.FTZ R115, R115, c[0x0][0x298] ;  /* 0x0000a60073737a20 */ /* 0x000fe40000410000 */
[----:B------:R-:W4:Y:S01]  /*6360*/  S2UR UR6, SR_CTAID.Z ;  /* 0x00000000000679c3 */ /* 0x000f220000002700 */
[----:B------:R-:W-:Y:S02]  /*6370*/  FMUL.FTZ R116, R116, c[0x0][0x298] ;  /* 0x0000a60074747a20 */ /* 0x000fe40000410000 */
[----:B------:R-:W-:Y:S02]  /*6380*/  FMUL.FTZ R117, R117, c[0x0][0x298] ;  /* 0x0000a60075757a20 */ /* 0x000fe40000410000 */
[----:B------:R-:W-:Y:S02]  /*6390*/  FMUL.FTZ R118, R118, c[0x0][0x298] ;  /* 0x0000a60076767a20 */ /* 0x000fe40000410000 */
[----:B------:R-:W-:Y:S01]  /*63a0*/  FMUL.FTZ R119, R119, c[0x0][0x298] ;  /* 0x0000a60077777a20 */ /* 0x000fe20000410000 */
[----:B-1----:R-:W-:Y:S01]  /*63b0*/  UIMAD.WIDE.U32 UR18, UR11, UR17, URZ ;  /* 0x000000110b1272a5 */ /* 0x002fe2000f8e003f */
        /* <DEDUP_REMOVED lines=43> */
[----:B--2---:R-:W-:Y:S01]  /*6670*/  MOV R4, UR4 ;  /* 0x0000000400047c02 */ /* 0x004fe20008000f00 */
        /* <DEDUP_REMOVED lines=33> */
.L_x_697:
[----:B------:R-:W2:Y:S01]  /*6890*/  LDG.E.STRONG.GPU R0, [R4.64] ;  /* 0x0000000e04007981 */ /* 0x000ea2000c1ef900 */
[----:B------:R-:W-:Y:S01]  /*68a0*/  YIELD ;  /* 0x0000000000007946 */ /* 0x000fe20003800000 */
[----:B--2---:R-:W-:Y:S01]  /*68b0*/  ISETP.NE.AND P0, PT, R0, UR11, PT ;  /* 0x0000000b00007c0c */ /* 0x004fe2000bf05270 */
[----:B------:R-:W-:-:S12]  /*68c0*/  CCTL.IVALL ;  /* 0x00000000ff00798f */ /* 0x000fd80002000000 */
[----:B------:R-:W-:Y:S05]  /*68d0*/  @P0 BRA `(.L_x_697) ;  /* 0xffffffb000000947 */ /* 0x000fea000383ffff */
.L_x_696:
[----:B------:R-:W-:Y:S05]  /*68e0*/  BSYNC B0 ;  /* 0x0000000000007941 */ /* 0x000fea0003800000 */
.L_x_695:
[----:B------:R-:W-:Y:S01]  /*68f0*/  MOV R11, 0xffffffff ;  /* 0xffffffff000b7802 */ /* 0x000fe20000000f00 */
[----:B------:R-:W-:Y:S05]  /*6900*/  BRA.CONV ~URZ, `(.L_x_698) ;  /* 0x000000237f007947 */ /* 0x000fea000b800000 */
[----:B------:R-:W-:Y:S02]  /*6910*/  MOV R2, 0x6930 ;  /* 0x0000693000027802 */ /* 0x000fe40000000f00 */
[----:B------:R-:W-:Y:S05]  /*6920*/  CALL.REL.NOINC `($__internal_6_$__cuda_sm70_warpsync) ;  /* 0x00000ca000007944 */ /* 0x000fea0003c00000 */
.L_x_698:
        /* <DEDUP_REMOVED lines=82> */
[----:B------:R-:W-:Y:S05]  /*6e50*/  CALL.REL.NOINC `($__internal_6_$__cuda_sm70_warpsync) ;  /* 0x0000077000007944 */ /* 0x000fea0003c00000 */
.L_x_699:
        /* <DEDUP_REMOVED lines=12> */
.L_x_701:
[----:B------:R-:W-:Y:S05]  /*6f20*/  BSYNC B0 ;  /* 0x0000000000007941 */ /* 0x000fea0003800000 */
.L_x_700:
[----:B------:R-:W-:Y:S01]  /*6f30*/  ULDC.64 UR4, c[0x0][0x348] ;  /* 0x0000d20000047ab9 */ /* 0x000fe20000000a00 */
[----:B------:R-:W-:Y:S01]  /*6f40*/  BSSY B0, `(.L_x_702) ;  /* 0x000000b000007945 */ /* 0x000fe20003800000 */
[----:B------:R-:W-:-:S04]  /*6f50*/  UIADD3 UR4, UP0, UR9, UR4, URZ ;  /* 0x0000000409047290 */ /* 0x000fc8000ff1e03f */
[----:B------:R-:W-:Y:S02]  /*6f60*/  UIADD3.X UR5, UR10, UR5, URZ, UP0, !UPT ;  /* 0x000000050a057290 */ /* 0x000fe400087fe43f */
[----:B--2---:R-:W-:-:S04]  /*6f70*/  MOV R4, UR4 ;  /* 0x0000000400047c02 */ /* 0x004fc80008000f00 */
[----:B------:R-:W-:Y:S01]  /*6f80*/  MOV R5, UR5 ;  /* 0x0000000500057c02 */ /* 0x000fe20008000f00 */
[----:B------:R-:W-:Y:S05]  /*6f90*/  @P1 BRA `(.L_x_703) ;  /* 0x0000005000001947 */ /* 0x000fea0003800000 */
.L_x_704:
[----:B------:R-:W2:Y:S01]  /*6fa0*/  LDG.E.STRONG.GPU R0, [R4.64] ;  /* 0x0000000e04007981 */ /* 0x000ea2000c1ef900 */
[----:B------:R-:W-:Y:S01]  /*6fb0*/  YIELD ;  /* 0x0000000000007946 */ /* 0x000fe20003800000 */
[----:B--2---:R-:W-:Y:S01]  /*6fc0*/  ISETP.NE.AND P0, PT, R0, UR11, PT ;  /* 0x0000000b00007c0c */ /* 0x004fe2000bf05270 */
[----:B------:R-:W-:-:S12]  /*6fd0*/  CCTL.IVALL ;  /* 0x00000000ff00798f */ /* 0x000fd80002000000 */
[----:B------:R-:W-:Y:S05]  /*6fe0*/  @P0 BRA `(.L_x_704) ;  /* 0xffffffb000000947 */ /* 0x000fea000383ffff */
.L_x_703:
[----:B------:R-:W-:Y:S05]  /*6ff0*/  BSYNC B0 ;  /* 0x0000000000007941 */ /* 0x000fea0003800000 */
.L_x_702:
[----:B------:R-:W-:Y:S05]  /*7000*/  BRA.CONV ~URZ, `(.L_x_705) ;  /* 0x000000237f007947 */ /* 0x000fea000b800000 */
[----:B-1----:R-:W-:Y:S02]  /*7010*/  MOV R2, 0x7030 ;  /* 0x0000703000027802 */ /* 0x002fe40000000f00 */
[----:B------:R-:W-:Y:S05]  /*7020*/  CALL.REL.NOINC `($__internal_6_$__cuda_sm70_warpsync) ;  /* 0x000005a000007944 */ /* 0x000fea0003c00000 */
.L_x_705:
[----:B------:R-:W-:Y:S01]  /*7030*/  ULDC.64 UR4, c[0x0][0x300] ;  /* 0x0000c00000047ab9 */ /* 0x000fe20000000a00 */
[----:B-1----:R-:W-:Y:S01]  /*7040*/  IMAD.U32 R2, RZ, RZ, UR12 ;  /* 0x0000000cff027e24 */ /* 0x002fe2000f8e00ff */
        /* <DEDUP_REMOVED lines=76> */
.L_x_706:
        /* <DEDUP_REMOVED lines=12> */
        .weak           $__internal_6_$__cuda_sm70_warpsync
        .type           $__internal_6_$__cuda_sm70_warpsync,@function
        .size           $__internal_6_$__cuda_sm70_warpsync,(.L_x_1404 - $__internal_6_$__cuda_sm70_warpsync)
$__internal_6_$__cuda_sm70_warpsync:
[----:B------:R-:W-:Y:S01]  /*75d0*/  MOV R3, 0x0 ;  /* 0x0000000000037802 */ /* 0x000fe20000000f00 */
[----:B------:R-:W-:Y:S04]  /*75e0*/  WARPSYNC R11 ;  /* 0x0000000b00007348 */ /* 0x000fe80003800000 */
[----:B------:R-:W-:Y:S05]  /*75f0*/  RET.REL.NODEC R2 `(_ZN7cutlass13device_kernelIN5flash19enable_sm80_to_sm89INS1_16FlashAttnBwdSm80INS1_25CollectiveMainloopBwdSm80ILi2ELi1EN4cute5tupleIJNS5_1CILi64EEENS7_ILi80EEENS7_ILi192EEEEEENS_10bfloat16_tEfNS_4arch4Sm80ELb0ELb0ELb1ELb0ELb1ELb0ELb1ELb0ELi2ELi4ELi2ELi2ELb0EEENS1_24CollectiveEpilogueBwdGQAISB_fSE_Li256ELb0ELb1EEENS1_19SingleTileSchedulerILb0ELb0ELb0ELi80EEEEEEEEEvNT_6ParamsE) ;  /* 0xffff8a0002007950 */ /* 0x000fea0003c3ffff */
.L_x_707:
        /* <DEDUP_REMOVED lines=16> */
.L_x_1404:


//--------------------- .text._ZN7cutlass13device_kernelIN5flash19enable_sm80_to_sm89INS1_16FlashAttnBwdSm80INS1_25CollectiveMainloopBwdSm80ILi2ELi1EN4cute5tupleIJNS5_1CILi64EEENS7_ILi80EEENS7_ILi192EEEEEENS_10bfloat16_tEfNS_4arch4Sm80ELb0ELb0ELb1ELb1ELb0ELb0ELb1ELb0ELi2ELi4ELi2ELi2ELb0EEENS1_21CollectiveEpilogueBwdISB_SC_SE_Li256ELb1ELb1ELi4EEENS1_19SingleTileSchedulerILb1ELb0ELb0ELi80EEEEEEEEEvNT_6ParamsE --------------------------
	.section	.text._ZN7cutlass13device_kernelIN5flash19enable_sm80_to_sm89INS1_16FlashAttnBwdSm80INS1_25CollectiveMainloopBwdSm80ILi2ELi1EN4cute5tupleIJNS5_1CILi64EEENS7_ILi80EEENS7_ILi192EEEEEENS_10bfloat16_tEfNS_4arch4Sm80ELb0ELb0ELb1ELb1ELb0ELb0ELb1ELb0ELi2ELi4ELi2ELi2ELb0EEENS1_21CollectiveEpilogueBwdISB_SC_SE_Li256ELb1ELb1ELi4EEENS1_19SingleTileSchedulerILb1ELb0ELb0ELi80EEEEEEEEEvNT_6ParamsE,"ax",@progbits
	.sectioninfo	@"SHI_REGISTERS=254"
	.align	128
.text._ZN7cutlass13device_kernelIN5flash19enable_sm80_to_sm89INS1_16FlashAttnBwdSm80INS1_25CollectiveMainloopBwdSm80ILi2ELi1EN4cute5tupleIJNS5_1CILi64EEENS7_ILi80EEENS7_ILi192EEEEEENS_10bfloat16_tEfNS_4arch4Sm80ELb0ELb0ELb1ELb1ELb0ELb0ELb1ELb0ELi2ELi4ELi2ELi2ELb0EEENS1_21CollectiveEpilogueBwdISB_SC_SE_Li256ELb1ELb1ELi4EEENS1_19SingleTileSchedulerILb1ELb0ELb0ELi80EEEEEEEEEvNT_6ParamsE:
        .type           _ZN7cutlass13device_kernelIN5flash19enable_sm80_to_sm89INS1_16FlashAttnBwdSm80INS1_25CollectiveMainloopBwdSm80ILi2ELi1EN4cute5tupleIJNS5_1CILi64EEENS7_ILi80EEENS7_ILi192EEEEEENS_10bfloat16_tEfNS_4arch4Sm80ELb0ELb0ELb1ELb1ELb0ELb0ELb1ELb0ELi2ELi4ELi2ELi2ELb0EEENS1_21CollectiveEpilogueBwdISB_SC_SE_Li256ELb1ELb1ELi4EEENS1_19SingleTileSchedulerILb1ELb0ELb0ELi80EEEEEEEEEvNT_6ParamsE,@function
        .size           _ZN7cutlass13device_kernelIN5flash19enable_sm80_to_sm89INS1_16FlashAttnBwdSm80INS1_25CollectiveMainloopBwdSm80ILi2ELi1EN4cute5tupleIJNS5_1CILi64EEENS7_ILi80EEENS7_ILi192EEEEEENS_10bfloat16_tEfNS_4arch4Sm80ELb0ELb0ELb1ELb1ELb0ELb0ELb1ELb0ELi2ELi4ELi2ELi2ELb0EEENS1_21CollectiveEpilogueBwdISB_SC_SE_Li256ELb1ELb1ELi4EEENS1_19SingleTileSchedulerILb1ELb0ELb0ELi80EEEEEEEEEvNT_6ParamsE,(.L_x_1406 - _ZN7cutlass13device_kernelIN5flash19enable_sm80_to_sm89INS1_16FlashAttnBwdSm80INS1_25CollectiveMainloopBwdSm80ILi2ELi1EN4cute5tupleIJNS5_1CILi64EEENS7_ILi80EEENS7_ILi192EEEEEENS_10bfloat16_tEfNS_4arch4Sm80ELb0ELb0ELb1ELb1ELb0ELb0ELb1ELb0ELi2ELi4ELi2ELi2ELb0EEENS1_21CollectiveEpilogueBwdISB_SC_SE_Li256ELb1ELb1ELi4EEENS1_19SingleTileSchedulerILb1ELb0ELb0ELi80EEEEEEEEEvNT_6ParamsE)
        .other          _ZN7cutlass13device_kernelIN5flash19enable_sm80_to_sm89INS1_16FlashAttnBwdSm80INS1_25CollectiveMainloopBwdSm80ILi2ELi1EN4cute5tupleIJNS5_1CILi64EEENS7_ILi80EEENS7_ILi192EEEEEENS_10bfloat16_tEfNS_4arch4Sm80ELb0ELb0ELb1ELb1ELb0ELb0ELb1ELb0ELi2ELi4ELi2ELi2ELb0EEENS1_21CollectiveEpilogueBwdISB_SC_SE_Li256ELb1ELb1ELi4EEENS1_19SingleTileSchedulerILb1ELb0ELb0ELi80EEEEEEEEEvNT_6ParamsE,@"STO_CUDA_ENTRY STV_DEFAULT"
_ZN7cutlass13device_kernelIN5flash19enable_sm80_to_sm89INS1_16FlashAttnBwdSm80INS1_25CollectiveMainloopBwdSm80ILi2ELi1EN4cute5tupleIJNS5_1CILi64EEENS7_ILi80EEENS7_ILi192EEEEEENS_10bfloat16_tEfNS_4arch4Sm80ELb0ELb0ELb1ELb1ELb0ELb0ELb1ELb0ELi2ELi4ELi2ELi2ELb0EEENS1_21CollectiveEpilogueBwdISB_SC_SE_Li256ELb1ELb1ELi4EEENS1_19SingleTileSchedulerILb1ELb0ELb0ELi80EEEEEEEEEvNT_6ParamsE:
        /* <DEDUP_REMOVED lines=17> */
.L_x_709:
        /* <DEDUP_REMOVED lines=8> */
.L_x_711:
[----:B------:R-:W-:Y:S02]  /*0190*/  MOV R4, c[0x0][0x3a4] ;  /* 0x0000e90000047a02 */ /* 0x000fe40000000f00 */
.L_x_710:
[----:B------:R-:W-:-:S05]  /*01a0*/  IMAD R3, R2, 0x50, RZ ;  /* 0x0000005002037824 */ /* 0x000fca00078e02ff */
[----:B-----5:R-:W-:-:S04]  /*01b0*/  ISETP.GE.AND P0, PT, R3, R4, PT ;  /* 0x000000040300720c */ /* 0x020fc80003f06270 */
[----:B------:R-:W-:Y:S01]  /*01c0*/  SEL R239, R239, 0xffffffff, !P0 ;  /* 0xffffffffefef7807 */ /* 0x000fe20004000000 */
[----:B------:R-:W-:Y:S05]  /*01d0*/  BRA `(.L_x_712) ;  /* 0x0000011000007947 */ /* 0x000fea0003800000 */
.L_x_708:
[----:B---34-:R-:W-:-:S04]  /*01e0*/  ISETP.NE.U32.AND P0, PT, RZ, c[0x0][0x3c0], PT ;  /* 0x0000f000ff007a0c */ /* 0x018fc80003f05070 */
[----:B------:R-:W-:-:S13]  /*01f0*/  ISETP.NE.AND.EX P0, PT, RZ, c[0x0][0x3c4], PT, P0 ;  /* 0x0000f100ff007a0c */ /* 0x000fda0003f05300 */
[----:B------:R-:W-:Y:S05]  /*0200*/  @!P0 BRA `(.L_x_713) ;  /* 0x0000002000008947 */ /* 0x000fea0003800000 */
[----:B------:R1:W5:Y:S01]  /*0210*/  LDG.E R4, [R4.64] ;  /* 0x0000000e04047981 */ /* 0x000362000c1e1900 */
[----:B------:R-:W-:Y:S05]  /*0220*/  BRA `(.L_x_714) ;  /* 0x0000009000007947 */ /* 0x000fea0003800000 */
.L_x_713:
        /* <DEDUP_REMOVED lines=8> */
.L_x_715:
[----:B------:R-:W-:Y:S02]  /*02b0*/  MOV R4, c[0x0][0x3a4] ;  /* 0x0000e90000047a02 */ /* 0x000fe40000000f00 */
.L_x_714:
[----:B------:R-:W-:-:S05]  /*02c0*/  IMAD R3, R2, 0x50, RZ ;  /* 0x0000005002037824 */ /* 0x000fca00078e02ff */
[----:B-----5:R-:W-:-:S04]  /*02d0*/  ISETP.GE.AND P0, PT, R3, R4, PT ;  /* 0x000000040300720c */ /* 0x020fc80003f06270 */
[----:B------:R-:W-:-:S04]  /*02e0*/  SEL R239, R239, 0xffffffff, !P0 ;  /* 0xffffffffefef7807 */ /* 0x000fc80004000000 */
.L_x_712:
        /* <DEDUP_REMOVED lines=9> */
[----:B------:R-:W2:Y:S02]  /*0380*/  @P3 LDG.E R4, [R14.64] ;  /* 0x0000000e0e043981 */ /* 0x000ea4000c1e1900 */
[----:B------:R-:W-:-:S04]  /*0390*/  @P0 IMAD.WIDE R8, R239, R10, c[0x0][0x2d8] ;  /* 0x0000b600ef080625 */ /* 0x000fc800078e020a */
[----:B-1----:R-:W-:Y:S01]  /*03a0*/  IMAD.MOV.U32 R5, RZ, RZ, RZ ;  /* 0x000000ffff057224 */ /* 0x002fe200078e00ff */
[----:B------:R-:W3:Y:S01]  /*03b0*/  @P0 LDG.E R6, [R8.64] ;  /* 0x0000000e08060981 */ /* 0x000ee2000c1e1900 */
[----:B------:R-:W-:Y:S02]  /*03c0*/  IMAD.MOV.U32 R7, RZ, RZ, RZ ;  /* 0x000000ffff077224 */ /* 0x000fe400078e00ff */
[C---:B------:R-:W-:Y:S02]  /*03d0*/  IMAD.WIDE R12, R239.reuse, R10, c[0x0][0x2d0] ;  /* 0x0000b400ef0c7625 */ /* 0x040fe400078e020a */
[----:B------:R1:W5:Y:S04]  /*03e0*/  @P3 LDG.E R5, [R14.64] ;  /* 0x0000000e0e053981 */ /* 0x000368000c1e1900 */
[----:B------:R1:W5:Y:S01]  /*03f0*/  @P2 LDG.E R7, [R12.64] ;  /* 0x0000000e0c072981 */ /* 0x000362000c1e1900 */
[----:B------:R-:W-:Y:S01]  /*0400*/  ULDC UR12, c[0x0][0x168] ;  /* 0x00005a00000c7ab9 */ /* 0x000fe20000000800 */
[----:B--2---:R-:W-:-:S05]  /*0410*/  @P3 IMAD R4, R239, 0x40, R4 ;  /* 0x00000040ef043824 */ /* 0x004fca00078e0204 */
[----:B------:R-:W-:Y:S01]  /*0420*/  @P3 SHF.R.S32.HI R3, RZ, 0x1f, R4 ;  /* 0x0000001fff033819 */ /* 0x000fe20000011404 */
[----:B---3--:R1:W2:Y:S03]  /*0430*/  @P0 R2UR UR12, R6 ;  /* 0x00000000060c03c2 */ /* 0x0082a600000e0000 */
[----:B------:R-:W-:Y:S01]  /*0440*/  @P3 LEA.HI R3, R3, R4, RZ, 0x6 ;  /* 0x0000000403033211 */ /* 0x000fe200078f30ff */
[----:B------:R-:W-:-:S03]  /*0450*/  IMAD.MOV.U32 R4, RZ, RZ, RZ ;  /* 0x000000ffff047224 */ /* 0x000fc600078e00ff */
[----:B------:R-:W-:Y:S01]  /*0460*/  @P3 LOP3.LUT R4, R3, 0xffffffc0, RZ, 0xc0, !PT ;  /* 0xffffffc003043812 */ /* 0x000fe200078ec0ff */
[----:B------:R-:W-:Y:S01]  /*0470*/  IMAD.MOV.U32 R3, RZ, RZ, c[0x0][0x198] ;  /* 0x00006600ff037624 */ /* 0x000fe200078e00ff */
[----:B-12---:R-:W-:Y:S05]  /*0480*/  @P0 BRA `(.L_x_716) ;  /* 0x0000006000000947 */ /* 0x006fea0003800000 */
[----:B------:R-:W-:Y:S05]  /*0490*/  @!P3 BRA `(.L_x_716) ;  /* 0x000000500000b947 */ /* 0x000fea0003800000 */
[----:B------:R-:W2:Y:S04]  /*04a0*/  LDG.E R8, [R14.64] ;  /* 0x0000000e0e087981 */ /* 0x000ea8000c1e1900 */
[----:B------:R-:W3:Y:S01]  /*04b0*/  LDG.E R6, [R14.64+0x4] ;  /* 0x0000040e0e067981 */ /* 0x000ee2000c1e1900 */
[----:B--2---:R-:W1:Y:S08]  /*04c0*/  R2UR UR12, R8 ;  /* 0x00000000080c73c2 */ /* 0x004e7000000e0000 */
[----:B---3--:R-:W1:Y:S02]  /*04d0*/  R2UR UR4, R6 ;  /* 0x00000000060473c2 */ /* 0x008e6400000e0000 */
[----:B-1----:R-:W-:-:S06]  /*04e0*/  UIADD3 UR12, -UR12, UR4, URZ ;  /* 0x000000040c0c7290 */ /* 0x002fcc000fffe13f */
.L_x_716:
[----:B------:R-:W-:-:S04]  /*04f0*/  ISETP.NE.U32.AND P0, PT, RZ, c[0x0][0x2e0], PT ;  /* 0x0000b800ff007a0c */ /* 0x000fc80003f05070 */
[----:B------:R-:W-:-:S13]  /*0500*/  ISETP.NE.AND.EX P0, PT, RZ, c[0x0][0x2e4], PT, P0 ;  /* 0x0000b900ff007a0c */ /* 0x000fda0003f05300 */
[----:B------:R-:W-:Y:S05]  /*0510*/  @!P0 BRA `(.L_x_717) ;  /* 0x0000003000008947 */ /* 0x000fea0003800000 */
[----:B------:R-:W-:-:S05]  /*0520*/  IMAD.WIDE R10, R239, R10, c[0x0][0x2e0] ;  /* 0x0000b800ef0a7625 */ /* 0x000fca00078e020a */
[----:B------:R1:W5:Y:S01]  /*0530*/  LDG.E R3, [R10.64] ;  /* 0x0000000e0a037981 */ /* 0x000362000c1e1900 */
[----:B------:R-:W-:Y:S05]  /*0540*/  BRA `(.L_x_718) ;  /* 0x0000004000007947 */ /* 0x000fea0003800000 */
.L_x_717:
[----:B------:R-:W-:Y:S05]  /*0550*/  @!P2 BRA `(.L_x_718) ;  /* 0x000000300000a947 */ /* 0x000fea0003800000 */
[----:B------:R-:W2:Y:S04]  /*0560*/  LDG.E R3, [R12.64] ;  /* 0x0000000e0c037981 */ /* 0x000ea8000c1e1900 */
[----:B------:R-:W2:Y:S02]  /*0570*/  LDG.E R6, [R12.64+0x4] ;  /* 0x0000040e0c067981 */ /* 0x000ea4000c1e1900 */
[----:B--2---:R-:W-:Y:S02]  /*0580*/  IADD3 R3, -R3, R6, RZ ;  /* 0x0000000603037210 */ /* 0x004fe40007ffe1ff */
.L_x_718:
        /* <DEDUP_REMOVED lines=66> */
[----:B------:R-:W-:Y:S01]  /*09b0*/  IMAD.SHL.U32 R9, R232, 0x4, RZ ;  /* 0x00000004e8097824 */ /* 0x000fe200078e00ff */
[----:B------:R-:W-:Y:S01]  /*09c0*/  SHF.R.S32.HI R13, RZ, 0x1f, R0 ;  /* 0x0000001fff0d7819 */ /* 0x000fe20000011400 */
[----:B-1----:R-:W-:Y:S01]  /*09d0*/  IMAD R11, R4, 0xc0, RZ ;  /* 0x000000c0040b7824 */ /* 0x002fe200078e02ff */
[----:B------:R-:W-:Y:S01]  /*09e0*/  ISETP.NE.AND P1, PT, R6, 0x1, PT ;  /* 0x000000010600780c */ /* 0x000fe20003f25270 */
[----:B------:R-:W-:Y:S01]  /*09f0*/  UMOV UR6, 0x5 ;  /* 0x0000000500067882 */ /* 0x000fe20000000000 */
[----:B------:R-:W-:Y:S01]  /*0a00*/  SHF.R.S32.HI R6, RZ, 0x1f, R4 ;  /* 0x0000001fff067819 */ /* 0x000fe20000011404 */
[----:B------:R-:W-:Y:S01]  /*0a10*/  IMAD R17, R13, c[0x0][0x288], RZ ;  /* 0x0000a2000d117a24 */ /* 0x000fe200078e02ff */
[----:B------:R-:W-:Y:S01]  /*0a20*/  IADD3 R28, P0, R9, R4, RZ ;  /* 0x00000004091c7210 */ /* 0x000fe20007f1e0ff */
[----:B------:R-:W-:Y:S01]  /*0a30*/  ULDC.64 UR4, c[0x0][0x1d8] ;  /* 0x0000760000047ab9 */ /* 0x000fe20000000a00 */
[----:B------:R-:W-:Y:S01]  /*0a40*/  SEL R240, R239, RZ, !P3 ;  /* 0x000000ffeff07207 */ /* 0x000fe20005800000 */
[----:B------:R-:W-:Y:S01]  /*0a50*/  USHF.L.U64.HI UR5, UR4, UR6, UR5 ;  /* 0x0000000604057299 */ /* 0x000fe20008010205 */
[----:B------:R-:W-:Y:S01]  /*0a60*/  LEA.HI.X.SX32 R29, R9, R6, 0x1, P0 ;  /* 0x00000006091d7211 */ /* 0x000fe200000f0eff */
[----:B------:R-:W-:Y:S01]  /*0a70*/  IMAD.MOV.U32 R9, RZ, RZ, R0 ;  /* 0x000000ffff097224 */ /* 0x000fe200078e0000 */
[----:B------:R-:W-:Y:S01]  /*0a80*/  SHF.R.S32.HI R6, RZ, 0x1f, R232 ;  /* 0x0000001fff067819 */ /* 0x000fe200000114e8 */
[----:B------:R-:W-:Y:S01]  /*0a90*/  USHF.L.U32 UR4, UR4, 0x5, URZ ;  /* 0x0000000504047899 */ /* 0x000fe2000800063f */
[-C--:B------:R-:W-:Y:S01]  /*0aa0*/  IADD3 R26, P0, R11, R232.reuse, RZ ;  /* 0x000000e80b1a7210 */ /* 0x080fe20007f1e0ff */
[C---:B------:R-:W-:Y:S01]  /*0ab0*/  @P1 IMAD.HI.U32 R4, R0.reuse, c[0x0][0x24c], RZ ;  /* 0x0000930000041a27 */ /* 0x040fe200078e00ff */
[----:B------:R-:W-:Y:S01]  /*0ac0*/  ULDC.64 UR8, c[0x0][0x178] ;  /* 0x00005e0000087ab9 */ /* 0x000fe20000000a00 */
[----:B------:R-:W-:Y:S01]  /*0ad0*/  LEA.HI R227, R19, R232, RZ, 0x7 ;  /* 0x000000e813e37211 */ /* 0x000fe200078f38ff */
[----:B------:R-:W-:Y:S01]  /*0ae0*/  USHF.L.U32 UR11, UR8, 0x5, URZ ;  /* 0x00000005080b7899 */ /* 0x000fe2000800063f */
[----:B------:R-:W-:Y:S01]  /*0af0*/  LEA.HI.X.SX32 R27, R11, R6, 0x1, P0 ;  /* 0x000000060b1b7211 */ /* 0x000fe200000f0eff */
[----:B------:R-:W-:Y:S01]  /*0b00*/  IMAD R11, R13, c[0x0][0x270], RZ ;  /* 0x00009c000d0b7a24 */ /* 0x000fe200078e02ff */
[----:B------:R-:W-:Y:S01]  /*0b10*/  LEA.HI R6, R19, R232, RZ, 0x3 ;  /* 0x000000e813067211 */ /* 0x000fe200078f18ff */
[C---:B------:R-:W-:Y:S01]  /*0b20*/  IMAD.WIDE.U32 R14, R0.reuse, c[0x0][0x270], R28 ;  /* 0x00009c00000e7a25 */ /* 0x040fe200078e001c */
[----:B------:R-:W-:Y:S01]  /*0b30*/  @P1 SHF.R.U32.HI R9, RZ, c[0x0][0x250], R4 ;  /* 0x00009400ff091a19 */ /* 0x000fe20000011604 */
[----:B------:R-:W-:Y:S01]  /*0b40*/  USHF.L.U32 UR10, UR11, 0x1, URZ ;  /* 0x000000010b0a7899 */ /* 0x000fe2000800063f */
[----:B------:R-:W-:Y:S01]  /*0b50*/  SHF.R.S32.HI R238, RZ, 0x3, R6 ;  /* 0x00000003ffee7819 */ /* 0x000fe20000011406 */
[----:B------:R-:W-:Y:S01]  /*0b60*/  IMAD R30, R0, c[0x0][0x274], R11 ;  /* 0x00009d00001e7a24 */ /* 0x000fe200078e020b */
[----:B------:R-:W-:Y:S01]  /*0b70*/  LOP3.LUT R21, R6, 0xfffffff8, RZ, 0xc0, !PT ;  /* 0xfffffff806157812 */ /* 0x000fe200078ec0ff */
[----:B------:R-:W-:Y:S01]  /*0b80*/  IMAD.WIDE.U32 R28, R0, c[0x0][0x288], R28 ;  /* 0x0000a200001c7a25 */ /* 0x000fe200078e001c */
[----:B------:R-:W-:Y:S01]  /*0b90*/  SHF.R.S32.HI R8, RZ, 0x1f, R238 ;  /* 0x0000001fff087819 */ /* 0x000fe200000114ee */
[----:B------:R-:W-:Y:S01]  /*0ba0*/  CS2R R170, SRZ ;  /* 0x0000000000aa7805 */ /* 0x000fe2000001ff00 */
[----:B-----5:R-:W-:Y:S01]  /*0bb0*/  IADD3 R20, P0, R238, R7, RZ ;  /* 0x00000007ee147210 */ /* 0x020fe20007f1e0ff */
[----:B------:R-:W-:Y:S01]  /*0bc0*/  IMAD.IADD R4, R232, 0x1, -R21 ;  /* 0x00000001e8047824 */ /* 0x000fe200078e0a15 */
[C---:B------:R-:W-:Y:S01]  /*0bd0*/  IADD3 R11, P1, R238.reuse, R5, RZ ;  /* 0x00000005ee0b7210 */ /* 0x040fe20007f3e0ff */
[----:B------:R-:W-:Y:S01]  /*0be0*/  IMAD.IADD R31, R15, 0x1, R30 ;  /* 0x000000010f1f7824 */ /* 0x000fe200078e021e */
[-C--:B------:R-:W-:Y:S01]  /*0bf0*/  LEA.HI.X.SX32 R21, R7, R8.reuse, 0x1, P0 ;  /* 0x0000000807157211 */ /* 0x080fe200000f0eff */
[----:B------:R-:W-:Y:S01]  /*0c00*/  IMAD.SHL.U32 R7, R238, 0x40, RZ ;  /* 0x00000040ee077824 */ /* 0x000fe200078e00ff */
[----:B------:R-:W-:Y:S01]  /*0c10*/  SHF.R.S32.HI R32, RZ, 0x1f, R9 ;  /* 0x0000001fff207819 */ /* 0x000fe20000011409 */
[----:B------:R-:W-:Y:S01]  /*0c20*/  IMAD.SHL.U32 R24, R4, 0x8, RZ ;  /* 0x0000000804187824 */ /* 0x000fe200078e00ff */
[----:B------:R-:W-:Y:S01]  /*0c30*/  LEA.HI.X.SX32 R12, R5, R8, 0x1, P1 ;  /* 0x00000008050c7211 */ /* 0x000fe200008f0eff */
[----:B------:R-:W-:Y:S01]  /*0c40*/  IMAD R5, R0, c[0x0][0x28c], R17 ;  /* 0x0000a30000057a24 */ /* 0x000fe200078e0211 */
[----:B------:R-:W-:Y:S01]  /*0c50*/  LOP3.LUT R7, R7, 0x1c0, RZ, 0xc0, !PT ;  /* 0x000001c007077812 */ /* 0x000fe200078ec0ff */
[C---:B------:R-:W-:Y:S01]  /*0c60*/  IMAD R34, R32.reuse, c[0x0][0x1e0], RZ ;  /* 0x0000780020227a24 */ /* 0x040fe200078e02ff */
[--C-:B------:R-:W-:Y:S01]  /*0c70*/  SHF.R.S32.HI R25, RZ, 0x1f, R24.reuse ;  /* 0x0000001fff197819 */ /* 0x100fe20000011418 */
[----:B------:R-:W-:Y:S01]  /*0c80*/  IMAD.IADD R29, R29, 0x1, R5 ;  /* 0x000000011d1d7824 */ /* 0x000fe200078e0205 */
[----:B------:R-:W-:Y:S01]  /*0c90*/  LOP3.LUT R5, R7, 0x38, R24, 0xf8, !PT ;  /* 0x0000003807057812 */ /* 0x000fe200078ef818 */
[----:B------:R-:W-:Y:S01]  /*0ca0*/  IMAD R32, R32, c[0x0][0x1b0], RZ ;  /* 0x00006c0020207a24 */ /* 0x000fe200078e02ff */
[----:B------:R-:W-:Y:S01]  /*0cb0*/  SHF.R.U32.HI R234, RZ, 0x3, R7 ;  /* 0x00000003ffea7819 */ /* 0x000fe20000011607 */
[----:B------:R-:W-:Y:S01]  /*0cc0*/  IMAD.MOV.U32 R30, RZ, RZ, R14 ;  /* 0x000000ffff1e7224 */ /* 0x000fe200078e000e */
[----:B------:R-:W-:Y:S01]  /*0cd0*/  SHF.R.S32.HI R8, RZ, 0x1f, R239 ;  /* 0x0000001fff087819 */ /* 0x000fe200000114ef */
[----:B------:R-:W-:Y:S01]  /*0ce0*/  IMAD R32, R9, c[0x0][0x1b4], R32 ;  /* 0x00006d0009207a24 */ /* 0x000fe200078e0220 */
[----:B------:R-:W-:Y:S01]  /*0cf0*/  LOP3.LUT R234, R5, R234, RZ, 0x3c, !PT ;  /* 0x000000ea05ea7212 */ /* 0x000fe200078e3cff */
[C---:B------:R-:W-:Y:S01]  /*0d00*/  IMAD.WIDE.U32 R14, R9.reuse, c[0x0][0x1b0], R24 ;  /* 0x00006c00090e7a25 */ /* 0x040fe200078e0018 */
[C---:B------:R-:W-:Y:S01]  /*0d10*/  SEL R5, R8.reuse, RZ, !P2 ;  /* 0x000000ff08057207 */ /* 0x040fe20005000000 */
[----:B------:R-:W-:Y:S01]  /*0d20*/  CS2R R168, SRZ ;  /* 0x0000000000a87805 */ /* 0x000fe2000001ff00 */
[----:B------:R-:W-:Y:S01]  /*0d30*/  SEL R8, R8, RZ, !P3 ;  /* 0x000000ff08087207 */ /* 0x000fe20005800000 */
[C---:B------:R-:W-:Y:S01]  /*0d40*/  IMAD R34, R9.reuse, c[0x0][0x1e4], R34 ;  /* 0x0000790009227a24 */ /* 0x040fe200078e0222 */
[----:B------:R-:W-:Y:S01]  /*0d50*/  IADD3 R10, R24, 0x40, RZ ;  /* 0x00000040180a7810 */ /* 0x000fe20007ffe0ff */
[----:B------:R-:W-:Y:S01]  /*0d60*/  IMAD.WIDE.U32 R16, R9, c[0x0][0x1e0], R24 ;  /* 0x0000780009107a25 */ /* 0x000fe200078e0018 */
[----:B------:R-:W-:Y:S01]  /*0d70*/  SHF.R.S32.HI R227, RZ, 0x7, R227 ;  /* 0x00000007ffe37819 */ /* 0x000fe200000114e3 */
[----:B------:R-:W-:Y:S01]  /*0d80*/  CS2R R166, SRZ ;  /* 0x0000000000a67805 */ /* 0x000fe2000001ff00 */
[----:B------:R-:W-:Y:S01]  /*0d90*/  ISETP.GE.AND P3, PT, R10, c[0x0][0x1cc], PT ;  /* 0x000073000a007a0c */ /* 0x000fe20003f66270 */
[----:B------:R-:W-:Y:S01]  /*0da0*/  IMAD.IADD R33, R15, 0x1, R32 ;  /* 0x000000010f217824 */ /* 0x000fe200078e0220 */
[----:B------:R-:W-:Y:S01]  /*0db0*/  LEA.HI R230, R227, R227, RZ, 0x1 ;  /* 0x000000e3e3e67211 */ /* 0x000fe200078f08ff */
[----:B------:R-:W-:Y:S01]  /*0dc0*/  IMAD.MOV.U32 R32, RZ, RZ, R14 ;  /* 0x000000ffff207224 */ /* 0x000fe200078e000e */
[----:B------:R-:W-:Y:S01]  /*0dd0*/  SEL R14, R239, RZ, !P2 ;  /* 0x000000ffef0e7207 */ /* 0x000fe20005000000 */
[----:B------:R-:W-:Y:S01]  /*0de0*/  IMAD.IADD R35, R17, 0x1, R34 ;  /* 0x0000000111237824 */ /* 0x000fe200078e0222 */
[----:B------:R-:W-:Y:S01]  /*0df0*/  LOP3.LUT R230, R230, 0xfffffffe, RZ, 0xc0, !PT ;  /* 0xfffffffee6e67812 */ /* 0x000fe200078ec0ff */
[----:B------:R-:W-:Y:S01]  /*0e00*/  IMAD.MOV.U32 R34, RZ, RZ, R16 ;  /* 0x000000ffff227224 */ /* 0x000fe200078e0010 */
[----:B------:R-:W-:Y:S01]  /*0e10*/  CS2R R164, SRZ ;  /* 0x0000000000a47805 */ /* 0x000fe2000001ff00 */
[C---:B------:R-:W-:Y:S01]  /*0e20*/  IMAD R15, R5.reuse, c[0x0][0x1e8], RZ ;  /* 0x00007a00050f7a24 */ /* 0x040fe200078e02ff */
[----:B------:R-:W-:Y:S01]  /*0e30*/  CS2R R162, SRZ ;  /* 0x0000000000a27805 */ /* 0x000fe2000001ff00 */
[----:B------:R-:W-:Y:S01]  /*0e40*/  IMAD R5, R5, c[0x0][0x1b8], RZ ;  /* 0x00006e0005057a24 */ /* 0x000fe200078e02ff */
[----:B------:R-:W-:Y:S01]  /*0e50*/  CS2R R160, SRZ ;  /* 0x0000000000a07805 */ /* 0x000fe2000001ff00 */
[C---:B------:R-:W-:Y:S01]  /*0e60*/  IMAD R7, R8.reuse, c[0x0][0x278], RZ ;  /* 0x00009e0008077a24 */ /* 0x040fe200078e02ff */
[----:B------:R-:W-:Y:S01]  /*0e70*/  CS2R R158, SRZ ;  /* 0x00000000009e7805 */ /* 0x000fe2000001ff00 */
[----:B------:R-:W-:Y:S01]  /*0e80*/  IMAD R9, R8, c[0x0][0x290], RZ ;  /* 0x0000a40008097a24 */ /* 0x000fe200078e02ff */
[----:B------:R-:W-:Y:S01]  /*0e90*/  CS2R R156, SRZ ;  /* 0x00000000009c7805 */ /* 0x000fe2000001ff00 */
[C---:B------:R-:W-:Y:S01]  /*0ea0*/  IMAD R16, R14.reuse, c[0x0][0x1ec], R15 ;  /* 0x00007b000e107a24 */ /* 0x040fe200078e020f */
[----:B------:R-:W-:Y:S01]  /*0eb0*/  CS2R R154, SRZ ;  /* 0x00000000009a7805 */ /* 0x000fe2000001ff00 */
[----:B------:R-:W-:Y:S01]  /*0ec0*/  IMAD.WIDE.U32 R34, R14, c[0x0][0x1e8], R34 ;  /* 0x00007a000e227a25 */ /* 0x000fe200078e0022 */
[----:B------:R-:W-:Y:S01]  /*0ed0*/  CS2R R152, SRZ ;  /* 0x0000000000987805 */ /* 0x000fe2000001ff00 */
[----:B------:R-:W-:Y:S01]  /*0ee0*/  CS2R R150, SRZ ;  /* 0x0000000000967805 */ /* 0x000fe2000001ff00 */
[----:B------:R-:W-:Y:S01]  /*0ef0*/  CS2R R148, SRZ ;  /* 0x0000000000947805 */ /* 0x000fe2000001ff00 */
[----:B------:R-:W-:Y:S01]  /*0f00*/  IMAD.WIDE R20, R2, 0x50, R20 ;  /* 0x0000005002147825 */ /* 0x000fe200078e0214 */
[----:B------:R-:W-:Y:S01]  /*0f10*/  CS2R R146, SRZ ;  /* 0x0000000000927805 */ /* 0x000fe2000001ff00 */
[----:B------:R-:W-:Y:S01]  /*0f20*/  CS2R R144, SRZ ;  /* 0x0000000000907805 */ /* 0x000fe2000001ff00 */
[----:B------:R-:W-:Y:S01]  /*0f30*/  CS2R R142, SRZ ;  /* 0x00000000008e7805 */ /* 0x000fe2000001ff00 */
[C---:B------:R-:W-:Y:S01]  /*0f40*/  IMAD R7, R240.reuse, c[0x0][0x27c], R7 ;  /* 0x00009f00f0077a24 */ /* 0x040fe200078e0207 */
[----:B------:R-:W-:Y:S01]  /*0f50*/  CS2R R140, SRZ ;  /* 0x00000000008c7805 */ /* 0x000fe2000001ff00 */
[----:B------:R-:W-:Y:S01]  /*0f60*/  IMAD R9, R240, c[0x0][0x294], R9 ;  /* 0x0000a500f0097a24 */ /* 0x000fe200078e0209 */
[----:B------:R-:W-:Y:S01]  /*0f70*/  CS2R R138, SRZ ;  /* 0x00000000008a7805 */ /* 0x000fe2000001ff00 */
[----:B------:R-:W-:Y:S01]  /*0f80*/  IMAD R22, R14, c[0x0][0x1bc], R5 ;  /* 0x00006f000e167a24 */ /* 0x000fe200078e0205 */
[----:B------:R-:W-:Y:S01]  /*0f90*/  CS2R R136, SRZ ;  /* 0x0000000000887805 */ /* 0x000fe2000001ff00 */
[----:B------:R-:W-:Y:S01]  /*0fa0*/  IMAD.IADD R17, R35, 0x1, R16 ;  /* 0x0000000123117824 */ /* 0x000fe200078e0210 */
[----:B------:R-:W-:Y:S01]  /*0fb0*/  CS2R R134, SRZ ;  /* 0x0000000000867805 */ /* 0x000fe2000001ff00 */
[C---:B------:R-:W-:Y:S01]  /*0fc0*/  IMAD.WIDE.U32 R30, R240.reuse, c[0x0][0x278], R30 ;  /* 0x00009e00f01e7a25 */ /* 0x040fe200078e001e */
[----:B------:R-:W-:Y:S01]  /*0fd0*/  CS2R R132, SRZ ;  /* 0x0000000000847805 */ /* 0x000fe2000001ff00 */
[----:B------:R-:W-:Y:S01]  /*0fe0*/  CS2R R130, SRZ ;  /* 0x0000000000827805 */ /* 0x000fe2000001ff00 */
[----:B------:R-:W-:Y:S01]  /*0ff0*/  CS2R R128, SRZ ;  /* 0x0000000000807805 */ /* 0x000fe2000001ff00 */
[----:B------:R-:W-:Y:S01]  /*1000*/  IMAD.WIDE.U32 R28, R240, c[0x0][0x290], R28 ;  /* 0x0000a400f01c7a25 */ /* 0x000fe200078e001c */
[----:B------:R-:W-:Y:S01]  /*1010*/  LEA R244, P1, R30, c[0x0][0x258], 0x2 ;  /* 0x000096001ef47a11 */ /* 0x000fe200078210ff */
[----:B------:R-:W-:Y:S01]  /*1020*/  CS2R R126, SRZ ;  /* 0x00000000007e7805 */ /* 0x000fe2000001ff00 */
[----:B------:R-:W-:Y:S01]  /*1030*/  CS2R R124, SRZ ;  /* 0x00000000007c7805 */ /* 0x000fe2000001ff00 */
[----:B------:R-:W-:Y:S01]  /*1040*/  IMAD.MOV.U32 R16, RZ, RZ, R34 ;  /* 0x000000ffff107224 */ /* 0x000fe200078e0022 */
[----:B------:R-:W-:Y:S01]  /*1050*/  LEA R242, P0, R28, c[0x0][0x280], 0x2 ;  /* 0x0000a0001cf27a11 */ /* 0x000fe200078010ff */
[----:B------:R-:W-:Y:S01]  /*1060*/  IMAD R5, R21, c[0x0][0x1d8], RZ ;  /* 0x0000760015057a24 */ /* 0x000fe200078e02ff */
[----:B------:R-:W-:Y:S01]  /*1070*/  CS2R R122, SRZ ;  /* 0x00000000007a7805 */ /* 0x000fe2000001ff00 */
[----:B------:R-:W-:Y:S01]  /*1080*/  IMAD.IADD R7, R31, 0x1, R7 ;  /* 0x000000011f077824 */ /* 0x000fe200078e0207 */
[----:B------:R-:W-:Y:S01]  /*1090*/  CS2R R120, SRZ ;  /* 0x0000000000787805 */ /* 0x000fe2000001ff00 */
[----:B------:R-:W-:Y:S01]  /*10a0*/  IMAD.IADD R9, R29, 0x1, R9 ;  /* 0x000000011d097824 */ /* 0x000fe200078e0209 */
[----:B------:R-:W-:Y:S01]  /*10b0*/  CS2R R118, SRZ ;  /* 0x0000000000767805 */ /* 0x000fe2000001ff00 */
[----:B------:R-:W-:Y:S01]  /*10c0*/  IMAD R5, R20, c[0x0][0x1dc], R5 ;  /* 0x0000770014057a24 */ /* 0x000fe200078e0205 */
[----:B------:R-:W-:Y:S01]  /*10d0*/  LEA.HI.X R245, R30, c[0x0][0x25c], R7, 0x2, P1 ;  /* 0x000097001ef57a11 */ /* 0x000fe200008f1407 */
[----:B------:R-:W-:Y:S01]  /*10e0*/  IMAD.WIDE.U32 R16, R20, c[0x0][0x1d8], R16 ;  /* 0x0000760014107a25 */ /* 0x000fe200078e0010 */
[----:B------:R-:W-:Y:S01]  /*10f0*/  LEA.HI.X R243, R28, c[0x0][0x284], R9, 0x2, P0 ;  /* 0x0000a1001cf37a11 */ /* 0x000fe200000f1409 */
[----:B------:R-:W-:Y:S01]  /*1100*/  CS2R R116, SRZ ;  /* 0x0000000000747805 */ /* 0x000fe2000001ff00 */
[----:B------:R-:W-:Y:S01]  /*1110*/  LEA.HI R7, R19, R232, RZ, 0x6 ;  /* 0x000000e813077211 */ /* 0x000fe200078f30ff */
[----:B------:R-:W-:Y:S01]  /*1120*/  IMAD.IADD R5, R17, 0x1, R5 ;  /* 0x0000000111057824 */ /* 0x000fe200078e0205 */
[----:B------:R-:W-:Y:S01]  /*1130*/  LEA R30, P0, R16, c[0x0][0x1c0], 0x1 ;  /* 0x00007000101e7a11 */ /* 0x000fe200078008ff */
[----:B------:R-:W-:Y:S01]  /*1140*/  IMAD.WIDE.U32 R14, R14, c[0x0][0x1b8], R32 ;  /* 0x00006e000e0e7a25 */ /* 0x000fe200078e0020 */
[----:B------:R-:W-:Y:S01]  /*1150*/  ISETP.GE.AND P1, PT, R24, c[0x0][0x1cc], PT ;  /* 0x0000730018007a0c */ /* 0x000fe20003f26270 */
[----:B------:R-:W-:Y:S01]  /*1160*/  CS2R R114, SRZ ;  /* 0x0000000000727805 */ /* 0x000fe2000001ff00 */
[----:B------:R-:W-:Y:S01]  /*1170*/  LEA.HI.X R31, R16, c[0x0][0x1c4], R5, 0x1, P0 ;  /* 0x00007100101f7a11 */ /* 0x000fe200000f0c05 */
[----:B------:R-:W-:Y:S01]  /*1180*/  IMAD.IADD R5, R3, 0x1, -R238 ;  /* 0x0000000103057824 */ /* 0x000fe200078e0aee */
[----:B------:R-:W-:Y:S01]  /*1190*/  SHF.R.S32.HI R7, RZ, 0x6, R7 ;  /* 0x00000006ff077819 */ /* 0x000fe20000011407 */
[----:B------:R-:W-:Y:S01]  /*11a0*/  IMAD.IADD R23, R15, 0x1, R22 ;  /* 0x000000010f177824 */ /* 0x000fe200078e0216 */
[----:B------:R-:W-:Y:S01]  /*11b0*/  ISETP.GT.AND P0, PT, R232, 0x7f, PT ;  /* 0x0000007fe800780c */ /* 0x000fe20003f04270 */
[----:B------:R-:W-:Y:S01]  /*11c0*/  IMAD R5, R2, -0x50, R5 ;  /* 0xffffffb002057824 */ /* 0x000fe200078e0205 */
[----:B------:R-:W-:Y:S01]  /*11d0*/  IADD3 R9, R24, 0x80, RZ ;  /* 0x0000008018097810 */ /* 0x000fe20007ffe0ff */
[----:B------:R-:W-:Y:S01]  /*11e0*/  IMAD.MOV.U32 R22, RZ, RZ, R14 ;  /* 0x000000ffff167224 */ /* 0x000fe200078e000e */
[----:B------:R-:W-:Y:S01]  /*11f0*/  CS2R R112, SRZ ;  /* 0x0000000000707805 */ /* 0x000fe2000001ff00 */
[----:B------:R-:W-:Y:S01]  /*1200*/  IMAD.MOV.U32 R14, RZ, RZ, c[0x0][0x1d8] ;  /* 0x00007600ff0e7624 */ /* 0x000fe200078e00ff */
[----:B------:R-:W-:Y:S01]  /*1210*/  ISETP.LT.OR P2, PT, R5, 0x1, P1 ;  /* 0x000000010500780c */ /* 0x000fe20000f41670 */
[----:B------:R-:W-:Y:S01]  /*1220*/  IMAD.MOV.U32 R15, RZ, RZ, c[0x0][0x1dc] ;  /* 0x00007700ff0f7624 */ /* 0x000fe200078e00ff */
[----:B------:R-:W-:Y:S01]  /*1230*/  ISETP.GE.AND P5, PT, R9, c[0x0][0x1cc], PT ;  /* 0x0000730009007a0c */ /* 0x000fe20003fa6270 */
[----:B------:R-:W-:Y:S01]  /*1240*/  IMAD R234, R7, 0x200, R234 ;  /* 0x0000020007ea7824 */ /* 0x000fe200078e02ea */
[----:B------:R-:W-:Y:S01]  /*1250*/  LEA R28, P4, R14, R30, 0x6 ;  /* 0x0000001e0e1c7211 */ /* 0x000fe200078830ff */
[----:B------:R-:W-:Y:S01]  /*1260*/  IMAD R16, R21, c[0x0][0x1a8], RZ ;  /* 0x00006a0015107a24 */ /* 0x000fe200078e02ff */
[C---:B------:R-:W-:Y:S01]  /*1270*/  ISETP.LT.OR P6, PT, R5.reuse, 0x1, P3 ;  /* 0x000000010500780c */ /* 0x040fe20001fc1670 */
[----:B------:R-:W-:Y:S01]  /*1280*/  IMAD.SHL.U32 R234, R234, 0x2, RZ ;  /* 0x00000002eaea7824 */ /* 0x000fe200078e00ff */
[----:B------:R-:W-:Y:S01]  /*1290*/  LEA.HI.X R29, R14, R31, R15, 0x6, P4 ;  /* 0x0000001f0e1d7211 */ /* 0x000fe200020f340f */
[----:B------:R-:W-:Y:S01]  /*12a0*/  IMAD.U32 R15, RZ, RZ, UR4 ;  /* 0x00000004ff0f7e24 */ /* 0x000fe2000f8e00ff */
[C---:B------:R-:W-:Y:S01]  /*12b0*/  ISETP.LT.OR P4, PT, R5.reuse, 0x1, P5 ;  /* 0x000000010500780c */ /* 0x040fe20002f81670 */
[----:B------:R-:W-:Y:S01]  /*12c0*/  IMAD.U32 R14, RZ, RZ, UR5 ;  /* 0x00000005ff0e7e24 */ /* 0x000fe2000f8e00ff */
[----:B------:R-:W-:Y:S01]  /*12d0*/  ISETP.LT.OR P1, PT, R5, 0x21, P1 ;  /* 0x000000210500780c */ /* 0x000fe20000f21670 */
[----:B------:R-:W-:Y:S01]  /*12e0*/  @!PT LDS RZ, [RZ] ;  /* 0x00000000fffff984 */ /* 0x000fe20000000800 */
[----:B------:R-:W-:Y:S01]  /*12f0*/  @!PT LDS RZ, [RZ] ;  /* 0x00000000fffff984 */ /* 0x000fe20000000800 */
[----:B------:R-:W-:Y:S01]  /*1300*/  @!PT LDS RZ, [RZ] ;  /* 0x00000000fffff984 */ /* 0x000fe20000000800 */
[----:B------:R1:W-:Y:S01]  /*1310*/  LDGSTS.E.BYPASS.LTC128B.128 [R234+0x7880], [R30.64], !P2 ;  /* 0x078800001eea7fae */ /* 0x0003e2000d101d4e */
[----:B------:R-:W-:Y:S01]  /*1320*/  @!P0 LEA R32, P2, R15, R28, 0x1 ;  /* 0x0000001c0f208211 */ /* 0x000fe200078408ff */
[C---:B------:R-:W-:Y:S01]  /*1330*/  IMAD R16, R20.reuse, c[0x0][0x1ac], R16 ;  /* 0x00006b0014107a24 */ /* 0x040fe200078e0210 */
[----:B------:R-:W-:Y:S01]  /*1340*/  ISETP.LT.OR P5, PT, R5, 0x21, P5 ;  /* 0x000000210500780c */ /* 0x000fe20002fa1670 */
[----:B------:R-:W-:Y:S01]  /*1350*/  IMAD.WIDE.U32 R20, R20, c[0x0][0x1a8], R22 ;  /* 0x00006a0014147a25 */ /* 0x000fe200078e0016 */
[----:B------:R-:W-:Y:S01]  /*1360*/  @!P0 LEA.HI.X R33, R15, R29, R14, 0x1, P2 ;  /* 0x0000001d0f218211 */ /* 0x000fe200010f0c0e */
[----:B------:R1:W-:Y:S01]  /*1370*/  LDGSTS.E.BYPASS.LTC128B.128 [R234+0xa080], [R30.64+0x80], !P6 ;  /* 0x0a0800801eea7fae */ /* 0x0003e2000f101d4e */
[C---:B------:R-:W-:Y:S01]  /*1380*/  @!P0 ISETP.GE.AND P2, PT, R5.reuse, 0x41, PT ;  /* 0x000000410500880c */ /* 0x040fe20003f46270 */
[----:B------:R-:W-:Y:S01]  /*1390*/  IMAD R14, R12, c[0x0][0x178], RZ ;  /* 0x00005e000c0e7a24 */ /* 0x000fe200078e02ff */
[----:B------:R-:W-:Y:S01]  /*13a0*/  ISETP.LT.OR P6, PT, R5, 0x21, P3 ;  /* 0x000000210500780c */ /* 0x000fe20001fc1670 */
[----:B------:R1:W-:Y:S01]  /*13b0*/  LDGSTS.E.BYPASS.LTC128B.128 [R234+0xc880], [R30.64+0x100], !P4 ;  /* 0x0c8801001eea7fae */ /* 0x0003e2000e101d4e */
[C---:B------:R-:W-:Y:S01]  /*13c0*/  @!P0 ISETP.GE.OR P4, PT, R24.reuse, c[0x0][0x1cc], !P2 ;  /* 0x0000730018008a0c */ /* 0x040fe20005786670 */
[----:B------:R-:W-:Y:S01]  /*13d0*/  IMAD R14, R11, c[0x0][0x17c], R14 ;  /* 0x00005f000b0e7a24 */ /* 0x000fe200078e020e */
[----:B------:R-:W-:Y:S01]  /*13e0*/  @!P0 ISETP.LT.OR P3, PT, R5, 0x41, P3 ;  /* 0x000000410500880c */ /* 0x000fe20001f61670 */
[----:B------:R-:W-:Y:S01]  /*13f0*/  IMAD.WIDE.U32 R22, R11, c[0x0][0x178], R24 ;  /* 0x00005e000b167a25 */ /* 0x000fe200078e0018 */
[----:B------:R-:W-:Y:S01]  /*1400*/  @!P0 ISETP.GE.OR P2, PT, R9, c[0x0][0x1cc], !P2 ;  /* 0x0000730009008a0c */ /* 0x000fe20005746670 */
[----:B------:R2:W-:Y:S01]  /*1410*/  LDGSTS.E.BYPASS.LTC128B.128 [R234+0x8880], [R28.64], !P1 ;  /* 0x088800001cea7fae */ /* 0x0005e2000c901d4e */
[----:B------:R-:W-:Y:S01]  /*1420*/  ULDC.64 UR4, c[0x0][0x1a8] ;  /* 0x00006a0000047ab9 */ /* 0x000fe20000000a00 */
[----:B------:R-:W-:Y:S01]  /*1430*/  IMAD.IADD R23, R23, 0x1, R14 ;  /* 0x0000000117177824 */ /* 0x000fe200078e020e */
[----:B------:R-:W-:Y:S01]  /*1440*/  USHF.L.U32 UR7, UR4, 0x5, URZ ;  /* 0x0000000504077899 */ /* 0x000fe2000800063f */
[----:B------:R-:W-:Y:S01]  /*1450*/  IMAD.IADD R16, R21, 0x1, R16 ;  /* 0x0000000115107824 */ /* 0x000fe200078e0210 */
[----:B------:R-:W-:Y:S01]  /*1460*/  USHF.L.U64.HI UR5, UR4, UR6, UR5 ;  /* 0x0000000604057299 */ /* 0x000fe20008010205 */
[----:B------:R2:W-:Y:S01]  /*1470*/  LDGSTS.E.BYPASS.LTC128B.128 [R234+0xb080], [R28.64+0x80], !P6 ;  /* 0x0b0800801cea7fae */ /* 0x0005e2000f101d4e */
[----:B------:R-:W-:Y:S01]  /*1480*/  ISETP.GE.AND P6, PT, R24, c[0x0][0x19c], PT ;  /* 0x0000670018007a0c */ /* 0x000fe20003fc6270 */
[----:B------:R-:W-:Y:S01]  /*1490*/  IMAD.MOV.U32 R14, RZ, RZ, c[0x0][0x1a8] ;  /* 0x00006a00ff0e7624 */ /* 0x000fe200078e00ff */
[----:B------:R-:W-:Y:S01]  /*14a0*/  CS2R R82, SRZ ;  /* 0x0000000000527805 */ /* 0x000fe2000001ff00 */
[----:B------:R2:W-:Y:S01]  /*14b0*/  LDGSTS.E.BYPASS.LTC128B.128 [R234+0xd880], [R28.64+0x100], !P5 ;  /* 0x0d8801001cea7fae */ /* 0x0005e2000e901d4e */
[----:B------:R-:W-:Y:S01]  /*14c0*/  IMAD.MOV.U32 R15, RZ, RZ, c[0x0][0x1ac] ;  /* 0x00006b00ff0f7624 */ /* 0x000fe200078e00ff */
[----:B------:R-:W-:Y:S01]  /*14d0*/  ISETP.GE.AND P5, PT, R10, c[0x0][0x19c], PT ;  /* 0x000067000a007a0c */ /* 0x000fe20003fa6270 */
[----:B------:R-:W-:Y:S01]  /*14e0*/  IMAD R17, R13, c[0x0][0x180], RZ ;  /* 0x000060000d117a24 */ /* 0x000fe200078e02ff */
[----:B------:R3:W-:Y:S01]  /*14f0*/  @!P0 LDGSTS.E.BYPASS.LTC128B.128 [R234+0x9880], [R32.64], !P4 ;  /* 0x0988000020ea8fae */ /* 0x0007e2000e101d4e */
[C---:B------:R-:W-:Y:S01]  /*1500*/  ISETP.LT.OR P4, PT, R5.reuse, 0x1, P6 ;  /* 0x000000010500780c */ /* 0x040fe20003781670 */
[----:B------:R-:W-:Y:S01]  /*1510*/  IMAD.WIDE.U32 R22, R0, c[0x0][0x180], R22 ;  /* 0x0000600000167a25 */ /* 0x000fe200078e0016 */
[----:B------:R-:W-:Y:S01]  /*1520*/  CS2R R80, SRZ ;  /* 0x0000000000507805 */ /* 0x000fe2000001ff00 */
[----:B------:R3:W-:Y:S01]  /*1530*/  @!P0 LDGSTS.E.BYPASS.LTC128B.128 [R234+0xc080], [R32.64+0x80], !P3 ;  /* 0x0c08008020ea8fae */ /* 0x0007e2000d901d4e */
[----:B------:R-:W-:Y:S01]  /*1540*/  CS2R R78, SRZ ;  /* 0x00000000004e7805 */ /* 0x000fe2000001ff00 */
[----:B------:R-:W-:Y:S01]  /*1550*/  IMAD R12, R12, c[0x0][0x208], RZ ;  /* 0x000082000c0c7a24 */ /* 0x000fe200078e02ff */
[C---:B-1----:R-:W-:Y:S01]  /*1560*/  LEA R30, P1, R20.reuse, c[0x0][0x190], 0x1 ;  /* 0x00006400141e7a11 */ /* 0x042fe200078208ff */
[----:B------:R3:W-:Y:S01]  /*1570*/  @!P0 LDGSTS.E.BYPASS.LTC128B.128 [R234+0xe880], [R32.64+0x100], !P2 ;  /* 0x0e88010020ea8fae */ /* 0x0007e2000d101d4e */
[----:B------:R-:W-:Y:S01]  /*1580*/  ISETP.LT.OR P2, PT, R5, 0x1, P5 ;  /* 0x000000010500780c */ /* 0x000fe20002f41670 */
[----:B------:R-:W-:Y:S01]  /*1590*/  IMAD R12, R11, c[0x0][0x20c], R12 ;  /* 0x000083000b0c7a24 */ /* 0x000fe200078e020c */
[----:B------:R-:W-:Y:S01]  /*15a0*/  LEA.HI.X R31, R20, c[0x0][0x194], R16, 0x1, P1 ;  /* 0x00006500141f7a11 */ /* 0x000fe200008f0c10 */
[----:B------:R-:W-:Y:S01]  /*15b0*/  IMAD R16, R0, c[0x0][0x184], R17 ;  /* 0x0000610000107a24 */ /* 0x000fe200078e0211 */
[----:B------:R-:W-:Y:S01]  /*15c0*/  LEA R20, P3, R14, R30, 0x6 ;  /* 0x0000001e0e147211 */ /* 0x000fe200078630ff */
[----:B------:R-:W-:Y:S01]  /*15d0*/  IMAD R17, R8, c[0x0][0x188], RZ ;  /* 0x0000620008117a24 */ /* 0x000fe200078e02ff */
[----:B------:R-:W-:Y:S01]  /*15e0*/  ISETP.GE.AND P1, PT, R9, c[0x0][0x19c], PT ;  /* 0x0000670009007a0c */ /* 0x000fe20003f26270 */
[----:B------:R-:W-:Y:S01]  /*15f0*/  IMAD.IADD R23, R23, 0x1, R16 ;  /* 0x0000000117177824 */ /* 0x000fe200078e0210 */
[----:B------:R-:W-:Y:S01]  /*1600*/  LEA.HI.X R21, R14, R31, R15, 0x6, P3 ;  /* 0x0000001f0e157211 */ /* 0x000fe200018f340f */
[----:B------:R1:W-:Y:S01]  /*1610*/  LDGSTS.E.BYPASS.LTC128B.128 [R234+0x80], [R30.64], !P4 ;  /* 0x000800001eea7fae */ /* 0x0003e2000e101d4e */
[C---:B------:R-:W-:Y:S01]  /*1620*/  ISETP.LT.OR P3, PT, R5.reuse, 0x1, P1 ;  /* 0x000000010500780c */ /* 0x040fe20000f61670 */
[C---:B------:R-:W-:Y:S01]  /*1630*/  IMAD R14, R240.reuse, c[0x0][0x18c], R17 ;  /* 0x00006300f00e7a24 */ /* 0x040fe200078e0211 */
[C---:B------:R-:W-:Y:S01]  /*1640*/  ISETP.LT.OR P4, PT, R5.reuse, 0x21, P6 ;  /* 0x000000210500780c */ /* 0x040fe20003781670 */
[----:B------:R-:W-:Y:S01]  /*1650*/  IMAD.WIDE.U32 R16, R240, c[0x0][0x188], R22 ;  /* 0x00006200f0107a25 */ /* 0x000fe200078e0016 */
[----:B------:R1:W-:Y:S01]  /*1660*/  LDGSTS.E.BYPASS.LTC128B.128 [R234+0x2880], [R30.64+0x80], !P2 ;  /* 0x028800801eea7fae */ /* 0x0003e2000d101d4e */
[----:B------:R-:W-:Y:S01]  /*1670*/  @!P0 ISETP.LT.OR P6, PT, R5, 0x41, P6 ;  /* 0x000000410500880c */ /* 0x000fe200037c1670 */
[----:B------:R-:W-:Y:S01]  /*1680*/  CS2R R76, SRZ ;  /* 0x00000000004c7805 */ /* 0x000fe2000001ff00 */
[----:B------:R-:W-:Y:S01]  /*1690*/  IMAD.IADD R14, R17, 0x1, R14 ;  /* 0x00000001110e7824 */ /* 0x000fe200078e020e */
[C---:B------:R-:W-:Y:S01]  /*16a0*/  LEA R250, P2, R16.reuse, c[0x0][0x160], 0x1 ;  /* 0x0000580010fa7a11 */ /* 0x040fe200078408ff */
[----:B------:R-:W-:Y:S01]  /*16b0*/  IMAD.WIDE.U32 R22, R11, c[0x0][0x208], R24 ;  /* 0x000082000b167a25 */ /* 0x000fe200078e0018 */
[----:B------:R-:W-:Y:S01]  /*16c0*/  CS2R R74, SRZ ;  /* 0x00000000004a7805 */ /* 0x000fe2000001ff00 */
[----:B------:R-:W-:Y:S01]  /*16d0*/  CS2R R72, SRZ ;  /* 0x0000000000487805 */ /* 0x000fe2000001ff00 */
[----:B------:R-:W-:Y:S01]  /*16e0*/  LEA.HI.X R251, R16, c[0x0][0x164], R14, 0x1, P2 ;  /* 0x0000590010fb7a11 */ /* 0x000fe200010f0c0e */
[----:B------:R1:W-:Y:S01]  /*16f0*/  LDGSTS.E.BYPASS.LTC128B.128 [R234+0x5080], [R30.64+0x100], !P3 ;  /* 0x050801001eea7fae */ /* 0x0003e2000d901d4e */
[----:B------:R-:W-:Y:S01]  /*1700*/  ISETP.GE.AND P3, PT, R24, c[0x0][0x16c], PT ;  /* 0x00005b0018007a0c */ /* 0x000fe20003f66270 */
[----:B------:R-:W-:Y:S01]  /*1710*/  IMAD.IADD R23, R23, 0x1, R12 ;  /* 0x0000000117177824 */ /* 0x000fe200078e020c */
[----:B------:R-:W-:Y:S01]  /*1720*/  ISETP.GE.AND P2, PT, R10, c[0x0][0x16c], PT ;  /* 0x00005b000a007a0c */ /* 0x000fe20003f46270 */
[----:B------:R4:W-:Y:S01]  /*1730*/  LDGSTS.E.BYPASS.LTC128B.128 [R234+0x1080], [R20.64], !P4 ;  /* 0x0108000014ea7fae */ /* 0x0009e2000e101d4e */
[----:B------:R-:W-:Y:S01]  /*1740*/  SEL R17, RZ, 0x1, P3 ;  /* 0x00000001ff117807 */ /* 0x000fe20001800000 */
[----:B------:R-:W-:Y:S01]  /*1750*/  IMAD.U32 R11, RZ, RZ, UR7 ;  /* 0x00000007ff0b7e24 */ /* 0x000fe2000f8e00ff */
[----:B------:R-:W-:Y:S01]  /*1760*/  ISETP.LT.OR P4, PT, R5, 0x21, P5 ;  /* 0x000000210500780c */ /* 0x000fe20002f81670 */
[----:B------:R-:W-:Y:S01]  /*1770*/  IMAD R15, R13, c[0x0][0x210], RZ ;  /* 0x000084000d0f7a24 */ /* 0x000fe200078e02ff */
[C---:B------:R-:W-:Y:S01]  /*1780*/  ISETP.LT.OR P3, PT, R5.reuse, 0x21, P1 ;  /* 0x000000210500780c */ /* 0x040fe20000f61670 */
[C---:B------:R-:W-:Y:S01]  /*1790*/  IMAD.WIDE.U32 R22, R0.reuse, c[0x0][0x210], R22 ;  /* 0x0000840000167a25 */ /* 0x040fe200078e0016 */
[C---:B------:R-:W-:Y:S01]  /*17a0*/  @!P0 ISETP.LT.OR P5, PT, R5.reuse, 0x41, P5 ;  /* 0x000000410500880c */ /* 0x040fe20002fa1670 */
[----:B------:R-:W-:Y:S01]  /*17b0*/  USHF.L.U64.HI UR7, UR8, UR6, UR9 ;  /* 0x0000000608077299 */ /* 0x000fe20008010209 */
[----:B------:R-:W-:Y:S01]  /*17c0*/  @!P0 ISETP.LT.OR P1, PT, R5, 0x41, P1 ;  /* 0x000000410500880c */ /* 0x000fe20000f21670 */
[----:B------:R-:W-:Y:S01]  /*17d0*/  IMAD R15, R0, c[0x0][0x214], R15 ;  /* 0x00008500000f7a24 */ /* 0x000fe200078e020f */
[----:B------:R-:W-:Y:S01]  /*17e0*/  SEL R5, RZ, 0xffffffff, P2 ;  /* 0xffffffffff057807 */ /* 0x000fe20001000000 */
[----:B------:R-:W-:Y:S01]  /*17f0*/  USHF.L.U64.HI UR7, UR11, 0x1, UR7 ;  /* 0x000000010b077899 */ /* 0x000fe20008010207 */
[----:B------:R-:W-:Y:S01]  /*1800*/  ISETP.GE.AND P2, PT, R9, c[0x0][0x16c], PT ;  /* 0x00005b0009007a0c */ /* 0x000fe20003f46270 */
[----:B------:R-:W-:Y:S01]  /*1810*/  IMAD.IADD R23, R23, 0x1, R15 ;  /* 0x0000000117177824 */ /* 0x000fe200078e020f */
[----:B------:R-:W-:Y:S01]  /*1820*/  IADD3 R14, -R238, UR12, RZ ;  /* 0x0000000cee0e7c10 */ /* 0x000fe2000fffe1ff */
[----:B------:R-:W-:Y:S01]  /*1830*/  IMAD.SHL.U32 R12, R5, 0x2, RZ ;  /* 0x00000002050c7824 */ /* 0x000fe200078e00ff */
[----:B------:R4:W-:Y:S01]  /*1840*/  LDGSTS.E.BYPASS.LTC128B.128 [R234+0x3880], [R20.64+0x80], !P4 ;  /* 0x0388008014ea7fae */ /* 0x0009e2000e101d4e */
[----:B------:R-:W-:Y:S01]  /*1850*/  IMAD.U32 R5, RZ, RZ, UR5 ;  /* 0x00000005ff057e24 */ /* 0x000fe2000f8e00ff */
[----:B------:R-:W-:Y:S01]  /*1860*/  ULDC.64 UR4, c[0x0][0x208] ;  /* 0x0000820000047ab9 */ /* 0x000fe20000000a00 */
[----:B------:R-:W-:Y:S01]  /*1870*/  IMAD.WIDE.U32 R22, R240, c[0x0][0x218], R22 ;  /* 0x00008600f0167a25 */ /* 0x000fe200078e0016 */
[----:B------:R-:W-:Y:S01]  /*1880*/  LOP3.LUT R17, R12, 0x2, R17, 0xe2, !PT ;  /* 0x000000020c117812 */ /* 0x000fe200078ee211 */
[----:B------:R4:W-:Y:S01]  /*1890*/  LDGSTS.E.BYPASS.LTC128B.128 [R234+0x6080], [R20.64+0x100], !P3 ;  /* 0x0608010014ea7fae */ /* 0x0009e2000d901d4e */
[----:B------:R-:W-:Y:S01]  /*18a0*/  SEL R12, RZ, 0x4, P2 ;  /* 0x00000004ff0c7807 */ /* 0x000fe20001000000 */
[----:B------:R-:W-:Y:S01]  /*18b0*/  USHF.L.U32 UR13, UR4, 0x5, URZ ;  /* 0x00000005040d7899 */ /* 0x000fe2000800063f */
[----:B------:R-:W-:Y:S01]  /*18c0*/  @!P0 LEA R16, P2, R11, R20, 0x1 ;  /* 0x000000140b108211 */ /* 0x000fe200078408ff */
[----:B------:R-:W-:Y:S01]  /*18d0*/  USHF.L.U64.HI UR5, UR4, UR6, UR5 ;  /* 0x0000000604057299 */ /* 0x000fe20008010205 */
[----:B------:R-:W-:Y:S01]  /*18e0*/  LOP3.LUT R12, R17, R12, RZ, 0xfc, !PT ;  /* 0x0000000c110c7212 */ /* 0x000fe200078efcff */
[----:B------:R-:W-:Y:S01]  /*18f0*/  USHF.L.U32 UR11, UR13, 0x1, URZ ;  /* 0x000000010d0b7899 */ /* 0x000fe2000800063f */
[----:B------:R-:W-:Y:S01]  /*1900*/  @!P0 LEA.HI.X R17, R11, R21, R5, 0x1, P2 ;  /* 0x000000150b118211 */ /* 0x000fe200010f0c05 */
[----:B------:R-:W-:Y:S01]  /*1910*/  IMAD R5, R8, c[0x0][0x218], RZ ;  /* 0x0000860008057a24 */ /* 0x000fe200078e02ff */
[C---:B------:R-:W-:Y:S01]  /*1920*/  LOP3.LUT P4, RZ, R12.reuse, 0x1, RZ, 0xc0, !PT ;  /* 0x000000010cff7812 */ /* 0x040fe2000788c0ff */
[----:B------:R-:W-:Y:S01]  /*1930*/  USHF.L.U64.HI UR5, UR13, 0x1, UR5 ;  /* 0x000000010d057899 */ /* 0x000fe20008010205 */
[C---:B------:R-:W-:Y:S01]  /*1940*/  LOP3.LUT P3, RZ, R12.reuse, 0x2, RZ, 0xc0, !PT ;  /* 0x000000020cff7812 */ /* 0x040fe2000786c0ff */
[----:B------:R2:W-:Y:S01]  /*1950*/  @!P0 LDGSTS.E.BYPASS.LTC128B.128 [R234+0x2080], [R16.64], !P6 ;  /* 0x0208000010ea8fae */ /* 0x0005e2000f101d4e */
[----:B------:R-:W-:Y:S01]  /*1960*/  LOP3.LUT P2, RZ, R12, 0x4, RZ, 0xc0, !PT ;  /* 0x000000040cff7812 */ /* 0x000fe2000784c0ff */
[----:B------:R-:W-:Y:S01]  /*1970*/  IMAD R5, R240, c[0x0][0x21c], R5 ;  /* 0x00008700f0057a24 */ /* 0x000fe200078e0205 */
[C---:B------:R-:W-:Y:S01]  /*1980*/  ISETP.LT.OR P6, PT, R14.reuse, 0x1, !P4 ;  /* 0x000000010e00780c */ /* 0x040fe200067c1670 */
[----:B------:R2:W-:Y:S01]  /*1990*/  @!P0 LDGSTS.E.BYPASS.LTC128B.128 [R234+0x4880], [R16.64+0x80], !P5 ;  /* 0x0488008010ea8fae */ /* 0x0005e2000e901d4e */
[C---:B------:R-:W-:Y:S01]  /*19a0*/  ISETP.LT.OR P5, PT, R14.reuse, 0x1, !P3 ;  /* 0x000000010e00780c */ /* 0x040fe20005fa1670 */
[----:B------:R-:W-:Y:S01]  /*19b0*/  IMAD.IADD R5, R23, 0x1, R5 ;  /* 0x0000000117057824 */ /* 0x000fe200078e0205 */
[CC--:B------:R-:W-:Y:S01]  /*19c0*/  LEA.HI R15, R19.reuse, R232.reuse, RZ, 0x2 ;  /* 0x000000e8130f7211 */ /* 0x0c0fe200078f10ff */
[----:B------:R3:W-:Y:S01]  /*19d0*/  @!P0 LDGSTS.E.BYPASS.LTC128B.128 [R234+0x7080], [R16.64+0x100], !P1 ;  /* 0x0708010010ea8fae */ /* 0x0007e2000c901d4e */
[----:B------:R-:W-:Y:S01]  /*19e0*/  ISETP.LT.OR P1, PT, R14, 0x1, !P2 ;  /* 0x000000010e00780c */ /* 0x000fe20005721670 */
[----:B------:R-:W-:Y:S01]  /*19f0*/  IMAD R3, R2, -0x50, R3 ;  /* 0xffffffb002037824 */ /* 0x000fe200078e0203 */
[C---:B------:R-:W-:Y:S01]  /*1a00*/  LEA R248, P0, R22.reuse, c[0x0][0x1f0], 0x1 ;  /* 0x00007c0016f87a11 */ /* 0x040fe200078008ff */
[----:B------:R-:W0:Y:S01]  /*1a10*/  LDGDEPBAR ;  /* 0x00000000000079af */ /* 0x000e220000000000 */
[----:B------:R-:W-:Y:S01]  /*1a20*/  LEA.HI R2, R19, R232, RZ, 0x5 ;  /* 0x000000e813027211 */ /* 0x000fe200078f28ff */
[----:B------:R-:W-:Y:S01]  /*1a30*/  IMAD R13, R13, c[0x0][0x238], RZ ;  /* 0x00008e000d0d7a24 */ /* 0x000fe200078e02ff */
[----:B------:R-:W-:Y:S01]  /*1a40*/  LEA.HI.X R249, R22, c[0x0][0x1f4], R5, 0x1, P0 ;  /* 0x00007d0016f97a11 */ /* 0x000fe200000f0c05 */
[----:B------:R-:W-:Y:S01]  /*1a50*/  IMAD.U32 R5, RZ, RZ, UR10 ;  /* 0x0000000aff057e24 */ /* 0x000fe2000f8e00ff */
[----:B------:R3:W-:Y:S01]  /*1a60*/  LDGSTS.E.BYPASS.LTC128B.128 [R234+0xf080], [R250.64], !P6 ;  /* 0x0f080000faea7fae */ /* 0x0007e2000f101d4e */
[----:B----4-:R-:W-:Y:S01]  /*1a70*/  IMAD.U32 R21, RZ, RZ, UR11 ;  /* 0x0000000bff157e24 */ /* 0x010fe2000f8e00ff */
[----:B------:R-:W-:Y:S01]  /*1a80*/  SHF.R.S32.HI R18, RZ, 0x2, R15 ;  /* 0x00000002ff127819 */ /* 0x000fe2000001140f */
[C---:B------:R-:W-:Y:S01]  /*1a90*/  IMAD R13, R0.reuse, c[0x0][0x23c], R13 ;  /* 0x00008f00000d7a24 */ /* 0x040fe200078e020d */
[----:B------:R4:W-:Y:S01]  /*1aa0*/  LDGSTS.E.BYPASS.LTC128B.128 [R234+0x11080], [R250.64+0x80], !P5 ;  /* 0x11080080faea7fae */ /* 0x0009e2000e901d4e */
[----:B------:R-:W-:Y:S01]  /*1ab0*/  IADD3 R22, P6, P0, R5, 0x80, R250 ;  /* 0x0000008005167810 */ /* 0x000fe200078de0fa */
[----:B------:R-:W-:Y:S01]  /*1ac0*/  IMAD.WIDE.U32 R26, R0, c[0x0][0x238], R26 ;  /* 0x00008e00001a7a25 */ /* 0x000fe200078e001a */
[----:B------:R-:W-:Y:S01]  /*1ad0*/  SHF.R.S32.HI R12, RZ, 0x1f, R2 ;  /* 0x0000001fff0c7819 */ /* 0x000fe20000011402 */
[----:B------:R4:W-:Y:S01]  /*1ae0*/  LDGSTS.E.BYPASS.LTC128B.128 [R234+0x13080], [R250.64+0x100], !P1 ;  /* 0x13080100faea7fae */ /* 0x0009e2000c901d4e */
[----:B-1----:R-:W-:Y:S01]  /*1af0*/  IADD3 R30, P1, R250, UR10, RZ ;  /* 0x0000000afa1e7c10 */ /* 0x002fe2000ff3e0ff */
[----:B------:R-:W-:Y:S01]  /*1b00*/  IMAD.IADD R27, R27, 0x1, R13 ;  /* 0x000000011b1b7824 */ /* 0x000fe200078e020d */
[----:B------:R-:W-:Y:S01]  /*1b10*/  IADD3.X R23, RZ, UR7, R251, P6, P0 ;  /* 0x00000007ff177c10 */ /* 0x000fe2000b7e04fb */
[----:B------:R-:W-:Y:S01]  /*1b20*/  IMAD.IADD R230, R227, 0x1, -R230 ;  /* 0x00000001e3e67824 */ /* 0x000fe200078e0ae6 */
[----:B------:R-:W-:Y:S01]  /*1b30*/  IADD3.X R31, R251, UR7, RZ, P1, !PT ;  /* 0x00000007fb1f7c10 */ /* 0x000fe20008ffe4ff */
[----:B------:R-:W-:Y:S01]  /*1b40*/  IMAD.SHL.U32 R7, R7, 0x8, RZ ;  /* 0x0000000807077824 */ /* 0x000fe200078e00ff */
[----:B--2---:R-:W-:Y:S01]  /*1b50*/  IADD3 R28, P5, P1, R5, 0x100, R250 ;  /* 0x00000100051c7810 */ /* 0x004fe200079be0fa */
[----:B------:R-:W-:Y:S01]  /*1b60*/  IMAD R230, R230, -0x8, R3 ;  /* 0xfffffff8e6e67824 */ /* 0x000fe200078e0203 */
[C---:B------:R-:W-:Y:S01]  /*1b70*/  ISETP.LT.OR P6, PT, R14.reuse, 0x21, !P4 ;  /* 0x000000210e00780c */ /* 0x040fe200067c1670 */
[----:B------:R-:W-:Y:S01]  /*1b80*/  IMAD.MOV.U32 R226, RZ, RZ, 0x20 ;  /* 0x00000020ffe27424 */ /* 0x000fe200078e00ff */
[----:B------:R-:W-:Y:S01]  /*1b90*/  ISETP.LT.OR P0, PT, R14, 0x21, !P3 ;  /* 0x000000210e00780c */ /* 0x000fe20005f01670 */
[----:B------:R-:W-:Y:S01]  /*1ba0*/  IMAD.MOV.U32 R228, RZ, RZ, 0x10 ;  /* 0x00000010ffe47424 */ /* 0x000fe200078e00ff */
[----:B------:R-:W-:Y:S01]  /*1bb0*/  IADD3.X R29, RZ, UR7, R251, P5, P1 ;  /* 0x00000007ff1d7c10 */ /* 0x000fe2000afe24fb */
[----:B------:R-:W-:Y:S01]  /*1bc0*/  UIADD3 UR6, UR12, 0x3f, URZ ;  /* 0x0000003f0c067890 */ /* 0x000fe2000fffe03f */
[----:B------:R-:W-:Y:S01]  /*1bd0*/  IADD3 R20, P5, P1, R21, 0x100, R248 ;  /* 0x0000010015147810 */ /* 0x000fe200079be0f8 */
[----:B------:R-:W-:Y:S01]  /*1be0*/  UMOV UR4, 0x6 ;  /* 0x0000000600047882 */ /* 0x000fe20000000000 */
[----:B---3--:R-:W-:Y:S01]  /*1bf0*/  P2R R16, PR, RZ, 0x10 ;  /* 0x00000010ff107803 */ /* 0x008fe20000000000 */
[----:B------:R-:W-:Y:S01]  /*1c00*/  CS2R R70, SRZ ;  /* 0x0000000000467805 */ /* 0x000fe2000001ff00 */
[----:B------:R-:W-:Y:S01]  /*1c10*/  IADD3.X R21, RZ, UR5, R249, P5, P1 ;  /* 0x00000005ff157c10 */ /* 0x000fe2000afe24f9 */
[----:B------:R-:W-:Y:S01]  /*1c20*/  CS2R R68, SRZ ;  /* 0x0000000000447805 */ /* 0x000fe2000001ff00 */
[----:B------:R-:W-:Y:S01]  /*1c30*/  ISETP.GT.AND P1, PT, R232, 0xf, PT ;  /* 0x0000000fe800780c */ /* 0x000fe20003f24270 */
[----:B------:R1:W-:Y:S01]  /*1c40*/  LDGSTS.E.BYPASS.LTC128B.128 [R234+0x10080], [R30.64], !P6 ;  /* 0x100800001eea7fae */ /* 0x0003e2000f101d4e */
[----:B------:R-:W-:Y:S01]  /*1c50*/  ISETP.GE.AND P4, PT, R24, c[0x0][0x1fc], PT ;  /* 0x00007f0018007a0c */ /* 0x000fe20003f86270 */
[----:B------:R-:W-:Y:S01]  /*1c60*/  CS2R R66, SRZ ;  /* 0x0000000000427805 */ /* 0x000fe2000001ff00 */
[C---:B------:R-:W-:Y:S01]  /*1c70*/  ISETP.LT.OR P5, PT, R14.reuse, 0x21, !P2 ;  /* 0x000000210e00780c */ /* 0x040fe200057a1670 */
[----:B------:R2:W-:Y:S01]  /*1c80*/  LDGSTS.E.BYPASS.LTC128B.128 [R234+0x12080], [R22.64], !P0 ;  /* 0x1208000016ea7fae */ /* 0x0005e2000c101d4e */
[----:B------:R-:W-:Y:S01]  /*1c90*/  ISETP.LT.OR P0, PT, R14, 0x1, P4 ;  /* 0x000000010e00780c */ /* 0x000fe20002701670 */
[----:B------:R-:W-:Y:S01]  /*1ca0*/  CS2R R64, SRZ ;  /* 0x0000000000407805 */ /* 0x000fe2000001ff00 */
[----:B------:R-:W-:Y:S01]  /*1cb0*/  ISETP.GE.AND P6, PT, R10, c[0x0][0x1fc], PT ;  /* 0x00007f000a007a0c */ /* 0x000fe20003fc6270 */
[----:B------:R-:W-:Y:S01]  /*1cc0*/  CS2R R62, SRZ ;  /* 0x00000000003e7805 */ /* 0x000fe2000001ff00 */
[----:B------:R-:W-:Y:S01]  /*1cd0*/  SHF.R.S32.HI R17, RZ, 0x1f, R15 ;  /* 0x0000001fff117819 */ /* 0x000fe2000001140f */
[----:B------:R-:W-:Y:S01]  /*1ce0*/  CS2R R60, SRZ ;  /* 0x00000000003c7805 */ /* 0x000fe2000001ff00 */
[----:B------:R-:W-:Y:S01]  /*1cf0*/  SHF.R.S32.HI R11, RZ, 0x5, R2 ;  /* 0x00000005ff0b7819 */ /* 0x000fe20000011402 */
[C---:B------:R-:W-:Y:S01]  /*1d00*/  @!P1 IMAD.SHL.U32 R5, R232.reuse, 0x10, RZ ;  /* 0x00000010e8059824 */ /* 0x040fe200078e00ff */
[----:B------:R-:W-:Y:S01]  /*1d10*/  LEA.HI R17, R17, R18, RZ, 0x3 ;  /* 0x0000001211117211 */ /* 0x000fe200078f18ff */
[----:B------:R-:W-:Y:S01]  /*1d20*/  CS2R R58, SRZ ;  /* 0x00000000003a7805 */ /* 0x000fe2000001ff00 */
[----:B------:R-:W-:Y:S01]  /*1d30*/  LOP3.LUT R15, R15, 0x3ffffffc, RZ, 0xc0, !PT ;  /* 0x3ffffffc0f0f7812 */ /* 0x000fe200078ec0ff */
[----:B------:R3:W-:Y:S01]  /*1d40*/  LDGSTS.E.BYPASS.LTC128B.128 [R234+0x14080], [R28.64], !P5 ;  /* 0x140800001cea7fae */ /* 0x0007e2000e901d4e */
[----:B------:R-:W-:Y:S01]  /*1d50*/  ISETP.GE.AND P5, PT, R9, c[0x0][0x1fc], PT ;  /* 0x00007f0009007a0c */ /* 0x000fe20003fa6270 */
[----:B------:R-:W-:Y:S01]  /*1d60*/  IMAD.SHL.U32 R222, R11, 0x100, RZ ;  /* 0x000001000bde7824 */ /* 0x000fe200078e00ff */
[----:B------:R-:W-:Y:S01]  /*1d70*/  LOP3.LUT R17, R17, 0xfffffff8, RZ, 0xc0, !PT ;  /* 0xfffffff811117812 */ /* 0x000fe200078ec0ff */
[----:B------:R2:W-:Y:S01]  /*1d80*/  @!P1 LDGSTS.E.BYPASS.LTC128B.128 [R5+0x21080], [R244.64] ;  /* 0x21080000f4059fae */ /* 0x0005e2000b901d4e */
[----:B------:R-:W-:Y:S01]  /*1d90*/  IMAD.IADD R15, R232, 0x1, -R15 ;  /* 0x00000001e80f7824 */ /* 0x000fe200078e0a0f */
[----:B------:R-:W-:Y:S01]  /*1da0*/  CS2R R56, SRZ ;  /* 0x0000000000387805 */ /* 0x000fe2000001ff00 */
[----:B------:R-:W-:Y:S01]  /*1db0*/  CS2R R54, SRZ ;  /* 0x0000000000367805 */ /* 0x000fe2000001ff00 */
[----:B------:R-:W0:Y:S01]  /*1dc0*/  LDGDEPBAR ;  /* 0x00000000000079af */ /* 0x000e220000000000 */
[----:B------:R-:W-:Y:S01]  /*1dd0*/  IMAD.IADD R17, R18, 0x1, -R17 ;  /* 0x0000000112117824 */ /* 0x000fe200078e0a11 */
[----:B------:R-:W-:Y:S01]  /*1de0*/  LEA.HI R18, R19, R232, RZ, 0x4 ;  /* 0x000000e813127211 */ /* 0x000fe200078f20ff */
[----:B------:R-:W-:Y:S01]  /*1df0*/  CS2R R52, SRZ ;  /* 0x0000000000347805 */ /* 0x000fe2000001ff00 */
[----:B------:R4:W-:Y:S01]  /*1e00*/  LDGSTS.E.BYPASS.LTC128B.128 [R234+0x1b080], [R248.64], !P0 ;  /* 0x1b080000f8ea7fae */ /* 0x0009e2000c101d4e */
[C---:B------:R-:W-:Y:S01]  /*1e10*/  ISETP.LT.OR P0, PT, R14.reuse, 0x1, P6 ;  /* 0x000000010e00780c */ /* 0x040fe20003701670 */
[----:B------:R-:W-:Y:S01]  /*1e20*/  CS2R R50, SRZ ;  /* 0x0000000000327805 */ /* 0x000fe2000001ff00 */
[C---:B------:R-:W-:Y:S01]  /*1e30*/  ISETP.LT.OR P6, PT, R14.reuse, 0x21, P6 ;  /* 0x000000210e00780c */ /* 0x040fe200037c1670 */
[----:B------:R-:W-:Y:S01]  /*1e40*/  CS2R R48, SRZ ;  /* 0x0000000000307805 */ /* 0x000fe2000001ff00 */
[----:B------:R-:W-:Y:S01]  /*1e50*/  SHF.R.S32.HI R19, RZ, 0x4, R18 ;  /* 0x00000004ff137819 */ /* 0x000fe20000011412 */
        /* <DEDUP_REMOVED lines=9> */
[C---:B------:R-:W-:Y:S01]  /*1ef0*/  ISETP.LT.OR P0, PT, R14.reuse, 0x1, P5 ;  /* 0x000000010e00780c */ /* 0x040fe20002f01670 */
[----:B---3--:R-:W-:Y:S01]  /*1f00*/  IMAD.SHL.U32 R29, R17, 0x10, RZ ;  /* 0x00000010111d7824 */ /* 0x008fe200078e00ff */
[----:B------:R-:W-:Y:S01]  /*1f10*/  ISETP.LT.OR P5, PT, R14, 0x21, P5 ;  /* 0x000000210e00780c */ /* 0x000fe20002fa1670 */
[----:B-1----:R-:W-:Y:S01]  /*1f20*/  CS2R R30, SRZ ;  /* 0x00000000001e7805 */ /* 0x002fe2000001ff00 */
[----:B--2---:R-:W-:Y:S01]  /*1f30*/  LEA.HI R5, R12, R11, RZ, 0x2 ;  /* 0x0000000b0c057211 */ /* 0x004fe200078f10ff */
[----:B------:R-:W-:Y:S01]  /*1f40*/  IMAD.SHL.U32 R12, R227, 0x8, RZ ;  /* 0x00000008e30c7824 */ /* 0x000fe200078e00ff */
[----:B------:R-:W-:-:S02]  /*1f50*/  USHF.L.U64.HI UR9, UR8, UR4, UR9 ;  /* 0x0000000408097299 */ /* 0x000fc40008010209 */
[----:B------:R-:W-:Y:S01]  /*1f60*/  LOP3.LUT R0, R5, 0xfffffffc, RZ, 0xc0, !PT ;  /* 0xfffffffc05007812 */ /* 0x000fe200078ec0ff */
[----:B------:R-:W-:Y:S01]  /*1f70*/  USHF.L.U32 UR10, UR8, 0x6, URZ ;  /* 0x00000006080a7899 */ /* 0x000fe2000800063f */
[----:B------:R-:W-:Y:S01]  /*1f80*/  LOP3.LUT R12, R12, 0x8, RZ, 0xc0, !PT ;  /* 0x000000080c0c7812 */ /* 0x000fe200078ec0ff */
[----:B------:R-:W-:Y:S02]  /*1f90*/  UMOV UR4, URZ ;  /* 0x0000003f00047c82 */ /* 0x000fe40008000000 */
[----:B------:R4:W-:Y:S01]  /*1fa0*/  LDGSTS.E.BYPASS.LTC128B.128 [R234+0x1f080], [R248.64+0x100], !P0 ;  /* 0x1f080100f8ea7fae */ /* 0x0009e2000c101d4e */
[----:B------:R-:W-:Y:S01]  /*1fb0*/  IADD3 R22, P0, R248, UR11, RZ ;  /* 0x0000000bf8167c10 */ /* 0x000fe2000ff1e0ff */
[----:B------:R-:W-:Y:S01]  /*1fc0*/  IMAD.IADD R5, R11, 0x1, -R0 ;  /* 0x000000010b057824 */ /* 0x000fe200078e0a00 */
[----:B------:R-:W-:Y:S01]  /*1fd0*/  LEA.HI R0, R18, R19, RZ, 0x1 ;  /* 0x0000001312007211 */ /* 0x000fe200078f08ff */
[----:B------:R-:W-:Y:S01]  /*1fe0*/  UMOV UR11, 0x1 ;  /* 0x00000001000b7882 */ /* 0x000fe20000000000 */
[----:B------:R-:W-:Y:S01]  /*1ff0*/  IADD3.X R23, R249, UR5, RZ, P0, !PT ;  /* 0x00000005f9177c10 */ /* 0x000fe200087fe4ff */
[C---:B------:R-:W-:Y:S01]  /*2000*/  IMAD.SHL.U32 R25, R5.reuse, 0x100, RZ ;  /* 0x0000010005197824 */ /* 0x040fe200078e00ff */
[----:B------:R-:W-:Y:S01]  /*2010*/  ISETP.LT.OR P0, PT, R14, 0x21, P4 ;  /* 0x000000210e00780c */ /* 0x000fe20002701670 */
[C---:B------:R-:W-:Y:S01]  /*2020*/  IMAD.SHL.U32 R237, R5.reuse, 0x10, RZ ;  /* 0x0000001005ed7824 */ /* 0x040fe200078e00ff */
[----:B------:R-:W-:Y:S01]  /*2030*/  LEA.HI R14, R5, R5, RZ, 0x1 ;  /* 0x00000005050e7211 */ /* 0x000fe200078f08ff */
[----:B------:R-:W-:Y:S01]  /*2040*/  USHF.R.S32.HI UR5, URZ, 0x1f, UR6 ;  /* 0x0000001f3f057899 */ /* 0x000fe20008011406 */
[----:B------:R-:W-:-:S02]  /*2050*/  ISETP.NE.AND P4, PT, R16, RZ, PT ;  /* 0x000000ff1000720c */ /* 0x000fc40003f85270 */
[----:B------:R-:W-:Y:S01]  /*2060*/  LOP3.LUT R16, R12, 0x70, R29, 0xf8, !PT ;  /* 0x000000700c107812 */ /* 0x000fe200078ef81d */
[----:B------:R-:W-:Y:S01]  /*2070*/  IMAD.SHL.U32 R14, R14, 0x100, RZ ;  /* 0x000001000e0e7824 */ /* 0x000fe200078e00ff */
[----:B------:R-:W-:Y:S01]  /*2080*/  LOP3.LUT R0, R0, 0xfffffffe, RZ, 0xc0, !PT ;  /* 0xfffffffe00007812 */ /* 0x000fe200078ec0ff */
[----:B------:R-:W-:Y:S01]  /*2090*/  ULEA.HI UR5, UR5, UR6, URZ, 0x6 ;  /* 0x0000000605057291 */ /* 0x000fe2000f8f303f */
[----:B------:R-:W-:Y:S01]  /*20a0*/  LOP3.LUT R16, R16, 0x100, R25, 0xf8, !PT ;  /* 0x0000010010107812 */ /* 0x000fe200078ef819 */
[----:B------:R-:W-:Y:S01]  /*20b0*/  CS2R R28, SRZ ;  /* 0x00000000001c7805 */ /* 0x000fe2000001ff00 */
[----:B------:R-:W-:Y:S01]  /*20c0*/  LOP3.LUT R14, R14, 0x7ffffe00, RZ, 0xc0, !PT ;  /* 0x7ffffe000e0e7812 */ /* 0x000fe200078ec0ff */
[----:B------:R4:W-:Y:S01]  /*20d0*/  LDGSTS.E.BYPASS.LTC128B.128 [R234+0x1c080], [R22.64], !P0 ;  /* 0x1c08000016ea7fae */ /* 0x0009e2000c101d4e */
[----:B------:R-:W-:Y:S01]  /*20e0*/  SHF.R.U32.HI R13, RZ, 0x3, R16 ;  /* 0x00000003ff0d7819 */ /* 0x000fe20000011610 */
[----:B------:R-:W-:Y:S01]  /*20f0*/  IMAD.IADD R0, R19, 0x1, -R0 ;  /* 0x0000000113007824 */ /* 0x000fe200078e0a00 */
[----:B------:R-:W-:Y:S01]  /*2100*/  ISETP.GE.AND P0, PT, R24, c[0x0][0x1fc], PT ;  /* 0x00007f0018007a0c */ /* 0x000fe20003f06270 */
[----:B------:R-:W-:Y:S01]  /*2110*/  IMAD R14, R15, 0x2, R14 ;  /* 0x000000020f0e7824 */ /* 0x000fe200078e020e */
[----:B------:R-:W-:Y:S01]  /*2120*/  LOP3.LUT R13, R16, 0x28, R13, 0x78, !PT ;  /* 0x00000028100d7812 */ /* 0x000fe200078e780d */
[----:B------:R4:W-:Y:S01]  /*2130*/  LDGSTS.E.BYPASS.LTC128B.128 [R234+0x1e080], [R22.64+0x80], !P6 ;  /* 0x1e08008016ea7fae */ /* 0x0009e2000f101d4e */
[----:B------:R-:W-:Y:S01]  /*2140*/  LOP3.LUT R15, R18, 0xfffffff0, RZ, 0xc0, !PT ;  /* 0xfffffff0120f7812 */ /* 0x000fe200078ec0ff */
[----:B------:R-:W-:Y:S01]  /*2150*/  IMAD.SHL.U32 R231, R0, 0x8, RZ ;  /* 0x0000000800e77824 */ /* 0x000fe200078e00ff */
[----:B------:R-:W-:Y:S01]  /*2160*/  LOP3.LUT P6, RZ, R17, 0x1, RZ, 0xc0, !PT ;  /* 0x0000000111ff7812 */ /* 0x000fe200078cc0ff */
[----:B------:R-:W-:Y:S01]  /*2170*/  IMAD.IADD R14, R14, 0x1, R13 ;  /* 0x000000010e0e7824 */ /* 0x000fe200078e020d */
[----:B------:R4:W-:Y:S01]  /*2180*/  LDGSTS.E.BYPASS.LTC128B.128 [R234+0x20080], [R20.64], !P5 ;  /* 0x2008000014ea7fae */ /* 0x0009e2000e901d4e */
[----:B------:R-:W-:Y:S01]  /*2190*/  ISETP.GE.AND P5, PT, R10, c[0x0][0x1fc], PT ;  /* 0x00007f000a007a0c */ /* 0x000fe20003fa6270 */
[----:B------:R-:W-:Y:S01]  /*21a0*/  CS2R R24, SRZ ;  /* 0x0000000000187805 */ /* 0x000fe2000001ff00 */
[----:B------:R-:W-:Y:S01]  /*21b0*/  IMAD.SHL.U32 R236, R14, 0x2, RZ ;  /* 0x000000020eec7824 */ /* 0x000fe200078e00ff */
[----:B------:R-:W-:Y:S01]  /*21c0*/  SEL R13, RZ, 0x1, P0 ;  /* 0x00000001ff0d7807 */ /* 0x000fe20000000000 */
[C---:B------:R-:W-:Y:S01]  /*21d0*/  IMAD.IADD R14, R232.reuse, 0x1, -R15 ;  /* 0x00000001e80e7824 */ /* 0x040fe200078e0a0f */
[----:B------:R-:W-:Y:S01]  /*21e0*/  ISETP.GE.AND P0, PT, R232, 0x10, PT ;  /* 0x00000010e800780c */ /* 0x000fe20003f06270 */
[----:B------:R-:W-:Y:S01]  /*21f0*/  USHF.R.S32.HI UR8, URZ, 0x6, UR5 ;  /* 0x000000063f087899 */ /* 0x000fe20008011405 */
[----:B------:R-:W-:Y:S01]  /*2200*/  IADD3 R15, R236, 0x21480, RZ ;  /* 0x00021480ec0f7810 */ /* 0x000fe20007ffe0ff */
[----:B------:R-:W-:Y:S01]  /*2210*/  IMAD.SHL.U32 R10, R14, 0x10, RZ ;  /* 0x000000100e0a7824 */ /* 0x000fe200078e00ff */
[----:B------:R-:W-:Y:S01]  /*2220*/  IADD3 R233, R236, 0x215a0, RZ ;  /* 0x000215a0ece97810 */ /* 0x000fe20007ffe0ff */
[----:B------:R-:W-:Y:S01]  /*2230*/  UMOV UR5, URZ ;  /* 0x0000003f00057c82 */ /* 0x000fe20008000000 */
[----:B------:R-:W-:-:S02]  /*2240*/  @P6 IADD3 R233, R15, 0xe0, RZ ;  /* 0x000000e00fe96810 */ /* 0x000fc40007ffe0ff */
[----:B------:R-:W-:Y:S01]  /*2250*/  LOP3.LUT R11, R10, 0xf0, RZ, 0xc0, !PT ;  /* 0x000000f00a0b7812 */ /* 0x000fe200078ec0ff */
[----:B------:R-:W-:Y:S01]  /*2260*/  IMAD.SHL.U32 R10, R0, 0x20, RZ ;  /* 0x00000020000a7824 */ /* 0x000fe200078e00ff */
[----:B------:R-:W-:Y:S01]  /*2270*/  ISETP.GE.AND P6, PT, R9, c[0x0][0x1fc], PT ;  /* 0x00007f0009007a0c */ /* 0x000fe20003fc6270 */
[----:B------:R-:W-:Y:S01]  /*2280*/  IMAD R9, R8, c[0x0][0x240], RZ ;  /* 0x0000900008097a24 */ /* 0x000fe200078e02ff */
[C---:B------:R-:W-:Y:S01]  /*2290*/  LOP3.LUT R223, R11.reuse, R12, RZ, 0xfc, !PT ;  /* 0x0000000c0bdf7212 */ /* 0x040fe200078efcff */
[----:B------:R-:W-:Y:S01]  /*22a0*/  @!P0 IMAD.SHL.U32 R15, R232, 0x10, RZ ;  /* 0x00000010e80f8824 */ /* 0x000fe200078e00ff */
[----:B------:R-:W-:Y:S01]  /*22b0*/  LOP3.LUT R222, R11, 0x100, R222, 0xf8, !PT ;  /* 0x000001000bde7812 */ /* 0x000fe200078ef8de */
[----:B------:R-:W-:Y:S01]  /*22c0*/  IMAD R3, R240, c[0x0][0x244], R9 ;  /* 0x00009100f0037a24 */ /* 0x000fe200078e0209 */
[----:B------:R-:W-:Y:S01]  /*22d0*/  LOP3.LUT R11, R2, 0xffffffe0, RZ, 0xc0, !PT ;  /* 0xffffffe0020b7812 */ /* 0x000fe200078ec0ff */
[----:B------:R-:W-:Y:S01]  /*22e0*/  IMAD.SHL.U32 R9, R4, 0x40, RZ ;  /* 0x0000004004097824 */ /* 0x000fe200078e00ff */
[----:B------:R-:W-:Y:S01]  /*22f0*/  SHF.R.S32.HI R17, RZ, 0x1f, R14 ;  /* 0x0000001fff117819 */ /* 0x000fe2000001140e */
[----:B------:R1:W-:Y:S01]  /*2300*/  @!P0 LDGSTS.E.BYPASS.LTC128B.128 [R15+0x21280], [R242.64] ;  /* 0x21280000f20f8fae */ /* 0x0003e2000b901d4e */
[----:B------:R-:W-:Y:S01]  /*2310*/  SEL R2, RZ, 0xffffffff, P5 ;  /* 0xffffffffff027807 */ /* 0x000fe20002800000 */
[----:B------:R-:W-:Y:S01]  /*2320*/  IMAD.IADD R11, R232, 0x1, -R11 ;  /* 0x00000001e80b7824 */ /* 0x000fe200078e0a0b */
[----:B------:R-:W-:Y:S01]  /*2330*/  LEA.HI R8, R17, R14, RZ, 0x3 ;  /* 0x0000000e11087211 */ /* 0x000fe200078f18ff */
[----:B------:R-:W0:Y:S01]  /*2340*/  LDGDEPBAR ;  /* 0x00000000000079af */ /* 0x000e220000000000 */
[----:B------:R-:W-:Y:S01]  /*2350*/  LOP3.LUT R10, R10, 0x20, RZ, 0xc0, !PT ;  /* 0x000000200a0a7812 */ /* 0x000fe200078ec0ff */
[----:B------:R-:W-:Y:S01]  /*2360*/  IMAD.SHL.U32 R2, R2, 0x2, RZ ;  /* 0x0000000202027824 */ /* 0x000fe200078e00ff */
[----:B------:R-:W-:Y:S01]  /*2370*/  SHF.R.S32.HI R16, RZ, 0x1f, R11 ;  /* 0x0000001fff107819 */ /* 0x000fe2000001140b */
[----:B------:R-:W0:Y:S01]  /*2380*/  LDGDEPBAR ;  /* 0x00000000000079af */ /* 0x000e220000000000 */
[----:B------:R-:W-:Y:S01]  /*2390*/  LOP3.LUT P0, RZ, R4, 0x4, RZ, 0xc0, !PT ;  /* 0x0000000404ff7812 */ /* 0x000fe2000780c0ff */
[----:B------:R-:W-:Y:S01]  /*23a0*/  IMAD.WIDE.U32 R240, R240, c[0x0][0x240], R26 ;  /* 0x00009000f0f07a25 */ /* 0x000fe200078e001a */
[----:B------:R-:W-:Y:S01]  /*23b0*/  LEA.HI R16, R16, R11, RZ, 0x2 ;  /* 0x0000000b10107211 */ /* 0x000fe200078f10ff */
[----:B------:R-:W-:Y:S01]  /*23c0*/  CS2R R26, SRZ ;  /* 0x00000000001a7805 */ /* 0x000fe2000001ff00 */
[----:B------:R-:W-:Y:S01]  /*23d0*/  LOP3.LUT R7, R10, 0x18, R7, 0xf8, !PT ;  /* 0x000000180a077812 */ /* 0x000fe200078ef807 */
[----:B------:R-:W-:Y:S01]  /*23e0*/  IMAD.IADD R246, R241, 0x1, R3 ;  /* 0x00000001f1f67824 */ /* 0x000fe200078e0203 */
[----:B------:R-:W-:-:S02]  /*23f0*/  LOP3.LUT R10, R2, 0x2, R13, 0xe2, !PT ;  /* 0x00000002020a7812 */ /* 0x000fc400078ee20d */
[----:B------:R-:W-:Y:S02]  /*2400*/  SEL R2, R226, 0xffffffe0, !P0 ;  /* 0xffffffe0e2027807 */ /* 0x000fe40004000000 */
[----:B------:R-:W-:Y:S02]  /*2410*/  SEL R235, RZ, 0x4, P6 ;  /* 0x00000004ffeb7807 */ /* 0x000fe40003000000 */
[----:B------:R-:W-:Y:S02]  /*2420*/  LOP3.LUT R231, R231, 0x8, RZ, 0xc0, !PT ;  /* 0x00000008e7e77812 */ /* 0x000fe400078ec0ff */
[----:B------:R-:W-:Y:S02]  /*2430*/  LOP3.LUT P5, RZ, R4, 0x2, RZ, 0xc0, !PT ;  /* 0x0000000204ff7812 */ /* 0x000fe400078ac0ff */
[----:B------:R-:W-:Y:S02]  /*2440*/  LOP3.LUT R235, R10, R235, RZ, 0xfc, !PT ;  /* 0x000000eb0aeb7212 */ /* 0x000fe400078efcff */
[----:B-1----:R-:W-:-:S02]  /*2450*/  LOP3.LUT R15, R9, 0x1c0, RZ, 0xc0, !PT ;  /* 0x000001c0090f7812 */ /* 0x002fc400078ec0ff */
[C---:B------:R-:W-:Y:S01]  /*2460*/  LOP3.LUT R9, R8.reuse, 0xfffffff8, RZ, 0xc0, !PT ;  /* 0xfffffff808097812 */ /* 0x040fe200078ec0ff */
[----:B------:R-:W-:Y:S01]  /*2470*/  IMAD.SHL.U32 R8, R8, 0x40, RZ ;  /* 0x0000004008087824 */ /* 0x000fe200078e00ff */
[C---:B------:R-:W-:Y:S02]  /*2480*/  LOP3.LUT R12, R15.reuse, 0x8, R6, 0xf8, !PT ;  /* 0x000000080f0c7812 */ /* 0x040fe400078ef806 */
[----:B------:R-:W-:Y:S01]  /*2490*/  SHF.R.U32.HI R229, RZ, 0x3, R15 ;  /* 0x00000003ffe57819 */ /* 0x000fe2000001160f */
[----:B------:R-:W-:Y:S01]  /*24a0*/  IMAD.IADD R9, R14, 0x1, -R9 ;  /* 0x000000010e097824 */ /* 0x000fe200078e0a09 */
[----:B------:R-:W-:Y:S02]  /*24b0*/  LOP3.LUT R15, R15, 0x30, R237, 0xf8, !PT ;  /* 0x000000300f0f7812 */ /* 0x000fe400078ef8ed */
[C---:B------:R-:W-:Y:S02]  /*24c0*/  LEA.HI.SX32 R237, R16.reuse, R237, 0x1e ;  /* 0x000000ed10ed7211 */ /* 0x040fe400078ff2ff */
[----:B------:R-:W-:-:S02]  /*24d0*/  LOP3.LUT R16, R16, 0xfffffffc, RZ, 0xc0, !PT ;  /* 0xfffffffc10107812 */ /* 0x000fc400078ec0ff */
[C---:B------:R-:W-:Y:S02]  /*24e0*/  LOP3.LUT P6, RZ, R9.reuse, 0x4, RZ, 0xc0, !PT ;  /* 0x0000000409ff7812 */ /* 0x040fe400078cc0ff */
[----:B------:R-:W-:Y:S01]  /*24f0*/  LOP3.LUT P0, RZ, R9, 0x2, RZ, 0xc0, !PT ;  /* 0x0000000209ff7812 */ /* 0x000fe2000780c0ff */
[----:B------:R-:W-:Y:S01]  /*2500*/  IMAD.IADD R11, R11, 0x1, -R16 ;  /* 0x000000010b0b7824 */ /* 0x000fe200078e0a10 */
[----:B------:R-:W-:Y:S01]  /*2510*/  LOP3.LUT R6, R15, 0x8, R6, 0xf8, !PT ;  /* 0x000000080f067812 */ /* 0x000fe200078ef806 */
[----:B------:R-:W-:Y:S01]  /*2520*/  IMAD.SHL.U32 R9, R9, 0x40, RZ ;  /* 0x0000004009097824 */ /* 0x000fe200078e00ff */
[-C--:B------:R-:W-:Y:S01]  /*2530*/  LOP3.LUT R12, R12, R229.reuse, RZ, 0x3c, !PT ;  /* 0x000000e50c0c7212 */ /* 0x080fe200078e3cff */
[----:B------:R-:W-:Y:S01]  /*2540*/  IMAD R230, R11, -0x2, R230 ;  /* 0xfffffffe0be67824 */ /* 0x000fe200078e02e6 */
[----:B------:R-:W-:Y:S02]  /*2550*/  SHF.R.U32.HI R11, RZ, 0x3, R222 ;  /* 0x00000003ff0b7819 */ /* 0x000fe400000116de */
[----:B------:R-:W-:Y:S01]  /*2560*/  LOP3.LUT R229, R6, R229, RZ, 0x3c, !PT ;  /* 0x000000e506e57212 */ /* 0x000fe200078e3cff */
[----:B------:R-:W-:Y:S01]  /*2570*/  IMAD R227, R227, 0x200, R12 ;  /* 0x00000200e3e37824 */ /* 0x000fe200078e020c */
[----:B------:R-:W-:-:S02]  /*2580*/  LOP3.LUT R6, R9, 0x1c0, RZ, 0xc0, !PT ;  /* 0x000001c009067812 */ /* 0x000fc400078ec0ff */
[----:B------:R-:W-:Y:S01]  /*2590*/  LOP3.LUT R11, R11, 0x38, RZ, 0xc0, !PT ;  /* 0x000000380b0b7812 */ /* 0x000fe200078ec0ff */
[----:B------:R-:W-:Y:S01]  /*25a0*/  IMAD R229, R0, 0x200, R229 ;  /* 0x0000020000e57824 */ /* 0x000fe200078e02e5 */
[----:B------:R-:W-:Y:S01]  /*25b0*/  LOP3.LUT R8, R8, 0xfffffe00, RZ, 0xc0, !PT ;  /* 0xfffffe0008087812 */ /* 0x000fe200078ec0ff */
[----:B------:R-:W-:Y:S01]  /*25c0*/  IMAD.SHL.U32 R227, R227, 0x2, RZ ;  /* 0x00000002e3e37824 */ /* 0x000fe200078e00ff */
[----:B------:R-:W-:Y:S02]  /*25d0*/  SHF.R.U32.HI R9, RZ, 0x3, R6 ;  /* 0x00000003ff097819 */ /* 0x000fe40000011606 */
[--C-:B------:R-:W-:Y:S01]  /*25e0*/  LOP3.LUT R222, R11, R222, R231.reuse, 0x1e, !PT ;  /* 0x000000de0bde7212 */ /* 0x100fe200078e1ee7 */
[----:B------:R-:W-:Y:S01]  /*25f0*/  IMAD R0, R5, 0x400, R8 ;  /* 0x0000040005007824 */ /* 0x000fe200078e0208 */
[----:B------:R-:W-:Y:S01]  /*2600*/  LOP3.LUT R231, R9, R6, R231, 0x1e, !PT ;  /* 0x0000000609e77212 */ /* 0x000fe200078e1ee7 */
[----:B------:R-:W-:Y:S01]  /*2610*/  IMAD R218, R2, 0x2, R227 ;  /* 0x0000000202da7824 */ /* 0x000fe200078e02e3 */
[----:B------:R-:W-:-:S02]  /*2620*/  SEL R4, R228, 0xfffffff0, !P5 ;  /* 0xfffffff0e4047807 */ /* 0x000fc40006800000 */
[----:B------:R-:W-:Y:S01]  /*2630*/  LOP3.LUT P5, RZ, R14, 0x2, RZ, 0xc0, !PT ;  /* 0x000000020eff7812 */ /* 0x000fe200078ac0ff */
[----:B------:R-:W-:Y:S01]  /*2640*/  IMAD.IADD R231, R0, 0x1, R231 ;  /* 0x0000000100e77824 */ /* 0x000fe200078e02e7 */
[----:B------:R-:W-:Y:S01]  /*2650*/  SEL R228, R228, 0xfffffff0, !P0 ;  /* 0xfffffff0e4e47807 */ /* 0x000fe20004000000 */
[----:B------:R-:W-:Y:S01]  /*2660*/  IMAD.SHL.U32 R14, R14, 0x2, RZ ;  /* 0x000000020e0e7824 */ /* 0x000fe200078e00ff */
[----:B------:R-:W-:Y:S01]  /*2670*/  LOP3.LUT R7, R9, R7, R6, 0x1e, !PT ;  /* 0x0000000709077212 */ /* 0x000fe200078e1e06 */
[----:B------:R-:W-:Y:S01]  /*2680*/  IMAD.SHL.U32 R225, R231, 0x2, RZ ;  /* 0x00000002e7e17824 */ /* 0x000fe200078e00ff */
[----:B------:R-:W-:Y:S01]  /*2690*/  SEL R226, R226, 0xffffffe0, !P6 ;  /* 0xffffffe0e2e27807 */ /* 0x000fe20007000000 */
[----:B------:R-:W-:Y:S01]  /*26a0*/  IMAD.MOV.U32 R0, RZ, RZ, 0x120 ;  /* 0x00000120ff007424 */ /* 0x000fe200078e00ff */
[----:B------:R-:W-:Y:S01]  /*26b0*/  LOP3.LUT R223, R223, 0x18, R14, 0x78, !PT ;  /* 0x00000018dfdf7812 */ /* 0x000fe200078e780e */
[----:B------:R-:W-:Y:S01]  /*26c0*/  IMAD R219, R4, 0x2, R227 ;  /* 0x0000000204db7824 */ /* 0x000fe200078e02e3 */
[----:B------:R-:W-:Y:S01]  /*26d0*/  IADD3 R3, R225, 0x1b080, RZ ;  /* 0x0001b080e1037810 */ /* 0x000fe20007ffe0ff */
[----:B------:R-:W-:Y:S01]  /*26e0*/  IMAD.SHL.U32 R216, R228, 0x2, RZ ;  /* 0x00000002e4d87824 */ /* 0x000fe200078e00ff */
[----:B------:R-:W-:Y:S01]  /*26f0*/  SEL R0, R0, 0xe0, !P5 ;  /* 0x000000e000007807 */ /* 0x000fe20006800000 */
[----:B------:R-:W-:Y:S01]  /*2700*/  IMAD.SHL.U32 R223, R223, 0x2, RZ ;  /* 0x00000002dfdf7824 */ /* 0x000fe200078e00ff */
[----:B------:R-:W-:Y:S01]  /*2710*/  LOP3.LUT R221, R7, R8, RZ, 0xfc, !PT ;  /* 0x0000000807dd7212 */ /* 0x000fe200078efcff */
[----:B------:R-:W-:Y:S01]  /*2720*/  IMAD R224, R226, 0x2, R3 ;  /* 0x00000002e2e07824 */ /* 0x000fe200078e0203 */
[----:B------:R-:W-:Y:S01]  /*2730*/  LEA R222, R222, 0x23c80, 0x1 ;  /* 0x00023c80dede7811 */ /* 0x000fe200078e08ff */
[----:B------:R-:W-:Y:S01]  /*2740*/  IMAD R0, R0, 0x2, R223 ;  /* 0x0000000200007824 */ /* 0x000fe200078e02df */
[----:B------:R-:W-:Y:S01]  /*2750*/  LEA R221, R221, 0x80, 0x1 ;  /* 0x00000080dddd7811 */ /* 0x000fe200078e08ff */
[----:B------:R-:W-:-:S02]  /*2760*/  IMAD R217, R2, 0x2, R219 ;  /* 0x0000000202d97824 */ /* 0x000fc400078e02db */
[----:B------:R-:W-:Y:S02]  /*2770*/  IMAD.IADD R226, R231, 0x1, R226 ;  /* 0x00000001e7e27824 */ /* 0x000fe400078e02e2 */
[----:B------:R-:W-:Y:S02]  /*2780*/  IMAD.IADD R216, R225, 0x1, R216 ;  /* 0x00000001e1d87824 */ /* 0x000fe400078e02d8 */
[----:B----4-:R-:W-:Y:S02]  /*2790*/  IMAD.IADD R220, R231, 0x1, R228 ;  /* 0x00000001e7dc7824 */ /* 0x010fe400078e02e4 */
.L_x_722:
        /* <DEDUP_REMOVED lines=186> */
[----:B------:R5:W1:Y:S01]  /*3340*/  MUFU.TANH R192, R194 ;  /* 0x000000c200c07308 */ /* 0x000a620000002400 */
        /* <DEDUP_REMOVED lines=8> */
[----:B------:R-:W-:Y:S08]  /*33d0*/  FMUL.FTZ R197, R23, c[0x0][0x2b4] ;  /* 0x0000ad0017c57a20 */ /* 0x000ff00000410000 */
[----:B------:R-:W1:Y:S01]  /*33e0*/  MUFU.TANH R184, R184 ;  /* 0x000000b800b87308 */ /* 0x000e620000002400 */
[----:B-----5:R-:W-:Y:S09]  /*33f0*/  FMUL.FTZ R194, R20, c[0x0][0x2b4] ;  /* 0x0000ad0014c27a20 */ /* 0x020ff20000410000 */
        /* <DEDUP_REMOVED lines=13> */
[----:B--234-:R-:W-:Y:S01]  /*34d0*/  IADD3 R6, R234, 0xf080, RZ ;  /* 0x0000f080ea067810 */ /* 0x01cfe20007ffe0ff */
[----:B------:R-:W-:Y:S01]  /*34e0*/  USHF.R.S32.HI UR13, URZ, 0x1f, UR16 ;  /* 0x0000001f3f0d7899 */ /* 0x000fe20008011410 */
[----:B------:R-:W-:Y:S01]  /*34f0*/  IMAD.U32 R8, RZ, RZ, UR10 ;  /* 0x0000000aff087e24 */ /* 0x000fe2000f8e00ff */
[----:B------:R-:W-:Y:S02]  /*3500*/  ULDC.64 UR6, c[0x0][0x178] ;  /* 0x00005e0000067ab9 */ /* 0x000fe40000000a00 */
[----:B------:R-:W-:Y:S02]  /*3510*/  UIMAD UR13, UR13, UR6, URZ ;  /* 0x000000060d0d72a4 */ /* 0x000fe4000f8e023f */
[----:B------:R-:W-:Y:S02]  /*3520*/  UIMAD.WIDE.U32 UR18, UR16, UR6, URZ ;  /* 0x00000006101272a5 */ /* 0x000fe4000f8e003f */
[----:B------:R-:W-:Y:S02]  /*3530*/  UIMAD UR13, UR16, UR7, UR13 ;  /* 0x00000007100d72a4 */ /* 0x000fe4000f8e020d */
[----:B------:R-:W-:Y:S02]  /*3540*/  UIMAD UR16, UR16, -0x40, UR12 ;  /* 0xffffffc0101078a4 */ /* 0x000fe4000f8e020c */
[----:B------:R-:W-:Y:S01]  /*3550*/  UIADD3 UR13, UR19, UR13, URZ ;  /* 0x0000000d130d7290 */ /* 0x000fe2000fffe03f */
[----:B------:R-:W-:Y:S02]  /*3560*/  IMAD.U32 R11, RZ, RZ, UR18 ;  /* 0x00000012ff0b7e24 */ /* 0x000fe4000f8e00ff */
[----:B------:R-:W-:Y:S01]  /*3570*/  IMAD.U32 R4, RZ, RZ, UR18 ;  /* 0x00000012ff047e24 */ /* 0x000fe2000f8e00ff */
[----:B------:R-:W-:Y:S02]  /*3580*/  IADD3 R5, -R238, UR16, RZ ;  /* 0x00000010ee057c10 */ /* 0x000fe4000fffe1ff */
[----:B------:R-:W-:Y:S01]  /*3590*/  LEA R10, P0, R11, R250, 0x7 ;  /* 0x000000fa0b0a7211 */ /* 0x000fe200078038ff */
[----:B------:R-:W-:Y:S03]  /*35a0*/  IMAD.U32 R7, RZ, RZ, UR13 ;  /* 0x0000000dff077e24 */ /* 0x000fe6000f8e00ff */
[----:B------:R-:W-:Y:S02]  /*35b0*/  IADD3 R8, P6, P5, R8, 0x80, R10 ;  /* 0x0000008008087810 */ /* 0x000fe40007dde00a */
[----:B------:R-:W-:Y:S01]  /*35c0*/  LEA.HI.X R11, R4, R251, R7, 0x7, P0 ;  /* 0x000000fb040b7211 */ /* 0x000fe200000f3c07 */
[----:B------:R-:W-:Y:S01]  /*35d0*/  IMAD.U32 R7, RZ, RZ, UR11 ;  /* 0x0000000bff077e24 */ /* 0x000fe2000f8e00ff */
[----:B------:R-:W-:Y:S01]  /*35e0*/  ISETP.LT.OR P0, PT, R5, 0x1, !P4 ;  /* 0x000000010500780c */ /* 0x000fe20006701670 */
[----:B------:R-:W-:Y:S01]  /*35f0*/  IMAD.U32 R4, RZ, RZ, UR10 ;  /* 0x0000000aff047e24 */ /* 0x000fe2000f8e00ff */
[--C-:B------:R-:W-:Y:S01]  /*3600*/  IADD3.X R9, RZ, UR9, R11.reuse, P6, P5 ;  /* 0x00000009ff097c10 */ /* 0x100fe2000b7ea40b */
[----:B------:R-:W-:Y:S01]  /*3610*/  IMAD R6, R7, 0x6000, R6 ;  /* 0x0000600007067824 */ /* 0x000fe200078e0206 */
[C---:B------:R-:W-:Y:S01]  /*3620*/  ISETP.LT.OR P5, PT, R5.reuse, 0x1, !P3 ;  /* 0x000000010500780c */ /* 0x040fe20005fa1670 */
[----:B------:R-:W-:Y:S01]  /*3630*/  IMAD.SHL.U32 R7, R232, 0x4, RZ ;  /* 0x00000004e8077824 */ /* 0x000fe200078e00ff */
[C---:B------:R-:W-:Y:S07]  /*3640*/  ISETP.LT.OR P6, PT, R5.reuse, 0x1, !P2 ;  /* 0x000000010500780c */ /* 0x040fee00057c1670 */
[----:B------:R-:W-:Y:S01]  /*3650*/  @!PT LDS RZ, [RZ] ;  /* 0x00000000fffff984 */ /* 0x000fe20000000800 */
[----:B------:R-:W-:Y:S01]  /*3660*/  @!PT LDS RZ, [RZ] ;  /* 0x00000000fffff984 */ /* 0x000fe20000000800 */
[----:B------:R-:W-:Y:S01]  /*3670*/  @!PT LDS RZ, [RZ] ;  /* 0x00000000fffff984 */ /* 0x000fe20000000800 */
[----:B------:R2:W-:Y:S04]  /*3680*/  LDGSTS.E.BYPASS.LTC128B.128 [R6], [R10.64], !P0 ;  /* 0x000000000a067fae */ /* 0x0005e8000c101d4e */
[----:B------:R2:W-:Y:S01]  /*3690*/  LDGSTS.E.BYPASS.LTC128B.128 [R6+0x2000], [R10.64+0x80], !P5 ;  /* 0x020000800a067fae */ /* 0x0005e2000e901d4e */
[----:B------:R-:W-:Y:S01]  /*36a0*/  IADD3 R12, P5, P0, R4, 0x100, R10 ;  /* 0x00000100040c7810 */ /* 0x000fe200078be00a */
[----:B------:R-:W-:Y:S02]  /*36b0*/  IMAD.U32 R4, RZ, RZ, UR11 ;  /* 0x0000000bff047e24 */ /* 0x000fe4000f8e00ff */
[----:B------:R2:W-:Y:S01]  /*36c0*/  LDGSTS.E.BYPASS.LTC128B.128 [R6+0x4000], [R10.64+0x100], !P6 ;  /* 0x040001000a067fae */ /* 0x0005e2000f101d4e */
[----:B------:R-:W-:Y:S01]  /*36d0*/  IADD3.X R13, RZ, UR9, R11, P5, P0 ;  /* 0x00000009ff0d7c10 */ /* 0x000fe2000afe040b */
[----:B------:R-:W-:Y:S01]  /*36e0*/  @!P1 IMAD R4, R4, 0x40, R7 ;  /* 0x0000004004049824 */ /* 0x000fe200078e0207 */
[C---:B------:R-:W-:Y:S02]  /*36f0*/  ISETP.LT.OR P5, PT, R5.reuse, 0x21, !P4 ;  /* 0x000000210500780c */ /* 0x040fe400067a1670 */
[----:B------:R-:W-:Y:S02]  /*3700*/  IADD3 R14, P6, R10, UR10, RZ ;  /* 0x0000000a0a0e7c10 */ /* 0x000fe4000ffde0ff */
[----:B------:R-:W-:Y:S02]  /*3710*/  ISETP.LT.OR P0, PT, R5, 0x21, !P3 ;  /* 0x000000210500780c */ /* 0x000fe40005f01670 */
[----:B------:R-:W-:Y:S02]  /*3720*/  IADD3.X R15, R11, UR9, RZ, P6, !PT ;  /* 0x000000090b0f7c10 */ /* 0x000fe4000b7fe4ff */
[----:B------:R-:W-:Y:S01]  /*3730*/  ISETP.LT.OR P6, PT, R5, 0x21, !P2 ;  /* 0x000000210500780c */ /* 0x000fe200057c1670 */
[----:B------:R-:W-:Y:S04]  /*3740*/  IMAD.U32 R5, RZ, RZ, UR5 ;  /* 0x00000005ff057e24 */ /* 0x000fe8000f8e00ff */
[----:B------:R3:W-:Y:S01]  /*3750*/  LDGSTS.E.BYPASS.LTC128B.128 [R6+0x1000], [R14.64], !P5 ;  /* 0x010000000e067fae */ /* 0x0007e2000e901d4e */
[----:B------:R-:W-:Y:S03]  /*3760*/  @!P1 LEA R5, R5, 0x40, 0x6 ;  /* 0x0000004005059811 */ /* 0x000fe600078e30ff */
[----:B------:R3:W-:Y:S02]  /*3770*/  LDGSTS.E.BYPASS.LTC128B.128 [R6+0x3000], [R8.64], !P0 ;  /* 0x0300000008067fae */ /* 0x0007e4000c101d4e */
[----:B------:R-:W-:Y:S02]  /*3780*/  @!P1 IMAD.WIDE R16, R5, 0x4, R244 ;  /* 0x0000000405109825 */ /* 0x000fe400078e02f4 */
[----:B------:R3:W-:Y:S02]  /*3790*/  LDGSTS.E.BYPASS.LTC128B.128 [R6+0x5000], [R12.64], !P6 ;  /* 0x050000000c067fae */ /* 0x0007e4000f101d4e */
[----:B--2---:R-:W-:Y:S05]  /*37a0*/  @!P1 IMAD.SHL.U32 R10, R4, 0x4, RZ ;  /* 0x00000004040a9824 */ /* 0x004fea00078e00ff */
[----:B------:R3:W-:Y:S02]  /*37b0*/  @!P1 LDGSTS.E.BYPASS.LTC128B.128 [R10+0x21080], [R16.64] ;  /* 0x21080000100a9fae */ /* 0x0007e4000b901d4e */
.L_x_720:
[C---:B-1234-:R-:W-:Y:S01]  /*37c0*/  HMMA.16816.F32.BF16 R4, R84.reuse, R2, RZ ;  /* 0x000000025404723c */ /* 0x05efe200000418ff */
[----:B------:R-:W-:Y:S01]  /*37d0*/  LDSM.16.M88.2 R2, [R218+0x7880] ;  /* 0x00788000da02783b */ /* 0x000fe20000000100 */
[----:B------:R-:W-:Y:S01]  /*37e0*/  UIADD3 UR13, UR5, 0x1, URZ ;  /* 0x00000001050d7890 */ /* 0x000fe2000fffe03f */
[C---:B------:R-:W-:Y:S02]  /*37f0*/  ISETP.GT.AND P6, PT, R230.reuse, 0x1, PT ;  /* 0x00000001e600780c */ /* 0x040fe40003fc4270 */
[----:B------:R-:W0:Y:S01]  /*3800*/  LDGDEPBAR ;  /* 0x00000000000079af */ /* 0x000e220000000000 */
[C---:B------:R-:W-:Y:S02]  /*3810*/  ISETP.GT.AND P5, PT, R230.reuse, 0x10, PT ;  /* 0x00000010e600780c */ /* 0x040fe40003fa4270 */
[C---:B------:R-:W-:Y:S01]  /*3820*/  HMMA.16816.F32.BF16 R8, R84.reuse, R88, RZ ;  /* 0x000000585408723c */ /* 0x040fe200000418ff */
[C---:B------:R-:W-:Y:S02]  /*3830*/  FSEL R175, R181.reuse, -INF , P6 ;  /* 0xff800000b5af7808 */ /* 0x040fe40003000000 */
[----:B------:R-:W-:Y:S01]  /*3840*/  ISETP.GT.AND P0, PT, R230, RZ, PT ;  /* 0x000000ffe600720c */ /* 0x000fe20003f04270 */
[----:B------:R-:W-:Y:S01]  /*3850*/  FFMA.FTZ R181, -R181, R181, 1 ;  /* 0x3f800000b5b57423 */ /* 0x000fe200000101b5 */
[C---:B------:R-:W-:Y:S01]  /*3860*/  FSEL R177, R184.reuse, -INF , P5 ;  /* 0xff800000b8b17808 */ /* 0x040fe20002800000 */
[----:B------:R-:W-:Y:S01]  /*3870*/  FFMA.FTZ R184, -R184, R184, 1 ;  /* 0x3f800000b8b87423 */ /* 0x000fe200000101b8 */
[C---:B------:R-:W-:Y:S01]  /*3880*/  FSEL R173, R180.reuse, -INF , P0 ;  /* 0xff800000b4ad7808 */ /* 0x040fe20000000000 */
[C---:B------:R-:W-:Y:S01]  /*3890*/  HMMA.16816.F32.BF16 R12, R84.reuse, R90, RZ ;  /* 0x0000005a540c723c */ /* 0x040fe200000418ff */
[----:B------:R-:W1:Y:S03]  /*38a0*/  LDSM.16.M88.4 R88, [R224] ;  /* 0x00000000e058783b */ /* 0x000e660000000200 */
[----:B------:R-:W-:Y:S04]  /*38b0*/  FFMA.FTZ R180, -R180, R180, 1 ;  /* 0x3f800000b4b47423 */ /* 0x000fe800000101b4 */
[C---:B------:R-:W-:Y:S01]  /*38c0*/  HMMA.16816.F32.BF16 R16, R84.reuse, R92, RZ ;  /* 0x0000005c5410723c */ /* 0x040fe200000418ff */
[----:B------:R-:W-:Y:S07]  /*38d0*/  LDSM.16.M88.2 R92, [R218+0x9080] ;  /* 0x00908000da5c783b */ /* 0x000fee0000000100 */
[----:B------:R-:W-:Y:S01]  /*38e0*/  HMMA.16816.F32.BF16 R20, R84, R94, RZ ;  /* 0x0000005e5414723c */ /* 0x000fe200000418ff */
[----:B------:R-:W2:Y:S04]  /*38f0*/  LDSM.16.M88.2 R84, [R218+0x8080] ;  /* 0x00808000da54783b */ /* 0x000ea80000000100 */
[----:B------:R-:W3:Y:S03]  /*3900*/  LDSM.16.M88.2 R86, [R218+0x8880] ;  /* 0x00888000da56783b */ /* 0x000ee60000000100 */
[C---:B------:R-:W-:Y:S01]  /*3910*/  HMMA.16816.F32.BF16 R4, R96.reuse, R100, R4 ;  /* 0x000000646004723c */ /* 0x040fe20000041804 */
[----:B------:R-:W4:Y:S06]  /*3920*/  LDSM.16.M88.2 R94, [R218+0x9880] ;  /* 0x00988000da5e783b */ /* 0x000f2c0000000100 */
[----:B------:R-:W-:Y:S01]  /*3930*/  SHF.L.U32 R101, R228, 0x1, RZ ;  /* 0x00000001e4657819 */ /* 0x000fe200000006ff */
        /* <DEDUP_REMOVED lines=11> */
[----:B------:R-:W2:Y:S04]  /*39f0*/  LDSM.16.M88.2 R2, [R217+0x8080] ;  /* 0x00808000d902783b */ /* 0x000ea80000000100 */
[----:B------:R-:W5:Y:S03]  /*3a00*/  LDSM.16.M88.2 R84, [R217+0x8880] ;  /* 0x00888000d954783b */ /* 0x000f660000000100 */
[C---:B---3--:R-:W-:Y:S01]  /*3a10*/  HMMA.16816.F32.BF16 R12, R88.reuse, R86, R12 ;  /* 0x00000056580c723c */ /* 0x048fe2000004180c */
[----:B------:R-:W3:Y:S07]  /*3a20*/  LDSM.16.M88.2 R86, [R217+0x9080] ;  /* 0x00908000d956783b */ /* 0x000eee0000000100 */
[C---:B------:R-:W-:Y:S01]  /*3a30*/  HMMA.16816.F32.BF16 R16, R88.reuse, R92, R16 ;  /* 0x0000005c5810723c */ /* 0x040fe20000041810 */
[----:B------:R-:W3:Y:S07]  /*3a40*/  LDSM.16.M88.2 R92, [R217+0x9880] ;  /* 0x00988000d95c783b */ /* 0x000eee0000000100 */
[----:B----4-:R-:W-:Y:S01]  /*3a50*/  HMMA.16816.F32.BF16 R20, R88, R94, R20 ;  /* 0x0000005e5814723c */ /* 0x010fe20000041814 */
[----:B------:R-:W-:Y:S04]  /*3a60*/  LDSM.16.M88.2 R94, [R227+0xa080] ;  /* 0x00a08000e35e783b */ /* 0x000fe80000000100 */
[----:B------:R-:W4:Y:S03]  /*3a70*/  LDSM.16.M88.4 R88, [R225+0x1d080] ;  /* 0x01d08000e158783b */ /* 0x000f260000000200 */
[C---:B-1----:R-:W-:Y:S01]  /*3a80*/  HMMA.16816.F32.BF16 R4, R96.reuse, R100, R4 ;  /* 0x000000646004723c */ /* 0x042fe20000041804 */
[----:B------:R-:W1:Y:S07]  /*3a90*/  LDSM.16.M88.2 R100, [R227+0xa880] ;  /* 0x00a88000e364783b */ /* 0x000e6e0000000100 */
[C---:B--2---:R-:W-:Y:S01]  /*3aa0*/  HMMA.16816.F32.BF16 R8, R96.reuse, R2, R8 ;  /* 0x000000026008723c */ /* 0x044fe20000041808 */
[----:B------:R-:W2:Y:S07]  /*3ab0*/  LDSM.16.M88.2 R2, [R227+0xb080] ;  /* 0x00b08000e302783b */ /* 0x000eae0000000100 */
[C---:B-----5:R-:W-:Y:S01]  /*3ac0*/  HMMA.16816.F32.BF16 R12, R96.reuse, R84, R12 ;  /* 0x00000054600c723c */ /* 0x060fe2000004180c */
[----:B------:R-:W5:Y:S07]  /*3ad0*/  LDSM.16.M88.2 R84, [R227+0xb880] ;  /* 0x00b88000e354783b */ /* 0x000f6e0000000100 */
[C---:B---3--:R-:W-:Y:S01]  /*3ae0*/  HMMA.16816.F32.BF16 R16, R96.reuse, R86, R16 ;  /* 0x000000566010723c */ /* 0x048fe20000041810 */
[----:B------:R-:W3:Y:S07]  /*3af0*/  LDSM.16.M88.2 R86, [R227+0xc080] ;  /* 0x00c08000e356783b */ /* 0x000eee0000000100 */
[----:B------:R-:W-:Y:S01]  /*3b00*/  HMMA.16816.F32.BF16 R20, R96, R92, R20 ;  /* 0x0000005c6014723c */ /* 0x000fe20000041814 */
[----:B------:R-:W-:Y:S04]  /*3b10*/  LDSM.16.M88.2 R92, [R219+0xa080] ;  /* 0x00a08000db5c783b */ /* 0x000fe80000000100 */
[----:B------:R-:W3:Y:S03]  /*3b20*/  LDSM.16.M88.4 R96, [R216+0x1d080] ;  /* 0x01d08000d860783b */ /* 0x000ee60000000200 */
[C---:B----4-:R-:W-:Y:S01]  /*3b30*/  HMMA.16816.F32.BF16 R4, R88.reuse, R94, R4 ;  /* 0x0000005e5804723c */ /* 0x050fe20000041804 */
[----:B------:R-:W4:Y:S07]  /*3b40*/  LDSM.16.M88.2 R94, [R219+0xa880] ;  /* 0x00a88000db5e783b */ /* 0x000f2e0000000100 */
[C---:B-1----:R-:W-:Y:S01]  /*3b50*/  HMMA.16816.F32.BF16 R8, R88.reuse, R100, R8 ;  /* 0x000000645808723c */ /* 0x042fe20000041808 */
[----:B------:R-:W1:Y:S07]  /*3b60*/  LDSM.16.M88.2 R100, [R219+0xb080] ;  /* 0x00b08000db64783b */ /* 0x000e6e0000000100 */
[C---:B--2---:R-:W-:Y:S01]  /*3b70*/  HMMA.16816.F32.BF16 R12, R88.reuse, R2, R12 ;  /* 0x00000002580c723c */ /* 0x044fe2000004180c */
[----:B------:R-:W2:Y:S07]  /*3b80*/  LDSM.16.M88.2 R2, [R219+0xb880] ;  /* 0x00b88000db02783b */ /* 0x000eae0000000100 */
[C---:B-----5:R-:W-:Y:S01]  /*3b90*/  HMMA.16816.F32.BF16 R16, R88.reuse, R84, R16 ;  /* 0x000000545810723c */ /* 0x060fe20000041810 */
[----:B------:R-:W5:Y:S07]  /*3ba0*/  LDSM.16.M88.2 R84, [R219+0xc080] ;  /* 0x00c08000db54783b */ /* 0x000f6e0000000100 */
[----:B---3--:R-:W-:Y:S01]  /*3bb0*/  HMMA.16816.F32.BF16 R20, R88, R86, R20 ;  /* 0x000000565814723c */ /* 0x008fe20000041814 */
[----:B------:R-:W-:Y:S04]  /*3bc0*/  LDSM.16.M88.2 R86, [R218+0xa080] ;  /* 0x00a08000da56783b */ /* 0x000fe80000000100 */
[----:B------:R-:W3:Y:S03]  /*3bd0*/  LDSM.16.M88.4 R88, [R224+0x2000] ;  /* 0x00200000e058783b */ /* 0x000ee60000000200 */
[C---:B------:R-:W-:Y:S01]  /*3be0*/  HMMA.16816.F32.BF16 R4, R96.reuse, R92, R4 ;  /* 0x0000005c6004723c */ /* 0x040fe20000041804 */
[----:B------:R-:W3:Y:S07]  /*3bf0*/  LDSM.16.M88.2 R92, [R218+0xa880] ;  /* 0x00a88000da5c783b */ /* 0x000eee0000000100 */
[C---:B----4-:R-:W-:Y:S01]  /*3c00*/  HMMA.16816.F32.BF16 R8, R96.reuse, R94, R8 ;  /* 0x0000005e6008723c */ /* 0x050fe20000041808 */
[----:B------:R-:W4:Y:S07]  /*3c10*/  LDSM.16.M88.2 R94, [R218+0xb080] ;  /* 0x00b08000da5e783b */ /* 0x000f2e0000000100 */
[C---:B-1----:R-:W-:Y:S01]  /*3c20*/  HMMA.16816.F32.BF16 R12, R96.reuse, R100, R12 ;  /* 0x00000064600c723c */ /* 0x042fe2000004180c */
[----:B------:R-:W1:Y:S07]  /*3c30*/  LDSM.16.M88.2 R100, [R218+0xb880] ;  /* 0x00b88000da64783b */ /* 0x000e6e0000000100 */
[C---:B--2---:R-:W-:Y:S01]  /*3c40*/  HMMA.16816.F32.BF16 R16, R96.reuse, R2, R16 ;  /* 0x000000026010723c */ /* 0x044fe20000041810 */
[----:B------:R-:W2:Y:S07]  /*3c50*/  LDSM.16.M88.2 R2, [R218+0xc080] ;  /* 0x00c08000da02783b */ /* 0x000eae0000000100 */
[----:B-----5:R-:W-:Y:S01]  /*3c60*/  HMMA.16816.F32.BF16 R20, R96, R84, R20 ;  /* 0x000000546014723c */ /* 0x020fe20000041814 */
[----:B------:R-:W-:Y:S04]  /*3c70*/  LDSM.16.M88.2 R84, [R217+0xa080] ;  /* 0x00a08000d954783b */ /* 0x000fe80000000100 */
[----:B------:R-:W5:Y:S03]  /*3c80*/  LDSM.16.M88.4 R96, [R108+0x2000] ;  /* 0x002000006c60783b */ /* 0x000f660000000200 */
[C---:B---3--:R-:W-:Y:S01]  /*3c90*/  HMMA.16816.F32.BF16 R4, R88.reuse, R86, R4 ;  /* 0x000000565804723c */ /* 0x048fe20000041804 */
[----:B------:R-:W3:Y:S07]  /*3ca0*/  LDSM.16.M88.2 R86, [R217+0xa880] ;  /* 0x00a88000d956783b */ /* 0x000eee0000000100 */
[C---:B------:R-:W-:Y:S01]  /*3cb0*/  HMMA.16816.F32.BF16 R8, R88.reuse, R92, R8 ;  /* 0x0000005c5808723c */ /* 0x040fe20000041808 */
[----:B------:R-:W3:Y:S07]  /*3cc0*/  LDSM.16.M88.2 R92, [R217+0xb080] ;  /* 0x00b08000d95c783b */ /* 0x000eee0000000100 */
[C---:B----4-:R-:W-:Y:S01]  /*3cd0*/  HMMA.16816.F32.BF16 R12, R88.reuse, R94, R12 ;  /* 0x0000005e580c723c */ /* 0x050fe2000004180c */
[----:B------:R-:W4:Y:S07]  /*3ce0*/  LDSM.16.M88.2 R94, [R217+0xb880] ;  /* 0x00b88000d95e783b */ /* 0x000f2e0000000100 */
[C---:B-1----:R-:W-:Y:S01]  /*3cf0*/  HMMA.16816.F32.BF16 R16, R88.reuse, R100, R16 ;  /* 0x000000645810723c */ /* 0x042fe20000041810 */
[----:B------:R-:W1:Y:S07]  /*3d00*/  LDSM.16.M88.2 R100, [R217+0xc080] ;  /* 0x00c08000d964783b */ /* 0x000e6e0000000100 */
[----:B--2---:R-:W-:Y:S01]  /*3d10*/  HMMA.16816.F32.BF16 R20, R88, R2, R20 ;  /* 0x000000025814723c */ /* 0x004fe20000041814 */
[----:B------:R-:W-:Y:S04]  /*3d20*/  LDSM.16.M88.2 R2, [R227+0xc880] ;  /* 0x00c88000e302783b */ /* 0x000fe80000000100 */
[----:B------:R-:W2:Y:S03]  /*3d30*/  LDSM.16.M88.4 R88, [R225+0x1f080] ;  /* 0x01f08000e158783b */ /* 0x000ea60000000200 */
[C---:B-----5:R-:W-:Y:S01]  /*3d40*/  HMMA.16816.F32.BF16 R4, R96.reuse, R84, R4 ;  /* 0x000000546004723c */ /* 0x060fe20000041804 */
[----:B------:R-:W5:Y:S07]  /*3d50*/  LDSM.16.M88.2 R84, [R227+0xd880] ;  /* 0x00d88000e354783b */ /* 0x000f6e0000000100 */
[C---:B---3--:R-:W-:Y:S01]  /*3d60*/  HMMA.16816.F32.BF16 R8, R96.reuse, R86, R8 ;  /* 0x000000566008723c */ /* 0x048fe20000041808 */
[----:B------:R-:W3:Y:S07]  /*3d70*/  LDSM.16.M88.2 R86, [R227+0xe080] ;  /* 0x00e08000e356783b */ /* 0x000eee0000000100 */
[C---:B------:R-:W-:Y:S01]  /*3d80*/  HMMA.16816.F32.BF16 R12, R96.reuse, R92, R12 ;  /* 0x0000005c600c723c */ /* 0x040fe2000004180c */
[----:B------:R-:W3:Y:S07]  /*3d90*/  LDSM.16.M88.2 R92, [R227+0xe880] ;  /* 0x00e88000e35c783b */ /* 0x000eee0000000100 */
[C---:B----4-:R-:W-:Y:S01]  /*3da0*/  HMMA.16816.F32.BF16 R16, R96.reuse, R94, R16 ;  /* 0x0000005e6010723c */ /* 0x050fe20000041810 */
[----:B------:R-:W4:Y:S07]  /*3db0*/  LDSM.16.M88.2 R94, [R219+0xc880] ;  /* 0x00c88000db5e783b */ /* 0x000f2e0000000100 */
[----:B-1----:R-:W-:Y:S07]  /*3dc0*/  HMMA.16816.F32.BF16 R20, R96, R100, R20 ;  /* 0x000000646014723c */ /* 0x002fee0000041814 */
[C---:B------:R-:W-:Y:S01]  /*3dd0*/  FSEL R96, R178.reuse, -INF , P0 ;  /* 0xff800000b2607808 */ /* 0x040fe20000000000 */
[C---:B--2---:R-:W-:Y:S01]  /*3de0*/  HMMA.16816.F32.BF16 R4, R88.reuse, R2, R4 ;  /* 0x000000025804723c */ /* 0x044fe20000041804 */
[----:B------:R-:W1:Y:S04]  /*3df0*/  LDSM.16.M88.2 R2, [R219+0xd080] ;  /* 0x00d08000db02783b */ /* 0x000e680000000100 */
[----:B------:R-:W-:Y:S01]  /*3e00*/  FFMA.FTZ R178, -R178, R178, 1 ;  /* 0x3f800000b2b27423 */ /* 0x000fe200000101b2 */
[----:B------:R-:W-:Y:S02]  /*3e10*/  ISETP.GT.AND P0, PT, R230, 0x11, PT ;  /* 0x00000011e600780c */ /* 0x000fe40003f04270 */
[C---:B------:R-:W-:Y:S04]  /*3e20*/  HMMA.16816.F32.BF16 R8, R88.reuse, R102, R8 ;  /* 0x000000665808723c */ /* 0x040fe80000041808 */
[C---:B------:R-:W-:Y:S01]  /*3e30*/  FSEL R201, R185.reuse, -INF , P0 ;  /* 0xff800000b9c97808 */ /* 0x040fe20000000000 */
[----:B------:R-:W-:Y:S02]  /*3e40*/  FFMA.FTZ R185, -R185, R185, 1 ;  /* 0x3f800000b9b97423 */ /* 0x000fe400000101b9 */
[--C-:B------:R-:W-:Y:S01]  /*3e50*/  FFMA.FTZ R102, R96, c[0x0][0x29c], -R199.reuse ;  /* 0x0000a70060667a23 */ /* 0x100fe200000108c7 */
[C---:B-----5:R-:W-:Y:S01]  /*3e60*/  HMMA.16816.F32.BF16 R12, R88.reuse, R84, R12 ;  /* 0x00000054580c723c */ /* 0x060fe2000004180c */
[----:B------:R-:W2:Y:S03]  /*3e70*/  LDSM.16.M88.2 R84, [R219+0xd880] ;  /* 0x00d88000db54783b */ /* 0x000ea60000000100 */
[----:B------:R-:W-:Y:S01]  /*3e80*/  FSEL R96, R183, -INF , P0 ;  /* 0xff800000b7607808 */ /* 0x000fe20000000000 */
[----:B------:R-:W5:Y:S01]  /*3e90*/  MUFU.EX2 R102, R102 ;  /* 0x0000006600667308 */ /* 0x000f620000000800 */
[----:B------:R-:W-:Y:S02]  /*3ea0*/  ISETP.GT.AND P0, PT, R230, 0x30, PT ;  /* 0x00000030e600780c */ /* 0x000fe40003f04270 */
[C---:B---3--:R-:W-:Y:S01]  /*3eb0*/  HMMA.16816.F32.BF16 R16, R88.reuse, R86, R16 ;  /* 0x000000565810723c */ /* 0x048fe20000041810 */
[----:B------:R-:W3:Y:S03]  /*3ec0*/  LDSM.16.M88.2 R86, [R219+0xe080] ;  /* 0x00e08000db56783b */ /* 0x000ee60000000100 */
[----:B------:R-:W-:Y:S01]  /*3ed0*/  FSEL R205, R192, -INF , P0 ;  /* 0xff800000c0cd7808 */ /* 0x000fe20000000000 */
[--C-:B------:R-:W-:Y:S03]  /*3ee0*/  FFMA.FTZ R110, R96, c[0x0][0x29c], -R199.reuse ;  /* 0x0000a700606e7a23 */ /* 0x100fe600000108c7 */
[----:B------:R-:W-:Y:S01]  /*3ef0*/  HMMA.16816.F32.BF16 R20, R88, R92, R20 ;  /* 0x0000005c5814723c */ /* 0x000fe20000041814 */
[----:B------:R-:W-:Y:S02]  /*3f00*/  LDSM.16.M88.2 R90, [R218+0xc880] ;  /* 0x00c88000da5a783b */ /* 0x000fe40000000100 */
[----:B------:R-:W-:Y:S01]  /*3f10*/  MUFU.EX2 R110, R110 ;  /* 0x0000006e006e7308 */ /* 0x000fe20000000800 */
[--C-:B------:R-:W-:Y:S03]  /*3f20*/  FFMA.FTZ R205, R205, c[0x0][0x29c], -R198.reuse ;  /* 0x0000a700cdcd7a23 */ /* 0x100fe600000108c6 */
[C---:B------:R-:W-:Y:S01]  /*3f30*/  FSEL R88, R179.reuse, -INF , P6 ;  /* 0xff800000b3587808 */ /* 0x040fe20003000000 */
[C---:B----4-:R-:W-:Y:S05]  /*3f40*/  HMMA.16816.F32.BF16 R4, R104.reuse, R94, R4 ;  /* 0x0000005e6804723c */ /* 0x050fea0000041804 */
[--C-:B------:R-:W-:Y:S01]  /*3f50*/  FFMA.FTZ R103, R88, c[0x0][0x29c], -R199.reuse ;  /* 0x0000a70058677a23 */ /* 0x100fe200000108c7 */
[----:B------:R-:W-:Y:S01]  /*3f60*/  FSEL R92, R182, -INF , P5 ;  /* 0xff800000b65c7808 */ /* 0x000fe20002800000 */
[----:B------:R-:W4:Y:S01]  /*3f70*/  LDSM.16.M88.2 R88, [R219+0xe880] ;  /* 0x00e88000db58783b */ /* 0x000f220000000100 */
[C---:B-1----:R-:W-:Y:S01]  /*3f80*/  HMMA.16816.F32.BF16 R8, R104.reuse, R2, R8 ;  /* 0x000000026808723c */ /* 0x042fe20000041808 */
[----:B------:R-:W-:Y:S02]  /*3f90*/  MUFU.EX2 R205, R205 ;  /* 0x000000cd00cd7308 */ /* 0x000fe40000000800 */
[----:B------:R-:W-:Y:S01]  /*3fa0*/  ISETP.GT.AND P6, PT, R230, 0x20, PT ;  /* 0x00000020e600780c */ /* 0x000fe20003fc4270 */
[--C-:B------:R-:W-:Y:S01]  /*3fb0*/  FFMA.FTZ R109, R92, c[0x0][0x29c], -R199.reuse ;  /* 0x0000a7005c6d7a23 */ /* 0x100fe200000108c7 */
[----:B------:R-:W-:Y:S01]  /*3fc0*/  LDSM.16.M88.2 R2, [R218+0xd080] ;  /* 0x00d08000da02783b */ /* 0x000fe20000000100 */
[----:B------:R-:W-:Y:S01]  /*3fd0*/  FFMA.FTZ R179, -R179, R179, 1 ;  /* 0x3f800000b3b37423 */ /* 0x000fe200000101b3 */
[----:B------:R-:W-:Y:S01]  /*3fe0*/  FSEL R96, R186, -INF , P6 ;  /* 0xff800000ba607808 */ /* 0x000fe20003000000 */
[C---:B--2---:R-:W-:Y:S01]  /*3ff0*/  HMMA.16816.F32.BF16 R12, R104.reuse, R84, R12 ;  /* 0x00000054680c723c */ /* 0x044fe2000004180c */
[----:B------:R-:W1:Y:S02]  /*4000*/  LDSM.16.M88.4 R92, [R224+0x4000] ;  /* 0x00400000e05c783b */ /* 0x000e640000000200 */
[----:B------:R-:W2:Y:S01]  /*4010*/  MUFU.EX2 R103, R103 ;  /* 0x0000006700677308 */ /* 0x000ea20000000800 */
[----:B------:R-:W-:Y:S01]  /*4020*/  ISETP.GT.AND P5, PT, R230, 0x21, PT ;  /* 0x00000021e600780c */ /* 0x000fe20003fa4270 */
[--C-:B------:R-:W-:Y:S01]  /*4030*/  FFMA.FTZ R111, R96, c[0x0][0x29c], -R199.reuse ;  /* 0x0000a700606f7a23 */ /* 0x100fe200000108c7 */
[----:B------:R-:W2:Y:S02]  /*4040*/  LDSM.16.M88.2 R84, [R218+0xd880] ;  /* 0x00d88000da54783b */ /* 0x000ea40000000100 */
[----:B------:R-:W-:Y:S01]  /*4050*/  FSEL R96, R187, -INF , P5 ;  /* 0xff800000bb607808 */ /* 0x000fe20002800000 */
[C---:B---3--:R-:W-:Y:S01]  /*4060*/  HMMA.16816.F32.BF16 R16, R104.reuse, R86, R16 ;  /* 0x000000566810723c */ /* 0x048fe20000041810 */
[----:B------:R-:W3:Y:S03]  /*4070*/  LDSM.16.M88.2 R86, [R218+0xe080] ;  /* 0x00e08000da56783b */ /* 0x000ee60000000100 */
[--C-:B------:R-:W-:Y:S01]  /*4080*/  FFMA.FTZ R101, R96, c[0x0][0x29c], -R199.reuse ;  /* 0x0000a70060657a23 */ /* 0x100fe200000108c7 */
[----:B------:R-:W-:Y:S01]  /*4090*/  FSEL R96, R190, -INF , P0 ;  /* 0xff800000be607808 */ /* 0x000fe20000000000 */
[----:B------:R-:W1:Y:S01]  /*40a0*/  MUFU.EX2 R109, R109 ;  /* 0x0000006d006d7308 */ /* 0x000e620000000800 */
[C---:B------:R-:W-:Y:S01]  /*40b0*/  FSEL R203, R189.reuse, -INF , P5 ;  /* 0xff800000bdcb7808 */ /* 0x040fe20002800000 */
[----:B------:R-:W-:Y:S01]  /*40c0*/  FFMA.FTZ R189, -R189, R189, 1 ;  /* 0x3f800000bdbd7423 */ /* 0x000fe200000101bd */
[C---:B------:R-:W-:Y:S02]  /*40d0*/  ISETP.GT.AND P5, PT, R230.reuse, 0x40, PT ;  /* 0x00000040e600780c */ /* 0x040fe40003fa4270 */
[----:B------:R-:W-:Y:S01]  /*40e0*/  ISETP.GT.AND P0, PT, R230, 0x41, PT ;  /* 0x00000041e600780c */ /* 0x000fe20003f04270 */
[--C-:B------:R-:W-:Y:S01]  /*40f0*/  FFMA.FTZ R203, R203, c[0x0][0x29c], -R198.reuse ;  /* 0x0000a700cbcb7a23 */ /* 0x100fe200000108c6 */
[C---:B------:R-:W-:Y:S01]  /*4100*/  FSEL R172, R194.reuse, -INF , P5 ;  /* 0xff800000c2ac7808 */ /* 0x040fe20002800000 */
[----:B------:R-:W-:Y:S02]  /*4110*/  FFMA.FTZ R194, -R194, R194, 1 ;  /* 0x3f800000c2c27423 */ /* 0x000fe400000101c2 */
[----:B------:R-:W-:Y:S02]  /*4120*/  MUFU.EX2 R111, R111 ;  /* 0x0000006f006f7308 */ /* 0x000fe40000000800 */
[--C-:B------:R-:W-:Y:S01]  /*4130*/  FFMA.FTZ R174, R172, c[0x0][0x29c], -R199.reuse ;  /* 0x0000a700acae7a23 */ /* 0x100fe200000108c7 */
[C---:B------:R-:W-:Y:S01]  /*4140*/  FSEL R172, R195.reuse, -INF , P0 ;  /* 0xff800000c3ac7808 */ /* 0x040fe20000000000 */
[----:B------:R-:W-:Y:S01]  /*4150*/  FFMA.FTZ R195, -R195, R195, 1 ;  /* 0x3f800000c3c37423 */ /* 0x000fe200000101c3 */
[----:B----4-:R-:W-:Y:S01]  /*4160*/  HMMA.16816.F32.BF16 R20, R104, R88, R20 ;  /* 0x000000586814723c */ /* 0x010fe20000041814 */
[----:B------:R-:W4:Y:S04]  /*4170*/  LDSM.16.M88.2 R88, [R218+0xe880] ;  /* 0x00e88000da58783b */ /* 0x000f280000000100 */
[----:B------:R3:W3:Y:S02]  /*4180*/  MUFU.EX2 R104, R101 ;  /* 0x0000006500687308 */ /* 0x0006e40000000800 */
[----:B------:R-:W-:Y:S01]  /*4190*/  FSEL R107, R188, -INF , P6 ;  /* 0xff800000bc6b7808 */ /* 0x000fe20003000000 */
[--C-:B------:R-:W-:Y:S01]  /*41a0*/  FFMA.FTZ R105, R96, c[0x0][0x29c], -R199.reuse ;  /* 0x0000a70060697a23 */ /* 0x100fe200000108c7 */
[----:B------:R-:W-:Y:S01]  /*41b0*/  ISETP.GT.AND P6, PT, R230, 0x31, PT ;  /* 0x00000031e600780c */ /* 0x000fe20003fc4270 */
[----:B------:R4:W-:Y:S01]  /*41c0*/  LDSM.16.M88.4 R96, [R108+0x4000] ;  /* 0x004000006c60783b */ /* 0x0009e20000000200 */
[C---:B-1----:R-:W-:Y:S03]  /*41d0*/  HMMA.16816.F32.BF16 R4, R92.reuse, R90, R4 ;  /* 0x0000005a5c04723c */ /* 0x042fe60000041804 */
[----:B------:R-:W1:Y:S01]  /*41e0*/  LDSM.16.M88.2 R90, [R217+0xc880] ;  /* 0x00c88000d95a783b */ /* 0x000e620000000100 */
[----:B------:R-:W-:Y:S01]  /*41f0*/  MUFU.EX2 R203, R203 ;  /* 0x000000cb00cb7308 */ /* 0x000fe20000000800 */
[----:B------:R-:W-:Y:S01]  /*4200*/  FSEL R100, R191, -INF , P6 ;  /* 0xff800000bf647808 */ /* 0x000fe20003000000 */
[----:B------:R-:W-:Y:S02]  /*4210*/  FFMA.FTZ R188, -R188, R188, 1 ;  /* 0x3f800000bcbc7423 */ /* 0x000fe400000101bc */
[C---:B------:R-:W-:Y:S01]  /*4220*/  HMMA.16816.F32.BF16 R8, R92.reuse, R2, R8 ;  /* 0x000000025c08723c */ /* 0x040fe20000041808 */
[----:B------:R-:W-:Y:S03]  /*4230*/  LDSM.16.M88.2 R2, [R217+0xd880] ;  /* 0x00d88000d902783b */ /* 0x000fe60000000100 */
[--C-:B------:R-:W-:Y:S02]  /*4240*/  FFMA.FTZ R106, R100, c[0x0][0x29c], -R199.reuse ;  /* 0x0000a700646a7a23 */ /* 0x100fe400000108c7 */
[----:B------:R-:W-:Y:S01]  /*4250*/  FFMA.FTZ R199, R172, c[0x0][0x29c], -R199 ;  /* 0x0000a700acc77a23 */ /* 0x000fe200000108c7 */
[----:B------:R-:W-:Y:S01]  /*4260*/  MUFU.EX2 R105, R105 ;  /* 0x0000006900697308 */ /* 0x000fe20000000800 */
[C---:B--2---:R-:W-:Y:S01]  /*4270*/  HMMA.16816.F32.BF16 R12, R92.reuse, R84, R12 ;  /* 0x000000545c0c723c */ /* 0x044fe2000004180c */
[----:B---3--:R-:W2:Y:S04]  /*4280*/  LDSM.16.M88.2 R100, [R217+0xd080] ;  /* 0x00d08000d964783b */ /* 0x008ea80000000100 */
[----:B------:R-:W3:Y:S03]  /*4290*/  LDSM.16.M88.2 R84, [R217+0xe080] ;  /* 0x00e08000d954783b */ /* 0x000ee60000000100 */
[C---:B------:R-:W-:Y:S01]  /*42a0*/  HMMA.16816.F32.BF16 R16, R92.reuse, R86, R16 ;  /* 0x000000565c10723c */ /* 0x040fe20000041810 */
[----:B------:R-:W-:Y:S01]  /*42b0*/  LDSM.16.M88.2 R86, [R217+0xe880] ;  /* 0x00e88000d956783b */ /* 0x000fe20000000100 */
[----:B------:R-:W-:Y:S03]  /*42c0*/  MUFU.EX2 R106, R106 ;  /* 0x0000006a006a7308 */ /* 0x000fe60000000800 */
[----:B------:R-:W3:Y:S03]  /*42d0*/  LDS R172, [R237.X4+0x21280] ;  /* 0x02128000edac7984 */ /* 0x000ee60000004800 */
[----:B----4-:R-:W-:Y:S04]  /*42e0*/  HMMA.16816.F32.BF16 R20, R92, R88, R20 ;  /* 0x000000585c14723c */ /* 0x010fe80000041814 */
[----:B------:R-:W-:Y:S03]  /*42f0*/  MUFU.EX2 R108, R174 ;  /* 0x000000ae006c7308 */ /* 0x000fe60000000800 */
[--C-:B------:R-:W-:Y:S01]  /*4300*/  FFMA.FTZ R88, R173, c[0x0][0x29c], -R198.reuse ;  /* 0x0000a700ad587a23 */ /* 0x100fe200000108c6 */
[----:B------:R-:W-:Y:S01]  /*4310*/  FSEL R93, R196, -INF , P5 ;  /* 0xff800000c45d7808 */ /* 0x000fe20002800000 */
[--C-:B------:R-:W-:Y:S01]  /*4320*/  FFMA.FTZ R89, R175, c[0x0][0x29c], -R198.reuse ;  /* 0x0000a700af597a23 */ /* 0x100fe200000108c6 */
[C---:B-1----:R-:W-:Y:S04]  /*4330*/  HMMA.16816.F32.BF16 R4, R96.reuse, R90, R4 ;  /* 0x0000005a6004723c */ /* 0x042fe80000041804 */
[----:B------:R-:W-:Y:S01]  /*4340*/  MUFU.EX2 R199, R199 ;  /* 0x000000c700c77308 */ /* 0x000fe20000000800 */
[----:B------:R-:W-:Y:S01]  /*4350*/  FSEL R95, R197, -INF , P0 ;  /* 0xff800000c55f7808 */ /* 0x000fe20000000000 */
[--C-:B------:R-:W-:Y:S01]  /*4360*/  FFMA.FTZ R92, R107, c[0x0][0x29c], -R198.reuse ;  /* 0x0000a7006b5c7a23 */ /* 0x100fe200000108c6 */
[----:B------:R-:W-:Y:S01]  /*4370*/  PLOP3.LUT P0, PT, PT, PT, UP0, 0x80, 0x0 ;  /* 0x000000000000781c */ /* 0x000fe20003f0f008 */
[--C-:B------:R-:W-:Y:S04]  /*4380*/  FFMA.FTZ R90, R177, c[0x0][0x29c], -R198.reuse ;  /* 0x0000a700b15a7a23 */ /* 0x100fe800000108c6 */
[--C-:B------:R-:W-:Y:S02]  /*4390*/  FFMA.FTZ R91, R201, c[0x0][0x29c], -R198.reuse ;  /* 0x0000a700c95b7a23 */ /* 0x100fe400000108c6 */
[----:B------:R-:W-:Y:S01]  /*43a0*/  MUFU.EX2 R89, R89 ;  /* 0x0000005900597308 */ /* 0x000fe20000000800 */
[C---:B--2---:R-:W-:Y:S03]  /*43b0*/  HMMA.16816.F32.BF16 R8, R96.reuse, R100, R8 ;  /* 0x000000646008723c */ /* 0x044fe60000041808 */
[--C-:B------:R-:W-:Y:S04]  /*43c0*/  FFMA.FTZ R93, R93, c[0x0][0x29c], -R198.reuse ;  /* 0x0000a7005d5d7a23 */ /* 0x100fe800000108c6 */
[----:B------:R-:W-:Y:S01]  /*43d0*/  FSEL R101, R193, -INF , P6 ;  /* 0xff800000c1657808 */ /* 0x000fe20003000000 */
[C---:B------:R-:W-:Y:S01]  /*43e0*/  HMMA.16816.F32.BF16 R12, R96.reuse, R2, R12 ;  /* 0x00000002600c723c */ /* 0x040fe2000004180c */
[----:B------:R-:W-:Y:S03]  /*43f0*/  MUFU.EX2 R90, R90 ;  /* 0x0000005a005a7308 */ /* 0x000fe60000000800 */
[--C-:B------:R-:W-:Y:S02]  /*4400*/  FFMA.FTZ R94, R101, c[0x0][0x29c], -R198.reuse ;  /* 0x0000a700655e7a23 */ /* 0x100fe400000108c6 */
[----:B------:R-:W-:Y:S02]  /*4410*/  FFMA.FTZ R101, -R190, R190, 1 ;  /* 0x3f800000be657423 */ /* 0x000fe400000101be */
[C---:B---3--:R-:W-:Y:S03]  /*4420*/  HMMA.16816.F32.BF16 R16, R96.reuse, R84, R16 ;  /* 0x000000546010723c */ /* 0x048fe60000041810 */
[----:B------:R-:W-:Y:S01]  /*4430*/  MUFU.EX2 R91, R91 ;  /* 0x0000005b005b7308 */ /* 0x000fe20000000800 */
[----:B------:R-:W-:Y:S02]  /*4440*/  FFMA.FTZ R198, R95, c[0x0][0x29c], -R198 ;  /* 0x0000a7005fc67a23 */ /* 0x000fe400000108c6 */
[--C-:B------:R-:W-:Y:S02]  /*4450*/  FADD.FTZ R95, R4, -R172.reuse ;  /* 0x800000ac045f7221 */ /* 0x100fe40000010000 */
[----:B------:R-:W-:Y:S04]  /*4460*/  HMMA.16816.F32.BF16 R20, R96, R86, R20 ;  /* 0x000000566014723c */ /* 0x000fe80000041814 */
[----:B-----5:R-:W-:Y:S01]  /*4470*/  FMUL.FTZ R95, R102, R95 ;  /* 0x0000005f665f7220 */ /* 0x020fe20000410000 */
[----:B------:R-:W1:Y:S01]  /*4480*/  MUFU.EX2 R88, R88 ;  /* 0x0000005800587308 */ /* 0x000e620000000800 */
[--C-:B------:R-:W-:Y:S01]  /*4490*/  FADD.FTZ R8, R8, -R172.reuse ;  /* 0x800000ac08087221 */ /* 0x100fe20000010000 */
[----:B------:R-:W-:Y:S01]  /*44a0*/  F2FP.BF16.PACK_AB R97, R103, R102 ;  /* 0x000000666761723e */ /* 0x000fe200000010ff */
[--C-:B------:R-:W-:Y:S04]  /*44b0*/  FADD.FTZ R96, R5, -R172.reuse ;  /* 0x800000ac05607221 */ /* 0x100fe80000010000 */
[----:B------:R-:W-:Y:S02]  /*44c0*/  FMUL.FTZ R96, R103, R96 ;  /* 0x0000006067607220 */ /* 0x000fe40000410000 */
[--C-:B------:R-:W-:Y:S01]  /*44d0*/  FADD.FTZ R9, R9, -R172.reuse ;  /* 0x800000ac09097221 */ /* 0x100fe20000010000 */
[----:B------:R-:W-:Y:S01]  /*44e0*/  MUFU.EX2 R92, R92 ;  /* 0x0000005c005c7308 */ /* 0x000fe20000000800 */
[----:B------:R-:W-:Y:S02]  /*44f0*/  FMUL.FTZ R95, R95, R178 ;  /* 0x000000b25f5f7220 */ /* 0x000fe40000410000 */
[----:B------:R-:W-:Y:S02]  /*4500*/  FMUL.FTZ R96, R96, R179 ;  /* 0x000000b360607220 */ /* 0x000fe40000410000 */
[----:B------:R-:W-:Y:S02]  /*4510*/  FFMA.FTZ R99, -R182, R182, 1 ;  /* 0x3f800000b6637423 */ /* 0x000fe400000101b6 */
[----:B------:R-:W-:Y:S01]  /*4520*/  FFMA.FTZ R98, -R183, R183, 1 ;  /* 0x3f800000b7627423 */ /* 0x000fe200000101b7 */
[----:B------:R-:W-:Y:S01]  /*4530*/  F2FP.BF16.PACK_AB R95, R96, R95 ;  /* 0x0000005f605f723e */ /* 0x000fe200000010ff */
[----:B------:R-:W-:Y:S01]  /*4540*/  FMUL.FTZ R8, R109, R8 ;  /* 0x000000086d087220 */ /* 0x000fe20000410000 */
[----:B------:R-:W2:Y:S01]  /*4550*/  LDS R96, [R237.X4+0x212a0] ;  /* 0x0212a000ed607984 */ /* 0x000ea20000004800 */
[----:B------:R-:W-:Y:S01]  /*4560*/  FMUL.FTZ R9, R110, R9 ;  /* 0x000000096e097220 */ /* 0x000fe20000410000 */
[----:B------:R-:W3:Y:S01]  /*4570*/  MUFU.EX2 R94, R94 ;  /* 0x0000005e005e7308 */ /* 0x000ee20000000800 */
[--C-:B------:R-:W-:Y:S01]  /*4580*/  FADD.FTZ R13, R13, -R172.reuse ;  /* 0x800000ac0d0d7221 */ /* 0x100fe20000010000 */
[----:B------:R-:W-:Y:S01]  /*4590*/  STS [R236+0x21480], R97 ;  /* 0x02148061ec007388 */ /* 0x000fe20000000800 */
[----:B------:R-:W-:Y:S01]  /*45a0*/  FMUL.FTZ R8, R8, R99 ;  /* 0x0000006308087220 */ /* 0x000fe20000410000 */
[----:B------:R-:W-:Y:S01]  /*45b0*/  F2FP.BF16.PACK_AB R109, R110, R109 ;  /* 0x0000006d6e6d723e */ /* 0x000fe200000010ff */
[----:B------:R-:W-:Y:S01]  /*45c0*/  FMUL.FTZ R9, R9, R98 ;  /* 0x0000006209097220 */ /* 0x000fe20000410000 */
[----:B------:R-:W-:Y:S01]  /*45d0*/  SHF.L.U32 R110, R229, 0x1, RZ ;  /* 0x00000001e56e7819 */ /* 0x000fe200000006ff */
[--C-:B------:R-:W-:Y:S02]  /*45e0*/  FADD.FTZ R12, R12, -R172.reuse ;  /* 0x800000ac0c0c7221 */ /* 0x100fe40000010000 */
[----:B------:R-:W-:Y:S01]  /*45f0*/  FMUL.FTZ R13, R104, R13 ;  /* 0x0000000d680d7220 */ /* 0x000fe20000410000 */
[----:B------:R-:W-:Y:S01]  /*4600*/  F2FP.BF16.PACK_AB R9, R9, R8 ;  /* 0x000000080909723e */ /* 0x000fe200000010ff */
[----:B------:R-:W-:Y:S01]  /*4610*/  FMUL.FTZ R12, R111, R12 ;  /* 0x0000000c6f0c7220 */ /* 0x000fe20000410000 */
[----:B-1----:R-:W-:Y:S01]  /*4620*/  F2FP.BF16.PACK_AB R8, R89, R88 ;  /* 0x000000585908723e */ /* 0x002fe200000010ff */
[--C-:B------:R-:W-:Y:S01]  /*4630*/  FADD.FTZ R17, R17, -R172.reuse ;  /* 0x800000ac11117221 */ /* 0x100fe20000010000 */
[----:B------:R-:W-:Y:S01]  /*4640*/  MUFU.EX2 R93, R93 ;  /* 0x0000005d005d7308 */ /* 0x000fe20000000800 */
[--C-:B------:R-:W-:Y:S01]  /*4650*/  FADD.FTZ R99, R20, -R172.reuse ;  /* 0x800000ac14637221 */ /* 0x100fe20000010000 */
[----:B------:R-:W-:Y:S01]  /*4660*/  F2FP.BF16.PACK_AB R111, R104, R111 ;  /* 0x0000006f686f723e */ /* 0x000fe200000010ff */
[----:B------:R-:W-:Y:S01]  /*4670*/  FFMA.FTZ R20, -R187, R187, 1 ;  /* 0x3f800000bb147423 */ /* 0x000fe200000101bb */
[----:B------:R1:W-:Y:S01]  /*4680*/  STS [R233], R8 ;  /* 0x00000008e9007388 */ /* 0x0003e20000000800 */
[--C-:B------:R-:W-:Y:S02]  /*4690*/  FADD.FTZ R16, R16, -R172.reuse ;  /* 0x800000ac10107221 */ /* 0x100fe40000010000 */
[----:B------:R-:W-:Y:S01]  /*46a0*/  FADD.FTZ R172, R21, -R172 ;  /* 0x800000ac15ac7221 */ /* 0x000fe20000010000 */
[----:B------:R-:W-:Y:S01]  /*46b0*/  STS [R236+0x21c80], R109 ;  /* 0x021c806dec007388 */ /* 0x000fe20000000800 */
[----:B------:R-:W-:Y:S01]  /*46c0*/  FFMA.FTZ R21, -R186, R186, 1 ;  /* 0x3f800000ba157423 */ /* 0x000fe200000101ba */
[----:B------:R-:W4:Y:S01]  /*46d0*/  MUFU.EX2 R198, R198 ;  /* 0x000000c600c67308 */ /* 0x000f220000000800 */
[----:B------:R-:W-:Y:S02]  /*46e0*/  FMUL.FTZ R13, R13, R20 ;  /* 0x000000140d0d7220 */ /* 0x000fe40000410000 */
[----:B------:R-:W-:Y:S01]  /*46f0*/  FMUL.FTZ R12, R12, R21 ;  /* 0x000000150c0c7220 */ /* 0x000fe20000410000 */
[----:B------:R-:W-:Y:S01]  /*4700*/  F2FP.BF16.PACK_AB R21, R199, R108 ;  /* 0x0000006cc715723e */ /* 0x000fe200000010ff */
[----:B------:R-:W-:Y:S01]  /*4710*/  FMUL.FTZ R16, R105, R16 ;  /* 0x0000001069107220 */ /* 0x000fe20000410000 */
[C---:B------:R-:W-:Y:S01]  /*4720*/  F2FP.BF16.PACK_AB R105, R106.reuse, R105 ;  /* 0x000000696a69723e */ /* 0x040fe200000010ff */
[----:B------:R-:W-:Y:S02]  /*4730*/  FMUL.FTZ R17, R106, R17 ;  /* 0x000000116a117220 */ /* 0x000fe40000410000 */
[----:B------:R-:W-:Y:S02]  /*4740*/  FFMA.FTZ R20, -R191, R191, 1 ;  /* 0x3f800000bf147423 */ /* 0x000fe400000101bf */
[----:B------:R-:W-:Y:S01]  /*4750*/  FMUL.FTZ R16, R16, R101 ;  /* 0x0000006510107220 */ /* 0x000fe20000410000 */
[----:B------:R-:W-:Y:S01]  /*4760*/  F2FP.BF16.PACK_AB R101, R13, R12 ;  /* 0x0000000c0d65723e */ /* 0x000fe200000010ff */
[----:B------:R-:W-:Y:S01]  /*4770*/  FMUL.FTZ R17, R17, R20 ;  /* 0x0000001411117220 */ /* 0x000fe20000410000 */
[----:B------:R-:W-:Y:S01]  /*4780*/  F2FP.BF16.PACK_AB R12, R91, R90 ;  /* 0x0000005a5b0c723e */ /* 0x000fe200000010ff */
[--C-:B--2---:R-:W-:Y:S01]  /*4790*/  FADD.FTZ R13, R6, -R96.reuse ;  /* 0x80000060060d7221 */ /* 0x104fe20000010000 */
[----:B---3--:R-:W-:Y:S01]  /*47a0*/  F2FP.BF16.PACK_AB R20, R94, R205 ;  /* 0x000000cd5e14723e */ /* 0x008fe200000010ff */
[--C-:B------:R-:W-:Y:S01]  /*47b0*/  FADD.FTZ R22, R22, -R96.reuse ;  /* 0x8000006016167221 */ /* 0x100fe20000010000 */
[----:B------:R-:W-:Y:S01]  /*47c0*/  F2FP.BF16.PACK_AB R103, R17, R16 ;  /* 0x000000101167723e */ /* 0x000fe200000010ff */
[----:B------:R2:W-:Y:S01]  /*47d0*/  STS [R233+0x800], R12 ;  /* 0x0008000ce9007388 */ /* 0x0005e20000000800 */
[----:B------:R-:W-:Y:S01]  /*47e0*/  F2FP.BF16.PACK_AB R16, R203, R92 ;  /* 0x0000005ccb10723e */ /* 0x000fe200000010ff */
[--C-:B-1----:R-:W-:Y:S02]  /*47f0*/  FADD.FTZ R8, R7, -R96.reuse ;  /* 0x8000006007087221 */ /* 0x102fe40000010000 */
[----:B------:R-:W-:Y:S01]  /*4800*/  STS [R236+0x22480], R111 ;  /* 0x0224806fec007388 */ /* 0x000fe20000000800 */
[----:B----4-:R-:W-:Y:S01]  /*4810*/  F2FP.BF16.PACK_AB R98, R198, R93 ;  /* 0x0000005dc662723e */ /* 0x010fe200000010ff */
[----:B------:R-:W-:Y:S02]  /*4820*/  FMUL.FTZ R8, R89, R8 ;  /* 0x0000000859087220 */ /* 0x000fe40000410000 */
[----:B------:R1:W-:Y:S01]  /*4830*/  STS [R233+0x1000], R16 ;  /* 0x00100010e9007388 */ /* 0x0003e20000000800 */
        /* <DEDUP_REMOVED lines=11> */
[--C-:B------:R-:W-:Y:S01]  /*48f0*/  FADD.FTZ R11, R14, -R96.reuse ;  /* 0x800000600e0b7221 */ /* 0x100fe20000010000 */
[----:B------:R-:W-:Y:S01]  /*4900*/  STS [R233+0x2000], R98 ;  /* 0x00200062e9007388 */ /* 0x000fe20000000800 */
[--C-:B--2---:R-:W-:Y:S02]  /*4910*/  FADD.FTZ R12, R15, -R96.reuse ;  /* 0x800000600f0c7221 */ /* 0x104fe40000010000 */
[----:B------:R-:W-:Y:S01]  /*4920*/  FMUL.FTZ R17, R17, R184 ;  /* 0x000000b811117220 */ /* 0x000fe20000410000 */
[----:B------:R-:W-:Y:S01]  /*4930*/  BAR.SYNC.DEFER_BLOCKING 0x0 ;  /* 0x0000000000007b1d */ /* 0x000fe20000010000 */
[----:B------:R-:W-:Y:S02]  /*4940*/  FMUL.FTZ R10, R10, R185 ;  /* 0x000000b90a0a7220 */ /* 0x000fe40000410000 */
[----:B------:R-:W-:Y:S02]  /*4950*/  FMUL.FTZ R11, R92, R11 ;  /* 0x0000000b5c0b7220 */ /* 0x000fe40000410000 */
[----:B------:R-:W-:Y:S01]  /*4960*/  FMUL.FTZ R12, R203, R12 ;  /* 0x0000000ccb0c7220 */ /* 0x000fe20000410000 */
[----:B-1----:R-:W-:Y:S01]  /*4970*/  F2FP.BF16.PACK_AB R16, R10, R17 ;  /* 0x000000110a10723e */ /* 0x002fe200000010ff */
[--C-:B------:R-:W-:Y:S02]  /*4980*/  FADD.FTZ R18, R18, -R96.reuse ;  /* 0x8000006012127221 */ /* 0x100fe40000010000 */
[--C-:B------:R-:W-:Y:S02]  /*4990*/  FADD.FTZ R19, R19, -R96.reuse ;  /* 0x8000006013137221 */ /* 0x100fe40000010000 */
[----:B------:R-:W-:Y:S02]  /*49a0*/  FMUL.FTZ R11, R11, R188 ;  /* 0x000000bc0b0b7220 */ /* 0x000fe40000410000 */
[----:B------:R-:W-:Y:S02]  /*49b0*/  FMUL.FTZ R12, R12, R189 ;  /* 0x000000bd0c0c7220 */ /* 0x000fe40000410000 */
[----:B------:R-:W-:Y:S02]  /*49c0*/  FMUL.FTZ R22, R93, R22 ;  /* 0x000000165d167220 */ /* 0x000fe40000410000 */
[----:B------:R-:W-:Y:S02]  /*49d0*/  FFMA.FTZ R15, -R196, R196, 1 ;  /* 0x3f800000c40f7423 */ /* 0x000fe400000101c4 */
[----:B------:R-:W-:Y:S02]  /*49e0*/  FMUL.FTZ R18, R205, R18 ;  /* 0x00000012cd127220 */ /* 0x000fe40000410000 */
[----:B------:R-:W-:Y:S02]  /*49f0*/  FMUL.FTZ R19, R94, R19 ;  /* 0x000000135e137220 */ /* 0x000fe40000410000 */
[----:B------:R-:W-:Y:S01]  /*4a00*/  FFMA.FTZ R13, -R192, R192, 1 ;  /* 0x3f800000c00d7423 */ /* 0x000fe200000101c0 */
[----:B------:R-:W-:Y:S01]  /*4a10*/  STS [R236+0x23c80], R95 ;  /* 0x023c805fec007388 */ /* 0x000fe20000000800 */
[----:B------:R-:W-:Y:S02]  /*4a20*/  FFMA.FTZ R10, -R193, R193, 1 ;  /* 0x3f800000c10a7423 */ /* 0x000fe400000101c1 */
[----:B------:R-:W-:Y:S01]  /*4a30*/  FMUL.FTZ R15, R22, R15 ;  /* 0x0000000f160f7220 */ /* 0x000fe20000410000 */
[----:B------:R-:W-:Y:S01]  /*4a40*/  STS [R233+0x2800], R8 ;  /* 0x00280008e9007388 */ /* 0x000fe20000000800 */
[----:B------:R-:W-:Y:S01]  /*4a50*/  F2FP.BF16.PACK_AB R22, R12, R11 ;  /* 0x0000000b0c16723e */ /* 0x000fe200000010ff */
[----:B------:R-:W-:Y:S02]  /*4a60*/  FMUL.FTZ R99, R108, R99 ;  /* 0x000000636c637220 */ /* 0x000fe40000410000 */
[----:B------:R-:W-:Y:S01]  /*4a70*/  STS [R236+0x24480], R9 ;  /* 0x02448009ec007388 */ /* 0x000fe20000000800 */
[----:B------:R-:W-:Y:S02]  /*4a80*/  FMUL.FTZ R172, R199, R172 ;  /* 0x000000acc7ac7220 */ /* 0x000fe40000410000 */
[----:B------:R-:W-:Y:S01]  /*4a90*/  FADD.FTZ R23, R23, -R96 ;  /* 0x8000006017177221 */ /* 0x000fe20000010000 */
[----:B------:R-:W-:Y:S01]  /*4aa0*/  STS [R233+0x3000], R16 ;  /* 0x00300010e9007388 */ /* 0x000fe20000000800 */
[----:B------:R-:W-:Y:S02]  /*4ab0*/  FMUL.FTZ R13, R18, R13 ;  /* 0x0000000d120d7220 */ /* 0x000fe40000410000 */
[----:B------:R-:W-:Y:S01]  /*4ac0*/  FMUL.FTZ R10, R19, R10 ;  /* 0x0000000a130a7220 */ /* 0x000fe20000410000 */
[----:B------:R-:W-:Y:S01]  /*4ad0*/  STS [R236+0x24c80], R101 ;  /* 0x024c8065ec007388 */ /* 0x000fe20000000800 */
[----:B------:R-:W-:Y:S02]  /*4ae0*/  FMUL.FTZ R99, R99, R194 ;  /* 0x000000c263637220 */ /* 0x000fe40000410000 */
[----:B------:R-:W-:Y:S01]  /*4af0*/  FMUL.FTZ R172, R172, R195 ;  /* 0x000000c3acac7220 */ /* 0x000fe20000410000 */
[----:B------:R-:W-:Y:S01]  /*4b00*/  STS [R233+0x3800], R22 ;  /* 0x00380016e9007388 */ /* 0x000fe20000000800 */
[----:B------:R-:W-:Y:S01]  /*4b10*/  FMUL.FTZ R23, R198, R23 ;  /* 0x00000017c6177220 */ /* 0x000fe20000410000 */
[----:B------:R-:W-:Y:S01]  /*4b20*/  F2FP.BF16.PACK_AB R88, R10, R13 ;  /* 0x0000000d0a58723e */ /* 0x000fe200000010ff */
[----:B------:R-:W-:Y:S01]  /*4b30*/  FFMA.FTZ R14, -R197, R197, 1 ;  /* 0x3f800000c50e7423 */ /* 0x000fe200000101c5 */
[----:B------:R-:W-:Y:S01]  /*4b40*/  STS [R236+0x25480], R103 ;  /* 0x02548067ec007388 */ /* 0x000fe20000000800 */
[----:B------:R-:W-:Y:S02]  /*4b50*/  F2FP.BF16.PACK_AB R99, R172, R99 ;  /* 0x00000063ac63723e */ /* 0x000fe400000010ff */
[----:B------:R-:W-:Y:S01]  /*4b60*/  FMUL.FTZ R14, R23, R14 ;  /* 0x0000000e170e7220 */ /* 0x000fe20000410000 */
[----:B------:R-:W-:Y:S04]  /*4b70*/  STS [R233+0x4000], R88 ;  /* 0x00400058e9007388 */ /* 0x000fe80000000800 */
[----:B------:R-:W-:Y:S01]  /*4b80*/  F2FP.BF16.PACK_AB R94, R14, R15 ;  /* 0x0000000f0e5e723e */ /* 0x000fe200000010ff */
        /* <DEDUP_REMOVED lines=106> */
[----:B--234-:R-:W-:Y:S01]  /*5230*/  LOP3.LUT P6, RZ, R235, 0x1, RZ, 0xc0, !PT ;  /* 0x00000001ebff7812 */ /* 0x01cfe200078cc0ff */
[----:B------:R-:W-:Y:S01]  /*5240*/  USHF.R.S32.HI UR16, URZ, 0x1f, UR13 ;  /* 0x0000001f3f107899 */ /* 0x000fe2000801140d */
[----:B------:R-:W-:Y:S01]  /*5250*/  P2R R7, PR, RZ, 0x4 ;  /* 0x00000004ff077803 */ /* 0x000fe20000000000 */
[----:B------:R-:W-:Y:S01]  /*5260*/  ULDC.64 UR6, c[0x0][0x208] ;  /* 0x0000820000067ab9 */ /* 0x000fe20000000a00 */
[----:B------:R-:W-:Y:S01]  /*5270*/  IMAD.MOV.U32 R5, RZ, RZ, c[0x0][0x208] ;  /* 0x00008200ff057624 */ /* 0x000fe200078e00ff */
[----:B------:R-:W-:Y:S01]  /*5280*/  UIMAD UR16, UR16, UR6, URZ ;  /* 0x00000006101072a4 */ /* 0x000fe2000f8e023f */
[----:B------:R-:W-:Y:S01]  /*5290*/  IMAD.MOV.U32 R4, RZ, RZ, 0x6 ;  /* 0x00000006ff047424 */ /* 0x000fe200078e00ff */
[----:B------:R-:W-:Y:S01]  /*52a0*/  UIMAD.WIDE.U32 UR18, UR13, UR6, URZ ;  /* 0x000000060d1272a5 */ /* 0x000fe2000f8e003f */
[C---:B------:R-:W-:Y:S01]  /*52b0*/  IMAD.SHL.U32 R6, R5.reuse, 0x40, RZ ;  /* 0x0000004005067824 */ /* 0x040fe200078e00ff */
[----:B------:R-:W-:Y:S02]  /*52c0*/  UIMAD UR16, UR13, UR7, UR16 ;  /* 0x000000070d1072a4 */ /* 0x000fe4000f8e0210 */
[----:B------:R-:W-:Y:S01]  /*52d0*/  SHF.L.U64.HI R4, R5, R4, c[0x0][0x20c] ;  /* 0x0000830005047619 */ /* 0x000fe20000010204 */
[----:B------:R-:W-:Y:S01]  /*52e0*/  USHF.L.U32 UR6, UR13, 0x6, URZ ;  /* 0x000000060d067899 */ /* 0x000fe2000800063f */
[----:B------:R-:W-:Y:S01]  /*52f0*/  IMAD.U32 R3, RZ, RZ, UR18 ;  /* 0x00000012ff037e24 */ /* 0x000fe2000f8e00ff */
[----:B------:R-:W-:Y:S01]  /*5300*/  UIADD3 UR16, UR19, UR16, URZ ;  /* 0x0000001013107290 */ /* 0x000fe2000fffe03f */
[----:B------:R-:W-:Y:S03]  /*5310*/  IMAD.U32 R2, RZ, RZ, UR18 ;  /* 0x00000012ff027e24 */ /* 0x000fe6000f8e00ff */
[----:B------:R-:W-:Y:S02]  /*5320*/  LEA R8, P0, R3, R248, 0x7 ;  /* 0x000000f803087211 */ /* 0x000fe400078038ff */
[----:B------:R-:W-:Y:S05]  /*5330*/  IMAD.U32 R3, RZ, RZ, UR16 ;  /* 0x00000010ff037e24 */ /* 0x000fea000f8e00ff */
[----:B------:R-:W-:Y:S01]  /*5340*/  LEA.HI.X R9, R2, R249, R3, 0x7, P0 ;  /* 0x000000f902097211 */ /* 0x000fe200000f3c03 */
[----:B------:R-:W-:Y:S01]  /*5350*/  IMAD.U32 R3, RZ, RZ, UR6 ;  /* 0x00000006ff037e24 */ /* 0x000fe2000f8e00ff */
[--C-:B------:R-:W-:Y:S01]  /*5360*/  IADD3 R12, P5, P0, R6, 0x80, R8.reuse ;  /* 0x00000080060c7810 */ /* 0x100fe200078be008 */
[----:B------:R-:W-:Y:S03]  /*5370*/  @!P1 IMAD.SHL.U32 R2, R232, 0x10, RZ ;  /* 0x00000010e8029824 */ /* 0x000fe600078e00ff */
[----:B------:R-:W-:Y:S02]  /*5380*/  IADD3.X R13, R4, RZ, R9, P5, P0 ;  /* 0x000000ff040d7210 */ /* 0x000fe40002fe0409 */
[----:B------:R-:W-:Y:S02]  /*5390*/  IADD3 R10, P5, P0, R6, 0x100, R8 ;  /* 0x00000100060a7810 */ /* 0x000fe400078be008 */
[----:B------:R-:W-:Y:S02]  /*53a0*/  IADD3 R3, -R238, UR12, -R3 ;  /* 0x0000000cee037c10 */ /* 0x000fe4000fffe903 */
[--C-:B------:R-:W-:Y:S02]  /*53b0*/  IADD3.X R11, R4, RZ, R9.reuse, P5, P0 ;  /* 0x000000ff040b7210 */ /* 0x100fe40002fe0409 */
[C---:B------:R-:W-:Y:S02]  /*53c0*/  ISETP.LT.OR P0, PT, R3.reuse, 0x1, !P6 ;  /* 0x000000010300780c */ /* 0x040fe40007701670 */
[----:B------:R-:W-:Y:S02]  /*53d0*/  IADD3 R14, P5, R6, R8, RZ ;  /* 0x00000008060e7210 */ /* 0x000fe40007fbe0ff */
[----:B------:R-:W-:Y:S03]  /*53e0*/  ISETP.LT.OR P6, PT, R3, 0x21, !P6 ;  /* 0x000000210300780c */ /* 0x000fe600077c1670 */
[----:B------:R-:W-:Y:S01]  /*53f0*/  IMAD.X R15, R4, 0x1, R9, P5 ;  /* 0x00000001040f7824 */ /* 0x000fe200028e0609 */
[----:B------:R-:W-:Y:S05]  /*5400*/  LOP3.LUT P5, RZ, R235, 0x2, RZ, 0xc0, !PT ;  /* 0x00000002ebff7812 */ /* 0x000fea00078ac0ff */
[----:B------:R-:W-:Y:S01]  /*5410*/  @!PT LDS RZ, [RZ] ;  /* 0x00000000fffff984 */ /* 0x000fe20000000800 */
[----:B------:R-:W-:Y:S01]  /*5420*/  @!PT LDS RZ, [RZ] ;  /* 0x00000000fffff984 */ /* 0x000fe20000000800 */
[----:B------:R-:W-:Y:S01]  /*5430*/  @!PT LDS RZ, [RZ] ;  /* 0x00000000fffff984 */ /* 0x000fe20000000800 */
[----:B------:R1:W-:Y:S01]  /*5440*/  LDGSTS.E.BYPASS.LTC128B.128 [R234+0x1b080], [R8.64], !P0 ;  /* 0x1b08000008ea7fae */ /* 0x0003e2000c101d4e */
[C---:B------:R-:W-:Y:S02]  /*5450*/  ISETP.LT.OR P0, PT, R3.reuse, 0x1, !P5 ;  /* 0x000000010300780c */ /* 0x040fe40006f01670 */
[----:B------:R-:W-:Y:S11]  /*5460*/  ISETP.LT.OR P5, PT, R3, 0x21, !P5 ;  /* 0x000000210300780c */ /* 0x000ff60006fa1670 */
[----:B------:R1:W-:Y:S01]  /*5470*/  LDGSTS.E.BYPASS.LTC128B.128 [R234+0x1d080], [R8.64+0x80], !P0 ;  /* 0x1d08008008ea7fae */ /* 0x0003e2000c101d4e */
[----:B------:R-:W-:Y:S04]  /*5480*/  LOP3.LUT P0, RZ, R235, 0x4, RZ, 0xc0, !PT ;  /* 0x00000004ebff7812 */ /* 0x000fe8000780c0ff */
[C---:B------:R-:W-:Y:S02]  /*5490*/  ISETP.LT.OR P2, PT, R3.reuse, 0x1, !P0 ;  /* 0x000000010300780c */ /* 0x040fe40004741670 */
[----:B------:R-:W-:Y:S01]  /*54a0*/  ISETP.LT.OR P0, PT, R3, 0x21, !P0 ;  /* 0x000000210300780c */ /* 0x000fe20004701670 */
[----:B------:R-:W-:Y:S04]  /*54b0*/  IMAD.U32 R3, RZ, RZ, UR6 ;  /* 0x00000006ff037e24 */ /* 0x000fe8000f8e00ff */
[----:B------:R-:W-:Y:S06]  /*54c0*/  @!P1 IMAD.WIDE R4, R3, 0x4, R242 ;  /* 0x0000000403049825 */ /* 0x000fec00078e02f2 */
[----:B------:R1:W-:Y:S01]  /*54d0*/  LDGSTS.E.BYPASS.LTC128B.128 [R234+0x1f080], [R8.64+0x100], !P2 ;  /* 0x1f08010008ea7fae */ /* 0x0003e2000d101d4e */
[----:B------:R-:W-:Y:S03]  /*54e0*/  ISETP.NE.AND P2, PT, R7, RZ, PT ;  /* 0x000000ff0700720c */ /* 0x000fe60003f45270 */
[----:B------:R1:W-:Y:S04]  /*54f0*/  LDGSTS.E.BYPASS.LTC128B.128 [R234+0x1c080], [R14.64], !P6 ;  /* 0x1c0800000eea7fae */ /* 0x0003e8000f101d4e */
[----:B------:R1:W-:Y:S04]  /*5500*/  LDGSTS.E.BYPASS.LTC128B.128 [R234+0x1e080], [R12.64], !P5 ;  /* 0x1e0800000cea7fae */ /* 0x0003e8000e901d4e */
[----:B------:R1:W-:Y:S04]  /*5510*/  LDGSTS.E.BYPASS.LTC128B.128 [R234+0x20080], [R10.64], !P0 ;  /* 0x200800000aea7fae */ /* 0x0003e8000c101d4e */
[----:B------:R1:W-:Y:S02]  /*5520*/  @!P1 LDGSTS.E.BYPASS.LTC128B.128 [R2+0x21280], [R4.64] ;  /* 0x2128000004029fae */ /* 0x0003e4000b901d4e */
.L_x_721:
[-C--:B-1234-:R-:W-:Y:S01]  /*5530*/  HMMA.16816.F32.BF16 R4, R172, R176.reuse, RZ ;  /* 0x000000b0ac04723c */ /* 0x09efe200000418ff */
[----:B------:R-:W-:Y:S01]  /*5540*/  LDSM.16.MT88.4 R204, [R221+0x1000] ;  /* 0x00100000ddcc783b */ /* 0x000fe20000004200 */
[----:B------:R-:W-:Y:S02]  /*5550*/  UIMAD UR5, UR5, 0x3000, URZ ;  /* 0x00003000050578a4 */ /* 0x000fe4000f8e023f */
[----:B------:R-:W-:Y:S01]  /*5560*/  UISETP.GE.AND UP0, UPT, UR13, UR8, UPT ;  /* 0x000000080d00728c */ /* 0x000fe2000bf06270 */
[----:B------:R-:W-:Y:S01]  /*5570*/  LDSM.16.M88.4 R208, [R222+0x1400] ;  /* 0x00140000ded0783b */ /* 0x000fe20000000200 */
[----:B------:R-:W-:Y:S02]  /*5580*/  UISETP.GE.AND UP1, UPT, UR11, 0x1, UPT ;  /* 0x000000010b00788c */ /* 0x000fe4000bf26270 */
[C---:B------:R-:W-:Y:S01]  /*5590*/  HMMA.16816.F32.BF16 R8, R180.reuse, R176, RZ ;  /* 0x000000b0b408723c */ /* 0x040fe200000418ff */
[----:B------:R-:W-:Y:S01]  /*55a0*/  LDSM.16.M88.4 R212, [R222+0x2400] ;  /* 0x00240000ded4783b */ /* 0x000fe20000000200 */
[----:B------:R-:W-:Y:S02]  /*55b0*/  UIADD3 UR6, UR4, 0x1, URZ ;  /* 0x0000000104067890 */ /* 0x000fe4000fffe03f */
[----:B------:R-:W-:Y:S01]  /*55c0*/  IMAD.U32 R3, RZ, RZ, UR5 ;  /* 0x00000005ff037e24 */ /* 0x000fe2000f8e00ff */
[----:B------:R-:W0:Y:S01]  /*55d0*/  LDGDEPBAR ;  /* 0x00000000000079af */ /* 0x000e220000000000 */
[----:B------:R-:W-:Y:S01]  /*55e0*/  IADD3 R2, P0, R240, UR5, RZ ;  /* 0x00000005f0027c10 */ /* 0x000fe2000ff1e0ff */
[----:B------:R-:W-:Y:S01]  /*55f0*/  UIADD3 UR5, UR11, 0x1, URZ ;  /* 0x000000010b057890 */ /* 0x000fe2000fffe03f */
[-C--:B------:R-:W-:Y:S01]  /*5600*/  HMMA.16816.F32.BF16 R12, R180, R178.reuse, RZ ;  /* 0x000000b2b40c723c */ /* 0x080fe200000418ff */
[----:B------:R-:W-:Y:S02]  /*5610*/  UISETP.GE.AND UP2, UPT, UR4, 0x1, UPT ;  /* 0x000000010400788c */ /* 0x000fe4000bf46270 */
[----:B------:R-:W-:Y:S01]  /*5620*/  USEL UR11, UR5, URZ, !UP1 ;  /* 0x0000003f050b7287 */ /* 0x000fe2000c800000 */
[----:B------:R-:W-:Y:S02]  /*5630*/  LEA.HI.X.SX32 R3, R3, R246, 0x1, P0 ;  /* 0x000000f603037211 */ /* 0x000fe400000f0eff */
[----:B------:R-:W-:Y:S02]  /*5640*/  UMOV UR5, UR13 ;  /* 0x0000000d00057c82 */ /* 0x000fe40008000000 */
        /* <DEDUP_REMOVED lines=11> */
[----:B------:R-:W2:Y:S07]  /*5700*/  LDSM.16.MT88.4 R172, [R221+0x3800] ;  /* 0x00380000ddac783b */ /* 0x000eae0000004200 */
        /* <DEDUP_REMOVED lines=15> */
[----:B------:R-:W3:Y:S04]  /*5800*/  LDSM.16.M88.4 R184, [R222+0x1800] ;  /* 0x00180000deb8783b */ /* 0x000ee80000000200 */
[----:B------:R-:W-:Y:S03]  /*5810*/  LDSM.16.M88.4 R200, [R222+0x2000] ;  /* 0x00200000dec8783b */ /* 0x000fe60000000200 */
[-C--:B-1----:R-:W-:Y:S08]  /*5820*/  HMMA.16816.F32.BF16 R4, R176, R204.reuse, R4 ;  /* 0x000000ccb004723c */ /* 0x082ff00000041804 */
[C---:B------:R-:W-:Y:S08]  /*5830*/  HMMA.16816.F32.BF16 R8, R208.reuse, R204, R8 ;  /* 0x000000ccd008723c */ /* 0x040ff00000041808 */
[-C--:B------:R-:W-:Y:S08]  /*5840*/  HMMA.16816.F32.BF16 R12, R208, R206.reuse, R12 ;  /* 0x000000ced00c723c */ /* 0x080ff0000004180c */
[C---:B------:R-:W-:Y:S01]  /*5850*/  HMMA.16816.F32.BF16 R16, R176.reuse, R206, R16 ;  /* 0x000000ceb010723c */ /* 0x040fe20000041810 */
[----:B------:R-:W-:Y:S07]  /*5860*/  LDSM.16.MT88.4 R204, [R221+0x2000] ;  /* 0x00200000ddcc783b */ /* 0x000fee0000004200 */
[-C--:B--2---:R-:W-:Y:S08]  /*5870*/  HMMA.16816.F32.BF16 R20, R176, R172.reuse, R20 ;  /* 0x000000acb014723c */ /* 0x084ff00000041814 */
[C---:B------:R-:W-:Y:S08]  /*5880*/  HMMA.16816.F32.BF16 R84, R208.reuse, R172, R84 ;  /* 0x000000acd054723c */ /* 0x040ff00000041854 */
[-C--:B------:R-:W-:Y:S08]  /*5890*/  HMMA.16816.F32.BF16 R88, R208, R174.reuse, R88 ;  /* 0x000000aed058723c */ /* 0x080ff00000041858 */
[C---:B------:R-:W-:Y:S01]  /*58a0*/  HMMA.16816.F32.BF16 R92, R176.reuse, R174, R92 ;  /* 0x000000aeb05c723c */ /* 0x040fe2000004185c */
[----:B------:R-:W1:Y:S07]  /*58b0*/  LDSM.16.MT88.4 R172, [R221+0x6800] ;  /* 0x00680000ddac783b */ /* 0x000e6e0000004200 */
[-C--:B------:R-:W-:Y:S08]  /*58c0*/  HMMA.16816.F32.BF16 R96, R176, R180.reuse, R96 ;  /* 0x000000b4b060723c */ /* 0x080ff00000041860 */
[C---:B------:R-:W-:Y:S07]  /*58d0*/  HMMA.16816.F32.BF16 R100, R208.reuse, R180, R100 ;  /* 0x000000b4d064723c */ /* 0x040fee0000041864 */
[C---:B------:R-:W-:Y:S01]  /*58e0*/  LEA R180, P0, R2.reuse, c[0x0][0x220], 0x2 ;  /* 0x0000880002b47a11 */ /* 0x040fe200078010ff */
[-C--:B------:R-:W-:Y:S01]  /*58f0*/  HMMA.16816.F32.BF16 R104, R208, R182.reuse, R104 ;  /* 0x000000b6d068723c */ /* 0x080fe20000041868 */
[----:B------:R-:W2:Y:S03]  /*5900*/  LDSM.16.MT88.4 R208, [R221+0x4800] ;  /* 0x00480000ddd0783b */ /* 0x000ea60000004200 */
[----:B------:R-:W-:Y:S01]  /*5910*/  LEA.HI.X R181, R2, c[0x0][0x224], R3, 0x2, P0 ;  /* 0x0000890002b57a11 */ /* 0x000fe200000f1403 */
[----:B------:R-:W-:Y:S01]  /*5920*/  IMAD.U32 R2, RZ, RZ, UR4 ;  /* 0x00000004ff027e24 */ /* 0x000fe2000f8e00ff */
[----:B------:R-:W-:Y:S01]  /*5930*/  PLOP3.LUT P0, PT, PT, PT, UP0, 0x80, 0x0 ;  /* 0x000000000000781c */ /* 0x000fe20003f0f008 */
[----:B------:R-:W-:Y:S01]  /*5940*/  USEL UR4, UR6, URZ, !UP2 ;  /* 0x0000003f06047287 */ /* 0x000fe2000d000000 */
[----:B------:R-:W-:Y:S01]  /*5950*/  HMMA.16816.F32.BF16 R108, R176, R182, R108 ;  /* 0x000000b6b06c723c */ /* 0x000fe2000004186c */
[----:B------:R-:W4:Y:S03]  /*5960*/  LDSM.16.MT88.4 R176, [R221+0x7000] ;  /* 0x00700000ddb0783b */ /* 0x000f260000004200 */
[----:B------:R-:W-:Y:S04]  /*5970*/  IMAD R2, R2, 0x3000, R229 ;  /* 0x0000300002027824 */ /* 0x000fe800078e02e5 */
[-C--:B---3--:R-:W-:Y:S08]  /*5980*/  HMMA.16816.F32.BF16 R4, R184, R188.reuse, R4 ;  /* 0x000000bcb804723c */ /* 0x088ff00000041804 */
[C---:B------:R-:W-:Y:S08]  /*5990*/  HMMA.16816.F32.BF16 R8, R192.reuse, R188, R8 ;  /* 0x000000bcc008723c */ /* 0x040ff00000041808 */
[-C--:B------:R-:W-:Y:S08]  /*59a0*/  HMMA.16816.F32.BF16 R12, R192, R190.reuse, R12 ;  /* 0x000000bec00c723c */ /* 0x080ff0000004180c */
[C---:B------:R-:W-:Y:S08]  /*59b0*/  HMMA.16816.F32.BF16 R16, R184.reuse, R190, R16 ;  /* 0x000000beb810723c */ /* 0x040ff00000041810 */
[-C--:B------:R-:W-:Y:S08]  /*59c0*/  HMMA.16816.F32.BF16 R20, R184, R196.reuse, R20 ;  /* 0x000000c4b814723c */ /* 0x080ff00000041814 */
[C---:B------:R-:W-:Y:S08]  /*59d0*/  HMMA.16816.F32.BF16 R84, R192.reuse, R196, R84 ;  /* 0x000000c4c054723c */ /* 0x040ff00000041854 */
[-C--:B------:R-:W-:Y:S08]  /*59e0*/  HMMA.16816.F32.BF16 R88, R192, R198.reuse, R88 ;  /* 0x000000c6c058723c */ /* 0x080ff00000041858 */
[C---:B------:R-:W-:Y:S08]  /*59f0*/  HMMA.16816.F32.BF16 R92, R184.reuse, R198, R92 ;  /* 0x000000c6b85c723c */ /* 0x040ff0000004185c */
[-C--:B-1----:R-:W-:Y:S08]  /*5a00*/  HMMA.16816.F32.BF16 R96, R184, R172.reuse, R96 ;  /* 0x000000acb860723c */ /* 0x082ff00000041860 */
[C---:B------:R-:W-:Y:S07]  /*5a10*/  HMMA.16816.F32.BF16 R100, R192.reuse, R172, R100 ;  /* 0x000000acc064723c */ /* 0x040fee0000041864 */
[----:B------:R-:W-:Y:S01]  /*5a20*/  IMAD.SHL.U32 R172, R2, 0x2, RZ ;  /* 0x0000000202ac7824 */ /* 0x000fe200078e00ff */
[-C--:B------:R-:W-:Y:S01]  /*5a30*/  HMMA.16816.F32.BF16 R104, R192, R174.reuse, R104 ;  /* 0x000000aec068723c */ /* 0x080fe20000041868 */
[----:B------:R-:W-:Y:S07]  /*5a40*/  LDSM.16.MT88.2 R2, [R223+0x23c80] ;  /* 0x023c8000df02783b */ /* 0x000fee0000004100 */
[----:B------:R-:W-:Y:S08]  /*5a50*/  HMMA.16816.F32.BF16 R108, R184, R174, R108 ;  /* 0x000000aeb86c723c */ /* 0x000ff0000004186c */
[-C--:B------:R-:W-:Y:S08]  /*5a60*/  HMMA.16816.F32.BF16 R4, R200, R204.reuse, R4 ;  /* 0x000000ccc804723c */ /* 0x080ff00000041804 */
[C---:B------:R-:W-:Y:S08]  /*5a70*/  HMMA.16816.F32.BF16 R8, R212.reuse, R204, R8 ;  /* 0x000000ccd408723c */ /* 0x040ff00000041808 */
[-C--:B------:R-:W-:Y:S07]  /*5a80*/  HMMA.16816.F32.BF16 R12, R212, R206.reuse, R12 ;  /* 0x000000ced40c723c */ /* 0x080fee000004180c */
[----:B------:R-:W-:Y:S01]  /*5a90*/  RED.E.ADD.F32.FTZ.RN.STRONG.GPU [R180.64], R4 ;  /* 0x00000004b400798e */ /* 0x000fe2000c10e78e */
[C---:B------:R-:W-:Y:S03]  /*5aa0*/  HMMA.16816.F32.BF16 R16, R200.reuse, R206, R16 ;  /* 0x000000cec810723c */ /* 0x040fe60000041810 */
[----:B------:R-:W-:Y:S04]  /*5ab0*/  RED.E.ADD.F32.FTZ.RN.STRONG.GPU [R180.64+0x400], R5 ;  /* 0x00040005b400798e */ /* 0x000fe8000c10e78e */
[----:B------:R-:W-:Y:S01]  /*5ac0*/  RED.E.ADD.F32.FTZ.RN.STRONG.GPU [R180.64+0x800], R6 ;  /* 0x00080006b400798e */ /* 0x000fe2000c10e78e */
[-C--:B--2---:R-:W-:Y:S03]  /*5ad0*/  HMMA.16816.F32.BF16 R20, R200, R208.reuse, R20 ;  /* 0x000000d0c814723c */ /* 0x084fe60000041814 */
        /* <DEDUP_REMOVED lines=12> */
[----:B------:R-:W-:Y:S04]  /*5ba0*/  RED.E.ADD.F32.FTZ.RN.STRONG.GPU [R180.64+0x2c00], R19 ;  /* 0x002c0013b400798e */ /* 0x000fe8000c10e78e */
[----:B------:R-:W-:Y:S01]  /*5bb0*/  RED.E.ADD.F32.FTZ.RN.STRONG.GPU [R180.64+0x3000], R12 ;  /* 0x0030000cb400798e */ /* 0x000fe2000c10e78e */
[C---:B------:R-:W-:Y:S03]  /*5bc0*/  HMMA.16816.F32.BF16 R100, R212.reuse, R176, R100 ;  /* 0x000000b0d464723c */ /* 0x040fe60000041864 */
[----:B------:R-:W1:Y:S04]  /*5bd0*/  LDSM.16.MT88.4 R8, [R172+0xf080] ;  /* 0x00f08000ac08783b */ /* 0x000e680000004200 */
[----:B------:R-:W-:Y:S01]  /*5be0*/  RED.E.ADD.F32.FTZ.RN.STRONG.GPU [R180.64+0x3400], R13 ;  /* 0x0034000db400798e */ /* 0x000fe2000c10e78e */
[-C--:B------:R-:W-:Y:S03]  /*5bf0*/  HMMA.16816.F32.BF16 R104, R212, R178.reuse, R104 ;  /* 0x000000b2d468723c */ /* 0x080fe60000041868 */
[----:B------:R-:W-:Y:S04]  /*5c00*/  RED.E.ADD.F32.FTZ.RN.STRONG.GPU [R180.64+0x3800], R14 ;  /* 0x0038000eb400798e */ /* 0x000fe8000c10e78e */
[----:B------:R-:W-:Y:S01]  /*5c10*/  RED.E.ADD.F32.FTZ.RN.STRONG.GPU [R180.64+0x3c00], R15 ;  /* 0x003c000fb400798e */ /* 0x000fe2000c10e78e */
[----:B------:R-:W-:Y:S03]  /*5c20*/  HMMA.16816.F32.BF16 R108, R200, R178, R108 ;  /* 0x000000b2c86c723c */ /* 0x000fe6000004186c */
        /* <DEDUP_REMOVED lines=184> */
.L_x_719:
[----:B------:R-:W-:Y:S05]  /*67b0*/  @P1 BRA `(.L_x_723) ;  /* 0x000034f000001947 */ /* 0x000fea0003800000 */
[----:B-----5:R-:W-:Y:S01]  /*67c0*/  SHF.R.S32.HI R3, RZ, 0x1f, R232 ;  /* 0x0000001fff037819 */ /* 0x020fe200000114e8 */
[----:B------:R-:W-:Y:S01]  /*67d0*/  IMAD.SHL.U32 R5, R232, 0x80, RZ ;  /* 0x00000080e8057824 */ /* 0x000fe200078e00ff */
[----:B------:R-:W-:Y:S01]  /*67e0*/  BAR.SYNC.DEFER_BLOCKING 0x1, 0x100 ;  /* 0x0044000000007b1d */ /* 0x000fe20000010000 */
[----:B------:R-:W-:Y:S02]  /*67f0*/  F2FP.BF16.PACK_AB R24, R25, R24 ;  /* 0x000000181918723e */ /* 0x000fe400000010ff */
[----:B------:R-:W-:-:S02]  /*6800*/  LEA.HI R0, R3, R232, RZ, 0x5 ;  /* 0x000000e803007211 */ /* 0x000fc400078f28ff */
[CC--:B------:R-:W-:Y:S02]  /*6810*/  LEA.HI R2, R3.reuse, R232.reuse, RZ, 0x2 ;  /* 0x000000e803027211 */ /* 0x0c0fe400078f10ff */
[----:B------:R-:W-:Y:S02]  /*6820*/  LEA.HI R4, R3, R232, RZ, 0x7 ;  /* 0x000000e803047211 */ /* 0x000fe400078f38ff */
[----:B------:R-:W-:Y:S02]  /*6830*/  LOP3.LUT R5, R5, 0x180, RZ, 0xc0, !PT ;  /* 0x0000018005057812 */ /* 0x000fe400078ec0ff */
[----:B------:R-:W-:Y:S01]  /*6840*/  SHF.R.U32.HI R0, RZ, 0x1, R0 ;  /* 0x00000001ff007819 */ /* 0x000fe20000011600 */
[----:B------:R-:W-:Y:S01]  /*6850*/  IMAD.SHL.U32 R4, R4, 0x4, RZ ;  /* 0x0000000404047824 */ /* 0x000fe200078e00ff */
[--C-:B------:R-:W-:Y:S02]  /*6860*/  SHF.R.S32.HI R181, RZ, 0x2, R2.reuse ;  /* 0x00000002ffb57819 */ /* 0x100fe40000011402 */
[----:B------:R-:W-:-:S02]  /*6870*/  SHF.R.S32.HI R2, RZ, 0x1f, R2 ;  /* 0x0000001fff027819 */ /* 0x000fc40000011402 */
[----:B------:R-:W-:Y:S02]  /*6880*/  LOP3.LUT R0, R5, 0x30, R0, 0xf8, !PT ;  /* 0x0000003005007812 */ /* 0x000fe400078ef800 */
[----:B------:R-:W-:Y:S02]  /*6890*/  LEA.HI R2, R2, R181, RZ, 0x3 ;  /* 0x000000b502027211 */ /* 0x000fe400078f18ff */
[C---:B------:R-:W-:Y:S02]  /*68a0*/  LOP3.LUT R179, R0.reuse, 0x40, RZ, 0xfc, !PT ;  /* 0x0000004000b37812 */ /* 0x040fe400078efcff */
[----:B------:R-:W-:Y:S02]  /*68b0*/  LOP3.LUT R177, R0, 0x8, RZ, 0xfc, !PT ;  /* 0x0000000800b17812 */ /* 0x000fe400078efcff */
[----:B------:R-:W-:Y:S02]  /*68c0*/  LOP3.LUT R4, R4, 0xfffffe00, RZ, 0xc0, !PT ;  /* 0xfffffe0004047812 */ /* 0x000fe400078ec0ff */
[----:B------:R-:W-:-:S02]  /*68d0*/  LOP3.LUT R2, R2, 0xfffffff8, RZ, 0xc0, !PT ;  /* 0xfffffff802027812 */ /* 0x000fc400078ec0ff */
[C---:B------:R-:W-:Y:S02]  /*68e0*/  LOP3.LUT R175, R0.reuse, 0x48, RZ, 0xfc, !PT ;  /* 0x0000004800af7812 */ /* 0x040fe400078efcff */
[----:B------:R-:W-:Y:S02]  /*68f0*/  SHF.R.U32.HI R5, RZ, 0x3, R5 ;  /* 0x00000003ff057819 */ /* 0x000fe40000011605 */
[C---:B------:R-:W-:Y:S02]  /*6900*/  LOP3.LUT R173, R0.reuse, 0x1400, RZ, 0xfc, !PT ;  /* 0x0000140000ad7812 */ /* 0x040fe400078efcff */
[C---:B------:R-:W-:Y:S02]  /*6910*/  LOP3.LUT R111, R0.reuse, 0x1440, RZ, 0xfc, !PT ;  /* 0x00001440006f7812 */ /* 0x040fe400078efcff */
[----:B------:R-:W-:Y:S02]  /*6920*/  LOP3.LUT R179, R179, 0x1c0, RZ, 0xc0, !PT ;  /* 0x000001c0b3b37812 */ /* 0x000fe400078ec0ff */
[----:B------:R-:W-:-:S02]  /*6930*/  LOP3.LUT R109, R0, 0x1408, RZ, 0xfc, !PT ;  /* 0x00001408006d7812 */ /* 0x000fc400078efcff */
[----:B------:R-:W-:Y:S02]  /*6940*/  LOP3.LUT R177, R177, 0x180, RZ, 0xc0, !PT ;  /* 0x00000180b1b17812 */ /* 0x000fe400078ec0ff */
        /* <DEDUP_REMOVED lines=29> */
[----:B------:R-:W-:Y:S02]  /*6b20*/  IADD3 R181, R4, R181, -R2 ;  /* 0x000000b504b57210 */ /* 0x000fe40007ffe802 */
[C---:B------:R-:W-:Y:S02]  /*6b30*/  LOP3.LUT R107, R0.reuse, 0x1448, RZ, 0xfc, !PT ;  /* 0x00001448006b7812 */ /* 0x040fe400078efcff */
[----:B------:R-:W-:Y:S02]  /*6b40*/  LOP3.LUT R175, R175, 0x1c0, RZ, 0xc0, !PT ;  /* 0x000001c0afaf7812 */ /* 0x000fe400078ec0ff */
[----:B------:R-:W-:Y:S02]  /*6b50*/  LOP3.LUT R4, R5, R0, RZ, 0x3c, !PT ;  /* 0x0000000005047212 */ /* 0x000fe400078e3cff */
[C---:B------:R-:W-:Y:S02]  /*6b60*/  LOP3.LUT R183, R0.reuse, 0x3848, RZ, 0xfc, !PT ;  /* 0x0000384800b77812 */ /* 0x040fe400078efcff */
[C---:B------:R-:W-:Y:S01]  /*6b70*/  LOP3.LUT R105, R0.reuse, 0x2800, RZ, 0xfc, !PT ;  /* 0x0000280000697812 */ /* 0x040fe200078efcff */
[----:B------:R-:W-:Y:S01]  /*6b80*/  IMAD.IADD R4, R181, 0x1, R4 ;  /* 0x00000001b5047824 */ /* 0x000fe200078e0204 */
        /* <DEDUP_REMOVED lines=46> */
[C---:B-1----:R-:W-:Y:S02]  /*6e70*/  LOP3.LUT R11, R0.reuse, 0x2448, RZ, 0xfc, !PT ;  /* 0x00002448000b7812 */ /* 0x042fe400078efcff */
[C---:B------:R-:W-:Y:S02]  /*6e80*/  LOP3.LUT R9, R0.reuse, 0x3800, RZ, 0xfc, !PT ;  /* 0x0000380000097812 */ /* 0x040fe400078efcff */
[----:B------:R-:W-:-:S02]  /*6e90*/  LOP3.LUT R7, R0, 0x3840, RZ, 0xfc, !PT ;  /* 0x0000384000077812 */ /* 0x000fc400078efcff */
[----:B------:R-:W-:Y:S02]  /*6ea0*/  LOP3.LUT R173, R173, 0x180, RZ, 0xc0, !PT ;  /* 0x00000180adad7812 */ /* 0x000fe400078ec0ff */
[----:B------:R-:W-:Y:S02]  /*6eb0*/  LOP3.LUT R5, R0, 0x3808, RZ, 0xfc, !PT ;  /* 0x0000380800057812 */ /* 0x000fe400078efcff */
[----:B------:R-:W-:Y:S02]  /*6ec0*/  LOP3.LUT R111, R111, 0x1c0, RZ, 0xc0, !PT ;  /* 0x000001c06f6f7812 */ /* 0x000fe400078ec0ff */
[----:B------:R-:W-:Y:S02]  /*6ed0*/  SHF.R.U32.HI R179, RZ, 0x3, R179 ;  /* 0x00000003ffb37819 */ /* 0x000fe400000116b3 */
[----:B------:R-:W-:Y:S02]  /*6ee0*/  LOP3.LUT R109, R109, 0x180, RZ, 0xc0, !PT ;  /* 0x000001806d6d7812 */ /* 0x000fe400078ec0ff */
[----:B------:R-:W-:-:S02]  /*6ef0*/  SHF.R.U32.HI R177, RZ, 0x3, R177 ;  /* 0x00000003ffb17819 */ /* 0x000fc400000116b1 */
[----:B------:R-:W-:Y:S02]  /*6f00*/  LOP3.LUT R107, R107, 0x1c0, RZ, 0xc0, !PT ;  /* 0x000001c06b6b7812 */ /* 0x000fe400078ec0ff */
[----:B------:R-:W-:Y:S02]  /*6f10*/  SHF.R.U32.HI R175, RZ, 0x3, R175 ;  /* 0x00000003ffaf7819 */ /* 0x000fe400000116af */
        /* <DEDUP_REMOVED lines=51> */
[----:B------:R-:W-:-:S02]  /*7250*/  SHF.R.U32.HI R173, RZ, 0x3, R173 ;  /* 0x00000003ffad7819 */ /* 0x000fc400000116ad */
[----:B------:R-:W-:Y:S02]  /*7260*/  LOP3.LUT R5, R5, 0x180, RZ, 0xc0, !PT ;  /* 0x0000018005057812 */ /* 0x000fe400078ec0ff */
[----:B------:R-:W-:Y:S02]  /*7270*/  SHF.R.U32.HI R111, RZ, 0x3, R111 ;  /* 0x00000003ff6f7819 */ /* 0x000fe4000001166f */
[--C-:B------:R-:W-:Y:S02]  /*7280*/  LOP3.LUT R6, R179, 0x40, R0.reuse, 0x1e, !PT ;  /* 0x00000040b3067812 */ /* 0x100fe400078e1e00 */
[----:B------:R-:W-:Y:S02]  /*7290*/  SHF.R.U32.HI R109, RZ, 0x3, R109 ;  /* 0x00000003ff6d7819 */ /* 0x000fe4000001166d */
[----:B------:R-:W-:Y:S01]  /*72a0*/  LOP3.LUT R8, R177, 0x8, R0, 0x1e, !PT ;  /* 0x00000008b1087812 */ /* 0x000fe200078e1e00 */
[----:B------:R-:W-:Y:S01]  /*72b0*/  IMAD.IADD R6, R181, 0x1, R6 ;  /* 0x00000001b5067824 */ /* 0x000fe200078e0206 */
[----:B------:R-:W-:-:S02]  /*72c0*/  SHF.R.U32.HI R107, RZ, 0x3, R107 ;  /* 0x00000003ff6b7819 */ /* 0x000fc4000001166b */
[----:B------:R-:W-:Y:S01]  /*72d0*/  LOP3.LUT R10, R175, 0x48, R0, 0x1e, !PT ;  /* 0x00000048af0a7812 */ /* 0x000fe200078e1e00 */
[C---:B------:R-:W-:Y:S01]  /*72e0*/  IMAD.IADD R8, R181.reuse, 0x1, R8 ;  /* 0x00000001b5087824 */ /* 0x040fe200078e0208 */
[----:B------:R-:W-:Y:S01]  /*72f0*/  SHF.R.U32.HI R183, RZ, 0x3, R183 ;  /* 0x00000003ffb77819 */ /* 0x000fe200000116b7 */
[----:B------:R-:W-:Y:S01]  /*7300*/  IMAD.SHL.U32 R6, R6, 0x2, RZ ;  /* 0x0000000206067824 */ /* 0x000fe200078e00ff */
[----:B------:R-:W-:Y:S01]  /*7310*/  SHF.R.U32.HI R105, RZ, 0x3, R105 ;  /* 0x00000003ff697819 */ /* 0x000fe20000011669 */
[----:B------:R-:W-:Y:S01]  /*7320*/  IMAD.IADD R10, R181, 0x1, R10 ;  /* 0x00000001b50a7824 */ /* 0x000fe200078e020a */
        /* <DEDUP_REMOVED lines=49> */
[----:B------:R-:W-:Y:S02]  /*7640*/  LOP3.LUT R12, R173, 0x1400, R0, 0x1e, !PT ;  /* 0x00001400ad0c7812 */ /* 0x000fe400078e1e00 */
[----:B------:R-:W-:-:S02]  /*7650*/  SHF.R.U32.HI R5, RZ, 0x3, R5 ;  /* 0x00000003ff057819 */ /* 0x000fc40000011605 */
[----:B------:R-:W-:Y:S01]  /*7660*/  LOP3.LUT R14, R111, 0x1440, R0, 0x1e, !PT ;  /* 0x000014406f0e7812 */ /* 0x000fe200078e1e00 */
[----:B------:R-:W-:Y:S01]  /*7670*/  IMAD.IADD R12, R181, 0x1, R12 ;  /* 0x00000001b50c7824 */ /* 0x000fe200078e020c */
[--C-:B------:R-:W-:Y:S02]  /*7680*/  LOP3.LUT R16, R109, 0x1408, R0.reuse, 0x1e, !PT ;  /* 0x000014086d107812 */ /* 0x100fe400078e1e00 */
[----:B------:R-:W-:Y:S01]  /*7690*/  LOP3.LUT R18, R107, 0x1448, R0, 0x1e, !PT ;  /* 0x000014486b127812 */ /* 0x000fe200078e1e00 */
[----:B------:R-:W-:Y:S01]  /*76a0*/  IMAD.IADD R14, R181, 0x1, R14 ;  /* 0x00000001b50e7824 */ /* 0x000fe200078e020e */
        /* <DEDUP_REMOVED lines=14> */
[--C-:B------:R-:W-:Y:S01]  /*7790*/  LOP3.LUT R92, R93, 0x408, R0.reuse, 0x1e, !PT ;  /* 0x000004085d5c7812 */ /* 0x100fe200078e1e00 */
[----:B------:R-:W-:Y:S01]  /*77a0*/  IMAD.SHL.U32 R18, R18, 0x2, RZ ;  /* 0x0000000212127824 */ /* 0x000fe200078e00ff */
        /* <DEDUP_REMOVED lines=86> */
[----:B------:R-:W-:Y:S01]  /*7d10*/  LOP3.LUT R0, R5, 0x3808, R0, 0x1e, !PT ;  /* 0x0000380805007812 */ /* 0x000fe200078e1e00 */
[C---:B------:R-:W-:Y:S01]  /*7d20*/  IMAD.IADD R186, R181.reuse, 0x1, R186 ;  /* 0x00000001b5ba7824 */ /* 0x040fe200078e02ba */
[----:B------:R-:W-:Y:S01]  /*7d30*/  PRMT R5, R24, 0x7632, R5 ;  /* 0x0000763218057816 */ /* 0x000fe20000000005 */
[----:B------:R-:W-:Y:S01]  /*7d40*/  IMAD.SHL.U32 R178, R178, 0x2, RZ ;  /* 0x00000002b2b27824 */ /* 0x000fe200078e00ff */
[----:B------:R-:W-:Y:S01]  /*7d50*/  PRMT R4, R26, 0x7632, R4 ;  /* 0x000076321a047816 */ /* 0x000fe20000000004 */
[----:B------:R-:W-:Y:S01]  /*7d60*/  STS.U16 [R7+0x7880], R24 ;  /* 0x0078801807007388 */ /* 0x000fe20000000400 */
[----:B------:R-:W-:Y:S01]  /*7d70*/  PRMT R8, R28, 0x7632, R8 ;  /* 0x000076321c087816 */ /* 0x000fe20000000008 */
[C---:B------:R-:W-:Y:S01]  /*7d80*/  IMAD.IADD R188, R181.reuse, 0x1, R188 ;  /* 0x00000001b5bc7824 */ /* 0x040fe200078e02bc */
[----:B------:R-:W-:Y:S01]  /*7d90*/  PRMT R11, R30, 0x7632, R11 ;  /* 0x000076321e0b7816 */ /* 0x000fe2000000000b */
[----:B------:R1:W-:Y:S01]  /*7da0*/  STS.U16 [R6+0x7880], R5 ;  /* 0x0078800506007388 */ /* 0x0003e20000000400 */
        /* <DEDUP_REMOVED lines=12> */
[C---:B------:R-:W-:Y:S01]  /*7e70*/  IMAD.IADD R192, R181.reuse, 0x1, R192 ;  /* 0x00000001b5c07824 */ /* 0x040fe200078e02c0 */
[----:B------:R-:W-:Y:S01]  /*7e80*/  PRMT R93, R54, 0x7632, R93 ;  /* 0x00007632365d7816 */ /* 0x000fe2000000005d */
[----:B------:R-:W-:Y:S01]  /*7e90*/  IMAD.SHL.U32 R184, R184, 0x2, RZ ;  /* 0x00000002b8b87824 */ /* 0x000fe200078e00ff */
[----:B------:R3:W-:Y:S01]  /*7ea0*/  STS.U16 [R17+0x7880], R8 ;  /* 0x0078800811007388 */ /* 0x0007e20000000400 */
[C---:B------:R-:W-:Y:S01]  /*7eb0*/  IMAD.IADD R194, R181.reuse, 0x1, R194 ;  /* 0x00000001b5c27824 */ /* 0x040fe200078e02c2 */
[----:B------:R-:W-:Y:S01]  /*7ec0*/  PRMT R95, R56, 0x7632, R95 ;  /* 0x00007632385f7816 */ /* 0x000fe2000000005f */
[----:B------:R-:W-:Y:S01]  /*7ed0*/  IMAD.SHL.U32 R186, R186, 0x2, RZ ;  /* 0x00000002baba7824 */ /* 0x000fe200078e00ff */
[----:B------:R-:W-:Y:S01]  /*7ee0*/  STS.U16 [R19+0x7880], R30 ;  /* 0x0078801e13007388 */ /* 0x000fe20000000400 */
[C---:B------:R-:W-:Y:S01]  /*7ef0*/  IMAD.IADD R196, R181.reuse, 0x1, R196 ;  /* 0x00000001b5c47824 */ /* 0x040fe200078e02c4 */
[----:B------:R-:W-:Y:S01]  /*7f00*/  PRMT R97, R58, 0x7632, R97 ;  /* 0x000076323a617816 */ /* 0x000fe20000000061 */
[----:B------:R-:W-:Y:S01]  /*7f10*/  IMAD.SHL.U32 R188, R188, 0x2, RZ ;  /* 0x00000002bcbc7824 */ /* 0x000fe200078e00ff */
[----:B------:R4:W-:Y:S01]  /*7f20*/  STS.U16 [R18+0x7880], R11 ;  /* 0x0078800b12007388 */ /* 0x0009e20000000400 */
[----:B-1----:R-:W-:Y:S01]  /*7f30*/  PRMT R5, R32, 0x7632, R5 ;  /* 0x0000763220057816 */ /* 0x002fe20000000005 */
[C---:B------:R-:W-:Y:S01]  /*7f40*/  IMAD.IADD R198, R181.reuse, 0x1, R198 ;  /* 0x00000001b5c67824 */ /* 0x040fe200078e02c6 */
[----:B------:R-:W-:Y:S01]  /*7f50*/  PRMT R99, R68, 0x7632, R99 ;  /* 0x0000763244637816 */ /* 0x000fe20000000063 */
[----:B------:R-:W-:Y:S01]  /*7f60*/  STS.U16 [R21+0x7880], R32 ;  /* 0x0078802015007388 */ /* 0x000fe20000000400 */
[----:B------:R-:W-:Y:S01]  /*7f70*/  IMAD.SHL.U32 R190, R190, 0x2, RZ ;  /* 0x00000002bebe7824 */ /* 0x000fe200078e00ff */
[----:B------:R-:W-:Y:S01]  /*7f80*/  PRMT R101, R70, 0x7632, R101 ;  /* 0x0000763246657816 */ /* 0x000fe20000000065 */
[C---:B------:R-:W-:Y:S01]  /*7f90*/  IMAD.IADD R200, R181.reuse, 0x1, R200 ;  /* 0x00000001b5c87824 */ /* 0x040fe200078e02c8 */
[----:B------:R1:W-:Y:S01]  /*7fa0*/  STS.U16 [R22+0x7880], R5 ;  /* 0x0078800516007388 */ /* 0x0003e20000000400 */
[----:B--2---:R-:W-:Y:S01]  /*7fb0*/  PRMT R4, R44, 0x7632, R4 ;  /* 0x000076322c047816 */ /* 0x004fe20000000004 */
[----:B------:R-:W-:Y:S01]  /*7fc0*/  IMAD.SHL.U32 R192, R192, 0x2, RZ ;  /* 0x00000002c0c07824 */ /* 0x000fe200078e00ff */
[----:B------:R-:W-:Y:S01]  /*7fd0*/  PRMT R103, R64, 0x7632, R103 ;  /* 0x0000763240677816 */ /* 0x000fe20000000067 */
[----:B------:R-:W-:Y:S01]  /*7fe0*/  STS.U16 [R23+0x7880], R34 ;  /* 0x0078802217007388 */ /* 0x000fe20000000400 */
[C---:B------:R-:W-:Y:S01]  /*7ff0*/  IMAD.IADD R202, R181.reuse, 0x1, R202 ;  /* 0x00000001b5ca7824 */ /* 0x040fe200078e02ca */
[----:B------:R-:W-:Y:S01]  /*8000*/  PRMT R105, R66, 0x7632, R105 ;  /* 0x0000763242697816 */ /* 0x000fe20000000069 */
[----:B------:R-:W-:Y:S01]  /*8010*/  IMAD.SHL.U32 R194, R194, 0x2, RZ ;  /* 0x00000002c2c27824 */ /* 0x000fe200078e00ff */
[----:B------:R2:W-:Y:S01]  /*8020*/  STS.U16 [R25+0x7880], R10 ;  /* 0x0078800a19007388 */ /* 0x0005e20000000400 */
[----:B---3--:R-:W-:Y:S01]  /*8030*/  PRMT R8, R46, 0x7632, R8 ;  /* 0x000076322e087816 */ /* 0x008fe20000000008 */
[C---:B------:R-:W-:Y:S01]  /*8040*/  IMAD.IADD R204, R181.reuse, 0x1, R204 ;  /* 0x00000001b5cc7824 */ /* 0x040fe200078e02cc */
[----:B------:R-:W-:Y:S01]  /*8050*/  PRMT R107, R60, 0x7632, R107 ;  /* 0x000076323c6b7816 */ /* 0x000fe2000000006b */
[----:B------:R-:W-:Y:S01]  /*8060*/  STS.U16 [R27+0x7880], R44 ;  /* 0x0078802c1b007388 */ /* 0x000fe20000000400 */
[----:B------:R-:W-:Y:S01]  /*8070*/  IMAD.SHL.U32 R196, R196, 0x2, RZ ;  /* 0x00000002c4c47824 */ /* 0x000fe200078e00ff */
[----:B------:R-:W-:Y:S01]  /*8080*/  PRMT R109, R62, 0x7632, R109 ;  /* 0x000076323e6d7816 */ /* 0x000fe2000000006d */
[C---:B------:R-:W-:Y:S01]  /*8090*/  IMAD.IADD R206, R181.reuse, 0x1, R206 ;  /* 0x00000001b5ce7824 */ /* 0x040fe200078e02ce */
[----:B------:R3:W-:Y:S01]  /*80a0*/  STS.U16 [R29+0x7880], R4 ;  /* 0x007880041d007388 */ /* 0x0007e20000000400 */
[----:B----4-:R-:W-:Y:S01]  /*80b0*/  PRMT R11, R40, 0x7632, R11 ;  /* 0x00007632280b7816 */ /* 0x010fe2000000000b */
[----:B------:R-:W-:Y:S01]  /*80c0*/  IMAD.SHL.U32 R198, R198, 0x2, RZ ;  /* 0x00000002c6c67824 */ /* 0x000fe200078e00ff */
[----:B------:R-:W-:Y:S01]  /*80d0*/  PRMT R111, R72, 0x7632, R111 ;  /* 0x00007632486f7816 */ /* 0x000fe2000000006f */
[----:B------:R-:W-:Y:S01]  /*80e0*/  STS.U16 [R31+0x7880], R46 ;  /* 0x0078802e1f007388 */ /* 0x000fe20000000400 */
[----:B------:R-:W-:Y:S01]  /*80f0*/  IMAD.IADD R208, R181, 0x1, R208 ;  /* 0x00000001b5d07824 */ /* 0x000fe200078e02d0 */
[----:B------:R-:W-:Y:S01]  /*8100*/  F2FP.BF16.PACK_AB R112, R113, R112 ;  /* 0x000000707170723e */ /* 0x000fe200000010ff */
[----:B------:R-:W-:Y:S01]  /*8110*/  IMAD.SHL.U32 R200, R200, 0x2, RZ ;  /* 0x00000002c8c87824 */ /* 0x000fe200078e00ff */
[----:B------:R-:W-:Y:S01]  /*8120*/  F2FP.BF16.PACK_AB R114, R115, R114 ;  /* 0x000000727372723e */ /* 0x000fe200000010ff */
[----:B-1----:R-:W-:Y:S01]  /*8130*/  IMAD.SHL.U32 R5, R94, 0x2, RZ ;  /* 0x000000025e057824 */ /* 0x002fe200078e00ff */
[----:B------:R-:W-:Y:S01]  /*8140*/  F2FP.BF16.PACK_AB R116, R117, R116 ;  /* 0x000000747574723e */ /* 0x000fe200000010ff */
[----:B------:R-:W-:Y:S01]  /*8150*/  IMAD.IADD R210, R181, 0x1, R210 ;  /* 0x00000001b5d27824 */ /* 0x000fe200078e02d2 */
[----:B------:R-:W-:Y:S01]  /*8160*/  F2FP.BF16.PACK_AB R118, R119, R118 ;  /* 0x000000767776723e */ /* 0x000fe200000010ff */
[----:B------:R-:W-:Y:S01]  /*8170*/  IMAD.SHL.U32 R202, R202, 0x2, RZ ;  /* 0x00000002caca7824 */ /* 0x000fe200078e00ff */
[----:B------:R1:W-:Y:S01]  /*8180*/  STS.U16 [R5+0x7880], R8 ;  /* 0x0078800805007388 */ /* 0x0003e20000000400 */
[----:B------:R-:W-:Y:S01]  /*8190*/  IMAD.IADD R212, R181, 0x1, R212 ;  /* 0x00000001b5d47824 */ /* 0x000fe200078e02d4 */
[----:B------:R-:W-:Y:S01]  /*81a0*/  F2FP.BF16.PACK_AB R120, R121, R120 ;  /* 0x000000787978723e */ /* 0x000fe200000010ff */
[----:B------:R-:W-:Y:S01]  /*81b0*/  IMAD.SHL.U32 R204, R204, 0x2, RZ ;  /* 0x00000002cccc7824 */ /* 0x000fe200078e00ff */
[----:B--2---:R-:W-:Y:S01]  /*81c0*/  PRMT R10, R42, 0x7632, R10 ;  /* 0x000076322a0a7816 */ /* 0x004fe2000000000a */
[----:B------:R-:W-:Y:S01]  /*81d0*/  STS.U16 [R33+0x7880], R40 ;  /* 0x0078802821007388 */ /* 0x000fe20000000400 */
[----:B------:R-:W-:Y:S01]  /*81e0*/  IMAD.IADD R214, R181, 0x1, R214 ;  /* 0x00000001b5d67824 */ /* 0x000fe200078e02d6 */
[----:B------:R-:W-:Y:S01]  /*81f0*/  F2FP.BF16.PACK_AB R122, R123, R122 ;  /* 0x0000007a7b7a723e */ /* 0x000fe200000010ff */
[----:B------:R-:W-:Y:S01]  /*8200*/  IMAD.SHL.U32 R206, R206, 0x2, RZ ;  /* 0x00000002cece7824 */ /* 0x000fe200078e00ff */
[----:B------:R2:W-:Y:S01]  /*8210*/  STS.U16 [R98+0x7880], R11 ;  /* 0x0078800b62007388 */ /* 0x0005e20000000400 */
[C---:B------:R-:W-:Y:S01]  /*8220*/  IMAD.IADD R216, R181.reuse, 0x1, R216 ;  /* 0x00000001b5d87824 */ /* 0x040fe200078e02d8 */
[----:B---3--:R-:W-:Y:S01]  /*8230*/  PRMT R4, R74, 0x7632, R4 ;  /* 0x000076324a047816 */ /* 0x008fe20000000004 */
[----:B------:R-:W-:Y:S01]  /*8240*/  IMAD.SHL.U32 R208, R208, 0x2, RZ ;  /* 0x00000002d0d07824 */ /* 0x000fe200078e00ff */
[----:B------:R-:W-:Y:S01]  /*8250*/  STS.U16 [R35+0x7880], R42 ;  /* 0x0078802a23007388 */ /* 0x000fe20000000400 */
[----:B------:R-:W-:Y:S01]  /*8260*/  IMAD.IADD R218, R181, 0x1, R218 ;  /* 0x00000001b5da7824 */ /* 0x000fe200078e02da */
[----:B------:R-:W-:Y:S01]  /*8270*/  F2FP.BF16.PACK_AB R132, R133, R132 ;  /* 0x000000848584723e */ /* 0x000fe200000010ff */
[----:B------:R-:W-:Y:S01]  /*8280*/  IMAD.SHL.U32 R210, R210, 0x2, RZ ;  /* 0x00000002d2d27824 */ /* 0x000fe200078e00ff */
[----:B------:R3:W-:Y:S01]  /*8290*/  STS.U16 [R37+0x7880], R10 ;  /* 0x0078800a25007388 */ /* 0x0007e20000000400 */
[----:B------:R-:W-:Y:S01]  /*82a0*/  IMAD.IADD R220, R181, 0x1, R220 ;  /* 0x00000001b5dc7824 */ /* 0x000fe200078e02dc */
[----:B------:R-:W-:Y:S01]  /*82b0*/  F2FP.BF16.PACK_AB R134, R135, R134 ;  /* 0x000000868786723e */ /* 0x000fe200000010ff */
[----:B------:R-:W-:Y:S01]  /*82c0*/  IMAD.SHL.U32 R212, R212, 0x2, RZ ;  /* 0x00000002d4d47824 */ /* 0x000fe200078e00ff */
[----:B------:R-:W-:Y:S01]  /*82d0*/  STS.U16 [R39+0x7880], R36 ;  /* 0x0078802427007388 */ /* 0x000fe20000000400 */
[----:B------:R-:W-:Y:S01]  /*82e0*/  IMAD.IADD R222, R181, 0x1, R222 ;  /* 0x00000001b5de7824 */ /* 0x000fe200078e02de */
[----:B------:R-:W-:Y:S01]  /*82f0*/  F2FP.BF16.PACK_AB R128, R129, R128 ;  /* 0x000000808180723e */ /* 0x000fe200000010ff */
[----:B------:R-:W-:Y:S01]  /*8300*/  IMAD.SHL.U32 R214, R214, 0x2, RZ ;  /* 0x00000002d6d67824 */ /* 0x000fe200078e00ff */
[----:B------:R-:W-:Y:S01]  /*8310*/  STS.U16 [R41+0x7880], R12 ;  /* 0x0078800c29007388 */ /* 0x000fe20000000400 */
[C---:B------:R-:W-:Y:S01]  /*8320*/  IMAD.IADD R224, R181.reuse, 0x1, R224 ;  /* 0x00000001b5e07824 */ /* 0x040fe200078e02e0 */
[----:B-1----:R-:W-:Y:S01]  /*8330*/  PRMT R8, R76, 0x7632, R8 ;  /* 0x000076324c087816 */ /* 0x002fe20000000008 */
[----:B------:R-:W-:Y:S01]  /*8340*/  IMAD.SHL.U32 R216, R216, 0x2, RZ ;  /* 0x00000002d8d87824 */ /* 0x000fe200078e00ff */
[----:B------:R-:W-:Y:S01]  /*8350*/  STS.U16 [R43+0x7880], R38 ;  /* 0x007880262b007388 */ /* 0x000fe20000000400 */
[----:B------:R-:W-:Y:S01]  /*8360*/  IMAD.IADD R226, R181, 0x1, R226 ;  /* 0x00000001b5e27824 */ /* 0x000fe200078e02e2 */
[----:B------:R-:W-:Y:S01]  /*8370*/  F2FP.BF16.PACK_AB R130, R131, R130 ;  /* 0x000000828382723e */ /* 0x000fe200000010ff */
[----:B------:R-:W-:Y:S01]  /*8380*/  IMAD.SHL.U32 R218, R218, 0x2, RZ ;  /* 0x00000002dada7824 */ /* 0x000fe200078e00ff */
[----:B------:R1:W-:Y:S01]  /*8390*/  STS.U16 [R110+0x7880], R55 ;  /* 0x007880376e007388 */ /* 0x0003e20000000400 */
[C---:B------:R-:W-:Y:S01]  /*83a0*/  IMAD.IADD R228, R181.reuse, 0x1, R228 ;  /* 0x00000001b5e47824 */ /* 0x040fe200078e02e4 */
[----:B--2---:R-:W-:Y:S01]  /*83b0*/  PRMT R11, R116, 0x7632, R11 ;  /* 0x00007632740b7816 */ /* 0x004fe2000000000b */
[----:B------:R-:W-:Y:S01]  /*83c0*/  IMAD.SHL.U32 R220, R220, 0x2, RZ ;  /* 0x00000002dcdc7824 */ /* 0x000fe200078e00ff */
[----:B------:R-:W-:Y:S01]  /*83d0*/  STS.U16 [R172+0x7880], R48 ;  /* 0x00788030ac007388 */ /* 0x000fe20000000400 */
[C---:B------:R-:W-:Y:S01]  /*83e0*/  IMAD.IADD R230, R181.reuse, 0x1, R230 ;  /* 0x00000001b5e67824 */ /* 0x040fe200078e02e6 */
[----:B------:R-:W-:Y:S01]  /*83f0*/  PRMT R49, R128, 0x7632, R49 ;  /* 0x0000763280317816 */ /* 0x000fe20000000031 */
        /* <DEDUP_REMOVED lines=17> */
[----:B------:R4:W-:Y:S01]  /*8510*/  STS.U16 [R182+0x7880], R91 ;  /* 0x0078805bb6007388 */ /* 0x0009e20000000400 */
[----:B------:R-:W-:Y:S01]  /*8520*/  IMAD.IADD R0, R181, 0x1, R0 ;  /* 0x00000001b5007824 */ /* 0x000fe200078e0200 */
[----:B-1----:R-:W-:Y:S01]  /*8530*/  PRMT R55, R126, 0x7632, R55 ;  /* 0x000076327e377816 */ /* 0x002fe20000000037 */
[----:B------:R-:W-:Y:S01]  /*8540*/  IMAD.SHL.U32 R234, R234, 0x2, RZ ;  /* 0x00000002eaea7824 */ /* 0x000fe200078e00ff */
[----:B------:R-:W-:Y:S01]  /*8550*/  STS.U16 [R184+0x7880], R54 ;  /* 0x00788036b8007388 */ /* 0x000fe20000000400 */
[----:B------:R-:W-:Y:S01]  /*8560*/  IMAD.SHL.U32 R236, R236, 0x2, RZ ;  /* 0x00000002ecec7824 */ /* 0x000fe200078e00ff */
[----:B------:R-:W-:Y:S01]  /*8570*/  F2FP.BF16.PACK_AB R138, R139, R138 ;  /* 0x0000008a8b8a723e */ /* 0x000fe200000010ff */
[----:B------:R-:W-:Y:S01]  /*8580*/  IMAD.SHL.U32 R238, R238, 0x2, RZ ;  /* 0x00000002eeee7824 */ /* 0x000fe200078e00ff */
[----:B------:R1:W-:Y:S01]  /*8590*/  STS.U16 [R186+0x7880], R93 ;  /* 0x0078805dba007388 */ /* 0x0003e20000000400 */
[----:B------:R-:W-:Y:S01]  /*85a0*/  IMAD.SHL.U32 R240, R240, 0x2, RZ ;  /* 0x00000002f0f07824 */ /* 0x000fe200078e00ff */
[----:B--2---:R-:W-:Y:S01]  /*85b0*/  PRMT R87, R136, 0x7632, R87 ;  /* 0x0000763288577816 */ /* 0x004fe20000000057 */
[----:B------:R-:W-:Y:S01]  /*85c0*/  IMAD.SHL.U32 R0, R0, 0x2, RZ ;  /* 0x0000000200007824 */ /* 0x000fe200078e00ff */
[----:B------:R-:W-:Y:S01]  /*85d0*/  STS.U16 [R188+0x7880], R56 ;  /* 0x00788038bc007388 */ /* 0x000fe20000000400 */
[----:B------:R-:W-:Y:S01]  /*85e0*/  IMAD.SHL.U32 R2, R2, 0x2, RZ ;  /* 0x0000000202027824 */ /* 0x000fe200078e00ff */
[----:B------:R-:W-:-:S02]  /*85f0*/  F2FP.BF16.PACK_AB R140, R141, R140 ;  /* 0x0000008c8d8c723e */ /* 0x000fc400000010ff */
[----:B------:R2:W-:Y:S01]  /*8600*/  STS.U16 [R190+0x7880], R95 ;  /* 0x0078805fbe007388 */ /* 0x0005e20000000400 */
[----:B---3--:R-:W-:Y:S02]  /*8610*/  PRMT R89, R138, 0x7632, R89 ;  /* 0x000076328a597816 */ /* 0x008fe40000000059 */
        /* <DEDUP_REMOVED lines=11> */
[----:B-1----:R-:W-:Y:S02]  /*86d0*/  PRMT R93, R142, 0x7632, R93 ;  /* 0x000076328e5d7816 */ /* 0x002fe4000000005d */
[----:B------:R-:W-:Y:S01]  /*86e0*/  F2FP.BF16.PACK_AB R154, R155, R154 ;  /* 0x0000009a9b9a723e */ /* 0x000fe200000010ff */
[----:B------:R-:W-:Y:S01]  /*86f0*/  STS.U16 [R200+0x7880], R70 ;  /* 0x00788046c8007388 */ /* 0x000fe20000000400 */
[----:B------:R-:W-:Y:S02]  /*8700*/  F2FP.BF16.PACK_AB R148, R149, R148 ;  /* 0x000000949594723e */ /* 0x000fe400000010ff */
[----:B------:R-:W-:Y:S01]  /*8710*/  F2FP.BF16.PACK_AB R150, R151, R150 ;  /* 0x000000969796723e */ /* 0x000fe200000010ff */
[----:B------:R1:W-:Y:S01]  /*8720*/  STS.U16 [R202+0x7880], R101 ;  /* 0x00788065ca007388 */ /* 0x0003e20000000400 */
[----:B--2---:R-:W-:-:S02]  /*8730*/  PRMT R95, R144, 0x7632, R95 ;  /* 0x00007632905f7816 */ /* 0x004fc4000000005f */
[----:B------:R-:W-:Y:S01]  /*8740*/  F2FP.BF16.PACK_AB R160, R161, R160 ;  /* 0x000000a0a1a0723e */ /* 0x000fe200000010ff */
[----:B------:R-:W-:Y:S01]  /*8750*/  STS.U16 [R204+0x7880], R64 ;  /* 0x00788040cc007388 */ /* 0x000fe20000000400 */
[----:B------:R-:W-:Y:S02]  /*8760*/  F2FP.BF16.PACK_AB R162, R163, R162 ;  /* 0x000000a2a3a2723e */ /* 0x000fe400000010ff */
[----:B------:R-:W-:Y:S01]  /*8770*/  F2FP.BF16.PACK_AB R164, R165, R164 ;  /* 0x000000a4a5a4723e */ /* 0x000fe200000010ff */
[----:B------:R2:W-:Y:S01]  /*8780*/  STS.U16 [R206+0x7880], R103 ;  /* 0x00788067ce007388 */ /* 0x0005e20000000400 */
[----:B---3--:R-:W-:Y:S02]  /*8790*/  PRMT R97, R146, 0x7632, R97 ;  /* 0x0000763292617816 */ /* 0x008fe40000000061 */
[----:B------:R-:W-:Y:S01]  /*87a0*/  PRMT R113, R162, 0x7632, R113 ;  /* 0x00007632a2717816 */ /* 0x000fe20000000071 */
[----:B------:R-:W-:Y:S01]  /*87b0*/  STS.U16 [R208+0x7880], R66 ;  /* 0x00788042d0007388 */ /* 0x000fe20000000400 */
[----:B------:R-:W-:-:S02]  /*87c0*/  F2FP.BF16.PACK_AB R166, R167, R166 ;  /* 0x000000a6a7a6723e */ /* 0x000fc400000010ff */
[----:B------:R-:W-:Y:S01]  /*87d0*/  PRMT R115, R164, 0x7632, R115 ;  /* 0x00007632a4737816 */ /* 0x000fe20000000073 */
[----:B------:R3:W-:Y:S01]  /*87e0*/  STS.U16 [R210+0x7880], R105 ;  /* 0x00788069d2007388 */ /* 0x0007e20000000400 */
[----:B----4-:R-:W-:Y:S02]  /*87f0*/  PRMT R99, R156, 0x7632, R99 ;  /* 0x000076329c637816 */ /* 0x010fe40000000063 */
[----:B------:R-:W-:Y:S01]  /*8800*/  F2FP.BF16.PACK_AB R168, R169, R168 ;  /* 0x000000a8a9a8723e */ /* 0x000fe200000010ff */
[----:B------:R-:W-:Y:S01]  /*8810*/  STS.U16 [R212+0x7880], R60 ;  /* 0x0078803cd4007388 */ /* 0x000fe20000000400 */
[----:B------:R-:W-:Y:S02]  /*8820*/  F2FP.BF16.PACK_AB R170, R171, R170 ;  /* 0x000000aaabaa723e */ /* 0x000fe400000010ff */
[----:B------:R-:W-:Y:S01]  /*8830*/  ISETP.NE.U32.AND P0, PT, RZ, c[0x0][0x360], PT ;  /* 0x0000d800ff007a0c */ /* 0x000fe20003f05070 */
[----:B------:R4:W-:Y:S01]  /*8840*/  STS.U16 [R214+0x7880], R107 ;  /* 0x0078806bd6007388 */ /* 0x0009e20000000400 */
[----:B-1----:R-:W-:-:S02]  /*8850*/  PRMT R101, R158, 0x7632, R101 ;  /* 0x000076329e657816 */ /* 0x002fc40000000065 */
[----:B------:R-:W-:Y:S01]  /*8860*/  ISETP.NE.U32.AND P3, PT, RZ, c[0x0][0x358], PT ;  /* 0x0000d600ff007a0c */ /* 0x000fe20003f65070 */
[----:B------:R-:W-:Y:S01]  /*8870*/  STS.U16 [R216+0x7880], R62 ;  /* 0x0078803ed8007388 */ /* 0x000fe20000000400 */
[----:B------:R-:W-:Y:S02]  /*8880*/  ISETP.NE.AND.EX P0, PT, RZ, c[0x0][0x364], PT, P0 ;  /* 0x0000d900ff007a0c */ /* 0x000fe40003f05300 */
[----:B------:R-:W-:Y:S01]  /*8890*/  ISETP.NE.AND.EX P3, PT, RZ, c[0x0][0x35c], PT, P3 ;  /* 0x0000d700ff007a0c */ /* 0x000fe20003f65330 */
        /* <DEDUP_REMOVED lines=14> */
[----:B------:R-:W-:Y:S01]  /*8980*/  STS.U16 [R238+0x7880], R80 ;  /* 0x00788050ee007388 */ /* 0x000fe20000000400 */
[----:B---3--:R-:W-:-:S05]  /*8990*/  PRMT R4, R80, 0x7632, R4 ;  /* 0x0000763250047816 */ /* 0x008fca0000000004 */
[----:B------:R2:W-:Y:S01]  /*89a0*/  STS.U16 [R240+0x7880], R4 ;  /* 0x00788004f0007388 */ /* 0x0005e20000000400 */
[----:B----4-:R-:W-:-:S03]  /*89b0*/  PRMT R8, R82, 0x7632, R8 ;  /* 0x0000763252087816 */ /* 0x010fc60000000008 */
[----:B------:R-:W-:Y:S04]  /*89c0*/  STS.U16 [R0+0x7880], R82 ;  /* 0x0078805200007388 */ /* 0x000fe80000000400 */
[----:B------:R3:W-:Y:S01]  /*89d0*/  STS.U16 [R2+0x7880], R8 ;  /* 0x0078800802007388 */ /* 0x0007e20000000400 */
[----:B-1----:R-:W-:-:S03]  /*89e0*/  PRMT R10, R112, 0x7632, R10 ;  /* 0x00007632700a7816 */ /* 0x002fc6000000000a */
[----:B------:R1:W-:Y:S04]  /*89f0*/  STS.U16 [R7+0x80], R112 ;  /* 0x0000807007007388 */ /* 0x0003e80000000400 */
[----:B------:R4:W-:Y:S04]  /*8a00*/  STS.U16 [R6+0x80], R10 ;  /* 0x0000800a06007388 */ /* 0x0009e80000000400 */
[----:B------:R-:W-:Y:S01]  /*8a10*/  STS.U16 [R9+0x80], R114 ;  /* 0x0000807209007388 */ /* 0x000fe20000000400 */
[----:B--2---:R-:W-:-:S05]  /*8a20*/  PRMT R4, R114, 0x7632, R4 ;  /* 0x0000763272047816 */ /* 0x004fca0000000004 */
[----:B------:R2:W-:Y:S01]  /*8a30*/  STS.U16 [R13+0x80], R4 ;  /* 0x000080040d007388 */ /* 0x0005e20000000400 */
[----:B---3--:R-:W-:-:S03]  /*8a40*/  PRMT R8, R132, 0x7632, R8 ;  /* 0x0000763284087816 */ /* 0x008fc60000000008 */
[----:B------:R-:W-:Y:S01]  /*8a50*/  STS.U16 [R15+0x80], R116 ;  /* 0x000080740f007388 */ /* 0x000fe20000000400 */
[----:B-1----:R-:W-:-:S03]  /*8a60*/  PRMT R7, R120, 0x7632, R7 ;  /* 0x0000763278077816 */ /* 0x002fc60000000007 */
[----:B------:R-:W-:Y:S01]  /*8a70*/  STS.U16 [R17+0x80], R11 ;  /* 0x0000800b11007388 */ /* 0x000fe20000000400 */
[----:B----4-:R-:W-:-:S03]  /*8a80*/  PRMT R6, R118, 0x7632, R6 ;  /* 0x0000763276067816 */ /* 0x010fc60000000006 */
[----:B------:R1:W-:Y:S04]  /*8a90*/  STS.U16 [R19+0x80], R118 ;  /* 0x0000807613007388 */ /* 0x0003e80000000400 */
[----:B------:R3:W-:Y:S04]  /*8aa0*/  STS.U16 [R18+0x80], R6 ;  /* 0x0000800612007388 */ /* 0x0007e80000000400 */
[----:B------:R4:W-:Y:S04]  /*8ab0*/  STS.U16 [R21+0x80], R120 ;  /* 0x0000807815007388 */ /* 0x0009e80000000400 */
[----:B------:R4:W-:Y:S01]  /*8ac0*/  STS.U16 [R22+0x80], R7 ;  /* 0x0000800716007388 */ /* 0x0009e20000000400 */
[----:B--2---:R-:W-:-:S03]  /*8ad0*/  PRMT R4, R122, 0x7632, R4 ;  /* 0x000076327a047816 */ /* 0x004fc60000000004 */
[----:B------:R-:W-:Y:S04]  /*8ae0*/  STS.U16 [R23+0x80], R122 ;  /* 0x0000807a17007388 */ /* 0x000fe80000000400 */
[----:B------:R2:W-:Y:S04]  /*8af0*/  STS.U16 [R25+0x80], R4 ;  /* 0x0000800419007388 */ /* 0x0005e80000000400 */
[----:B------:R-:W-:Y:S01]  /*8b00*/  STS.U16 [R27+0x80], R132 ;  /* 0x000080841b007388 */ /* 0x000fe20000000400 */
[----:B-1----:R-:W-:-:S03]  /*8b10*/  PRMT R118, R166, 0x7632, R118 ;  /* 0x00007632a6767816 */ /* 0x002fc60000000076 */
[----:B------:R-:W-:Y:S01]  /*8b20*/  STS.U16 [R29+0x80], R8 ;  /* 0x000080081d007388 */ /* 0x000fe20000000400 */
[----:B---3--:R-:W-:-:S03]  /*8b30*/  PRMT R6, R134, 0x7632, R6 ;  /* 0x0000763286067816 */ /* 0x008fc60000000006 */
[----:B------:R-:W-:Y:S01]  /*8b40*/  STS.U16 [R31+0x80], R134 ;  /* 0x000080861f007388 */ /* 0x000fe20000000400 */
[----:B----4-:R-:W-:-:S03]  /*8b50*/  PRMT R120, R168, 0x7632, R120 ;  /* 0x00007632a8787816 */ /* 0x010fc60000000078 */
[----:B------:R1:W-:Y:S01]  /*8b60*/  STS.U16 [R5+0x80], R6 ;  /* 0x0000800605007388 */ /* 0x0003e20000000400 */
[----:B------:R-:W-:-:S03]  /*8b70*/  PRMT R7, R124, 0x7632, R7 ;  /* 0x000076327c077816 */ /* 0x000fc60000000007 */
[----:B------:R-:W-:Y:S04]  /*8b80*/  STS.U16 [R33+0x80], R128 ;  /* 0x0000808021007388 */ /* 0x000fe80000000400 */
[----:B------:R-:W-:Y:S01]  /*8b90*/  STS.U16 [R98+0x80], R49 ;  /* 0x0000803162007388 */ /* 0x000fe20000000400 */
[----:B--2---:R-:W-:-:S03]  /*8ba0*/  PRMT R4, R130, 0x7632, R4 ;  /* 0x0000763282047816 */ /* 0x004fc60000000004 */
[----:B------:R-:W-:Y:S04]  /*8bb0*/  STS.U16 [R35+0x80], R130 ;  /* 0x0000808223007388 */ /* 0x000fe80000000400 */
[----:B------:R2:W-:Y:S04]  /*8bc0*/  STS.U16 [R37+0x80], R4 ;  /* 0x0000800425007388 */ /* 0x0005e80000000400 */
[----:B------:R-:W-:Y:S04]  /*8bd0*/  STS.U16 [R39+0x80], R124 ;  /* 0x0000807c27007388 */ /* 0x000fe80000000400 */
[----:B------:R3:W-:Y:S01]  /*8be0*/  STS.U16 [R41+0x80], R7 ;  /* 0x0000800729007388 */ /* 0x0007e20000000400 */
[----:B-1----:R-:W-:-:S03]  /*8bf0*/  PRMT R5, R170, 0x7632, R5 ;  /* 0x00007632aa057816 */ /* 0x002fc60000000005 */
[----:B------:R1:W-:Y:S04]  /*8c00*/  STS.U16 [R43+0x80], R126 ;  /* 0x0000807e2b007388 */ /* 0x0003e80000000400 */
[----:B------:R1:W-:Y:S04]  /*8c10*/  STS.U16 [R110+0x80], R55 ;  /* 0x000080376e007388 */ /* 0x0003e80000000400 */
[----:B------:R1:W-:Y:S04]  /*8c20*/  STS.U16 [R172+0x80], R136 ;  /* 0x00008088ac007388 */ /* 0x0003e80000000400 */
[----:B------:R1:W-:Y:S01]  /*8c30*/  STS.U16 [R174+0x80], R87 ;  /* 0x00008057ae007388 */ /* 0x0003e20000000400 */
[----:B--2---:R-:W-:-:S03]  /*8c40*/  IMAD.MOV.U32 R4, RZ, RZ, 0x4 ;  /* 0x00000004ff047424 */ /* 0x004fc600078e00ff */
[----:B------:R1:W-:Y:S04]  /*8c50*/  STS.U16 [R176+0x80], R138 ;  /* 0x0000808ab0007388 */ /* 0x0003e80000000400 */
[----:B------:R1:W-:Y:S01]  /*8c60*/  STS.U16 [R178+0x80], R89 ;  /* 0x00008059b2007388 */ /* 0x0003e20000000400 */
[----:B---3--:R-:W-:-:S03]  /*8c70*/  IMAD.WIDE R6, R239, R4, c[0x0][0x358] ;  /* 0x0000d600ef067625 */ /* 0x008fc600078e0204 */
[----:B------:R1:W-:Y:S04]  /*8c80*/  STS.U16 [R180+0x80], R140 ;  /* 0x0000808cb4007388 */ /* 0x0003e80000000400 */
        /* <DEDUP_REMOVED lines=31> */
[----:B------:R-:W-:Y:S01]  /*8e80*/  BAR.SYNC.DEFER_BLOCKING 0x1, 0x100 ;  /* 0x0044000000007b1d */ /* 0x000fe20000010000 */
[----:B------:R-:W-:-:S02]  /*8e90*/  IMAD.MOV.U32 R76, RZ, RZ, c[0x0][0x2f0] ;  /* 0x0000bc00ff4c7624 */ /* 0x000fc400078e00ff */
[----:B------:R-:W-:-:S03]  /*8ea0*/  @P0 IMAD.WIDE R10, R239, R4, c[0x0][0x360] ;  /* 0x0000d800ef0a0625 */ /* 0x000fc600078e0204 */
        /* <DEDUP_REMOVED lines=10> */
.L_x_724:
[CC--:B-1----:R-:W-:Y:S01]  /*8f50*/  LEA.HI R0, R3.reuse, R232.reuse, RZ, 0x3 ;  /* 0x000000e803007211 */ /* 0x0c2fe200078f18ff */
[----:B------:R-:W1:Y:S01]  /*8f60*/  S2R R77, SR_CTAID.Y ;  /* 0x00000000004d7919 */ /* 0x000e620000002600 */
[----:B------:R-:W-:Y:S01]  /*8f70*/  LEA.HI R3, R3, R232, RZ, 0x6 ;  /* 0x000000e803037211 */ /* 0x000fe200078f30ff */
[----:B------:R-:W-:Y:S01]  /*8f80*/  CS2R R66, SRZ ;  /* 0x0000000000427805 */ /* 0x000fe2000001ff00 */
[----:B------:R-:W-:Y:S01]  /*8f90*/  LOP3.LUT R5, R0, 0x1ffffff8, RZ, 0xc0, !PT ;  /* 0x1ffffff800057812 */ /* 0x000fe200078ec0ff */
[----:B------:R-:W-:Y:S01]  /*8fa0*/  CS2R R64, SRZ ;  /* 0x0000000000407805 */ /* 0x000fe2000001ff00 */
[----:B------:R-:W-:Y:S01]  /*8fb0*/  SHF.R.S32.HI R0, RZ, 0x3, R0 ;  /* 0x00000003ff007819 */ /* 0x000fe20000011400 */
[----:B------:R-:W-:Y:S01]  /*8fc0*/  IMAD.SHL.U32 R3, R3, 0x8, RZ ;  /* 0x0000000803037824 */ /* 0x000fe200078e00ff */
[C---:B------:R-:W-:Y:S01]  /*8fd0*/  ISETP.GT.AND P2, PT, R232.reuse, 0x27f, PT ;  /* 0x0000027fe800780c */ /* 0x040fe20003f44270 */
[C---:B------:R-:W-:Y:S01]  /*8fe0*/  IMAD.IADD R82, R232.reuse, 0x1, -R5 ;  /* 0x00000001e8527824 */ /* 0x040fe200078e0a05 */
[----:B------:R-:W-:Y:S01]  /*8ff0*/  ISETP.GT.AND P1, PT, R232, 0x17f, PT ;  /* 0x0000017fe800780c */ /* 0x000fe20003f24270 */
[----:B------:R-:W-:Y:S01]  /*9000*/  IMAD.SHL.U32 R5, R0, 0x40, RZ ;  /* 0x0000004000057824 */ /* 0x000fe200078e00ff */
[----:B------:R-:W-:Y:S01]  /*9010*/  CS2R R70, SRZ ;  /* 0x0000000000467805 */ /* 0x000fe2000001ff00 */
[----:B------:R-:W-:Y:S01]  /*9020*/  IMAD.SHL.U32 R82, R82, 0x8, RZ ;  /* 0x0000000852527824 */ /* 0x000fe200078e00ff */
[----:B------:R-:W-:Y:S01]  /*9030*/  CS2R R68, SRZ ;  /* 0x0000000000447805 */ /* 0x000fe2000001ff00 */
[----:B------:R-:W-:Y:S01]  /*9040*/  CS2R R74, SRZ ;  /* 0x00000000004a7805 */ /* 0x000fe2000001ff00 */
[----:B------:R-:W-:Y:S01]  /*9050*/  LOP3.LUT R5, R5, 0x1c0, RZ, 0xc0, !PT ;  /* 0x000001c005057812 */ /* 0x000fe200078ec0ff */
[----:B------:R-:W-:Y:S01]  /*9060*/  CS2R R72, SRZ ;  /* 0x0000000000487805 */ /* 0x000fe2000001ff00 */
[----:B------:R-:W-:Y:S01]  /*9070*/  CS2R R54, SRZ ;  /* 0x0000000000367805 */ /* 0x000fe2000001ff00 */
[----:B------:R-:W-:Y:S01]  /*9080*/  CS2R R52, SRZ ;  /* 0x0000000000347805 */ /* 0x000fe2000001ff00 */
[--C-:B------:R-:W-:Y:S01]  /*9090*/  LOP3.LUT R2, R5, 0x38, R82.reuse, 0xf8, !PT ;  /* 0x0000003805027812 */ /* 0x100fe200078ef852 */
[----:B------:R-:W-:Y:S01]  /*90a0*/  CS2R R58, SRZ ;  /* 0x00000000003a7805 */ /* 0x000fe2000001ff00 */
[----:B------:R-:W-:Y:S01]  /*90b0*/  SHF.R.U32.HI R5, RZ, 0x3, R5 ;  /* 0x00000003ff057819 */ /* 0x000fe20000011605 */
[----:B------:R-:W-:Y:S01]  /*90c0*/  CS2R R56, SRZ ;  /* 0x0000000000387805 */ /* 0x000fe2000001ff00 */
[----:B------:R-:W-:Y:S01]  /*90d0*/  CS2R R62, SRZ ;  /* 0x00000000003e7805 */ /* 0x000fe2000001ff00 */
[----:B------:R-:W-:Y:S01]  /*90e0*/  CS2R R60, SRZ ;  /* 0x00000000003c7805 */ /* 0x000fe2000001ff00 */
[----:B------:R-:W-:Y:S01]  /*90f0*/  LOP3.LUT R2, R2, R5, RZ, 0x3c, !PT ;  /* 0x0000000502027212 */ /* 0x000fe200078e3cff */
[----:B------:R-:W-:Y:S01]  /*9100*/  CS2R R30, SRZ ;  /* 0x00000000001e7805 */ /* 0x000fe2000001ff00 */
[----:B------:R-:W-:Y:S01]  /*9110*/  CS2R R28, SRZ ;  /* 0x00000000001c7805 */ /* 0x000fe2000001ff00 */
[----:B------:R-:W-:Y:S01]  /*9120*/  CS2R R34, SRZ ;  /* 0x0000000000227805 */ /* 0x000fe2000001ff00 */
[----:B------:R-:W-:Y:S01]  /*9130*/  LOP3.LUT R81, R2, 0x7ffffe00, R3, 0xf8, !PT ;  /* 0x7ffffe0002517812 */ /* 0x000fe200078ef803 */
[----:B------:R-:W-:Y:S01]  /*9140*/  CS2R R32, SRZ ;  /* 0x0000000000207805 */ /* 0x000fe2000001ff00 */
[----:B------:R-:W2:Y:S01]  /*9150*/  S2R R3, SR_CTAID.X ;  /* 0x0000000000037919 */ /* 0x000ea20000002500 */
        /* <DEDUP_REMOVED lines=8> */
[----:B------:R-:W-:Y:S01]  /*91e0*/  IMAD.SHL.U32 R81, R81, 0x2, RZ ;  /* 0x0000000251517824 */ /* 0x000fe200078e00ff */
[----:B-1----:R-:W-:Y:S01]  /*91f0*/  SHF.R.S32.HI R2, RZ, 0x1f, R77 ;  /* 0x0000001fff027819 */ /* 0x002fe2000001144d */
[----:B------:R-:W-:Y:S01]  /*9200*/  CS2R R42, SRZ ;  /* 0x00000000002a7805 */ /* 0x000fe2000001ff00 */
[--C-:B------:R-:W-:Y:S01]  /*9210*/  SHF.R.S32.HI R83, RZ, 0x1f, R82.reuse ;  /* 0x0000001fff537819 */ /* 0x100fe20000011452 */
[----:B------:R-:W-:Y:S01]  /*9220*/  CS2R R40, SRZ ;  /* 0x0000000000287805 */ /* 0x000fe2000001ff00 */
[----:B------:R1:W3:Y:S01]  /*9230*/  @!P2 LDS.128 R64, [R81+0x7880] ;  /* 0x007880005140a984 */ /* 0x0002e20000000c00 */
[----:B------:R-:W-:Y:S01]  /*9240*/  IMAD R80, R2, c[0x0][0x338], RZ ;  /* 0x0000ce0002507a24 */ /* 0x000fe200078e02ff */
[----:B------:R-:W-:Y:S01]  /*9250*/  ISETP.GT.AND P0, PT, R232, 0x7f, PT ;  /* 0x0000007fe800780c */ /* 0x000fe20003f04270 */
[C---:B------:R-:W-:Y:S01]  /*9260*/  IMAD.WIDE.U32 R86, R77.reuse, c[0x0][0x338], R82 ;  /* 0x0000ce004d567a25 */ /* 0x040fe200078e0052 */
[----:B------:R1:W4:Y:S01]  /*9270*/  @!P2 LDS.128 R68, [R81+0xa080] ;  /* 0x00a080005144a984 */ /* 0x0003220000000c00 */
[----:B------:R-:W-:Y:S01]  /*9280*/  CS2R R46, SRZ ;  /* 0x00000000002e7805 */ /* 0x000fe2000001ff00 */
[----:B------:R-:W-:Y:S01]  /*9290*/  CS2R R44, SRZ ;  /* 0x00000000002c7805 */ /* 0x000fe2000001ff00 */
[----:B------:R-:W-:Y:S01]  /*92a0*/  IMAD R79, R77, c[0x0][0x33c], R80 ;  /* 0x0000cf004d4f7a24 */ /* 0x000fe200078e0250 */
[----:B------:R1:W1:Y:S01]  /*92b0*/  @!P2 LDS.128 R72, [R81+0xc880] ;  /* 0x00c880005148a984 */ /* 0x0002620000000c00 */
[----:B------:R-:W-:Y:S01]  /*92c0*/  CS2R R50, SRZ ;  /* 0x0000000000327805 */ /* 0x000fe2000001ff00 */
[----:B--2--5:R-:W-:Y:S01]  /*92d0*/  IMAD R76, R3, -0x50, R76 ;  /* 0xffffffb0034c7824 */ /* 0x024fe200078e024c */
[----:B------:R-:W-:Y:S01]  /*92e0*/  CS2R R48, SRZ ;  /* 0x0000000000307805 */ /* 0x000fe2000001ff00 */
[----:B------:R2:W1:Y:S01]  /*92f0*/  @!P1 LDS.128 R52, [R81+0x8880] ;  /* 0x0088800051349984 */ /* 0x0004620000000c00 */
[----:B------:R-:W-:Y:S01]  /*9300*/  IMAD.IADD R87, R87, 0x1, R79 ;  /* 0x0000000157577824 */ /* 0x000fe200078e024f */
[----:B------:R-:W-:Y:S01]  /*9310*/  CS2R R6, SRZ ;  /* 0x0000000000067805 */ /* 0x000fe2000001ff00 */
[----:B------:R-:W-:Y:S01]  /*9320*/  IMNMX R79, R76, 0x50, PT ;  /* 0x000000504c4f7817 */ /* 0x000fe20003800200 */
[----:B------:R2:W1:Y:S01]  /*9330*/  @!P1 LDS.128 R56, [R81+0xb080] ;  /* 0x00b0800051389984 */ /* 0x0004620000000c00 */
[----:B------:R-:W-:Y:S01]  /*9340*/  CS2R R4, SRZ ;  /* 0x0000000000047805 */ /* 0x000fe2000001ff00 */
[----:B------:R-:W-:Y:S01]  /*9350*/  CS2R R10, SRZ ;  /* 0x00000000000a7805 */ /* 0x000fe2000001ff00 */
[----:B------:R-:W-:Y:S01]  /*9360*/  CS2R R8, SRZ ;  /* 0x0000000000087805 */ /* 0x000fe2000001ff00 */
[----:B------:R2:W1:Y:S01]  /*9370*/  @!P1 LDS.128 R60, [R81+0xd880] ;  /* 0x00d88000513c9984 */ /* 0x0004620000000c00 */
[----:B------:R-:W-:Y:S01]  /*9380*/  CS2R R14, SRZ ;  /* 0x00000000000e7805 */ /* 0x000fe2000001ff00 */
[----:B------:R-:W-:Y:S01]  /*9390*/  CS2R R12, SRZ ;  /* 0x00000000000c7805 */ /* 0x000fe2000001ff00 */
[----:B------:R-:W-:Y:S01]  /*93a0*/  SHF.R.S32.HI R78, RZ, 0x1f, R239 ;  /* 0x0000001fff4e7819 */ /* 0x000fe200000114ef */
[----:B------:R2:W1:Y:S01]  /*93b0*/  @!P2 LDS.128 R28, [R81+0x80] ;  /* 0x00008000511ca984 */ /* 0x0004620000000c00 */
[----:B------:R-:W-:Y:S01]  /*93c0*/  ISETP.GE.AND P5, PT, R0, R79, PT ;  /* 0x0000004f0000720c */ /* 0x000fe20003fa6270 */
[----:B------:R-:W-:Y:S01]  /*93d0*/  BSSY B0, `(.L_x_725) ;  /* 0x0000025000007945 */ /* 0x000fe20003800000 */
[----:B------:R-:W-:Y:S01]  /*93e0*/  SEL R78, R78, RZ, !P3 ;  /* 0x000000ff4e4e7207 */ /* 0x000fe20005800000 */
[----:B------:R2:W1:Y:S01]  /*93f0*/  @!P2 LDS.128 R32, [R81+0x2880] ;  /* 0x002880005120a984 */ /* 0x0004620000000c00 */
[----:B------:R-:W-:-:S02]  /*9400*/  SEL R239, R239, RZ, !P3 ;  /* 0x000000ffefef7207 */ /* 0x000fc40005800000 */
[----:B------:R-:W-:Y:S01]  /*9410*/  IADD3 R80, R82, 0x40, RZ ;  /* 0x0000004052507810 */ /* 0x000fe20007ffe0ff */
[----:B------:R2:W1:Y:S01]  /*9420*/  @!P2 LDS.128 R36, [R81+0x5080] ;  /* 0x005080005124a984 */ /* 0x0004620000000c00 */
[----:B------:R-:W-:-:S03]  /*9430*/  IMAD R76, R78, c[0x0][0x340], RZ ;  /* 0x0000d0004e4c7a24 */ /* 0x000fc600078e02ff */
[----:B------:R2:W1:Y:S01]  /*9440*/  @!P1 LDS.128 R16, [R81+0x1080] ;  /* 0x0010800051109984 */ /* 0x0004620000000c00 */
[----:B------:R-:W-:-:S03]  /*9450*/  IMAD R76, R239, c[0x0][0x344], R76 ;  /* 0x0000d100ef4c7a24 */ /* 0x000fc600078e024c */
        /* <DEDUP_REMOVED lines=8> */
[----:B------:R-:W-:-:S04]  /*94e0*/  IADD3 R88, P0, R0, R84, RZ ;  /* 0x0000005400587210 */ /* 0x000fc80007f1e0ff */
[----:B------:R-:W-:Y:S01]  /*94f0*/  LEA.HI.X.SX32 R89, R0, R85, 0x1, P0 ;  /* 0x0000005500597211 */ /* 0x000fe200000f0eff */
[----:B------:R-:W-:-:S04]  /*9500*/  IMAD.WIDE.U32 R84, R239, c[0x0][0x340], R86 ;  /* 0x0000d000ef547a25 */ /* 0x000fc800078e0056 */
[----:B------:R-:W-:Y:S01]  /*9510*/  IMAD.WIDE R86, R3, 0x50, R88 ;  /* 0x0000005003567825 */ /* 0x000fe200078e0258 */
[----:B------:R-:W-:-:S03]  /*9520*/  IADD3 R3, R82, 0x80, RZ ;  /* 0x0000008052037810 */ /* 0x000fc60007ffe0ff */
[----:B------:R-:W-:Y:S01]  /*9530*/  IMAD.IADD R89, R85, 0x1, R76 ;  /* 0x0000000155597824 */ /* 0x000fe200078e024c */
[----:B------:R-:W-:Y:S05]  /*9540*/  @P5 BRA `(.L_x_726) ;  /* 0x000000d000005947 */ /* 0x000fea0003800000 */
[----:B---34-:R-:W-:Y:S01]  /*9550*/  IMAD R76, R87, c[0x0][0x330], RZ ;  /* 0x0000cc00574c7a24 */ /* 0x018fe200078e02ff */
        /* <DEDUP_REMOVED lines=9> */
[----:B------:R3:W-:Y:S04]  /*95f0*/  @!P3 STG.E.128 [R92.64], R64 ;  /* 0x000000405c00b986 */ /* 0x0007e8000c101d0e */
[----:B------:R3:W-:Y:S04]  /*9600*/  @!P2 STG.E.128 [R92.64+0x80], R68 ;  /* 0x000080445c00a986 */ /* 0x0007e8000c101d0e */
[----:B-1----:R3:W-:Y:S02]  /*9610*/  @!P1 STG.E.128 [R92.64+0x100], R72 ;  /* 0x000100485c009986 */ /* 0x0027e4000c101d0e */
.L_x_726:
[----:B---34-:R-:W-:Y:S05]  /*9620*/  BSYNC B0 ;  /* 0x0000000000007941 */ /* 0x018fea0003800000 */
.L_x_725:
        /* <DEDUP_REMOVED lines=20> */
.L_x_728:
[----:B------:R-:W-:Y:S05]  /*9770*/  BSYNC B0 ;  /* 0x0000000000007941 */ /* 0x000fea0003800000 */
.L_x_727:
[----:B------:R-:W-:Y:S01]  /*9780*/  IADD3 R0, R0, 0x40, RZ ;  /* 0x0000004000007810 */ /* 0x000fe20007ffe0ff */
[----:B------:R-:W-:Y:S03]  /*9790*/  BSSY B0, `(.L_x_729) ;  /* 0x0000013000007945 */ /* 0x000fe60003800000 */
[----:B------:R-:W-:-:S13]  /*97a0*/  ISETP.GE.AND P3, PT, R0, R79, PT ;  /* 0x0000004f0000720c */ /* 0x000fda0003f66270 */
[----:B------:R-:W-:Y:S05]  /*97b0*/  @P3 BRA `(.L_x_730) ;  /* 0x0000010000003947 */ /* 0x000fea0003800000 */
[----:B-1----:R-:W-:Y:S01]  /*97c0*/  IADD3 R53, P0, R86, 0x40, RZ ;  /* 0x0000004056357810 */ /* 0x002fe20007f1e0ff */
        /* <DEDUP_REMOVED lines=15> */
.L_x_730:
[----:B------:R-:W-:Y:S05]  /*98c0*/  BSYNC B0 ;  /* 0x0000000000007941 */ /* 0x000fea0003800000 */
.L_x_729:
        /* <DEDUP_REMOVED lines=23> */
.L_x_732:
[----:B------:R-:W-:Y:S05]  /*9a40*/  BSYNC B0 ;  /* 0x0000000000007941 */ /* 0x000fea0003800000 */
.L_x_731:
[----:B------:R-:W-:Y:S01]  /*9a50*/  BSSY B0, `(.L_x_733) ;  /* 0x0000012000007945 */ /* 0x000fe20003800000 */
[----:B------:R-:W-:Y:S05]  /*9a60*/  @P4 BRA `(.L_x_734) ;  /* 0x0000010000004947 */ /* 0x000fea0003800000 */
[----:B------:R-:W-:Y:S01]  /*9a70*/  IADD3 R2, P0, R86, 0x20, RZ ;  /* 0x0000002056027810 */ /* 0x000fe20007f1e0ff */
[----:B-1----:R-:W-:Y:S01]  /*9a80*/  IMAD.MOV.U32 R30, RZ, RZ, R42 ;  /* 0x000000ffff1e7224 */ /* 0x002fe200078e002a */
[----:B------:R-:W-:-:S02]  /*9a90*/  MOV R31, R79 ;  /* 0x0000004f001f7202 */ /* 0x000fc40000000f00 */
        /* <DEDUP_REMOVED lines=13> */
.L_x_734:
[----:B------:R-:W-:Y:S05]  /*9b70*/  BSYNC B0 ;  /* 0x0000000000007941 */ /* 0x000fea0003800000 */
.L_x_733:
        /* <DEDUP_REMOVED lines=19> */
.L_x_723:
[----:B------:R-:W-:Y:S01]  /*9cb0*/  ISETP.NE.U32.AND P0, PT, RZ, c[0x0][0x360], PT ;  /* 0x0000d800ff007a0c */ /* 0x000fe20003f05070 */
[----:B------:R-:W-:Y:S01]  /*9cc0*/  IMAD.MOV.U32 R0, RZ, RZ, 0x4 ;  /* 0x00000004ff007424 */ /* 0x000fe200078e00ff */
[----:B------:R-:W-:-:S02]  /*9cd0*/  ISETP.NE.U32.AND P1, PT, RZ, c[0x0][0x358], PT ;  /* 0x0000d600ff007a0c */ /* 0x000fc40003f25070 */
[----:B------:R-:W-:Y:S01]  /*9ce0*/  ISETP.NE.AND.EX P0, PT, RZ, c[0x0][0x364], PT, P0 ;  /* 0x0000d900ff007a0c */ /* 0x000fe20003f05300 */
[----:B------:R-:W-:Y:S01]  /*9cf0*/  IMAD.WIDE R8, R239, R0, c[0x0][0x358] ;  /* 0x0000d600ef087625 */ /* 0x000fe200078e0200 */
[----:B------:R-:W-:-:S03]  /*9d00*/  ISETP.NE.AND.EX P1, PT, RZ, c[0x0][0x35c], PT, P1 ;  /* 0x0000d700ff007a0c */ /* 0x000fc60003f25310 */
[----:B-----5:R-:W-:-:S08]  /*9d10*/  IMAD.MOV.U32 R5, RZ, RZ, c[0x0][0x2f0] ;  /* 0x0000bc00ff057624 */ /* 0x020fd000078e00ff */
[----:B-1----:R-:W-:Y:S02]  /*9d20*/  @P0 IMAD.WIDE R10, R239, R0, c[0x0][0x360] ;  /* 0x0000d800ef0a0625 */ /* 0x002fe400078e0200 */
        /* <DEDUP_REMOVED lines=10> */
.L_x_735:
[----:B-1----:R-:W1:Y:S01]  /*9dd0*/  S2R R0, SR_CTAID.Y ;  /* 0x0000000000007919 */ /* 0x002e620000002600 */
[----:B------:R-:W-:Y:S01]  /*9de0*/  SHF.R.S32.HI R3, RZ, 0x1f, R232 ;  /* 0x0000001fff037819 */ /* 0x000fe200000114e8 */
[----:B------:R-:W-:Y:S01]  /*9df0*/  BSSY B0, `(.L_x_736) ;  /* 0x000002a000007945 */ /* 0x000fe20003800000 */
[----:B------:R-:W-:Y:S01]  /*9e00*/  SHF.R.S32.HI R4, RZ, 0x1f, R239 ;  /* 0x0000001fff047819 */ /* 0x000fe200000114ef */
[----:B------:R-:W2:Y:S01]  /*9e10*/  S2R R14, SR_CTAID.X ;  /* 0x00000000000e7919 */ /* 0x000ea20000002500 */
[----:B------:R-:W-:-:S02]  /*9e20*/  LEA.HI R3, R3, R232, RZ, 0x3 ;  /* 0x000000e803037211 */ /* 0x000fc400078f18ff */
[----:B------:R-:W-:Y:S02]  /*9e30*/  SEL R4, R4, RZ, !P1 ;  /* 0x000000ff04047207 */ /* 0x000fe40004800000 */
[----:B------:R-:W-:Y:S02]  /*9e40*/  LOP3.LUT R9, R3, 0x1ffffff8, RZ, 0xc0, !PT ;  /* 0x1ffffff803097812 */ /* 0x000fe400078ec0ff */
[----:B------:R-:W-:Y:S01]  /*9e50*/  SHF.R.S32.HI R3, RZ, 0x3, R3 ;  /* 0x00000003ff037819 */ /* 0x000fe20000011403 */
[----:B------:R-:W-:Y:S01]  /*9e60*/  IMAD R12, R4, c[0x0][0x310], RZ ;  /* 0x0000c400040c7a24 */ /* 0x000fe200078e02ff */
[----:B------:R-:W-:Y:S01]  /*9e70*/  SEL R239, R239, RZ, !P1 ;  /* 0x000000ffefef7207 */ /* 0x000fe20004800000 */
[----:B------:R-:W-:Y:S01]  /*9e80*/  IMAD.IADD R8, R232, 0x1, -R9 ;  /* 0x00000001e8087824 */ /* 0x000fe200078e0a09 */
[----:B------:R-:W-:-:S03]  /*9e90*/  IADD3 R10, P0, R3, R6, RZ ;  /* 0x00000006030a7210 */ /* 0x000fc60007f1e0ff */
[----:B------:R-:W-:-:S05]  /*9ea0*/  IMAD.SHL.U32 R8, R8, 0x8, RZ ;  /* 0x0000000808087824 */ /* 0x000fca00078e00ff */
[----:B------:R-:W-:Y:S02]  /*9eb0*/  SHF.R.S32.HI R9, RZ, 0x1f, R8 ;  /* 0x0000001fff097819 */ /* 0x000fe40000011408 */
[----:B-1----:R-:W-:Y:S01]  /*9ec0*/  SHF.R.S32.HI R2, RZ, 0x1f, R0 ;  /* 0x0000001fff027819 */ /* 0x002fe20000011400 */
[----:B--2--5:R-:W-:Y:S01]  /*9ed0*/  IMAD R6, R14, -0x50, R5 ;  /* 0xffffffb00e067824 */ /* 0x024fe200078e0205 */
[----:B------:R-:W-:-:S03]  /*9ee0*/  IADD3 R5, R8, 0x80, RZ ;  /* 0x0000008008057810 */ /* 0x000fc60007ffe0ff */
[----:B------:R-:W-:Y:S02]  /*9ef0*/  IMAD R11, R2, c[0x0][0x308], RZ ;  /* 0x0000c200020b7a24 */ /* 0x000fe400078e02ff */
[----:B------:R-:W-:Y:S01]  /*9f00*/  IMAD.WIDE.U32 R16, R0, c[0x0][0x308], R8 ;  /* 0x0000c20000107a25 */ /* 0x000fe200078e0008 */
[----:B------:R-:W-:-:S03]  /*9f10*/  ISETP.GE.AND P5, PT, R3, R6, PT ;  /* 0x000000060300720c */ /* 0x000fc60003fa6270 */
[----:B------:R-:W-:Y:S01]  /*9f20*/  IMAD R18, R0, c[0x0][0x30c], R11 ;  /* 0x0000c30000127a24 */ /* 0x000fe200078e020b */
[----:B------:R-:W-:Y:S02]  /*9f30*/  LEA.HI.X.SX32 R11, R3, R7, 0x1, P0 ;  /* 0x00000007030b7211 */ /* 0x000fe400000f0eff */
[----:B------:R-:W-:Y:S01]  /*9f40*/  IADD3 R7, R8, 0x40, RZ ;  /* 0x0000004008077810 */ /* 0x000fe20007ffe0ff */
[----:B------:R-:W-:Y:S02]  /*9f50*/  IMAD.IADD R19, R17, 0x1, R18 ;  /* 0x0000000111137824 */ /* 0x000fe400078e0212 */
[----:B------:R-:W-:Y:S02]  /*9f60*/  IMAD.MOV.U32 R18, RZ, RZ, R16 ;  /* 0x000000ffff127224 */ /* 0x000fe400078e0010 */
        /* <DEDUP_REMOVED lines=18> */
.L_x_737:
[----:B------:R-:W-:Y:S05]  /*a090*/  BSYNC B0 ;  /* 0x0000000000007941 */ /* 0x000fea0003800000 */
.L_x_736:
        /* <DEDUP_REMOVED lines=13> */
[----:B-1----:R-:W-:-:S03]  /*a170*/  LEA R20, P3, R18, c[0x0][0x2e8], 0x1 ;  /* 0x0000ba0012147a11 */ /* 0x002fc600078608ff */
[----:B------:R-:W-:-:S04]  /*a180*/  IMAD R10, R11, c[0x0][0x304], R10 ;  /* 0x0000c1000b0a7a24 */ /* 0x000fc800078e020a */
[----:B------:R-:W-:-:S05]  /*a190*/  IMAD.IADD R10, R19, 0x1, R10 ;  /* 0x00000001130a7824 */ /* 0x000fca00078e020a */
[----:B------:R-:W-:-:S05]  /*a1a0*/  LEA.HI.X R21, R18, c[0x0][0x2ec], R10, 0x1, P3 ;  /* 0x0000bb0012157a11 */ /* 0x000fca00018f0c0a */
[----:B------:R1:W-:Y:S04]  /*a1b0*/  @!P2 STG.E.128 [R20.64], RZ ;  /* 0x000000ff1400a986 */ /* 0x0003e8000c101d0e */
[----:B------:R1:W-:Y:S04]  /*a1c0*/  @!P1 STG.E.128 [R20.64+0x80], RZ ;  /* 0x000080ff14009986 */ /* 0x0003e8000c101d0e */
[----:B------:R1:W-:Y:S02]  /*a1d0*/  @!P0 STG.E.128 [R20.64+0x100], RZ ;  /* 0x000100ff14008986 */ /* 0x0003e4000c101d0e */
.L_x_739:
[----:B------:R-:W-:Y:S05]  /*a1e0*/  BSYNC B0 ;  /* 0x0000000000007941 */ /* 0x000fea0003800000 */
.L_x_738:
        /* <DEDUP_REMOVED lines=20> */
.L_x_741:
[----:B------:R-:W-:Y:S05]  /*a330*/  BSYNC B0 ;  /* 0x0000000000007941 */ /* 0x000fea0003800000 */
.L_x_740:
[----:B------:R-:W-:Y:S01]  /*a340*/  IMAD R3, R2, c[0x0][0x338], RZ ;  /* 0x0000ce0002037a24 */ /* 0x000fe200078e02ff */
[----:B------:R-:W-:Y:S01]  /*a350*/  BSSY B0, `(.L_x_742) ;  /* 0x0000016000007945 */ /* 0x000fe20003800000 */
[----:B------:R-:W-:-:S04]  /*a360*/  IMAD.WIDE.U32 R10, R0, c[0x0][0x338], R8 ;  /* 0x0000ce00000a7a25 */ /* 0x000fc800078e0008 */
[----:B------:R-:W-:Y:S02]  /*a370*/  IMAD R3, R0, c[0x0][0x33c], R3 ;  /* 0x0000cf0000037a24 */ /* 0x000fe400078e0203 */
[----:B------:R-:W-:-:S03]  /*a380*/  IMAD R0, R4, c[0x0][0x340], RZ ;  /* 0x0000d00004007a24 */ /* 0x000fc600078e02ff */
[----:B------:R-:W-:Y:S01]  /*a390*/  IADD3 R11, R11, R3, RZ ;  /* 0x000000030b0b7210 */ /* 0x000fe20007ffe0ff */
[----:B------:R-:W-:-:S04]  /*a3a0*/  IMAD R0, R239, c[0x0][0x344], R0 ;  /* 0x0000d100ef007a24 */ /* 0x000fc800078e0200 */
[----:B------:R-:W-:-:S05]  /*a3b0*/  IMAD.WIDE.U32 R10, R239, c[0x0][0x340], R10 ;  /* 0x0000d000ef0a7a25 */ /* 0x000fca00078e000a */
[----:B--2---:R-:W-:Y:S01]  /*a3c0*/  IADD3 R13, R11, R0, RZ ;  /* 0x000000000b0d7210 */ /* 0x004fe20007ffe0ff */
        /* <DEDUP_REMOVED lines=14> */
.L_x_743:
[----:B------:R-:W-:Y:S05]  /*a4b0*/  BSYNC B0 ;  /* 0x0000000000007941 */ /* 0x000fea0003800000 */
.L_x_742:
[----:B------:R-:W-:Y:S01]  /*a4c0*/  BSSY B0, `(.L_x_744) ;  /* 0x0000012000007945 */ /* 0x000fe20003800000 */
[----:B------:R-:W-:Y:S05]  /*a4d0*/  @P4 BRA `(.L_x_745) ;  /* 0x0000010000004947 */ /* 0x000fea0003800000 */
[----:B--2---:R-:W-:Y:S01]  /*a4e0*/  IADD3 R2, P0, R14, 0x20, RZ ;  /* 0x000000200e027810 */ /* 0x004fe20007f1e0ff */
        /* <DEDUP_REMOVED lines=12> */
[----:B------:R2:W-:Y:S04]  /*a5b0*/  @!P2 STG.E.128 [R2.64], RZ ;  /* 0x000000ff0200a986 */ /* 0x0005e8000c101d0e */
[----:B------:R2:W-:Y:S04]  /*a5c0*/  @!P1 STG.E.128 [R2.64+0x80], RZ ;  /* 0x000080ff02009986 */ /* 0x0005e8000c101d0e */
[----:B------:R2:W-:Y:S02]  /*a5d0*/  @!P0 STG.E.128 [R2.64+0x100], RZ ;  /* 0x000100ff02008986 */ /* 0x0005e4000c101d0e */
.L_x_745:
[----:B------:R-:W-:Y:S05]  /*a5e0*/  BSYNC B0 ;  /* 0x0000000000007941 */ /* 0x000fea0003800000 */
.L_x_744:
        /* <DEDUP_REMOVED lines=18> */
.L_x_746:
        /* <DEDUP_REMOVED lines=15> */
.L_x_1406:


//--------------------- .text._ZN7cutlass13device_kernelIN5flash19enable_sm80_to_sm89INS1_16FlashAttnBwdSm80INS1_25CollectiveMainloopBwdSm80ILi2ELi1EN4cute5tupleIJNS5_1CILi64EEENS7_ILi80EEENS7_ILi192EEEEEENS_10bfloat16_tEfNS_4arch4Sm80ELb0ELb0ELb1ELb1ELb1ELb0ELb1ELb0ELi2ELi4ELi2ELi2ELb0EEENS1_21CollectiveEpilogueBwdISB_SC_SE_Li256ELb1ELb1ELi4EEENS1_19SingleTileSchedulerILb1ELb0ELb0ELi80EEEEEEEEEvNT_6ParamsE --------------------------
	.section	.text._ZN7cutlass13device_kernelIN5flash19enable_sm80_to_sm89INS1_16FlashAttnBwdSm80INS1_25CollectiveMainloopBwdSm80ILi2ELi1EN4cute5tupleIJNS5_1CILi64EEENS7_ILi80EEENS7_ILi192EEEEEENS_10bfloat16_tEfNS_4arch4Sm80ELb0ELb0ELb1ELb1ELb1ELb0ELb1ELb0ELi2ELi4ELi2ELi2ELb0EEENS1_21CollectiveEpilogueBwdISB_SC_SE_Li256ELb1ELb1ELi4EEENS1_19SingleTileSchedulerILb1ELb0ELb0ELi80EEEEEEEEEvNT_6ParamsE,"ax",@progbits
	.sectioninfo	@"SHI_REGISTERS=254"
	.align	128
.text._ZN7cutlass13device_kernelIN5flash19enable_sm80_to_sm89INS1_16FlashAttnBwdSm80INS1_25CollectiveMainloopBwdSm80ILi2ELi1EN4cute5tupleIJNS5_1CILi64EEENS7_ILi80EEENS7_ILi192EEEEEENS_10bfloat16_tEfNS_4arch4Sm80ELb0ELb0ELb1ELb1ELb1ELb0ELb1ELb0ELi2ELi4ELi2ELi2ELb0EEENS1_21CollectiveEpilogueBwdISB_SC_SE_Li256ELb1ELb1ELi4EEENS1_19SingleTileSchedulerILb1ELb0ELb0ELi80EEEEEEEEEvNT_6ParamsE:
        .type           _ZN7cutlass13device_kernelIN5flash19enable_sm80_to_sm89INS1_16FlashAttnBwdSm80INS1_25CollectiveMainloopBwdSm80ILi2ELi1EN4cute5tupleIJNS5_1CILi64EEENS7_ILi80EEENS7_ILi192EEEEEENS_10bfloat16_tEfNS_4arch4Sm80ELb0ELb0ELb1ELb1ELb1ELb0ELb1ELb0ELi2ELi4ELi2ELi2ELb0EEENS1_21CollectiveEpilogueBwdISB_SC_SE_Li256ELb1ELb1ELi4EEENS1_19SingleTileSchedulerILb1ELb0ELb0ELi80EEEEEEEEEvNT_6ParamsE,@function
        .size           _ZN7cutlass13device_kernelIN5flash19enable_sm80_to_sm89INS1_16FlashAttnBwdSm80INS1_25CollectiveMainloopBwdSm80ILi2ELi1EN4cute5tupleIJNS5_1CILi64EEENS7_ILi80EEENS7_ILi192EEEEEENS_10bfloat16_tEfNS_4arch4Sm80ELb0ELb0ELb1ELb1ELb1ELb0ELb1ELb0ELi2ELi4ELi2ELi2ELb0EEENS1_21CollectiveEpilogueBwdISB_SC_SE_Li256ELb1ELb1ELi4EEENS1_19SingleTileSchedulerILb1ELb0ELb0ELi80EEEEEEEEEvNT_6ParamsE,(.L_x_1407 - _ZN7cutlass13device_kernelIN5flash19enable_sm80_to_sm89INS1_16FlashAttnBwdSm80INS1_25CollectiveMainloopBwdSm80ILi2ELi1EN4cute5tupleIJNS5_1CILi64EEENS7_ILi80EEENS7_ILi192EEEEEENS_10bfloat16_tEfNS_4arch4Sm80ELb0ELb0ELb1ELb1ELb1ELb0ELb1ELb0ELi2ELi4ELi2ELi2ELb0EEENS1_21CollectiveEpilogueBwdISB_SC_SE_Li256ELb1ELb1ELi4EEENS1_19SingleTileSchedulerILb1ELb0ELb0ELi80EEEEEEEEEvNT_6ParamsE)
        .other          _ZN7cutlass13device_kernelIN5flash19enable_sm80_to_sm89INS1_16FlashAttnBwdSm80INS1_25CollectiveMainloopBwdSm80ILi2ELi1EN4cute5tupleIJNS5_1CILi64EEENS7_ILi80EEENS7_ILi192EEEEEENS_10bfloat16_tEfNS_4arch4Sm80ELb0ELb0ELb1ELb1ELb1ELb0ELb1ELb0ELi2ELi4ELi2ELi2ELb0EEENS1_21CollectiveEpilogueBwdISB_SC_SE_Li256ELb1ELb1ELi4EEENS1_19SingleTileSchedulerILb1ELb0ELb0ELi80EEEEEEEEEvNT_6ParamsE,@"STO_CUDA_ENTRY STV_DEFAULT"
_ZN7cutlass13device_kernelIN5flash19enable_sm80_to_sm89INS1_16FlashAttnBwdSm80INS1_25CollectiveMainloopBwdSm80ILi2ELi1EN4cute5tupleIJNS5_1CILi64EEENS7_ILi80EEENS7_ILi192EEEEEENS_10bfloat16_tEfNS_4arch4Sm80ELb0ELb0ELb1ELb1ELb1ELb0ELb1ELb0ELi2ELi4ELi2ELi2ELb0EEENS1_21CollectiveEpilogueBwdISB_SC_SE_Li256ELb1ELb1ELi4EEENS1_19SingleTileSchedulerILb1ELb0ELb0ELi80EEEEEEEEEvNT_6ParamsE:
        /* <DEDUP_REMOVED lines=17> */
.L_x_748:
        /* <DEDUP_REMOVED lines=8> */
.L_x_750:
[----:B------:R-:W-:Y:S02]  /*0190*/  MOV R4, c[0x0][0x3a4] ;  /* 0x0000e90000047a02 */ /* 0x000fe40000000f00 */
.L_x_749:
[----:B------:R-:W-:-:S05]  /*01a0*/  IMAD R3, R2, 0x50, RZ ;  /* 0x0000005002037824 */ /* 0x000fca00078e02ff */
[----:B-----5:R-:W-:-:S04]  /*01b0*/  ISETP.GE.AND P0, PT, R3, R4, PT ;  /* 0x000000040300720c */ /* 0x020fc80003f06270 */
[----:B------:R-:W-:Y:S01]  /*01c0*/  SEL R239, R239, 0xffffffff, !P0 ;  /* 0xffffffffefef7807 */ /* 0x000fe20004000000 */
[----:B------:R-:W-:Y:S05]  /*01d0*/  BRA `(.L_x_751) ;  /* 0x0000011000007947 */ /* 0x000fea0003800000 */
.L_x_747:
[----:B---34-:R-:W-:-:S04]  /*01e0*/  ISETP.NE.U32.AND P0, PT, RZ, c[0x0][0x3c0], PT ;  /* 0x0000f000ff007a0c */ /* 0x018fc80003f05070 */
[----:B------:R-:W-:-:S13]  /*01f0*/  ISETP.NE.AND.EX P0, PT, RZ, c[0x0][0x3c4], PT, P0 ;  /* 0x0000f100ff007a0c */ /* 0x000fda0003f05300 */
[----:B------:R-:W-:Y:S05]  /*0200*/  @!P0 BRA `(.L_x_752) ;  /* 0x0000002000008947 */ /* 0x000fea0003800000 */
[----:B------:R1:W5:Y:S01]  /*0210*/  LDG.E R4, [R4.64] ;  /* 0x0000000e04047981 */ /* 0x000362000c1e1900 */
[----:B------:R-:W-:Y:S05]  /*0220*/  BRA `(.L_x_753) ;  /* 0x0000009000007947 */ /* 0x000fea0003800000 */
.L_x_752:
        /* <DEDUP_REMOVED lines=8> */
.L_x_754:
[----:B------:R-:W-:Y:S02]  /*02b0*/  MOV R4, c[0x0][0x3a4] ;  /* 0x0000e90000047a02 */ /* 0x000fe40000000f00 */
.L_x_753:
[----:B------:R-:W-:-:S05]  /*02c0*/  IMAD R3, R2, 0x50, RZ ;  /* 0x0000005002037824 */ /* 0x000fca00078e02ff */
[----:B-----5:R-:W-:-:S04]  /*02d0*/  ISETP.GE.AND P0, PT, R3, R4, PT ;  /* 0x000000040300720c */ /* 0x020fc80003f06270 */
[----:B------:R-:W-:-:S04]  /*02e0*/  SEL R239, R239, 0xffffffff, !P0 ;  /* 0xffffffffefef7807 */ /* 0x000fc80004000000 */
.L_x_751:
        /* <DEDUP_REMOVED lines=32> */
.L_x_755:
[----:B------:R-:W-:-:S04]  /*04f0*/  ISETP.NE.U32.AND P0, PT, RZ, c[0x0][0x2e0], PT ;  /* 0x0000b800ff007a0c */ /* 0x000fc80003f05070 */
[----:B------:R-:W-:-:S13]  /*0500*/  ISETP.NE.AND.EX P0, PT, RZ, c[0x0][0x2e4], PT, P0 ;  /* 0x0000b900ff007a0c */ /* 0x000fda0003f05300 */
[----:B------:R-:W-:Y:S05]  /*0510*/  @!P0 BRA `(.L_x_756) ;  /* 0x0000003000008947 */ /* 0x000fea0003800000 */
[----:B------:R-:W-:-:S05]  /*0520*/  IMAD.WIDE R10, R239, R10, c[0x0][0x2e0] ;  /* 0x0000b800ef0a7625 */ /* 0x000fca00078e020a */
[----:B------:R1:W5:Y:S01]  /*0530*/  LDG.E R3, [R10.64] ;  /* 0x0000000e0a037981 */ /* 0x000362000c1e1900 */
[----:B------:R-:W-:Y:S05]  /*0540*/  BRA `(.L_x_757) ;  /* 0x0000004000007947 */ /* 0x000fea0003800000 */
.L_x_756:
[----:B------:R-:W-:Y:S05]  /*0550*/  @!P2 BRA `(.L_x_757) ;  /* 0x000000300000a947 */ /* 0x000fea0003800000 */
[----:B------:R-:W2:Y:S04]  /*0560*/  LDG.E R3, [R12.64] ;  /* 0x0000000e0c037981 */ /* 0x000ea8000c1e1900 */
[----:B------:R-:W2:Y:S02]  /*0570*/  LDG.E R6, [R12.64+0x4] ;  /* 0x0000040e0c067981 */ /* 0x000ea4000c1e1900 */
[----:B--2---:R-:W-:Y:S02]  /*0580*/  IADD3 R3, -R3, R6, RZ ;  /* 0x0000000603037210 */ /* 0x004fe40007ffe1ff */
.L_x_757:
        /* <DEDUP_REMOVED lines=545> */
.L_x_761:
        /* <DEDUP_REMOVED lines=258> */
.L_x_759:
        /* <DEDUP_REMOVED lines=471> */
.L_x_760:
        /* <DEDUP_REMOVED lines=296> */
.L_x_758:
        /* <DEDUP_REMOVED lines=634> */
.L_x_763:
        /* <DEDUP_REMOVED lines=109> */
.L_x_765:
[----:B---34-:R-:W-:Y:S05]  /*9620*/  BSYNC B0 ;  /* 0x0000000000007941 */ /* 0x018fea0003800000 */
.L_x_764:
        /* <DEDUP_REMOVED lines=20> */
.L_x_767:
[----:B------:R-:W-:Y:S05]  /*9770*/  BSYNC B0 ;  /* 0x0000000000007941 */ /* 0x000fea0003800000 */
.L_x_766:
        /* <DEDUP_REMOVED lines=20> */
.L_x_769:
[----:B------:R-:W-:Y:S05]  /*98c0*/  BSYNC B0 ;  /* 0x0000000000007941 */ /* 0x000fea0003800000 */
.L_x_768:
        /* <DEDUP_REMOVED lines=23> */
.L_x_771:
[----:B------:R-:W-:Y:S05]  /*9a40*/  BSYNC B0 ;  /* 0x0000000000007941 */ /* 0x000fea0003800000 */
.L_x_770:
        /* <DEDUP_REMOVED lines=18> */
.L_x_773:
[----:B------:R-:W-:Y:S05]  /*9b70*/  BSYNC B0 ;  /* 0x0000000000007941 */ /* 0x000fea0003800000 */
.L_x_772:
        /* <DEDUP_REMOVED lines=19> */
.L_x_762:
        /* <DEDUP_REMOVED lines=18> */
.L_x_774:
        /* <DEDUP_REMOVED lines=44> */
.L_x_776:
[----:B------:R-:W-:Y:S05]  /*a090*/  BSYNC B0 ;  /* 0x0000000000007941 */ /* 0x000fea0003800000 */
.L_x_775:
        /* <DEDUP_REMOVED lines=20> */
.L_x_778:
[----:B------:R-:W-:Y:S05]  /*a1e0*/  BSYNC B0 ;  /* 0x0000000000007941 */ /* 0x000fea0003800000 */
.L_x_777:
        /* <DEDUP_REMOVED lines=20> */
.L_x_780:
[----:B------:R-:W-:Y:S05]  /*a330*/  BSYNC B0 ;  /* 0x0000000000007941 */ /* 0x000fea0003800000 */
.L_x_779:
        /* <DEDUP_REMOVED lines=23> */
.L_x_782:
[----:B------:R-:W-:Y:S05]  /*a4b0*/  BSYNC B0 ;  /* 0x0000000000007941 */ /* 0x000fea0003800000 */
.L_x_781:
        /* <DEDUP_REMOVED lines=18> */
.L_x_784:
[----:B------:R-:W-:Y:S05]  /*a5e0*/  BSYNC B0 ;  /* 0x0000000000007941 */ /* 0x000fea0003800000 */
.L_x_783:
        /* <DEDUP_REMOVED lines=18> */
.L_x_785:
        /* <DEDUP_REMOVED lines=15> */
.L_x_1407:


//--------------------- .text._ZN7cutlass13device_kernelIN5flash19enable_sm80_to_sm89INS1_16FlashAttnBwdSm80INS1_25CollectiveMainloopBwdSm80ILi2ELi1EN4cute5tupleIJNS5_1CILi64EEENS7_ILi80EEENS7_ILi192EEEEEENS_10bfloat16_tEfNS_4arch4Sm80ELb0ELb0ELb1ELb1ELb0ELb0ELb1ELb0ELi2ELi4ELi2ELi2ELb0EEENS1_24CollectiveEpilogueBwdGQAISB_fSE_Li256ELb1ELb0EEENS1_19SingleTileSchedulerILb1ELb0ELb0ELi80EEEEEEEEEvNT_6ParamsE --------------------------
	.section	.text._ZN7cutlass13device_kernelIN5flash19enable_sm80_to_sm89INS1_16FlashAttnBwdSm80INS1_25CollectiveMainloopBwdSm80ILi2ELi1EN4cute5tupleIJNS5_1CILi64EEENS7_ILi80EEENS7_ILi192EEEEEENS_10bfloat16_tEfNS_4arch4Sm80ELb0ELb0ELb1ELb1ELb0ELb0ELb1ELb0ELi2ELi4ELi2ELi2ELb0EEENS1_24CollectiveEpilogueBwdGQAISB_fSE_Li256ELb1ELb0EEENS1_19SingleTileSchedulerILb1ELb0ELb0ELi80EEEEEEEEEvNT_6ParamsE,"ax",@progbits
	.sectioninfo	@"SHI_REGISTERS=255"
	.align	128
.text._ZN7cutlass13device_kernelIN5flash19enable_sm80_to_sm89INS1_16FlashAttnBwdSm80INS1_25CollectiveMainloopBwdSm80ILi2ELi1EN4cute5tupleIJNS5_1CILi64EEENS7_ILi80EEENS7_ILi192EEEEEENS_10bfloat16_tEfNS_4arch4Sm80ELb0ELb0ELb1ELb1ELb0ELb0ELb1ELb0ELi2ELi4ELi2ELi2ELb0EEENS1_24CollectiveEpilogueBwdGQAISB_fSE_Li256ELb1ELb0EEENS1_19SingleTileSchedulerILb1ELb0ELb0ELi80EEEEEEEEEvNT_6ParamsE:
        .type           _ZN7cutlass13device_kernelIN5flash19enable_sm80_to_sm89INS1_16FlashAttnBwdSm80INS1_25CollectiveMainloopBwdSm80ILi2ELi1EN4cute5tupleIJNS5_1CILi64EEENS7_ILi80EEENS7_ILi192EEEEEENS_10bfloat16_tEfNS_4arch4Sm80ELb0ELb0ELb1ELb1ELb0ELb0ELb1ELb0ELi2ELi4ELi2ELi2ELb0EEENS1_24CollectiveEpilogueBwdGQAISB_fSE_Li256ELb1ELb0EEENS1_19SingleTileSchedulerILb1ELb0ELb0ELi80EEEEEEEEEvNT_6ParamsE,@function
        .size           _ZN7cutlass13device_kernelIN5flash19enable_sm80_to_sm89INS1_16FlashAttnBwdSm80INS1_25CollectiveMainloopBwdSm80ILi2ELi1EN4cute5tupleIJNS5_1CILi64EEENS7_ILi80EEENS7_ILi192EEEEEENS_10bfloat16_tEfNS_4arch4Sm80ELb0ELb0ELb1ELb1ELb0ELb0ELb1ELb0ELi2ELi4ELi2ELi2ELb0EEENS1_24CollectiveEpilogueBwdGQAISB_fSE_Li256ELb1ELb0EEENS1_19SingleTileSchedulerILb1ELb0ELb0ELi80EEEEEEEEEvNT_6ParamsE,(.L_x_1408 - _ZN7cutlass13device_kernelIN5flash19enable_sm80_to_sm89INS1_16FlashAttnBwdSm80INS1_25CollectiveMainloopBwdSm80ILi2ELi1EN4cute5tupleIJNS5_1CILi64EEENS7_ILi80EEENS7_ILi192EEEEEENS_10bfloat16_tEfNS_4arch4Sm80ELb0ELb0ELb1ELb1ELb0ELb0ELb1ELb0ELi2ELi4ELi2ELi2ELb0EEENS1_24CollectiveEpilogueBwdGQAISB_fSE_Li256ELb1ELb0EEENS1_19SingleTileSchedulerILb1ELb0ELb0ELi80EEEEEEEEEvNT_6ParamsE)
        .other          _ZN7cutlass13device_kernelIN5flash19enable_sm80_to_sm89INS1_16FlashAttnBwdSm80INS1_25CollectiveMainloopBwdSm80ILi2ELi1EN4cute5tupleIJNS5_1CILi64EEENS7_ILi80EEENS7_ILi192EEEEEENS_10bfloat16_tEfNS_4arch4Sm80ELb0ELb0ELb1ELb1ELb0ELb0ELb1ELb0ELi2ELi4ELi2ELi2ELb0EEENS1_24CollectiveEpilogueBwdGQAISB_fSE_Li256ELb1ELb0EEENS1_19SingleTileSchedulerILb1ELb0ELb0ELi80EEEEEEEEEvNT_6ParamsE,@"STO_CUDA_ENTRY STV_DEFAULT"
_ZN7cutlass13device_kernelIN5flash19enable_sm80_to_sm89INS1_16FlashAttnBwdSm80INS1_25CollectiveMainloopBwdSm80ILi2ELi1EN4cute5tupleIJNS5_1CILi64EEENS7_ILi80EEENS7_ILi192EEEEEENS_10bfloat16_tEfNS_4arch4Sm80ELb0ELb0ELb1ELb1ELb0ELb0ELb1ELb0ELi2ELi4ELi2ELi2ELb0EEENS1_24CollectiveEpilogueBwdGQAISB_fSE_Li256ELb1ELb0EEENS1_19SingleTileSchedulerILb1ELb0ELb0ELi80EEEEEEEEEvNT_6ParamsE:
        /* <DEDUP_REMOVED lines=17> */
.L_x_787:
        /* <DEDUP_REMOVED lines=8> */
.L_x_789:
[----:B------:R-:W-:Y:S02]  /*0190*/  MOV R0, c[0x0][0x3ac] ;  /* 0x0000eb0000007a02 */ /* 0x000fe40000000f00 */
.L_x_788:
[----:B-1----:R-:W-:-:S05]  /*01a0*/  IMAD R2, R85, 0x50, RZ ;  /* 0x0000005055027824 */ /* 0x002fca00078e02ff */
[----:B-----5:R-:W-:-:S04]  /*01b0*/  ISETP.GE.AND P0, PT, R2, R0, PT ;  /* 0x000000000200720c */ /* 0x020fc80003f06270 */
[----:B------:R-:W-:Y:S01]  /*01c0*/  SEL R252, R5, 0xffffffff, !P0 ;  /* 0xffffffff05fc7807 */ /* 0x000fe20004000000 */
[----:B------:R-:W-:Y:S05]  /*01d0*/  BRA `(.L_x_790) ;  /* 0x0000011000007947 */ /* 0x000fea0003800000 */
.L_x_786:
[----:B---34-:R-:W-:-:S04]  /*01e0*/  ISETP.NE.U32.AND P0, PT, RZ, c[0x0][0x3c8], PT ;  /* 0x0000f200ff007a0c */ /* 0x018fc80003f05070 */
[----:B------:R-:W-:-:S13]  /*01f0*/  ISETP.NE.AND.EX P0, PT, RZ, c[0x0][0x3cc], PT, P0 ;  /* 0x0000f300ff007a0c */ /* 0x000fda0003f05300 */
[----:B------:R-:W-:Y:S05]  /*0200*/  @!P0 BRA `(.L_x_791) ;  /* 0x0000002000008947 */ /* 0x000fea0003800000 */
[----:B------:R1:W5:Y:S01]  /*0210*/  LDG.E R0, [R2.64] ;  /* 0x0000000e02007981 */ /* 0x000362000c1e1900 */
[----:B------:R-:W-:Y:S05]  /*0220*/  BRA `(.L_x_792) ;  /* 0x0000009000007947 */ /* 0x000fea0003800000 */
.L_x_791:
        /* <DEDUP_REMOVED lines=8> */
.L_x_793:
[----:B------:R-:W-:Y:S02]  /*02b0*/  MOV R0, c[0x0][0x3ac] ;  /* 0x0000eb0000007a02 */ /* 0x000fe40000000f00 */
.L_x_792:
[----:B-1----:R-:W-:-:S05]  /*02c0*/  IMAD R2, R85, 0x50, RZ ;  /* 0x0000005055027824 */ /* 0x002fca00078e02ff */
[----:B-----5:R-:W-:-:S04]  /*02d0*/  ISETP.GE.AND P0, PT, R2, R0, PT ;  /* 0x000000000200720c */ /* 0x020fc80003f06270 */
[----:B------:R-:W-:-:S04]  /*02e0*/  SEL R252, R5, 0xffffffff, !P0 ;  /* 0xffffffff05fc7807 */ /* 0x000fc80004000000 */
.L_x_790:
        /* <DEDUP_REMOVED lines=36> */
.L_x_794:
[----:B------:R-:W-:-:S04]  /*0530*/  ISETP.NE.U32.AND P0, PT, RZ, c[0x0][0x2e0], PT ;  /* 0x0000b800ff007a0c */ /* 0x000fc80003f05070 */
[----:B------:R-:W-:-:S13]  /*0540*/  ISETP.NE.AND.EX P0, PT, RZ, c[0x0][0x2e4], PT, P0 ;  /* 0x0000b900ff007a0c */ /* 0x000fda0003f05300 */
[----:B------:R-:W-:Y:S05]  /*0550*/  @!P0 BRA `(.L_x_795) ;  /* 0x0000003000008947 */ /* 0x000fea0003800000 */
[----:B------:R-:W-:-:S05]  /*0560*/  IMAD.WIDE R2, R252, R12, c[0x0][0x2e0] ;  /* 0x0000b800fc027625 */ /* 0x000fca00078e020c */
[----:B------:R1:W5:Y:S01]  /*0570*/  LDG.E R233, [R2.64] ;  /* 0x0000000e02e97981 */ /* 0x000362000c1e1900 */
[----:B------:R-:W-:Y:S05]  /*0580*/  BRA `(.L_x_796) ;  /* 0x0000004000007947 */ /* 0x000fea0003800000 */
.L_x_795:
[----:B------:R-:W-:Y:S05]  /*0590*/  @!P2 BRA `(.L_x_796) ;  /* 0x000000300000a947 */ /* 0x000fea0003800000 */
[----:B------:R1:W2:Y:S04]  /*05a0*/  LDG.E R0, [R2.64] ;  /* 0x0000000e02007981 */ /* 0x0002a8000c1e1900 */
[----:B-1----:R-:W2:Y:S02]  /*05b0*/  LDG.E R2, [R2.64+0x4] ;  /* 0x0000040e02027981 */ /* 0x002ea4000c1e1900 */
[----:B--2---:R-:W-:Y:S02]  /*05c0*/  IADD3 R233, -R0, R2, RZ ;  /* 0x0000000200e97210 */ /* 0x004fe40007ffe1ff */
.L_x_796:
        /* <DEDUP_REMOVED lines=67> */
[----:B-1----:R-:W-:Y:S01]  /*0a00*/  SHF.R.S32.HI R3, RZ, 0x1f, R86 ;  /* 0x0000001fff037819 */ /* 0x002fe20000011456 */
[----:B------:R-:W-:Y:S01]  /*0a10*/  IMAD.SHL.U32 R7, R86, 0x4, RZ ;  /* 0x0000000456077824 */ /* 0x000fe200078e00ff */
[----:B------:R-:W-:Y:S01]  /*0a20*/  ISETP.NE.AND P1, PT, R0, 0x1, PT ;  /* 0x000000010000780c */ /* 0x000fe20003f25270 */
[----:B------:R-:W-:Y:S01]  /*0a30*/  IMAD R0, R13, 0xc0, RZ ;  /* 0x000000c00d007824 */ /* 0x000fe200078e02ff */
[-C--:B------:R-:W-:Y:S01]  /*0a40*/  LEA.HI R33, R34, R86.reuse, RZ, 0x3 ;  /* 0x0000005622217211 */ /* 0x080fe200078f18ff */
[----:B------:R-:W-:Y:S01]  /*0a50*/  ULDC.64 UR4, c[0x0][0x1d8] ;  /* 0x0000760000047ab9 */ /* 0x000fe20000000a00 */
[----:B------:R-:W-:Y:S01]  /*0a60*/  SHF.R.S32.HI R35, RZ, 0x1f, R84 ;  /* 0x0000001fff237819 */ /* 0x000fe20000011454 */
[----:B------:R-:W-:Y:S01]  /*0a70*/  USHF.L.U32 UR7, UR4, 0x5, URZ ;  /* 0x0000000504077899 */ /* 0x000fe2000800063f */
[C---:B------:R-:W-:Y:S01]  /*0a80*/  IADD3 R28, P0, R0.reuse, R86, RZ ;  /* 0x00000056001c7210 */ /* 0x040fe20007f1e0ff */
[----:B------:R-:W-:Y:S01]  /*0a90*/  UMOV UR6, 0x5 ;  /* 0x0000000500067882 */ /* 0x000fe20000000000 */
[----:B------:R-:W-:Y:S01]  /*0aa0*/  SHF.R.S32.HI R239, RZ, 0x3, R33 ;  /* 0x00000003ffef7819 */ /* 0x000fe20000011421 */
[----:B------:R-:W-:Y:S01]  /*0ab0*/  IMAD R6, R35, c[0x0][0x270], RZ ;  /* 0x00009c0023067a24 */ /* 0x000fe200078e02ff */
[----:B------:R-:W-:Y:S01]  /*0ac0*/  LEA.HI.X.SX32 R29, R0, R3, 0x1, P0 ;  /* 0x00000003001d7211 */ /* 0x000fe200000f0eff */
[----:B------:R-:W-:Y:S01]  /*0ad0*/  USHF.L.U64.HI UR5, UR4, UR6, UR5 ;  /* 0x0000000604057299 */ /* 0x000fe20008010205 */
[----:B------:R-:W-:Y:S01]  /*0ae0*/  SHF.R.S32.HI R0, RZ, 0x1f, R13 ;  /* 0x0000001fff007819 */ /* 0x000fe2000001140d */
[C---:B------:R-:W-:Y:S01]  /*0af0*/  @P1 IMAD.HI.U32 R2, R84.reuse, c[0x0][0x24c], RZ ;  /* 0x0000930054021a27 */ /* 0x040fe200078e00ff */
[----:B------:R-:W-:Y:S01]  /*0b00*/  IADD3 R4, P0, R7, R13, RZ ;  /* 0x0000000d07047210 */ /* 0x000fe20007f1e0ff */
[----:B------:R-:W-:Y:S01]  /*0b10*/  ULDC.64 UR8, c[0x0][0x178] ;  /* 0x00005e0000087ab9 */ /* 0x000fe20000000a00 */
[----:B------:R-:W-:Y:S01]  /*0b20*/  SHF.R.S32.HI R3, RZ, 0x1f, R239 ;  /* 0x0000001fff037819 */ /* 0x000fe200000114ef */
[----:B------:R-:W-:Y:S01]  /*0b30*/  IMAD R13, R35, c[0x0][0x288], RZ ;  /* 0x0000a200230d7a24 */ /* 0x000fe200078e02ff */
[----:B------:R-:W-:Y:S01]  /*0b40*/  @P1 SHF.R.U32.HI R12, RZ, c[0x0][0x250], R2 ;  /* 0x00009400ff0c1a19 */ /* 0x000fe20000011602 */
[----:B------:R-:W-:Y:S01]  /*0b50*/  IMAD.SHL.U32 R17, R239, 0x40, RZ ;  /* 0x00000040ef117824 */ /* 0x000fe200078e00ff */
[----:B------:R-:W-:Y:S01]  /*0b60*/  LOP3.LUT R2, R33, 0xfffffff8, RZ, 0xc0, !PT ;  /* 0xfffffff821027812 */ /* 0x000fe200078ec0ff */
[C---:B------:R-:W-:Y:S01]  /*0b70*/  IMAD R13, R84.reuse, c[0x0][0x28c], R13 ;  /* 0x0000a300540d7a24 */ /* 0x040fe200078e020d */
[----:B------:R-:W-:Y:S01]  /*0b80*/  LEA.HI.X.SX32 R5, R7, R0, 0x1, P0 ;  /* 0x0000000007057211 */ /* 0x000fe200000f0eff */
[----:B------:R-:W-:Y:S01]  /*0b90*/  IMAD R0, R84, c[0x0][0x274], R6 ;  /* 0x00009d0054007a24 */ /* 0x000fe200078e0206 */
[----:B------:R-:W-:Y:S01]  /*0ba0*/  SHF.R.S32.HI R16, RZ, 0x1f, R12 ;  /* 0x0000001fff107819 */ /* 0x000fe2000001140c */
[----:B------:R-:W-:Y:S01]  /*0bb0*/  IMAD.IADD R27, R86, 0x1, -R2 ;  /* 0x00000001561b7824 */ /* 0x000fe200078e0a02 */
[C---:B------:R-:W-:Y:S01]  /*0bc0*/  IADD3 R23, P1, R239.reuse, R8, RZ ;  /* 0x00000008ef177210 */ /* 0x040fe20007f3e0ff */
[----:B------:R-:W-:Y:S01]  /*0bd0*/  IMAD.WIDE.U32 R6, R84, c[0x0][0x270], R4 ;  /* 0x00009c0054067a25 */ /* 0x000fe200078e0004 */
[----:B------:R-:W-:Y:S01]  /*0be0*/  IADD3 R10, P0, R239, R10, RZ ;  /* 0x0000000aef0a7210 */ /* 0x000fe20007f1e0ff */
[----:B------:R-:W-:Y:S01]  /*0bf0*/  USHF.L.U32 UR11, UR8, 0x5, URZ ;  /* 0x00000005080b7899 */ /* 0x000fe2000800063f */
[----:B------:R-:W-:Y:S01]  /*0c00*/  SHF.R.S32.HI R8, RZ, 0x1f, R252 ;  /* 0x0000001fff087819 */ /* 0x000fe200000114fc */
[----:B------:R-:W-:Y:S01]  /*0c10*/  IMAD.SHL.U32 R14, R27, 0x8, RZ ;  /* 0x000000081b0e7824 */ /* 0x000fe200078e00ff */
[----:B------:R-:W-:Y:S01]  /*0c20*/  SEL R21, R252, RZ, !P2 ;  /* 0x000000fffc157207 */ /* 0x000fe20005000000 */
[----:B------:R-:W-:Y:S01]  /*0c30*/  IMAD R2, R16, c[0x0][0x1e0], RZ ;  /* 0x0000780010027a24 */ /* 0x000fe200078e02ff */
[C---:B------:R-:W-:Y:S01]  /*0c40*/  SEL R22, R8.reuse, RZ, !P2 ;  /* 0x000000ff08167207 */ /* 0x040fe20005000000 */
[----:B------:R-:W-:Y:S01]  /*0c50*/  IMAD.IADD R7, R7, 0x1, R0 ;  /* 0x0000000107077824 */ /* 0x000fe200078e0200 */
[----:B------:R-:W-:Y:S01]  /*0c60*/  SHF.R.S32.HI R15, RZ, 0x1f, R14 ;  /* 0x0000001fff0f7819 */ /* 0x000fe2000001140e */
[C---:B------:R-:W-:Y:S01]  /*0c70*/  IMAD.X R26, R3.reuse, 0x1, R9, P1 ;  /* 0x00000001031a7824 */ /* 0x040fe200008e0609 */
[----:B------:R-:W-:Y:S01]  /*0c80*/  SEL R24, R8, RZ, !P3 ;  /* 0x000000ff08187207 */ /* 0x000fe20005800000 */
[----:B------:R-:W-:Y:S01]  /*0c90*/  IMAD.X R11, R3, 0x1, R11, P0 ;  /* 0x00000001030b7824 */ /* 0x000fe200000e060b */
[----:B------:R-:W-:Y:S01]  /*0ca0*/  SEL R30, R252, RZ, !P3 ;  /* 0x000000fffc1e7207 */ /* 0x000fe20005800000 */
[----:B------:R-:W-:Y:S01]  /*0cb0*/  IMAD R0, R12, c[0x0][0x1e4], R2 ;  /* 0x000079000c007a24 */ /* 0x000fe200078e0202 */
[----:B------:R-:W-:Y:S01]  /*0cc0*/  IADD3 R32, R14, 0x40, RZ ;  /* 0x000000400e207810 */ /* 0x000fe20007ffe0ff */
[----:B------:R-:W-:Y:S01]  /*0cd0*/  IMAD.WIDE.U32 R2, R12, c[0x0][0x1e0], R14 ;  /* 0x000078000c027a25 */ /* 0x000fe200078e000e */
[C---:B------:R-:W-:Y:S01]  /*0ce0*/  IADD3 R31, R14.reuse, 0x80, RZ ;  /* 0x000000800e1f7810 */ /* 0x040fe20007ffe0ff */
[----:B------:R-:W-:Y:S01]  /*0cf0*/  USHF.L.U32 UR10, UR11, 0x1, URZ ;  /* 0x000000010b0a7899 */ /* 0x000fe2000800063f */
[----:B------:R-:W-:Y:S01]  /*0d00*/  ISETP.GE.AND P4, PT, R14, c[0x0][0x1cc], PT ;  /* 0x000073000e007a0c */ /* 0x000fe20003f86270 */
[----:B------:R-:W-:Y:S01]  /*0d10*/  IMAD.IADD R3, R3, 0x1, R0 ;  /* 0x0000000103037824 */ /* 0x000fe200078e0200 */
[----:B------:R-:W-:Y:S01]  /*0d20*/  ISETP.GE.AND P2, PT, R32, c[0x0][0x1cc], PT ;  /* 0x0000730020007a0c */ /* 0x000fe20003f46270 */
[----:B------:R-:W-:Y:S01]  /*0d30*/  IMAD R0, R22, c[0x0][0x1e8], RZ ;  /* 0x00007a0016007a24 */ /* 0x000fe200078e02ff */
[----:B------:R-:W-:Y:S01]  /*0d40*/  ISETP.GE.AND P5, PT, R31, c[0x0][0x1cc], PT ;  /* 0x000073001f007a0c */ /* 0x000fe20003fa6270 */
[----:B------:R-:W-:Y:S01]  /*0d50*/  IMAD.WIDE.U32 R4, R84, c[0x0][0x288], R4 ;  /* 0x0000a20054047a25 */ /* 0x000fe200078e0004 */
[----:B------:R-:W-:Y:S01]  /*0d60*/  CS2R R170, SRZ ;  /* 0x0000000000aa7805 */ /* 0x000fe2000001ff00 */
[----:B------:R-:W-:Y:S01]  /*0d70*/  CS2R R168, SRZ ;  /* 0x0000000000a87805 */ /* 0x000fe2000001ff00 */
[----:B------:R-:W-:Y:S01]  /*0d80*/  CS2R R166, SRZ ;  /* 0x0000000000a67805 */ /* 0x000fe2000001ff00 */
[----:B------:R-:W-:Y:S01]  /*0d90*/  IMAD R9, R21, c[0x0][0x1ec], R0 ;  /* 0x00007b0015097a24 */ /* 0x000fe200078e0200 */
[----:B------:R-:W-:Y:S01]  /*0da0*/  LOP3.LUT R0, R17, 0x1c0, RZ, 0xc0, !PT ;  /* 0x000001c011007812 */ /* 0x000fe200078ec0ff */
[----:B------:R-:W-:Y:S01]  /*0db0*/  IMAD.IADD R5, R5, 0x1, R13 ;  /* 0x0000000105057824 */ /* 0x000fe200078e020d */
[----:B------:R-:W-:Y:S01]  /*0dc0*/  CS2R R164, SRZ ;  /* 0x0000000000a47805 */ /* 0x000fe2000001ff00 */
[----:B------:R-:W-:Y:S01]  /*0dd0*/  IMAD.WIDE.U32 R2, R21, c[0x0][0x1e8], R2 ;  /* 0x00007a0015027a25 */ /* 0x000fe200078e0002 */
[----:B------:R-:W-:Y:S01]  /*0de0*/  LOP3.LUT R13, R0, 0x38, R14, 0xf8, !PT ;  /* 0x00000038000d7812 */ /* 0x000fe200078ef80e */
[----:B------:R-:W-:Y:S01]  /*0df0*/  CS2R R162, SRZ ;  /* 0x0000000000a27805 */ /* 0x000fe2000001ff00 */
[----:B------:R-:W-:Y:S01]  /*0e00*/  SHF.R.U32.HI R8, RZ, 0x3, R0 ;  /* 0x00000003ff087819 */ /* 0x000fe20000011600 */
[C---:B------:R-:W-:Y:S01]  /*0e10*/  IMAD R0, R24.reuse, c[0x0][0x278], RZ ;  /* 0x00009e0018007a24 */ /* 0x040fe200078e02ff */
[----:B------:R-:W-:Y:S01]  /*0e20*/  CS2R R160, SRZ ;  /* 0x0000000000a07805 */ /* 0x000fe2000001ff00 */
[----:B------:R-:W-:Y:S01]  /*0e30*/  IMAD.IADD R3, R3, 0x1, R9 ;  /* 0x0000000103037824 */ /* 0x000fe200078e0209 */
[----:B------:R-:W-:Y:S01]  /*0e40*/  LOP3.LUT R25, R13, R8, RZ, 0x3c, !PT ;  /* 0x000000080d197212 */ /* 0x000fe200078e3cff */
[----:B------:R-:W-:Y:S01]  /*0e50*/  IMAD R8, R24, c[0x0][0x290], RZ ;  /* 0x0000a40018087a24 */ /* 0x000fe200078e02ff */
[----:B------:R-:W-:Y:S01]  /*0e60*/  CS2R R158, SRZ ;  /* 0x00000000009e7805 */ /* 0x000fe2000001ff00 */
[----:B------:R-:W-:Y:S01]  /*0e70*/  IMAD R9, R26, c[0x0][0x178], RZ ;  /* 0x00005e001a097a24 */ /* 0x000fe200078e02ff */
[----:B------:R-:W-:Y:S01]  /*0e80*/  CS2R R156, SRZ ;  /* 0x00000000009c7805 */ /* 0x000fe2000001ff00 */
[----:B------:R-:W-:Y:S01]  /*0e90*/  IMAD R18, R30, c[0x0][0x27c], R0 ;  /* 0x00009f001e127a24 */ /* 0x000fe200078e0200 */
[----:B------:R-:W-:Y:S01]  /*0ea0*/  CS2R R154, SRZ ;  /* 0x00000000009a7805 */ /* 0x000fe2000001ff00 */
[----:B------:R-:W-:Y:S01]  /*0eb0*/  IMAD R0, R16, c[0x0][0x1b0], RZ ;  /* 0x00006c0010007a24 */ /* 0x000fe200078e02ff */
[----:B------:R-:W-:Y:S01]  /*0ec0*/  CS2R R152, SRZ ;  /* 0x0000000000987805 */ /* 0x000fe2000001ff00 */
[C---:B------:R-:W-:Y:S01]  /*0ed0*/  IMAD R16, R30.reuse, c[0x0][0x294], R8 ;  /* 0x0000a5001e107a24 */ /* 0x040fe200078e0208 */
[----:B------:R-:W-:Y:S01]  /*0ee0*/  CS2R R150, SRZ ;  /* 0x0000000000967805 */ /* 0x000fe2000001ff00 */
[----:B------:R-:W-:Y:S01]  /*0ef0*/  IMAD R17, R23, c[0x0][0x17c], R9 ;  /* 0x00005f0017117a24 */ /* 0x000fe200078e0209 */
[----:B------:R-:W-:Y:S01]  /*0f00*/  CS2R R148, SRZ ;  /* 0x0000000000947805 */ /* 0x000fe2000001ff00 */
[----:B------:R-:W-:Y:S01]  /*0f10*/  IMAD.WIDE.U32 R8, R30, c[0x0][0x278], R6 ;  /* 0x00009e001e087a25 */ /* 0x000fe200078e0006 */
[----:B------:R-:W-:Y:S01]  /*0f20*/  CS2R R146, SRZ ;  /* 0x0000000000927805 */ /* 0x000fe2000001ff00 */
[----:B------:R-:W-:Y:S01]  /*0f30*/  CS2R R144, SRZ ;  /* 0x0000000000907805 */ /* 0x000fe2000001ff00 */
[----:B------:R-:W-:Y:S01]  /*0f40*/  CS2R R142, SRZ ;  /* 0x00000000008e7805 */ /* 0x000fe2000001ff00 */
[----:B------:R-:W-:Y:S01]  /*0f50*/  IMAD R19, R12, c[0x0][0x1b4], R0 ;  /* 0x00006d000c137a24 */ /* 0x000fe200078e0200 */
[C---:B------:R-:W-:Y:S01]  /*0f60*/  LEA R248, P1, R8.reuse, c[0x0][0x258], 0x2 ;  /* 0x0000960008f87a11 */ /* 0x040fe200078210ff */
[----:B------:R-:W-:Y:S01]  /*0f70*/  IMAD.IADD R0, R9, 0x1, R18 ;  /* 0x0000000109007824 */ /* 0x000fe200078e0212 */
[----:B------:R-:W-:Y:S01]  /*0f80*/  CS2R R140, SRZ ;  /* 0x00000000008c7805 */ /* 0x000fe2000001ff00 */
[----:B------:R-:W-:Y:S01]  /*0f90*/  IMAD.WIDE R10, R85, 0x50, R10 ;  /* 0x00000050550a7825 */ /* 0x000fe200078e020a */
[----:B------:R-:W-:Y:S01]  /*0fa0*/  CS2R R138, SRZ ;  /* 0x00000000008a7805 */ /* 0x000fe2000001ff00 */
[----:B------:R-:W-:Y:S01]  /*0fb0*/  CS2R R136, SRZ ;  /* 0x0000000000887805 */ /* 0x000fe2000001ff00 */
[----:B------:R-:W-:Y:S01]  /*0fc0*/  LEA.HI.X R249, R8, c[0x0][0x25c], R0, 0x2, P1 ;  /* 0x0000970008f97a11 */ /* 0x000fe200008f1400 */
[----:B------:R-:W-:Y:S01]  /*0fd0*/  IMAD.WIDE.U32 R4, R30, c[0x0][0x290], R4 ;  /* 0x0000a4001e047a25 */ /* 0x000fe200078e0004 */
[----:B------:R-:W-:Y:S01]  /*0fe0*/  CS2R R134, SRZ ;  /* 0x0000000000867805 */ /* 0x000fe2000001ff00 */
[----:B------:R-:W-:Y:S01]  /*0ff0*/  CS2R R132, SRZ ;  /* 0x0000000000847805 */ /* 0x000fe2000001ff00 */
[----:B------:R-:W-:Y:S01]  /*1000*/  CS2R R130, SRZ ;  /* 0x0000000000827805 */ /* 0x000fe2000001ff00 */
[--C-:B------:R-:W-:Y:S01]  /*1010*/  IMAD.WIDE.U32 R6, R23, c[0x0][0x178], R14.reuse ;  /* 0x00005e0017067a25 */ /* 0x100fe200078e000e */
[----:B------:R-:W-:Y:S01]  /*1020*/  LEA R246, P0, R4, c[0x0][0x280], 0x2 ;  /* 0x0000a00004f67a11 */ /* 0x000fe200078010ff */
[----:B------:R-:W-:Y:S01]  /*1030*/  CS2R R128, SRZ ;  /* 0x0000000000807805 */ /* 0x000fe2000001ff00 */
[----:B------:R-:W-:Y:S01]  /*1040*/  CS2R R126, SRZ ;  /* 0x00000000007e7805 */ /* 0x000fe2000001ff00 */
[----:B------:R-:W-:Y:S01]  /*1050*/  IMAD R20, R11, c[0x0][0x1d8], RZ ;  /* 0x000076000b147a24 */ /* 0x000fe200078e02ff */
[----:B------:R-:W-:Y:S01]  /*1060*/  CS2R R124, SRZ ;  /* 0x00000000007c7805 */ /* 0x000fe2000001ff00 */
[----:B------:R-:W-:Y:S01]  /*1070*/  IMAD.WIDE.U32 R12, R12, c[0x0][0x1b0], R14 ;  /* 0x00006c000c0c7a25 */ /* 0x000fe200078e000e */
[----:B------:R-:W-:Y:S01]  /*1080*/  CS2R R122, SRZ ;  /* 0x00000000007a7805 */ /* 0x000fe2000001ff00 */
[----:B------:R-:W-:Y:S01]  /*1090*/  CS2R R120, SRZ ;  /* 0x0000000000787805 */ /* 0x000fe2000001ff00 */
[----:B------:R-:W-:Y:S01]  /*10a0*/  CS2R R118, SRZ ;  /* 0x0000000000767805 */ /* 0x000fe2000001ff00 */
        /* <DEDUP_REMOVED lines=9> */
[----:B------:R-:W-:Y:S01]  /*1140*/  CS2R R82, SRZ ;  /* 0x0000000000527805 */ /* 0x000fe2000001ff00 */
[----:B------:R-:W-:Y:S01]  /*1150*/  CS2R R80, SRZ ;  /* 0x0000000000507805 */ /* 0x000fe2000001ff00 */
[----:B------:R-:W-:Y:S01]  /*1160*/  CS2R R78, SRZ ;  /* 0x00000000004e7805 */ /* 0x000fe2000001ff00 */
[----:B------:R-:W-:Y:S01]  /*1170*/  IMAD.MOV.U32 R8, RZ, RZ, R6 ;  /* 0x000000ffff087224 */ /* 0x000fe200078e0006 */
[----:B------:R-:W-:Y:S01]  /*1180*/  LEA R4, P0, R2, c[0x0][0x1c0], 0x1 ;  /* 0x0000700002047a11 */ /* 0x000fe200078008ff */
[----:B------:R-:W-:Y:S01]  /*1190*/  IMAD.IADD R7, R13, 0x1, R19 ;  /* 0x000000010d077824 */ /* 0x000fe200078e0213 */
[CC--:B------:R-:W-:Y:S01]  /*11a0*/  LEA.HI R19, R34.reuse, R86.reuse, RZ, 0x4 ;  /* 0x0000005622137211 */ /* 0x0c0fe200078f20ff */
[----:B------:R-:W-:Y:S01]  /*11b0*/  IMAD.MOV.U32 R6, RZ, RZ, R12 ;  /* 0x000000ffff067224 */ /* 0x000fe200078e000c */
[----:B------:R-:W-:Y:S01]  /*11c0*/  CS2R R76, SRZ ;  /* 0x00000000004c7805 */ /* 0x000fe2000001ff00 */
[----:B------:R-:W-:Y:S01]  /*11d0*/  IMAD R18, R21, c[0x0][0x1bc], R0 ;  /* 0x00006f0015127a24 */ /* 0x000fe200078e0200 */
[----:B------:R-:W-:Y:S01]  /*11e0*/  SHF.R.S32.HI R20, RZ, 0x4, R19 ;  /* 0x00000004ff147819 */ /* 0x000fe20000011413 */
[----:B-----5:R-:W-:Y:S01]  /*11f0*/  IMAD.IADD R0, R233, 0x1, -R239 ;  /* 0x00000001e9007824 */ /* 0x020fe200078e0aef */
[----:B------:R-:W-:Y:S01]  /*1200*/  CS2R R74, SRZ ;  /* 0x00000000004a7805 */ /* 0x000fe2000001ff00 */
[----:B------:R-:W-:Y:S01]  /*1210*/  IMAD.IADD R3, R3, 0x1, R16 ;  /* 0x0000000103037824 */ /* 0x000fe200078e0210 */
[----:B------:R-:W-:Y:S01]  /*1220*/  CS2R R72, SRZ ;  /* 0x0000000000487805 */ /* 0x000fe2000001ff00 */
[----:B------:R-:W-:Y:S01]  /*1230*/  IMAD.WIDE.U32 R12, R21, c[0x0][0x1b8], R6 ;  /* 0x00006e00150c7a25 */ /* 0x000fe200078e0006 */
[-C--:B------:R-:W-:Y:S01]  /*1240*/  LEA.HI R7, R34, R86.reuse, RZ, 0x6 ;  /* 0x0000005622077211 */ /* 0x080fe200078f30ff */
[----:B------:R-:W-:Y:S01]  /*1250*/  CS2R R70, SRZ ;  /* 0x0000000000467805 */ /* 0x000fe2000001ff00 */
[----:B------:R-:W-:Y:S01]  /*1260*/  LEA.HI.X R5, R2, c[0x0][0x1c4], R3, 0x1, P0 ;  /* 0x0000710002057a11 */ /* 0x000fe200000f0c03 */
[----:B------:R-:W-:Y:S01]  /*1270*/  IMAD.MOV.U32 R16, RZ, RZ, c[0x0][0x1d8] ;  /* 0x00007600ff107624 */ /* 0x000fe200078e00ff */
[----:B------:R-:W-:Y:S01]  /*1280*/  SHF.R.S32.HI R22, RZ, 0x6, R7 ;  /* 0x00000006ff167819 */ /* 0x000fe20000011407 */
[----:B------:R-:W-:Y:S01]  /*1290*/  IMAD R6, R35, c[0x0][0x180], RZ ;  /* 0x0000600023067a24 */ /* 0x000fe200078e02ff */
[----:B------:R-:W-:Y:S01]  /*12a0*/  LEA.HI R21, R34, R86, RZ, 0x5 ;  /* 0x0000005622157211 */ /* 0x000fe200078f28ff */
[----:B------:R-:W-:Y:S01]  /*12b0*/  IMAD R0, R85, -0x50, R0 ;  /* 0xffffffb055007824 */ /* 0x000fe200078e0200 */
[----:B------:R-:W-:Y:S01]  /*12c0*/  LEA R2, P0, R16, R4, 0x6 ;  /* 0x0000000410027211 */ /* 0x000fe200078030ff */
[----:B------:R-:W-:Y:S01]  /*12d0*/  IMAD.MOV.U32 R3, RZ, RZ, c[0x0][0x1dc] ;  /* 0x00007700ff037624 */ /* 0x000fe200078e00ff */
[----:B------:R-:W-:Y:S01]  /*12e0*/  CS2R R68, SRZ ;  /* 0x0000000000447805 */ /* 0x000fe2000001ff00 */
[----:B------:R-:W-:Y:S01]  /*12f0*/  IMAD R6, R84, c[0x0][0x184], R6 ;  /* 0x0000610054067a24 */ /* 0x000fe200078e0206 */
[----:B------:R-:W-:Y:S01]  /*1300*/  ISETP.LT.OR P3, PT, R0, 0x1, P4 ;  /* 0x000000010000780c */ /* 0x000fe20002761670 */
[----:B------:R-:W-:Y:S01]  /*1310*/  IMAD.WIDE.U32 R8, R84, c[0x0][0x180], R8 ;  /* 0x0000600054087a25 */ /* 0x000fe200078e0008 */
[C---:B------:R-:W-:Y:S01]  /*1320*/  ISETP.LT.OR P1, PT, R0.reuse, 0x1, P2 ;  /* 0x000000010000780c */ /* 0x040fe20001721670 */
[----:B------:R-:W-:Y:S01]  /*1330*/  CS2R R66, SRZ ;  /* 0x0000000000427805 */ /* 0x000fe2000001ff00 */
[----:B------:R-:W-:Y:S01]  /*1340*/  ISETP.LT.OR P6, PT, R0, 0x1, P5 ;  /* 0x000000010000780c */ /* 0x000fe20002fc1670 */
[----:B------:R-:W-:Y:S01]  /*1350*/  IMAD.IADD R9, R9, 0x1, R6 ;  /* 0x0000000109097824 */ /* 0x000fe200078e0206 */
[----:B------:R-:W-:Y:S01]  /*1360*/  LEA.HI.X R3, R16, R5, R3, 0x6, P0 ;  /* 0x0000000510037211 */ /* 0x000fe200000f3403 */
[----:B------:R-:W-:Y:S01]  /*1370*/  IMAD R6, R22, 0x200, R25 ;  /* 0x0000020016067824 */ /* 0x000fe200078e0219 */
[----:B------:R-:W-:Y:S01]  /*1380*/  ISETP.GT.AND P0, PT, R86, 0x7f, PT ;  /* 0x0000007f5600780c */ /* 0x000fe20003f04270 */
[----:B------:R-:W-:Y:S01]  /*1390*/  IMAD.U32 R7, RZ, RZ, UR7 ;  /* 0x00000007ff077e24 */ /* 0x000fe2000f8e00ff */
[----:B------:R-:W-:Y:S01]  /*13a0*/  ISETP.LT.OR P4, PT, R0, 0x21, P4 ;  /* 0x000000210000780c */ /* 0x000fe20002781670 */
[----:B------:R-:W-:Y:S01]  /*13b0*/  IMAD.SHL.U32 R236, R6, 0x2, RZ ;  /* 0x0000000206ec7824 */ /* 0x000fe200078e00ff */
[----:B------:R-:W-:Y:S01]  /*13c0*/  ISETP.LT.OR P5, PT, R0, 0x21, P5 ;  /* 0x000000210000780c */ /* 0x000fe20002fa1670 */
[----:B------:R-:W-:Y:S01]  /*13d0*/  IMAD.U32 R16, RZ, RZ, UR5 ;  /* 0x00000005ff107e24 */ /* 0x000fe2000f8e00ff */
[----:B------:R-:W-:Y:S01]  /*13e0*/  ULDC.64 UR4, c[0x0][0x1a8] ;  /* 0x00006a0000047ab9 */ /* 0x000fe20000000a00 */
[----:B------:R-:W-:Y:S01]  /*13f0*/  IMAD R17, R24, c[0x0][0x188], RZ ;  /* 0x0000620018117a24 */ /* 0x000fe200078e02ff */
[----:B------:R-:W-:Y:S01]  /*1400*/  @!PT LDS RZ, [RZ] ;  /* 0x00000000fffff984 */ /* 0x000fe20000000800 */
[----:B------:R-:W-:Y:S01]  /*1410*/  @!PT LDS RZ, [RZ] ;  /* 0x00000000fffff984 */ /* 0x000fe20000000800 */
[----:B------:R-:W-:Y:S01]  /*1420*/  @!PT LDS RZ, [RZ] ;  /* 0x00000000fffff984 */ /* 0x000fe20000000800 */
[----:B------:R1:W-:Y:S01]  /*1430*/  LDGSTS.E.BYPASS.LTC128B.128 [R236+0x7880], [R4.64], !P3 ;  /* 0x0788000004ec7fae */ /* 0x0003e2000d901d4e */
[----:B------:R-:W-:Y:S01]  /*1440*/  IMAD.WIDE.U32 R8, R30, c[0x0][0x188], R8 ;  /* 0x000062001e087a25 */ /* 0x000fe200078e0008 */
[----:B------:R-:W-:Y:S01]  /*1450*/  USHF.L.U32 UR7, UR4, 0x5, URZ ;  /* 0x0000000504077899 */ /* 0x000fe2000800063f */
[----:B------:R-:W-:Y:S01]  /*1460*/  CS2R R64, SRZ ;  /* 0x0000000000407805 */ /* 0x000fe2000001ff00 */
[----:B------:R1:W-:Y:S01]  /*1470*/  LDGSTS.E.BYPASS.LTC128B.128 [R236+0xa080], [R4.64+0x80], !P1 ;  /* 0x0a08008004ec7fae */ /* 0x0003e2000c901d4e */
[----:B------:R-:W-:Y:S01]  /*1480*/  @!P0 LEA R6, P3, R7, R2, 0x1 ;  /* 0x0000000207068211 */ /* 0x000fe200078608ff */
[----:B------:R-:W-:Y:S01]  /*1490*/  IMAD R11, R11, c[0x0][0x1a8], RZ ;  /* 0x00006a000b0b7a24 */ /* 0x000fe200078e02ff */
[C---:B------:R-:W-:Y:S01]  /*14a0*/  @!P0 ISETP.GE.AND P1, PT, R0.reuse, 0x41, PT ;  /* 0x000000410000880c */ /* 0x040fe20003f26270 */
[----:B------:R1:W-:Y:S01]  /*14b0*/  LDGSTS.E.BYPASS.LTC128B.128 [R236+0xc880], [R4.64+0x100], !P6 ;  /* 0x0c88010004ec7fae */ /* 0x0003e2000f101d4e */
[----:B------:R-:W-:Y:S01]  /*14c0*/  ISETP.LT.OR P6, PT, R0, 0x21, P2 ;  /* 0x000000210000780c */ /* 0x000fe200017c1670 */
[----:B------:R-:W-:Y:S01]  /*14d0*/  IMAD R11, R10, c[0x0][0x1ac], R11 ;  /* 0x00006b000a0b7a24 */ /* 0x000fe200078e020b */
[----:B------:R-:W-:Y:S01]  /*14e0*/  @!P0 LEA.HI.X R7, R7, R3, R16, 0x1, P3 ;  /* 0x0000000307078211 */ /* 0x000fe200018f0c10 */
[----:B------:R2:W-:Y:S01]  /*14f0*/  LDGSTS.E.BYPASS.LTC128B.128 [R236+0x8880], [R2.64], !P4 ;  /* 0x0888000002ec7fae */ /* 0x0005e2000e101d4e */
[----:B------:R-:W-:Y:S01]  /*1500*/  @!P0 ISETP.GE.OR P3, PT, R14, c[0x0][0x1cc], !P1 ;  /* 0x000073000e008a0c */ /* 0x000fe20004f66670 */
[----:B------:R-:W-:Y:S01]  /*1510*/  USHF.L.U64.HI UR5, UR4, UR6, UR5 ;  /* 0x0000000604057299 */ /* 0x000fe20008010205 */
[----:B------:R-:W-:Y:S01]  /*1520*/  @!P0 ISETP.LT.OR P2, PT, R0, 0x41, P2 ;  /* 0x000000410000880c */ /* 0x000fe20001741670 */
[----:B------:R-:W-:Y:S01]  /*1530*/  IMAD R233, R85, -0x50, R233 ;  /* 0xffffffb055e97824 */ /* 0x000fe200078e02e9 */
[----:B------:R-:W-:Y:S01]  /*1540*/  @!P0 ISETP.GE.OR P1, PT, R31, c[0x0][0x1cc], !P1 ;  /* 0x000073001f008a0c */ /* 0x000fe20004f26670 */
[----:B------:R-:W-:Y:S01]  /*1550*/  IMAD.MOV.U32 R230, RZ, RZ, 0x10 ;  /* 0x00000010ffe67424 */ /* 0x000fe200078e00ff */
[----:B------:R-:W-:Y:S01]  /*1560*/  LEA R240, P4, R8, c[0x0][0x160], 0x1 ;  /* 0x0000580008f07a11 */ /* 0x000fe200078808ff */
[----:B------:R-:W-:Y:S01]  /*1570*/  IMAD.MOV.U32 R221, RZ, RZ, 0x120 ;  /* 0x00000120ffdd7424 */ /* 0x000fe200078e00ff */
[----:B------:R-:W-:Y:S01]  /*1580*/  CS2R R62, SRZ ;  /* 0x00000000003e7805 */ /* 0x000fe2000001ff00 */
[----:B------:R2:W-:Y:S01]  /*1590*/  LDGSTS.E.BYPASS.LTC128B.128 [R236+0xb080], [R2.64+0x80], !P6 ;  /* 0x0b08008002ec7fae */ /* 0x0005e2000f101d4e */
[----:B------:R-:W-:Y:S01]  /*15a0*/  ISETP.GE.AND P6, PT, R14, c[0x0][0x19c], PT ;  /* 0x000067000e007a0c */ /* 0x000fe20003fc6270 */
[----:B------:R-:W-:Y:S01]  /*15b0*/  CS2R R60, SRZ ;  /* 0x00000000003c7805 */ /* 0x000fe2000001ff00 */
[----:B------:R-:W-:Y:S01]  /*15c0*/  CS2R R58, SRZ ;  /* 0x00000000003a7805 */ /* 0x000fe2000001ff00 */
[----:B------:R2:W-:Y:S01]  /*15d0*/  LDGSTS.E.BYPASS.LTC128B.128 [R236+0xd880], [R2.64+0x100], !P5 ;  /* 0x0d88010002ec7fae */ /* 0x0005e2000e901d4e */
[----:B------:R-:W-:Y:S01]  /*15e0*/  ISETP.GE.AND P5, PT, R32, c[0x0][0x19c], PT ;  /* 0x0000670020007a0c */ /* 0x000fe20003fa6270 */
[----:B------:R-:W-:Y:S01]  /*15f0*/  CS2R R56, SRZ ;  /* 0x0000000000387805 */ /* 0x000fe2000001ff00 */
[----:B------:R-:W-:Y:S01]  /*1600*/  CS2R R54, SRZ ;  /* 0x0000000000367805 */ /* 0x000fe2000001ff00 */
[----:B------:R3:W-:Y:S01]  /*1610*/  @!P0 LDGSTS.E.BYPASS.LTC128B.128 [R236+0x9880], [R6.64], !P3 ;  /* 0x0988000006ec8fae */ /* 0x0007e2000d901d4e */
[----:B------:R-:W-:Y:S01]  /*1620*/  CS2R R52, SRZ ;  /* 0x0000000000347805 */ /* 0x000fe2000001ff00 */
[----:B------:R-:W-:Y:S01]  /*1630*/  CS2R R50, SRZ ;  /* 0x0000000000327805 */ /* 0x000fe2000001ff00 */
[----:B------:R-:W-:Y:S01]  /*1640*/  CS2R R48, SRZ ;  /* 0x0000000000307805 */ /* 0x000fe2000001ff00 */
[----:B------:R3:W-:Y:S01]  /*1650*/  @!P0 LDGSTS.E.BYPASS.LTC128B.128 [R236+0xc080], [R6.64+0x80], !P2 ;  /* 0x0c08008006ec8fae */ /* 0x0007e2000d101d4e */
[----:B-1----:R-:W-:Y:S01]  /*1660*/  IMAD R4, R30, c[0x0][0x18c], R17 ;  /* 0x000063001e047a24 */ /* 0x002fe200078e0211 */
[----:B------:R-:W-:Y:S01]  /*1670*/  ISETP.LT.OR P2, PT, R0, 0x1, P5 ;  /* 0x000000010000780c */ /* 0x000fe20002f41670 */
[----:B------:R-:W-:Y:S01]  /*1680*/  IMAD.IADD R5, R13, 0x1, R18 ;  /* 0x000000010d057824 */ /* 0x000fe200078e0212 */
[----:B------:R3:W-:Y:S01]  /*1690*/  @!P0 LDGSTS.E.BYPASS.LTC128B.128 [R236+0xe880], [R6.64+0x100], !P1 ;  /* 0x0e88010006ec8fae */ /* 0x0007e2000c901d4e */
[----:B------:R-:W-:Y:S01]  /*16a0*/  IMAD.IADD R9, R9, 0x1, R4 ;  /* 0x0000000109097824 */ /* 0x000fe200078e0204 */
[----:B------:R-:W-:Y:S01]  /*16b0*/  ISETP.GE.AND P1, PT, R31, c[0x0][0x19c], PT ;  /* 0x000067001f007a0c */ /* 0x000fe20003f26270 */
[----:B------:R-:W-:Y:S01]  /*16c0*/  IMAD.MOV.U32 R4, RZ, RZ, R12 ;  /* 0x000000ffff047224 */ /* 0x000fe200078e000c */
[----:B------:R-:W-:Y:S01]  /*16d0*/  CS2R R46, SRZ ;  /* 0x00000000002e7805 */ /* 0x000fe2000001ff00 */
[----:B------:R-:W-:Y:S01]  /*16e0*/  CS2R R44, SRZ ;  /* 0x00000000002c7805 */ /* 0x000fe2000001ff00 */
[----:B------:R-:W-:Y:S01]  /*16f0*/  LEA.HI.X R241, R8, c[0x0][0x164], R9, 0x1, P4 ;  /* 0x0000590008f17a11 */ /* 0x000fe200020f0c09 */
[----:B------:R-:W-:Y:S01]  /*1700*/  IMAD.WIDE.U32 R4, R10, c[0x0][0x1a8], R4 ;  /* 0x00006a000a047a25 */ /* 0x000fe200078e0004 */
[----:B------:R-:W-:Y:S01]  /*1710*/  ISETP.LT.OR P4, PT, R0, 0x1, P6 ;  /* 0x000000010000780c */ /* 0x000fe20003781670 */
[----:B------:R-:W-:Y:S01]  /*1720*/  CS2R R42, SRZ ;  /* 0x00000000002a7805 */ /* 0x000fe2000001ff00 */
[----:B------:R-:W-:Y:S01]  /*1730*/  CS2R R40, SRZ ;  /* 0x0000000000287805 */ /* 0x000fe2000001ff00 */
[----:B------:R-:W-:Y:S01]  /*1740*/  IMAD R10, R35, c[0x0][0x210], RZ ;  /* 0x00008400230a7a24 */ /* 0x000fe200078e02ff */
[----:B------:R-:W-:Y:S01]  /*1750*/  CS2R R38, SRZ ;  /* 0x0000000000267805 */ /* 0x000fe2000001ff00 */
[----:B------:R-:W-:Y:S01]  /*1760*/  IMAD.U32 R9, RZ, RZ, UR5 ;  /* 0x00000005ff097e24 */ /* 0x000fe2000f8e00ff */
[----:B------:R-:W-:Y:S01]  /*1770*/  ULDC.64 UR4, c[0x0][0x208] ;  /* 0x0000820000047ab9 */ /* 0x000fe20000000a00 */
[----:B--2---:R-:W-:Y:S01]  /*1780*/  IMAD.IADD R3, R5, 0x1, R11 ;  /* 0x0000000105037824 */ /* 0x004fe200078e020b */
[C---:B------:R-:W-:Y:S01]  /*1790*/  LEA R2, P3, R4.reuse, c[0x0][0x190], 0x1 ;  /* 0x0000640004027a11 */ /* 0x040fe200078608ff */
[----:B------:R-:W-:Y:S01]  /*17a0*/  IMAD.MOV.U32 R5, RZ, RZ, c[0x0][0x1a8] ;  /* 0x00006a00ff057624 */ /* 0x000fe200078e00ff */
[----:B------:R-:W-:Y:S01]  /*17b0*/  USHF.L.U32 UR12, UR4, 0x5, URZ ;  /* 0x00000005040c7899 */ /* 0x000fe2000800063f */
[----:B------:R-:W-:Y:S01]  /*17c0*/  CS2R R36, SRZ ;  /* 0x0000000000247805 */ /* 0x000fe2000001ff00 */
[----:B------:R-:W-:Y:S01]  /*17d0*/  LEA.HI.X R3, R4, c[0x0][0x194], R3, 0x1, P3 ;  /* 0x0000650004037a11 */ /* 0x000fe200018f0c03 */
[----:B------:R-:W-:Y:S01]  /*17e0*/  IMAD R4, R26, c[0x0][0x208], RZ ;  /* 0x000082001a047a24 */ /* 0x000fe200078e02ff */
[----:B------:R-:W-:Y:S01]  /*17f0*/  ISETP.LT.OR P3, PT, R0, 0x1, P1 ;  /* 0x000000010000780c */ /* 0x000fe20000f61670 */
[----:B------:R-:W-:Y:S01]  /*1800*/  USHF.L.U64.HI UR5, UR4, UR6, UR5 ;  /* 0x0000000604057299 */ /* 0x000fe20008010205 */
[----:B------:R-:W-:Y:S01]  /*1810*/  IADD3 R250, R236, 0xf080, RZ ;  /* 0x0000f080ecfa7810 */ /* 0x000fe20007ffe0ff */
[----:B------:R1:W-:Y:S01]  /*1820*/  LDGSTS.E.BYPASS.LTC128B.128 [R236+0x80], [R2.64], !P4 ;  /* 0x0008000002ec7fae */ /* 0x0003e2000e101d4e */
[C---:B------:R-:W-:Y:S01]  /*1830*/  ISETP.LT.OR P4, PT, R0.reuse, 0x21, P6 ;  /* 0x000000210000780c */ /* 0x040fe20003781670 */
[----:B---3--:R-:W-:Y:S01]  /*1840*/  IMAD.MOV.U32 R7, RZ, RZ, c[0x0][0x1ac] ;  /* 0x00006b00ff077624 */ /* 0x008fe200078e00ff */
[----:B------:R-:W-:Y:S01]  /*1850*/  @!P0 ISETP.LT.OR P6, PT, R0, 0x41, P6 ;  /* 0x000000410000880c */ /* 0x000fe200037c1670 */
[----:B------:R1:W-:Y:S01]  /*1860*/  LDGSTS.E.BYPASS.LTC128B.128 [R236+0x2880], [R2.64+0x80], !P2 ;  /* 0x0288008002ec7fae */ /* 0x0003e2000d101d4e */
[----:B------:R-:W-:Y:S01]  /*1870*/  LEA R6, P2, R5, R2, 0x6 ;  /* 0x0000000205067211 */ /* 0x000fe200078430ff */
[----:B------:R-:W-:Y:S01]  /*1880*/  IMAD R4, R23, c[0x0][0x20c], R4 ;  /* 0x0000830017047a24 */ /* 0x000fe200078e0204 */
[----:B------:R-:W-:-:S02]  /*1890*/  USHF.L.U64.HI UR5, UR12, 0x1, UR5 ;  /* 0x000000010c057899 */ /* 0x000fc40008010205 */
[----:B------:R-:W-:Y:S01]  /*18a0*/  LEA.HI.X R7, R5, R3, R7, 0x6, P2 ;  /* 0x0000000305077211 */ /* 0x000fe200010f3407 */
[----:B------:R1:W-:Y:S01]  /*18b0*/  LDGSTS.E.BYPASS.LTC128B.128 [R236+0x5080], [R2.64+0x100], !P3 ;  /* 0x0508010002ec7fae */ /* 0x0003e2000d901d4e */
[----:B------:R-:W-:Y:S01]  /*18c0*/  ISETP.GE.AND P3, PT, R14, c[0x0][0x16c], PT ;  /* 0x00005b000e007a0c */ /* 0x000fe20003f66270 */
[----:B------:R-:W-:Y:S01]  /*18d0*/  UMOV UR4, 0x6 ;  /* 0x0000000600047882 */ /* 0x000fe20000000000 */
[----:B------:R-:W-:Y:S01]  /*18e0*/  ISETP.GE.AND P2, PT, R32, c[0x0][0x16c], PT ;  /* 0x00005b0020007a0c */ /* 0x000fe20003f46270 */
[----:B------:R2:W-:Y:S01]  /*18f0*/  LDGSTS.E.BYPASS.LTC128B.128 [R236+0x1080], [R6.64], !P4 ;  /* 0x0108000006ec7fae */ /* 0x0005e2000e101d4e */
[----:B------:R-:W-:Y:S02]  /*1900*/  SEL R5, RZ, 0x1, P3 ;  /* 0x00000001ff057807 */ /* 0x000fe40001800000 */
[C---:B------:R-:W-:Y:S02]  /*1910*/  ISETP.LT.OR P4, PT, R0.reuse, 0x21, P5 ;  /* 0x000000210000780c */ /* 0x040fe40002f81670 */
[----:B------:R-:W-:-:S02]  /*1920*/  ISETP.LT.OR P3, PT, R0, 0x21, P1 ;  /* 0x000000210000780c */ /* 0x000fc40000f61670 */
[C---:B------:R-:W-:Y:S02]  /*1930*/  @!P0 ISETP.LT.OR P5, PT, R0.reuse, 0x41, P5 ;  /* 0x000000410000880c */ /* 0x040fe40002fa1670 */
[----:B------:R-:W-:Y:S02]  /*1940*/  @!P0 ISETP.LT.OR P1, PT, R0, 0x41, P1 ;  /* 0x000000410000880c */ /* 0x000fe40000f21670 */
[----:B------:R-:W-:Y:S02]  /*1950*/  SEL R0, RZ, 0xffffffff, P2 ;  /* 0xffffffffff007807 */ /* 0x000fe40001000000 */
[----:B------:R-:W-:-:S03]  /*1960*/  ISETP.GE.AND P2, PT, R31, c[0x0][0x16c], PT ;  /* 0x00005b001f007a0c */ /* 0x000fc60003f46270 */
[----:B------:R-:W-:Y:S01]  /*1970*/  IMAD.SHL.U32 R0, R0, 0x2, RZ ;  /* 0x0000000200007824 */ /* 0x000fe200078e00ff */
[----:B------:R-:W-:Y:S01]  /*1980*/  SEL R8, RZ, 0x4, P2 ;  /* 0x00000004ff087807 */ /* 0x000fe20001000000 */
[----:B------:R2:W-:Y:S03]  /*1990*/  LDGSTS.E.BYPASS.LTC128B.128 [R236+0x3880], [R6.64+0x80], !P4 ;  /* 0x0388008006ec7fae */ /* 0x0005e6000e101d4e */
[----:B------:R-:W-:Y:S01]  /*19a0*/  LOP3.LUT R0, R0, 0x2, R5, 0xe2, !PT ;  /* 0x0000000200007812 */ /* 0x000fe200078ee205 */
[----:B------:R-:W-:Y:S01]  /*19b0*/  IMAD.U32 R5, RZ, RZ, UR7 ;  /* 0x00000007ff057e24 */ /* 0x000fe2000f8e00ff */
[----:B------:R2:W-:Y:S01]  /*19c0*/  LDGSTS.E.BYPASS.LTC128B.128 [R236+0x6080], [R6.64+0x100], !P3 ;  /* 0x0608010006ec7fae */ /* 0x0005e2000d901d4e */
[----:B-1----:R-:W-:Y:S01]  /*19d0*/  IMAD.WIDE.U32 R2, R23, c[0x0][0x208], R14 ;  /* 0x0000820017027a25 */ /* 0x002fe200078e000e */
[----:B------:R-:W-:Y:S01]  /*19e0*/  LOP3.LUT R0, R0, R8, RZ, 0xfc, !PT ;  /* 0x0000000800007212 */ /* 0x000fe200078efcff */
[----:B------:R-:W-:Y:S01]  /*19f0*/  USHF.L.U64.HI UR7, UR8, UR6, UR9 ;  /* 0x0000000608077299 */ /* 0x000fe20008010209 */
[----:B------:R-:W-:Y:S01]  /*1a00*/  SHF.R.S32.HI R23, RZ, 0x5, R21 ;  /* 0x00000005ff177819 */ /* 0x000fe20000011415 */
[----:B------:R-:W-:Y:S01]  /*1a10*/  IMAD.IADD R3, R3, 0x1, R4 ;  /* 0x0000000103037824 */ /* 0x000fe200078e0204 */
[C---:B------:R-:W-:Y:S01]  /*1a20*/  @!P0 LEA R4, P2, R5.reuse, R6, 0x1 ;  /* 0x0000000605048211 */ /* 0x040fe200078408ff */
[----:B------:R-:W-:Y:S01]  /*1a30*/  IMAD R8, R84, c[0x0][0x214], R10 ;  /* 0x0000850054087a24 */ /* 0x000fe200078e020a */
[----:B------:R-:W-:Y:S01]  /*1a40*/  LOP3.LUT P4, RZ, R0, 0x1, RZ, 0xc0, !PT ;  /* 0x0000000100ff7812 */ /* 0x000fe2000788c0ff */
[----:B------:R-:W-:Y:S01]  /*1a50*/  IMAD.WIDE.U32 R2, R84, c[0x0][0x210], R2 ;  /* 0x0000840054027a25 */ /* 0x000fe200078e0002 */
[----:B------:R-:W-:Y:S01]  /*1a60*/  @!P0 LEA.HI.X R5, R5, R7, R9, 0x1, P2 ;  /* 0x0000000705058211 */ /* 0x000fe200010f0c09 */
[----:B------:R-:W-:Y:S01]  /*1a70*/  USHF.L.U64.HI UR7, UR11, 0x1, UR7 ;  /* 0x000000010b077899 */ /* 0x000fe20008010207 */
[C---:B------:R-:W-:Y:S01]  /*1a80*/  LOP3.LUT P3, RZ, R0.reuse, 0x2, RZ, 0xc0, !PT ;  /* 0x0000000200ff7812 */ /* 0x040fe2000786c0ff */
[----:B------:R-:W-:Y:S01]  /*1a90*/  IMAD.IADD R3, R3, 0x1, R8 ;  /* 0x0000000103037824 */ /* 0x000fe200078e0208 */
[----:B------:R-:W-:Y:S01]  /*1aa0*/  IADD3 R8, -R239, UR13, RZ ;  /* 0x0000000def087c10 */ /* 0x000fe2000fffe1ff */
[----:B------:R1:W-:Y:S01]  /*1ab0*/  @!P0 LDGSTS.E.BYPASS.LTC128B.128 [R236+0x2080], [R4.64], !P6 ;  /* 0x0208000004ec8fae */ /* 0x0003e2000f101d4e */
[----:B------:R-:W-:Y:S01]  /*1ac0*/  LOP3.LUT P2, RZ, R0, 0x4, RZ, 0xc0, !PT ;  /* 0x0000000400ff7812 */ /* 0x000fe2000784c0ff */
[----:B------:R-:W-:Y:S01]  /*1ad0*/  IMAD R0, R24, c[0x0][0x218], RZ ;  /* 0x0000860018007a24 */ /* 0x000fe200078e02ff */
[C---:B------:R-:W-:Y:S01]  /*1ae0*/  ISETP.LT.OR P6, PT, R8.reuse, 0x1, !P4 ;  /* 0x000000010800780c */ /* 0x040fe200067c1670 */
[----:B------:R1:W-:Y:S01]  /*1af0*/  @!P0 LDGSTS.E.BYPASS.LTC128B.128 [R236+0x4880], [R4.64+0x80], !P5 ;  /* 0x0488008004ec8fae */ /* 0x0003e2000e901d4e */
[----:B------:R-:W-:Y:S01]  /*1b00*/  ISETP.LT.OR P5, PT, R8, 0x1, !P3 ;  /* 0x000000010800780c */ /* 0x000fe20005fa1670 */
[----:B------:R-:W-:Y:S01]  /*1b10*/  IMAD R0, R30, c[0x0][0x21c], R0 ;  /* 0x000087001e007a24 */ /* 0x000fe200078e0200 */
[----:B------:R-:W-:Y:S01]  /*1b20*/  USHF.L.U32 UR11, UR12, 0x1, URZ ;  /* 0x000000010c0b7899 */ /* 0x000fe2000800063f */
[----:B------:R1:W-:Y:S01]  /*1b30*/  @!P0 LDGSTS.E.BYPASS.LTC128B.128 [R236+0x7080], [R4.64+0x100], !P1 ;  /* 0x0708010004ec8fae */ /* 0x0003e2000c901d4e */
[----:B------:R-:W-:Y:S01]  /*1b40*/  ISETP.LT.OR P1, PT, R8, 0x1, !P2 ;  /* 0x000000010800780c */ /* 0x000fe20005721670 */
[----:B------:R-:W-:Y:S01]  /*1b50*/  IMAD.WIDE.U32 R2, R30, c[0x0][0x218], R2 ;  /* 0x000086001e027a25 */ /* 0x000fe200078e0002 */
[----:B------:R-:W-:Y:S01]  /*1b60*/  P2R R9, PR, RZ, 0x10 ;  /* 0x00000010ff097803 */ /* 0x000fe20000000000 */
[----:B------:R-:W0:Y:S01]  /*1b70*/  LDGDEPBAR ;  /* 0x00000000000079af */ /* 0x000e220000000000 */
[----:B------:R-:W-:Y:S01]  /*1b80*/  UIADD3 UR6, UR13, 0x3f, URZ ;  /* 0x0000003f0d067890 */ /* 0x000fe2000fffe03f */
[----:B------:R-:W-:Y:S01]  /*1b90*/  IMAD.IADD R0, R3, 0x1, R0 ;  /* 0x0000000103007824 */ /* 0x000fe200078e0200 */
[----:B------:R-:W-:Y:S01]  /*1ba0*/  LEA R242, P0, R2, c[0x0][0x1f0], 0x1 ;  /* 0x00007c0002f27a11 */ /* 0x000fe200078008ff */
[----:B------:R3:W-:Y:S01]  /*1bb0*/  LDGSTS.E.BYPASS.LTC128B.128 [R236+0xf080], [R240.64], !P6 ;  /* 0x0f080000f0ec7fae */ /* 0x0007e2000f101d4e */
[----:B------:R-:W-:Y:S01]  /*1bc0*/  IMAD.WIDE.U32 R10, R84, c[0x0][0x238], R28 ;  /* 0x00008e00540a7a25 */ /* 0x000fe200078e001c */
[----:B------:R-:W-:Y:S01]  /*1bd0*/  USHF.L.U64.HI UR9, UR8, UR4, UR9 ;  /* 0x0000000408097299 */ /* 0x000fe20008010209 */
[----:B------:R-:W-:Y:S01]  /*1be0*/  LEA.HI.X R243, R2, c[0x0][0x1f4], R0, 0x1, P0 ;  /* 0x00007d0002f37a11 */ /* 0x000fe200000f0c00 */
[----:B------:R3:W-:Y:S01]  /*1bf0*/  LDGSTS.E.BYPASS.LTC128B.128 [R236+0x11080], [R240.64+0x80], !P5 ;  /* 0x11080080f0ec7fae */ /* 0x0007e2000e901d4e */
[----:B------:R-:W-:Y:S01]  /*1c00*/  IMAD.U32 R2, RZ, RZ, UR10 ;  /* 0x0000000aff027e24 */ /* 0x000fe2000f8e00ff */
[----:B------:R-:W-:Y:S01]  /*1c10*/  CS2R R28, SRZ ;  /* 0x00000000001c7805 */ /* 0x000fe2000001ff00 */
[----:B------:R-:W-:Y:S01]  /*1c20*/  IMAD.U32 R0, RZ, RZ, UR11 ;  /* 0x0000000bff007e24 */ /* 0x000fe2000f8e00ff */
[----:B------:R3:W-:Y:S01]  /*1c30*/  LDGSTS.E.BYPASS.LTC128B.128 [R236+0x13080], [R240.64+0x100], !P1 ;  /* 0x13080100f0ec7fae */ /* 0x0007e2000c901d4e */
[----:B--2---:R-:W-:Y:S01]  /*1c40*/  IADD3 R6, P1, R240, UR10, RZ ;  /* 0x0000000af0067c10 */ /* 0x004fe2000ff3e0ff */
[----:B------:R-:W-:-:S02]  /*1c50*/  USHF.L.U32 UR10, UR8, 0x6, URZ ;  /* 0x00000006080a7899 */ /* 0x000fc4000800063f */
[----:B------:R-:W-:Y:S01]  /*1c60*/  UMOV UR4, URZ ;  /* 0x0000003f00047c82 */ /* 0x000fe20008000000 */
[----:B------:R-:W-:Y:S01]  /*1c70*/  IADD3.X R7, R241, UR7, RZ, P1, !PT ;  /* 0x00000007f1077c10 */ /* 0x000fe20008ffe4ff */
[----:B------:R-:W-:Y:S01]  /*1c80*/  UMOV UR12, 0x1 ;  /* 0x00000001000c7882 */ /* 0x000fe20000000000 */
[C-C-:B-1----:R-:W-:Y:S02]  /*1c90*/  IADD3 R4, P6, P0, R2.reuse, 0x80, R240.reuse ;  /* 0x0000008002047810 */ /* 0x142fe400078de0f0 */
[----:B------:R-:W-:Y:S02]  /*1ca0*/  IADD3 R2, P5, P1, R2, 0x100, R240 ;  /* 0x0000010002027810 */ /* 0x000fe400079be0f0 */
[----:B------:R-:W-:Y:S02]  /*1cb0*/  IADD3.X R5, RZ, UR7, R241, P6, P0 ;  /* 0x00000007ff057c10 */ /* 0x000fe4000b7e04f1 */
[C---:B------:R-:W-:Y:S02]  /*1cc0*/  ISETP.LT.OR P6, PT, R8.reuse, 0x21, !P4 ;  /* 0x000000210800780c */ /* 0x040fe400067c1670 */
[----:B------:R-:W-:-:S02]  /*1cd0*/  ISETP.LT.OR P0, PT, R8, 0x21, !P3 ;  /* 0x000000210800780c */ /* 0x000fc40005f01670 */
[----:B------:R-:W-:Y:S02]  /*1ce0*/  IADD3.X R3, RZ, UR7, R241, P5, P1 ;  /* 0x00000007ff037c10 */ /* 0x000fe4000afe24f1 */
[----:B------:R-:W-:Y:S02]  /*1cf0*/  IADD3 R16, P5, P1, R0, 0x100, R242 ;  /* 0x0000010000107810 */ /* 0x000fe400079be0f2 */
[----:B------:R-:W-:Y:S02]  /*1d00*/  ISETP.GE.AND P4, PT, R14, c[0x0][0x1fc], PT ;  /* 0x00007f000e007a0c */ /* 0x000fe40003f86270 */
[----:B------:R-:W-:Y:S02]  /*1d10*/  IADD3.X R17, RZ, UR5, R243, P5, P1 ;  /* 0x00000005ff117c10 */ /* 0x000fe4000afe24f3 */
[----:B------:R-:W-:Y:S01]  /*1d20*/  ISETP.GT.AND P1, PT, R86, 0xf, PT ;  /* 0x0000000f5600780c */ /* 0x000fe20003f24270 */
[----:B------:R1:W-:Y:S01]  /*1d30*/  LDGSTS.E.BYPASS.LTC128B.128 [R236+0x10080], [R6.64], !P6 ;  /* 0x1008000006ec7fae */ /* 0x0003e2000f101d4e */
[----:B------:R-:W-:-:S02]  /*1d40*/  ISETP.LT.OR P5, PT, R8, 0x21, !P2 ;  /* 0x000000210800780c */ /* 0x000fc400057a1670 */
[----:B------:R-:W-:Y:S01]  /*1d50*/  ISETP.GE.AND P6, PT, R32, c[0x0][0x1fc], PT ;  /* 0x00007f0020007a0c */ /* 0x000fe20003fc6270 */
[----:B------:R2:W-:Y:S01]  /*1d60*/  LDGSTS.E.BYPASS.LTC128B.128 [R236+0x12080], [R4.64], !P0 ;  /* 0x1208000004ec7fae */ /* 0x0005e2000c101d4e */
[----:B------:R-:W-:-:S07]  /*1d70*/  ISETP.LT.OR P0, PT, R8, 0x1, P4 ;  /* 0x000000010800780c */ /* 0x000fce0002701670 */
[----:B------:R-:W-:Y:S02]  /*1d80*/  @!P1 IMAD.SHL.U32 R0, R86, 0x10, RZ ;  /* 0x0000001056009824 */ /* 0x000fe400078e00ff */
[----:B------:R4:W-:Y:S01]  /*1d90*/  LDGSTS.E.BYPASS.LTC128B.128 [R236+0x14080], [R2.64], !P5 ;  /* 0x1408000002ec7fae */ /* 0x0009e2000e901d4e */
[----:B------:R-:W-:-:S03]  /*1da0*/  ISETP.GE.AND P5, PT, R31, c[0x0][0x1fc], PT ;  /* 0x00007f001f007a0c */ /* 0x000fc60003fa6270 */
[----:B------:R1:W-:Y:S04]  /*1db0*/  @!P1 LDGSTS.E.BYPASS.LTC128B.128 [R0+0x21080], [R248.64] ;  /* 0x21080000f8009fae */ /* 0x0003e8000b901d4e */
[----:B------:R-:W0:Y:S04]  /*1dc0*/  LDGDEPBAR ;  /* 0x00000000000079af */ /* 0x000e280000000000 */
[----:B------:R3:W-:Y:S01]  /*1dd0*/  LDGSTS.E.BYPASS.LTC128B.128 [R236+0x1b080], [R242.64], !P0 ;  /* 0x1b080000f2ec7fae */ /* 0x0007e2000c101d4e */
[C---:B------:R-:W-:Y:S02]  /*1de0*/  ISETP.LT.OR P0, PT, R8.reuse, 0x1, P6 ;  /* 0x000000010800780c */ /* 0x040fe40003701670 */
[----:B------:R-:W-:-:S02]  /*1df0*/  ISETP.LT.OR P6, PT, R8, 0x21, P6 ;  /* 0x000000210800780c */ /* 0x000fc400037c1670 */
[----:B--2---:R-:W-:Y:S01]  /*1e00*/  LEA.HI R4, R34, R86, RZ, 0x2 ;  /* 0x0000005622047211 */ /* 0x004fe200078f10ff */
[----:B------:R-:W-:-:S03]  /*1e10*/  IMAD R5, R35, c[0x0][0x238], RZ ;  /* 0x00008e0023057a24 */ /* 0x000fc600078e02ff */
[----:B------:R-:W-:Y:S01]  /*1e20*/  SHF.R.S32.HI R12, RZ, 0x2, R4 ;  /* 0x00000002ff0c7819 */ /* 0x000fe20000011404 */
[----:B------:R-:W-:-:S04]  /*1e30*/  IMAD R5, R84, c[0x0][0x23c], R5 ;  /* 0x00008f0054057a24 */ /* 0x000fc800078e0205 */
[----:B------:R3:W-:Y:S01]  /*1e40*/  LDGSTS.E.BYPASS.LTC128B.128 [R236+0x1d080], [R242.64+0x80], !P0 ;  /* 0x1d080080f2ec7fae */ /* 0x0007e2000c101d4e */
[----:B----4-:R-:W-:Y:S02]  /*1e50*/  LEA.HI R2, R34, R86, RZ, 0x7 ;  /* 0x0000005622027211 */ /* 0x010fe400078f38ff */
[----:B------:R-:W-:Y:S01]  /*1e60*/  SHF.R.S32.HI R3, RZ, 0x1f, R21 ;  /* 0x0000001fff037819 */ /* 0x000fe20000011415 */
[----:B------:R-:W-:Y:S01]  /*1e70*/  CS2R R34, SRZ ;  /* 0x0000000000227805 */ /* 0x000fe2000001ff00 */
[----:B-1----:R-:W-:Y:S02]  /*1e80*/  SHF.R.S32.HI R0, RZ, 0x1f, R4 ;  /* 0x0000001fff007819 */ /* 0x002fe40000011404 */
[----:B------:R-:W-:Y:S02]  /*1e90*/  ISETP.LT.OR P0, PT, R8, 0x1, P5 ;  /* 0x000000010800780c */ /* 0x000fe40002f01670 */
[----:B------:R-:W-:Y:S02]  /*1ea0*/  LEA.HI R0, R0, R12, RZ, 0x3 ;  /* 0x0000000c00007211 */ /* 0x000fe400078f18ff */
[----:B------:R-:W-:-:S02]  /*1eb0*/  SHF.R.S32.HI R13, RZ, 0x7, R2 ;  /* 0x00000007ff0d7819 */ /* 0x000fc40000011402 */
[----:B------:R-:W-:Y:S02]  /*1ec0*/  LEA.HI R2, R3, R23, RZ, 0x2 ;  /* 0x0000001703027211 */ /* 0x000fe400078f10ff */
[----:B------:R-:W-:Y:S01]  /*1ed0*/  LOP3.LUT R0, R0, 0xfffffff8, RZ, 0xc0, !PT ;  /* 0xfffffff800007812 */ /* 0x000fe200078ec0ff */
[----:B------:R-:W-:Y:S01]  /*1ee0*/  IMAD.SHL.U32 R15, R13, 0x8, RZ ;  /* 0x000000080d0f7824 */ /* 0x000fe200078e00ff */
[----:B------:R-:W-:Y:S02]  /*1ef0*/  LOP3.LUT R2, R2, 0xfffffffc, RZ, 0xc0, !PT ;  /* 0xfffffffc02027812 */ /* 0x000fe400078ec0ff */
[----:B------:R-:W-:Y:S01]  /*1f00*/  LOP3.LUT R4, R4, 0x3ffffffc, RZ, 0xc0, !PT ;  /* 0x3ffffffc04047812 */ /* 0x000fe200078ec0ff */
[----:B------:R-:W-:Y:S01]  /*1f10*/  IMAD.IADD R12, R12, 0x1, -R0 ;  /* 0x000000010c0c7824 */ /* 0x000fe200078e0a00 */
[----:B------:R-:W-:Y:S01]  /*1f20*/  LOP3.LUT R15, R15, 0x8, RZ, 0xc0, !PT ;  /* 0x000000080f0f7812 */ /* 0x000fe200078ec0ff */
[----:B------:R-:W-:Y:S01]  /*1f30*/  IMAD.IADD R18, R23, 0x1, -R2 ;  /* 0x0000000117127824 */ /* 0x000fe200078e0a02 */
[----:B------:R3:W-:Y:S01]  /*1f40*/  LDGSTS.E.BYPASS.LTC128B.128 [R236+0x1f080], [R242.64+0x100], !P0 ;  /* 0x1f080100f2ec7fae */ /* 0x0007e2000c101d4e */
[----:B------:R-:W-:Y:S01]  /*1f50*/  IMAD.SHL.U32 R0, R12, 0x10, RZ ;  /* 0x000000100c007824 */ /* 0x000fe200078e00ff */
[----:B------:R-:W-:Y:S01]  /*1f60*/  IADD3 R6, P0, R242, UR11, RZ ;  /* 0x0000000bf2067c10 */ /* 0x000fe2000ff1e0ff */
[C---:B------:R-:W-:Y:S01]  /*1f70*/  IMAD.SHL.U32 R2, R18.reuse, 0x100, RZ ;  /* 0x0000010012027824 */ /* 0x040fe200078e00ff */
[----:B------:R-:W-:-:S02]  /*1f80*/  LEA.HI R3, R18, R18, RZ, 0x1 ;  /* 0x0000001212037211 */ /* 0x000fc400078f08ff */
[----:B------:R-:W-:Y:S02]  /*1f90*/  LOP3.LUT R0, R15, 0x70, R0, 0xf8, !PT ;  /* 0x000000700f007812 */ /* 0x000fe400078ef800 */
[----:B------:R-:W-:Y:S01]  /*1fa0*/  IADD3.X R7, R243, UR5, RZ, P0, !PT ;  /* 0x00000005f3077c10 */ /* 0x000fe200087fe4ff */
[----:B------:R-:W-:Y:S01]  /*1fb0*/  USHF.R.S32.HI UR5, URZ, 0x1f, UR6 ;  /* 0x0000001f3f057899 */ /* 0x000fe20008011406 */
[C---:B------:R-:W-:Y:S02]  /*1fc0*/  ISETP.LT.OR P0, PT, R8.reuse, 0x21, P4 ;  /* 0x000000210800780c */ /* 0x040fe40002701670 */
[----:B------:R-:W-:Y:S01]  /*1fd0*/  ISETP.LT.OR P5, PT, R8, 0x21, P5 ;  /* 0x000000210800780c */ /* 0x000fe20002fa1670 */
[----:B------:R-:W-:Y:S01]  /*1fe0*/  ULEA.HI UR5, UR5, UR6, URZ, 0x6 ;  /* 0x0000000605057291 */ /* 0x000fe2000f8f303f */
[----:B------:R-:W-:Y:S02]  /*1ff0*/  LEA.HI R8, R19, R20, RZ, 0x1 ;  /* 0x0000001413087211 */ /* 0x000fe400078f08ff */
[----:B------:R-:W-:Y:S01]  /*2000*/  LOP3.LUT R2, R0, 0x100, R2, 0xf8, !PT ;  /* 0x0000010000027812 */ /* 0x000fe200078ef802 */
[----:B------:R-:W-:Y:S01]  /*2010*/  IMAD.SHL.U32 R0, R3, 0x100, RZ ;  /* 0x0000010003007824 */ /* 0x000fe200078e00ff */
[----:B------:R-:W-:Y:S01]  /*2020*/  ISETP.NE.AND P4, PT, R9, RZ, PT ;  /* 0x000000ff0900720c */ /* 0x000fe20003f85270 */
[----:B------:R-:W-:Y:S01]  /*2030*/  IMAD.IADD R9, R86, 0x1, -R4 ;  /* 0x0000000156097824 */ /* 0x000fe200078e0a04 */
[----:B------:R-:W-:Y:S01]  /*2040*/  LOP3.LUT R4, R8, 0xfffffffe, RZ, 0xc0, !PT ;  /* 0xfffffffe08047812 */ /* 0x000fe200078ec0ff */
[----:B------:R-:W-:Y:S01]  /*2050*/  IMAD.IADD R3, R11, 0x1, R5 ;  /* 0x000000010b037824 */ /* 0x000fe200078e0205 */
        /* <DEDUP_REMOVED lines=8> */
[----:B------:R-:W-:Y:S01]  /*20e0*/  LOP3.LUT P6, RZ, R12, 0x1, RZ, 0xc0, !PT ;  /* 0x000000010cff7812 */ /* 0x000fe200078cc0ff */
[----:B------:R-:W-:Y:S01]  /*20f0*/  IMAD.MOV.U32 R2, RZ, RZ, R10 ;  /* 0x000000ffff027224 */ /* 0x000fe200078e000a */
[----:B------:R-:W-:Y:S01]  /*2100*/  USHF.R.S32.HI UR8, URZ, 0x6, UR5 ;  /* 0x000000063f087899 */ /* 0x000fe20008011405 */
[----:B------:R-:W-:Y:S01]  /*2110*/  IMAD.IADD R4, R5, 0x1, R4 ;  /* 0x0000000105047824 */ /* 0x000fe200078e0204 */
[----:B------:R-:W-:Y:S01]  /*2120*/  LOP3.LUT R5, R19, 0xfffffff0, RZ, 0xc0, !PT ;  /* 0xfffffff013057812 */ /* 0x000fe200078ec0ff */
[----:B------:R2:W-:Y:S01]  /*2130*/  LDGSTS.E.BYPASS.LTC128B.128 [R236+0x20080], [R16.64], !P5 ;  /* 0x2008000010ec7fae */ /* 0x0005e2000e901d4e */
[----:B------:R-:W-:Y:S01]  /*2140*/  IMAD.SHL.U32 R8, R23, 0x100, RZ ;  /* 0x0000010017087824 */ /* 0x000fe200078e00ff */
[----:B------:R-:W-:Y:S01]  /*2150*/  ISETP.GE.AND P5, PT, R32, c[0x0][0x1fc], PT ;  /* 0x00007f0020007a0c */ /* 0x000fe20003fa6270 */
[----:B------:R-:W-:Y:S01]  /*2160*/  IMAD.SHL.U32 R234, R4, 0x2, RZ ;  /* 0x0000000204ea7824 */ /* 0x000fe200078e00ff */
[----:B------:R-:W-:Y:S01]  /*2170*/  UMOV UR5, URZ ;  /* 0x0000003f00057c82 */ /* 0x000fe20008000000 */
[----:B------:R-:W-:Y:S01]  /*2180*/  IMAD.IADD R4, R86, 0x1, -R5 ;  /* 0x0000000156047824 */ /* 0x000fe200078e0a05 */
[----:B------:R-:W-:Y:S01]  /*2190*/  SEL R14, RZ, 0xffffffff, P5 ;  /* 0xffffffffff0e7807 */ /* 0x000fe20002800000 */
[----:B------:R-:W-:Y:S01]  /*21a0*/  IMAD.WIDE.U32 R244, R30, c[0x0][0x240], R2 ;  /* 0x000090001ef47a25 */ /* 0x000fe200078e0002 */
[----:B------:R-:W-:-:S02]  /*21b0*/  IADD3 R5, R234, 0x21480, RZ ;  /* 0x00021480ea057810 */ /* 0x000fc40007ffe0ff */
[----:B------:R-:W-:Y:S01]  /*21c0*/  IADD3 R235, R234, 0x215a0, RZ ;  /* 0x000215a0eaeb7810 */ /* 0x000fe20007ffe0ff */
[----:B------:R-:W-:Y:S01]  /*21d0*/  IMAD.SHL.U32 R3, R27, 0x40, RZ ;  /* 0x000000401b037824 */ /* 0x000fe200078e00ff */
[----:B------:R-:W-:Y:S01]  /*21e0*/  @P6 IADD3 R235, R5, 0xe0, RZ ;  /* 0x000000e005eb6810 */ /* 0x000fe20007ffe0ff */
[----:B------:R-:W-:Y:S01]  /*21f0*/  IMAD.SHL.U32 R220, R4, 0x2, RZ ;  /* 0x0000000204dc7824 */ /* 0x000fe200078e00ff */
[----:B------:R-:W-:Y:S01]  /*2200*/  LOP3.LUT R2, R21, 0xffffffe0, RZ, 0xc0, !PT ;  /* 0xffffffe015027812 */ /* 0x000fe200078ec0ff */
[----:B------:R-:W-:Y:S01]  /*2210*/  IMAD.SHL.U32 R11, R22, 0x8, RZ ;  /* 0x00000008160b7824 */ /* 0x000fe200078e00ff */
[----:B------:R-:W-:Y:S02]  /*2220*/  LOP3.LUT P5, RZ, R27, 0x2, RZ, 0xc0, !PT ;  /* 0x000000021bff7812 */ /* 0x000fe400078ac0ff */
[----:B------:R-:W-:Y:S01]  /*2230*/  LOP3.LUT R3, R3, 0x1c0, RZ, 0xc0, !PT ;  /* 0x000001c003037812 */ /* 0x000fe200078ec0ff */
[----:B------:R-:W-:Y:S01]  /*2240*/  IMAD.IADD R2, R86, 0x1, -R2 ;  /* 0x0000000156027824 */ /* 0x000fe200078e0a02 */
[----:B------:R-:W-:Y:S01]  /*2250*/  SEL R217, R230, 0xfffffff0, !P5 ;  /* 0xfffffff0e6d97807 */ /* 0x000fe20006800000 */
[----:B-1----:R-:W-:Y:S01]  /*2260*/  IMAD.SHL.U32 R6, R4, 0x10, RZ ;  /* 0x0000001004067824 */ /* 0x002fe200078e00ff */
[----:B------:R-:W-:-:S02]  /*2270*/  LEA.HI R7, R13, R13, RZ, 0x1 ;  /* 0x0000000d0d077211 */ /* 0x000fc400078f08ff */
[----:B------:R-:W-:Y:S02]  /*2280*/  LOP3.LUT R216, R3, 0x8, R33, 0xf8, !PT ;  /* 0x0000000803d87812 */ /* 0x000fe400078ef821 */
[----:B------:R-:W-:Y:S01]  /*2290*/  LOP3.LUT R5, R6, 0xf0, RZ, 0xc0, !PT ;  /* 0x000000f006057812 */ /* 0x000fe200078ec0ff */
[----:B------:R-:W-:Y:S01]  /*22a0*/  IMAD R6, R24, c[0x0][0x240], RZ ;  /* 0x0000900018067a24 */ /* 0x000fe200078e02ff */
[----:B--2---:R-:W-:Y:S01]  /*22b0*/  SEL R16, RZ, 0x1, P0 ;  /* 0x00000001ff107807 */ /* 0x004fe20000000000 */
[----:B------:R-:W-:Y:S01]  /*22c0*/  CS2R R24, SRZ ;  /* 0x0000000000187805 */ /* 0x000fe2000001ff00 */
[----:B------:R-:W-:Y:S01]  /*22d0*/  ISETP.GE.AND P0, PT, R86, 0x10, PT ;  /* 0x000000105600780c */ /* 0x000fe20003f06270 */
[----:B------:R-:W-:Y:S01]  /*22e0*/  IMAD R17, R30, c[0x0][0x244], R6 ;  /* 0x000091001e117a24 */ /* 0x000fe200078e0206 */
[C---:B------:R-:W-:Y:S02]  /*22f0*/  LOP3.LUT R15, R5.reuse, R15, RZ, 0xfc, !PT ;  /* 0x0000000f050f7212 */ /* 0x040fe400078efcff */
[----:B------:R-:W-:Y:S01]  /*2300*/  LOP3.LUT R12, R5, 0x100, R8, 0xf8, !PT ;  /* 0x00000100050c7812 */ /* 0x000fe200078ef808 */
[----:B------:R-:W-:Y:S01]  /*2310*/  IMAD.SHL.U32 R8, R0, 0x20, RZ ;  /* 0x0000002000087824 */ /* 0x000fe200078e00ff */
[----:B------:R-:W-:Y:S01]  /*2320*/  LOP3.LUT R7, R7, 0xfffffffe, RZ, 0xc0, !PT ;  /* 0xfffffffe07077812 */ /* 0x000fe200078ec0ff */
[----:B------:R-:W-:Y:S01]  /*2330*/  IMAD.IADD R251, R245, 0x1, R17 ;  /* 0x00000001f5fb7824 */ /* 0x000fe200078e0211 */
[----:B------:R-:W-:-:S02]  /*2340*/  SHF.R.S32.HI R6, RZ, 0x1f, R2 ;  /* 0x0000001fff067819 */ /* 0x000fc40000011402 */
[----:B------:R-:W-:Y:S01]  /*2350*/  SHF.R.U32.HI R10, RZ, 0x3, R3 ;  /* 0x00000003ff0a7819 */ /* 0x000fe20000011603 */
[----:B------:R-:W-:Y:S01]  /*2360*/  IMAD.IADD R7, R13, 0x1, -R7 ;  /* 0x000000010d077824 */ /* 0x000fe200078e0a07 */
[----:B------:R-:W-:Y:S01]  /*2370*/  LOP3.LUT P5, RZ, R4, 0x2, RZ, 0xc0, !PT ;  /* 0x0000000204ff7812 */ /* 0x000fe200078ac0ff */
[----:B------:R-:W-:Y:S01]  /*2380*/  @!P0 IMAD.SHL.U32 R5, R86, 0x10, RZ ;  /* 0x0000001056058824 */ /* 0x000fe200078e00ff */
[----:B------:R-:W-:Y:S01]  /*2390*/  ISETP.GE.AND P6, PT, R31, c[0x0][0x1fc], PT ;  /* 0x00007f001f007a0c */ /* 0x000fe20003fc6270 */
[----:B------:R-:W-:Y:S01]  /*23a0*/  IMAD R233, R7, -0x8, R233 ;  /* 0xfffffff807e97824 */ /* 0x000fe200078e02e9 */
[----:B------:R-:W-:Y:S01]  /*23b0*/  LOP3.LUT R216, R216, R10, RZ, 0x3c, !PT ;  /* 0x0000000ad8d87212 */ /* 0x000fe200078e3cff */
[----:B------:R-:W-:Y:S01]  /*23c0*/  CS2R R30, SRZ ;  /* 0x00000000001e7805 */ /* 0x000fe2000001ff00 */
[----:B------:R1:W-:Y:S01]  /*23d0*/  @!P0 LDGSTS.E.BYPASS.LTC128B.128 [R5+0x21280], [R246.64] ;  /* 0x21280000f6058fae */ /* 0x0003e2000b901d4e */
[----:B------:R-:W-:Y:S02]  /*23e0*/  LOP3.LUT P0, RZ, R27, 0x4, RZ, 0xc0, !PT ;  /* 0x000000041bff7812 */ /* 0x000fe4000780c0ff */
[----:B------:R-:W-:Y:S01]  /*23f0*/  IMAD R216, R13, 0x200, R216 ;  /* 0x000002000dd87824 */ /* 0x000fe200078e02d8 */
[----:B------:R-:W0:Y:S01]  /*2400*/  LDGDEPBAR ;  /* 0x00000000000079af */ /* 0x000e220000000000 */
[----:B------:R-:W-:Y:S01]  /*2410*/  SHF.R.U32.HI R223, RZ, 0x3, R12 ;  /* 0x00000003ffdf7819 */ /* 0x000fe2000001160c */
[----:B------:R-:W-:Y:S01]  /*2420*/  CS2R R26, SRZ ;  /* 0x00000000001a7805 */ /* 0x000fe2000001ff00 */
[----:B------:R-:W-:Y:S01]  /*2430*/  LOP3.LUT R220, R15, 0x18, R220, 0x78, !PT ;  /* 0x000000180fdc7812 */ /* 0x000fe200078e78dc */
[----:B------:R-:W0:Y:S01]  /*2440*/  LDGDEPBAR ;  /* 0x00000000000079af */ /* 0x000e220000000000 */
[----:B------:R-:W-:Y:S01]  /*2450*/  LOP3.LUT R223, R223, 0x38, RZ, 0xc0, !PT ;  /* 0x00000038dfdf7812 */ /* 0x000fe200078ec0ff */
[----:B------:R-:W-:Y:S01]  /*2460*/  IMAD.SHL.U32 R216, R216, 0x2, RZ ;  /* 0x00000002d8d87824 */ /* 0x000fe200078e00ff */
[----:B------:R-:W-:Y:S01]  /*2470*/  SEL R221, R221, 0xe0, !P5 ;  /* 0x000000e0dddd7807 */ /* 0x000fe20006800000 */
[----:B------:R-:W-:-:S02]  /*2480*/  IMAD.SHL.U32 R220, R220, 0x2, RZ ;  /* 0x00000002dcdc7824 */ /* 0x000fc400078e00ff */
[----:B------:R-:W-:Y:S02]  /*2490*/  IMAD R217, R217, 0x2, R216 ;  /* 0x00000002d9d97824 */ /* 0x000fe400078e02d8 */
[----:B------:R-:W-:Y:S01]  /*24a0*/  IMAD R221, R221, 0x2, R220 ;  /* 0x00000002dddd7824 */ /* 0x000fe200078e02dc */
[----:B-1----:R-:W-:-:S04]  /*24b0*/  SHF.R.S32.HI R5, RZ, 0x1f, R4 ;  /* 0x0000001fff057819 */ /* 0x002fc80000011404 */
[----:B------:R-:W-:Y:S02]  /*24c0*/  LEA.HI R222, R5, R4, RZ, 0x3 ;  /* 0x0000000405de7211 */ /* 0x000fe400078f18ff */
[----:B------:R-:W-:Y:S01]  /*24d0*/  LEA.HI R5, R6, R2, RZ, 0x2 ;  /* 0x0000000206057211 */ /* 0x000fe200078f10ff */
[----:B------:R-:W-:Y:S01]  /*24e0*/  IMAD.SHL.U32 R6, R18, 0x10, RZ ;  /* 0x0000001012067824 */ /* 0x000fe200078e00ff */
[C---:B------:R-:W-:Y:S01]  /*24f0*/  LOP3.LUT R7, R222.reuse, 0xfffffff8, RZ, 0xc0, !PT ;  /* 0xfffffff8de077812 */ /* 0x040fe200078ec0ff */
[----:B------:R-:W-:-:S03]  /*2500*/  IMAD.SHL.U32 R222, R222, 0x40, RZ ;  /* 0x00000040dede7824 */ /* 0x000fc600078e00ff */
[----:B------:R-:W-:Y:S01]  /*2510*/  LOP3.LUT R9, R3, 0x30, R6, 0xf8, !PT ;  /* 0x0000003003097812 */ /* 0x000fe200078ef806 */
[----:B------:R-:W-:Y:S01]  /*2520*/  IMAD.IADD R3, R4, 0x1, -R7 ;  /* 0x0000000104037824 */ /* 0x000fe200078e0a07 */
[----:B------:R-:W-:Y:S01]  /*2530*/  LOP3.LUT R4, R8, 0x20, RZ, 0xc0, !PT ;  /* 0x0000002008047812 */ /* 0x000fe200078ec0ff */
[----:B------:R-:W-:Y:S01]  /*2540*/  IMAD.MOV.U32 R8, RZ, RZ, 0x20 ;  /* 0x00000020ff087424 */ /* 0x000fe200078e00ff */
[C---:B------:R-:W-:Y:S02]  /*2550*/  LEA.HI.SX32 R238, R5.reuse, R6, 0x1e ;  /* 0x0000000605ee7211 */ /* 0x040fe400078ff2ff */
[----:B------:R-:W-:Y:S02]  /*2560*/  LOP3.LUT R5, R5, 0xfffffffc, RZ, 0xc0, !PT ;  /* 0xfffffffc05057812 */ /* 0x000fe400078ec0ff */
[----:B------:R-:W-:Y:S01]  /*2570*/  LOP3.LUT R11, R4, 0x18, R11, 0xf8, !PT ;  /* 0x00000018040b7812 */ /* 0x000fe200078ef80b */
[----:B------:R-:W-:Y:S01]  /*2580*/  IMAD.SHL.U32 R4, R14, 0x2, RZ ;  /* 0x000000020e047824 */ /* 0x000fe200078e00ff */
[----:B------:R-:W-:Y:S01]  /*2590*/  SEL R218, R8, 0xffffffe0, !P0 ;  /* 0xffffffe008da7807 */ /* 0x000fe20004000000 */
[----:B------:R-:W-:Y:S01]  /*25a0*/  IMAD.IADD R5, R2, 0x1, -R5 ;  /* 0x0000000102057824 */ /* 0x000fe200078e0a05 */
[----:B------:R-:W-:Y:S01]  /*25b0*/  SEL R7, RZ, 0x4, P6 ;  /* 0x00000004ff077807 */ /* 0x000fe20003000000 */
[----:B------:R-:W-:Y:S01]  /*25c0*/  IMAD.SHL.U32 R2, R0, 0x8, RZ ;  /* 0x0000000800027824 */ /* 0x000fe200078e00ff */
[----:B------:R-:W-:Y:S01]  /*25d0*/  LOP3.LUT P6, RZ, R3, 0x4, RZ, 0xc0, !PT ;  /* 0x0000000403ff7812 */ /* 0x000fe200078cc0ff */
[----:B------:R-:W-:Y:S01]  /*25e0*/  IMAD R233, R5, -0x2, R233 ;  /* 0xfffffffe05e97824 */ /* 0x000fe200078e02e9 */
[C---:B------:R-:W-:Y:S01]  /*25f0*/  LOP3.LUT P0, RZ, R3.reuse, 0x2, RZ, 0xc0, !PT ;  /* 0x0000000203ff7812 */ /* 0x040fe2000780c0ff */
[----:B------:R-:W-:Y:S01]  /*2600*/  IMAD.SHL.U32 R3, R3, 0x40, RZ ;  /* 0x0000004003037824 */ /* 0x000fe200078e00ff */
[----:B------:R-:W-:Y:S01]  /*2610*/  LOP3.LUT R6, R9, 0x8, R33, 0xf8, !PT ;  /* 0x0000000809067812 */ /* 0x000fe200078ef821 */
[----:B------:R-:W-:Y:S01]  /*2620*/  IMAD R219, R218, 0x2, R216 ;  /* 0x00000002dadb7824 */ /* 0x000fe200078e02d8 */
[----:B------:R-:W-:Y:S01]  /*2630*/  LOP3.LUT R4, R4, 0x2, R16, 0xe2, !PT ;  /* 0x0000000204047812 */ /* 0x000fe200078ee210 */
[----:B------:R-:W-:Y:S01]  /*2640*/  CS2R R32, SRZ ;  /* 0x0000000000207805 */ /* 0x000fe2000001ff00 */
[----:B------:R-:W-:Y:S01]  /*2650*/  LOP3.LUT R3, R3, 0x1c0, RZ, 0xc0, !PT ;  /* 0x000001c003037812 */ /* 0x000fe200078ec0ff */
[----:B------:R-:W-:Y:S01]  /*2660*/  IMAD R218, R218, 0x2, R217 ;  /* 0x00000002dada7824 */ /* 0x000fe200078e02d9 */
[----:B------:R-:W-:-:S02]  /*2670*/  LOP3.LUT R5, R2, 0x8, RZ, 0xc0, !PT ;  /* 0x0000000802057812 */ /* 0x000fc400078ec0ff */
[----:B------:R-:W-:Y:S02]  /*2680*/  LOP3.LUT R2, R6, R10, RZ, 0x3c, !PT ;  /* 0x0000000a06027212 */ /* 0x000fe400078e3cff */
[----:B------:R-:W-:Y:S02]  /*2690*/  LOP3.LUT R237, R4, R7, RZ, 0xfc, !PT ;  /* 0x0000000704ed7212 */ /* 0x000fe400078efcff */
[----:B------:R-:W-:Y:S01]  /*26a0*/  LOP3.LUT R222, R222, 0xfffffe00, RZ, 0xc0, !PT ;  /* 0xfffffe00dede7812 */ /* 0x000fe200078ec0ff */
[----:B------:R-:W-:Y:S01]  /*26b0*/  IMAD R229, R0, 0x200, R2 ;  /* 0x0000020000e57824 */ /* 0x000fe200078e0202 */
[----:B------:R-:W-:Y:S02]  /*26c0*/  SHF.R.U32.HI R4, RZ, 0x3, R3 ;  /* 0x00000003ff047819 */ /* 0x000fe40000011603 */
[----:B------:R-:W-:Y:S01]  /*26d0*/  SEL R230, R230, 0xfffffff0, !P0 ;  /* 0xfffffff0e6e67807 */ /* 0x000fe20004000000 */
[----:B------:R-:W-:Y:S01]  /*26e0*/  IMAD R2, R18, 0x400, R222 ;  /* 0x0000040012027824 */ /* 0x000fe200078e02de */
[----:B------:R-:W-:-:S02]  /*26f0*/  LOP3.LUT R0, R4, R3, R5, 0x1e, !PT ;  /* 0x0000000304007212 */ /* 0x000fc400078e1e05 */
[----:B------:R-:W-:Y:S01]  /*2700*/  LOP3.LUT R3, R4, R11, R3, 0x1e, !PT ;  /* 0x0000000b04037212 */ /* 0x000fe200078e1e03 */
[----:B------:R-:W-:Y:S01]  /*2710*/  IMAD.SHL.U32 R231, R230, 0x2, RZ ;  /* 0x00000002e6e77824 */ /* 0x000fe200078e00ff */
[----:B------:R-:W-:Y:S01]  /*2720*/  LOP3.LUT R223, R223, R12, R5, 0x1e, !PT ;  /* 0x0000000cdfdf7212 */ /* 0x000fe200078e1e05 */
[----:B------:R-:W-:Y:S01]  /*2730*/  IMAD.IADD R227, R2, 0x1, R0 ;  /* 0x0000000102e37824 */ /* 0x000fe200078e0200 */
[----:B------:R-:W-:Y:S02]  /*2740*/  SEL R0, R8, 0xffffffe0, !P6 ;  /* 0xffffffe008007807 */ /* 0x000fe40007000000 */
[----:B------:R-:W-:Y:S01]  /*2750*/  LOP3.LUT R222, R3, R222, RZ, 0xfc, !PT ;  /* 0x000000de03de7212 */ /* 0x000fe200078efcff */
[----:B------:R-:W-:Y:S01]  /*2760*/  IMAD.SHL.U32 R225, R227, 0x2, RZ ;  /* 0x00000002e3e17824 */ /* 0x000fe200078e00ff */
[----:B------:R-:W-:Y:S01]  /*2770*/  LEA R223, R223, 0x23c80, 0x1 ;  /* 0x00023c80dfdf7811 */ /* 0x000fe200078e08ff */
[----:B------:R-:W-:Y:S01]  /*2780*/  IMAD.IADD R228, R227, 0x1, R0 ;  /* 0x00000001e3e47824 */ /* 0x000fe200078e0200 */
[----:B------:R-:W-:Y:S01]  /*2790*/  LEA R222, R222, 0x80, 0x1 ;  /* 0x00000080dede7811 */ /* 0x000fe200078e08ff */
[C---:B------:R-:W-:Y:S01]  /*27a0*/  IMAD.IADD R226, R225.reuse, 0x1, R231 ;  /* 0x00000001e1e27824 */ /* 0x040fe200078e02e7 */
[----:B------:R-:W-:Y:S01]  /*27b0*/  IADD3 R224, R225, 0x1b080, RZ ;  /* 0x0001b080e1e07810 */ /* 0x000fe20007ffe0ff */
[----:B------:R-:W-:-:S04]  /*27c0*/  IMAD.IADD R232, R227, 0x1, R230 ;  /* 0x00000001e3e87824 */ /* 0x000fc800078e02e6 */
[----:B---3--:R-:W-:Y:S02]  /*27d0*/  IMAD R224, R0, 0x2, R224 ;  /* 0x0000000200e07824 */ /* 0x008fe400078e02e0 */
.L_x_800:
        /* <DEDUP_REMOVED lines=211> */
[----:B--2-4-:R-:W2:Y:S01]  /*3510*/  S2R R177, SR_TID.X ;  /* 0x0000000000b17919 */ /* 0x014ea20000002100 */
[----:B------:R-:W-:Y:S01]  /*3520*/  USHF.R.S32.HI UR16, URZ, 0x1f, UR11 ;  /* 0x0000001f3f107899 */ /* 0x000fe2000801140b */
[----:B------:R-:W-:Y:S01]  /*3530*/  IMAD.U32 R14, RZ, RZ, UR10 ;  /* 0x0000000aff0e7e24 */ /* 0x000fe2000f8e00ff */
[----:B------:R-:W-:Y:S01]  /*3540*/  ULDC.64 UR6, c[0x0][0x178] ;  /* 0x00005e0000067ab9 */ /* 0x000fe20000000a00 */
[----:B------:R-:W-:Y:S01]  /*3550*/  IMAD.U32 R10, RZ, RZ, UR10 ;  /* 0x0000000aff0a7e24 */ /* 0x000fe2000f8e00ff */
        /* <DEDUP_REMOVED lines=10> */
[----:B------:R-:W-:Y:S01]  /*3600*/  IADD3 R14, P5, P0, R14, 0x80, R4 ;  /* 0x000000800e0e7810 */ /* 0x000fe200078be004 */
[----:B--2---:R-:W-:Y:S01]  /*3610*/  IMAD.SHL.U32 R177, R177, 0x4, RZ ;  /* 0x00000004b1b17824 */ /* 0x004fe200078e00ff */
[----:B------:R-:W-:Y:S01]  /*3620*/  LEA.HI.X R5, R5, R241, R0, 0x7, P6 ;  /* 0x000000f105057211 */ /* 0x000fe200030f3c00 */
[----:B------:R-:W-:Y:S01]  /*3630*/  IMAD.U32 R0, RZ, RZ, UR12 ;  /* 0x0000000cff007e24 */ /* 0x000fe2000f8e00ff */
[----:B------:R-:W-:Y:S02]  /*3640*/  ISETP.LT.OR P6, PT, R6, 0x1, !P4 ;  /* 0x000000010600780c */ /* 0x000fe400067c1670 */
[--C-:B------:R-:W-:Y:S01]  /*3650*/  IADD3.X R15, RZ, UR9, R5.reuse, P5, P0 ;  /* 0x00000009ff0f7c10 */ /* 0x100fe2000afe0405 */
[----:B------:R-:W-:Y:S01]  /*3660*/  IMAD R0, R0, 0x6000, R250 ;  /* 0x0000600000007824 */ /* 0x000fe200078e02fa */
[----:B------:R-:W-:Y:S04]  /*3670*/  IADD3 R10, P5, P0, R10, 0x100, R4 ;  /* 0x000001000a0a7810 */ /* 0x000fe800078be004 */
[----:B------:R-:W-:Y:S02]  /*3680*/  IADD3.X R11, RZ, UR9, R5, P5, P0 ;  /* 0x00000009ff0b7c10 */ /* 0x000fe4000afe0405 */
[C---:B------:R-:W-:Y:S02]  /*3690*/  ISETP.LT.OR P5, PT, R6.reuse, 0x1, !P3 ;  /* 0x000000010600780c */ /* 0x040fe40005fa1670 */
[----:B------:R-:W-:Y:S01]  /*36a0*/  ISETP.LT.OR P0, PT, R6, 0x1, !P2 ;  /* 0x000000010600780c */ /* 0x000fe20005701670 */
[----:B------:R-:W-:Y:S01]  /*36b0*/  @!PT LDS RZ, [RZ] ;  /* 0x00000000fffff984 */ /* 0x000fe20000000800 */
[----:B------:R-:W-:Y:S01]  /*36c0*/  @!PT LDS RZ, [RZ] ;  /* 0x00000000fffff984 */ /* 0x000fe20000000800 */
[----:B------:R-:W-:Y:S01]  /*36d0*/  @!PT LDS RZ, [RZ] ;  /* 0x00000000fffff984 */ /* 0x000fe20000000800 */
[----:B------:R2:W-:Y:S01]  /*36e0*/  LDGSTS.E.BYPASS.LTC128B.128 [R0], [R4.64], !P6 ;  /* 0x0000000004007fae */ /* 0x0005e2000f101d4e */
[----:B---3--:R-:W-:Y:S04]  /*36f0*/  IADD3 R18, P6, R4, UR10, RZ ;  /* 0x0000000a04127c10 */ /* 0x008fe8000ffde0ff */
[----:B------:R-:W-:Y:S02]  /*3700*/  IADD3.X R19, R5, UR9, RZ, P6, !PT ;  /* 0x0000000905137c10 */ /* 0x000fe4000b7fe4ff */
[C---:B------:R-:W-:Y:S03]  /*3710*/  ISETP.LT.OR P6, PT, R6.reuse, 0x21, !P2 ;  /* 0x000000210600780c */ /* 0x040fe600057c1670 */
[----:B------:R2:W-:Y:S01]  /*3720*/  LDGSTS.E.BYPASS.LTC128B.128 [R0+0x2000], [R4.64+0x80], !P5 ;  /* 0x0200008004007fae */ /* 0x0005e2000e901d4e */
[C---:B------:R-:W-:Y:S03]  /*3730*/  ISETP.LT.OR P5, PT, R6.reuse, 0x21, !P4 ;  /* 0x000000210600780c */ /* 0x040fe600067a1670 */
[----:B------:R2:W-:Y:S01]  /*3740*/  LDGSTS.E.BYPASS.LTC128B.128 [R0+0x4000], [R4.64+0x100], !P0 ;  /* 0x0400010004007fae */ /* 0x0005e2000c101d4e */
[----:B------:R-:W-:Y:S09]  /*3750*/  ISETP.LT.OR P0, PT, R6, 0x21, !P3 ;  /* 0x000000210600780c */ /* 0x000ff20005f01670 */
[----:B------:R3:W-:Y:S04]  /*3760*/  LDGSTS.E.BYPASS.LTC128B.128 [R0+0x1000], [R18.64], !P5 ;  /* 0x0100000012007fae */ /* 0x0007e8000e901d4e */
[----:B------:R3:W-:Y:S04]  /*3770*/  LDGSTS.E.BYPASS.LTC128B.128 [R0+0x3000], [R14.64], !P0 ;  /* 0x030000000e007fae */ /* 0x0007e8000c101d4e */
[----:B------:R3:W-:Y:S01]  /*3780*/  LDGSTS.E.BYPASS.LTC128B.128 [R0+0x5000], [R10.64], !P6 ;  /* 0x050000000a007fae */ /* 0x0007e2000f101d4e */
[----:B--2---:R-:W-:Y:S02]  /*3790*/  IMAD.U32 R5, RZ, RZ, UR5 ;  /* 0x00000005ff057e24 */ /* 0x004fe4000f8e00ff */
[----:B------:R-:W-:Y:S03]  /*37a0*/  IMAD.U32 R4, RZ, RZ, UR12 ;  /* 0x0000000cff047e24 */ /* 0x000fe6000f8e00ff */
[----:B------:R-:W-:Y:S01]  /*37b0*/  @!P1 LEA R5, R5, 0x40, 0x6 ;  /* 0x0000004005059811 */ /* 0x000fe200078e30ff */
[----:B------:R-:W-:Y:S04]  /*37c0*/  @!P1 IMAD R4, R4, 0x40, R177 ;  /* 0x0000004004049824 */ /* 0x000fe800078e02b1 */
[----:B------:R-:W-:Y:S02]  /*37d0*/  @!P1 IMAD.SHL.U32 R6, R4, 0x4, RZ ;  /* 0x0000000404069824 */ /* 0x000fe400078e00ff */
[----:B------:R-:W-:Y:S05]  /*37e0*/  @!P1 IMAD.WIDE R4, R5, 0x4, R248 ;  /* 0x0000000405049825 */ /* 0x000fea00078e02f8 */
[----:B------:R3:W-:Y:S02]  /*37f0*/  @!P1 LDGSTS.E.BYPASS.LTC128B.128 [R6+0x21080], [R4.64] ;  /* 0x2108000004069fae */ /* 0x0007e4000b901d4e */
.L_x_798:
[C---:B-1234-:R-:W-:Y:S01]  /*3800*/  HMMA.16816.F32.BF16 R4, R84.reuse, R2, RZ ;  /* 0x000000025404723c */ /* 0x05efe200000418ff */
[----:B------:R-:W-:Y:S02]  /*3810*/  LDSM.16.M88.2 R2, [R219+0x7880] ;  /* 0x00788000db02783b */ /* 0x000fe40000000100 */
[----:B------:R-:W-:Y:S02]  /*3820*/  ISETP.GT.AND P0, PT, R233, 0x1, PT ;  /* 0x00000001e900780c */ /* 0x000fe40003f04270 */
        /* <DEDUP_REMOVED lines=8> */
[C---:B------:R-:W-:Y:S04]  /*38b0*/  ISETP.GT.AND P5, PT, R233.reuse, 0x10, PT ;  /* 0x00000010e900780c */ /* 0x040fe80003fa4270 */
[----:B------:R-:W-:Y:S03]  /*38c0*/  FSEL R178, R198, -INF , P5 ;  /* 0xff800000c6b27808 */ /* 0x000fe60002800000 */
[C---:B------:R-:W-:Y:S08]  /*38d0*/  HMMA.16816.F32.BF16 R16, R84.reuse, R16, RZ ;  /* 0x000000105410723c */ /* 0x040ff000000418ff */
        /* <DEDUP_REMOVED lines=87> */
[----:B------:R-:W-:Y:S01]  /*3e50*/  ISETP.GT.AND P0, PT, R233, 0x11, PT ;  /* 0x00000011e900780c */ /* 0x000fe20003f04270 */
[--C-:B------:R-:W-:Y:S02]  /*3e60*/  FFMA.FTZ R92, R86, c[0x0][0x29c], -R108.reuse ;  /* 0x0000a700565c7a23 */ /* 0x100fe4000001086c */
[----:B------:R-:W3:Y:S01]  /*3e70*/  LDSM.16.M88.2 R86, [R217+0xe080] ;  /* 0x00e08000d956783b */ /* 0x000ee20000000100 */
[----:B------:R-:W-:Y:S01]  /*3e80*/  FSEL R88, R190, -INF , P6 ;  /* 0xff800000be587808 */ /* 0x000fe20003000000 */
[C---:B-----5:R-:W-:Y:S01]  /*3e90*/  HMMA.16816.F32.BF16 R4, R104.reuse, R90, R4 ;  /* 0x0000005a6804723c */ /* 0x060fe20000041804 */
[----:B------:R4:W-:Y:S01]  /*3ea0*/  MUFU.EX2 R174, R92 ;  /* 0x0000005c00ae7308 */ /* 0x0009e20000000800 */
[----:B------:R-:W-:Y:S03]  /*3eb0*/  LDSM.16.M88.2 R90, [R219+0xc880] ;  /* 0x00c88000db5a783b */ /* 0x000fe60000000100 */
[----:B------:R-:W-:Y:S02]  /*3ec0*/  FSEL R177, R197, -INF , P0 ;  /* 0xff800000c5b17808 */ /* 0x000fe40000000000 */
[C---:B------:R-:W-:Y:S01]  /*3ed0*/  ISETP.GT.AND P6, PT, R233.reuse, 0x20, PT ;  /* 0x00000020e900780c */ /* 0x040fe20003fc4270 */
        /* <DEDUP_REMOVED lines=10> */
[----:B------:R-:W-:Y:S01]  /*3f80*/  FSEL R100, R187, -INF , P6 ;  /* 0xff800000bb647808 */ /* 0x000fe20003000000 */
[C---:B---3--:R-:W-:Y:S03]  /*3f90*/  HMMA.16816.F32.BF16 R16, R104.reuse, R86, R16 ;  /* 0x000000566810723c */ /* 0x048fe60000041810 */
[----:B--2---:R-:W-:Y:S02]  /*3fa0*/  FSEL R92, R189, -INF , P5 ;  /* 0xff800000bd5c7808 */ /* 0x004fe40002800000 */
[----:B------:R-:W-:Y:S03]  /*3fb0*/  ISETP.GT.AND P5, PT, R233, 0x21, PT ;  /* 0x00000021e900780c */ /* 0x000fe60003fa4270 */
[--C-:B------:R-:W-:Y:S01]  /*3fc0*/  FFMA.FTZ R96, R92, c[0x0][0x29c], -R108.reuse ;  /* 0x0000a7005c607a23 */ /* 0x100fe2000001086c */
[----:B------:R-:W-:Y:S01]  /*3fd0*/  FSEL R86, R183, -INF , P5 ;  /* 0xff800000b7567808 */ /* 0x000fe20002800000 */
[----:B------:R-:W2:Y:S02]  /*3fe0*/  LDSM.16.M88.4 R92, [R224+0x4000] ;  /* 0x00400000e05c783b */ /* 0x000ea40000000200 */
[----:B------:R-:W-:Y:S01]  /*3ff0*/  FSEL R175, R195, -INF , P5 ;  /* 0xff800000c3af7808 */ /* 0x000fe20002800000 */
[----:B------:R3:W-:Y:S01]  /*4000*/  MUFU.EX2 R172, R96 ;  /* 0x0000006000ac7308 */ /* 0x0007e20000000800 */
[C---:B------:R-:W-:Y:S01]  /*4010*/  ISETP.GT.AND P5, PT, R233.reuse, 0x40, PT ;  /* 0x00000040e900780c */ /* 0x040fe20003fa4270 */
        /* <DEDUP_REMOVED lines=21> */
[----:B---3--:R-:W-:Y:S02]  /*4170*/  FSEL R96, R188, -INF , P0 ;  /* 0xff800000bc607808 */ /* 0x008fe40000000000 */
[----:B------:R-:W-:Y:S03]  /*4180*/  ISETP.GT.AND P0, PT, R233, 0x41, PT ;  /* 0x00000041e900780c */ /* 0x000fe60003f04270 */
        /* <DEDUP_REMOVED lines=277> */
[----:B------:R-:W-:Y:S01]  /*52e0*/  UIMAD UR16, UR11, UR7, UR16 ;  /* 0x000000070b1072a4 */ /* 0x000fe2000f8e0210 */
[----:B------:R-:W1:Y:S01]  /*52f0*/  S2R R201, SR_TID.X ;  /* 0x0000000000c97919 */ /* 0x000e620000002100 */
        /* <DEDUP_REMOVED lines=9> */
[C-C-:B------:R-:W-:Y:S04]  /*5390*/  IADD3 R6, P5, P0, R8.reuse, 0x80, R2.reuse ;  /* 0x0000008008067810 */ /* 0x140fe800078be002 */
[--C-:B------:R-:W-:Y:S02]  /*53a0*/  IADD3.X R7, R9, RZ, R3.reuse, P5, P0 ;  /* 0x000000ff09077210 */ /* 0x100fe40002fe0403 */
[----:B------:R-:W-:Y:S02]  /*53b0*/  IADD3 R4, P5, P0, R8, 0x100, R2 ;  /* 0x0000010008047810 */ /* 0x000fe400078be002 */
[----:B------:R-:W-:Y:S02]  /*53c0*/  IADD3 R0, -R239, UR13, -R0 ;  /* 0x0000000def007c10 */ /* 0x000fe4000fffe900 */
[C-C-:B------:R-:W-:Y:S02]  /*53d0*/  IADD3.X R5, R9.reuse, RZ, R3.reuse, P5, P0 ;  /* 0x000000ff09057210 */ /* 0x140fe40002fe0403 */
[----:B------:R-:W-:Y:S02]  /*53e0*/  ISETP.LT.OR P0, PT, R0, 0x1, !P6 ;  /* 0x000000010000780c */ /* 0x000fe40007701670 */
[----:B------:R-:W-:Y:S02]  /*53f0*/  IADD3 R8, P5, R8, R2, RZ ;  /* 0x0000000208087210 */ /* 0x000fe40007fbe0ff */
[C---:B------:R-:W-:Y:S03]  /*5400*/  ISETP.LT.OR P6, PT, R0.reuse, 0x21, !P6 ;  /* 0x000000210000780c */ /* 0x040fe600077c1670 */
[----:B------:R-:W-:Y:S01]  /*5410*/  IMAD.X R9, R9, 0x1, R3, P5 ;  /* 0x0000000109097824 */ /* 0x000fe200028e0603 */
[C---:B------:R-:W-:Y:S05]  /*5420*/  LOP3.LUT P5, RZ, R237.reuse, 0x2, RZ, 0xc0, !PT ;  /* 0x00000002edff7812 */ /* 0x040fea00078ac0ff */
[----:B------:R-:W-:Y:S01]  /*5430*/  @!PT LDS RZ, [RZ] ;  /* 0x00000000fffff984 */ /* 0x000fe20000000800 */
[----:B------:R-:W-:Y:S01]  /*5440*/  @!PT LDS RZ, [RZ] ;  /* 0x00000000fffff984 */ /* 0x000fe20000000800 */
[----:B------:R-:W-:Y:S01]  /*5450*/  @!PT LDS RZ, [RZ] ;  /* 0x00000000fffff984 */ /* 0x000fe20000000800 */
[----:B------:R2:W-:Y:S01]  /*5460*/  LDGSTS.E.BYPASS.LTC128B.128 [R236+0x1b080], [R2.64], !P0 ;  /* 0x1b08000002ec7fae */ /* 0x0005e2000c101d4e */
[C---:B------:R-:W-:Y:S02]  /*5470*/  ISETP.LT.OR P0, PT, R0.reuse, 0x1, !P5 ;  /* 0x000000010000780c */ /* 0x040fe40006f01670 */
[C---:B------:R-:W-:Y:S11]  /*5480*/  ISETP.LT.OR P5, PT, R0.reuse, 0x21, !P5 ;  /* 0x000000210000780c */ /* 0x040ff60006fa1670 */
[----:B------:R2:W-:Y:S01]  /*5490*/  LDGSTS.E.BYPASS.LTC128B.128 [R236+0x1d080], [R2.64+0x80], !P0 ;  /* 0x1d08008002ec7fae */ /* 0x0005e2000c101d4e */
[----:B------:R-:W-:Y:S04]  /*54a0*/  LOP3.LUT P0, RZ, R237, 0x4, RZ, 0xc0, !PT ;  /* 0x00000004edff7812 */ /* 0x000fe8000780c0ff */
[C---:B------:R-:W-:Y:S02]  /*54b0*/  ISETP.LT.OR P2, PT, R0.reuse, 0x1, !P0 ;  /* 0x000000010000780c */ /* 0x040fe40004741670 */
[----:B------:R-:W-:Y:S01]  /*54c0*/  ISETP.LT.OR P0, PT, R0, 0x21, !P0 ;  /* 0x000000210000780c */ /* 0x000fe20004701670 */
[----:B-1----:R-:W-:Y:S10]  /*54d0*/  @!P1 IMAD.SHL.U32 R0, R201, 0x10, RZ ;  /* 0x00000010c9009824 */ /* 0x002ff400078e00ff */
[----:B------:R2:W-:Y:S01]  /*54e0*/  LDGSTS.E.BYPASS.LTC128B.128 [R236+0x1f080], [R2.64+0x100], !P2 ;  /* 0x1f08010002ec7fae */ /* 0x0005e2000d101d4e */
[----:B------:R-:W-:Y:S03]  /*54f0*/  ISETP.NE.AND P2, PT, R10, RZ, PT ;  /* 0x000000ff0a00720c */ /* 0x000fe60003f45270 */
[----:B------:R1:W-:Y:S04]  /*5500*/  LDGSTS.E.BYPASS.LTC128B.128 [R236+0x1c080], [R8.64], !P6 ;  /* 0x1c08000008ec7fae */ /* 0x0003e8000f101d4e */
[----:B------:R1:W-:Y:S04]  /*5510*/  LDGSTS.E.BYPASS.LTC128B.128 [R236+0x1e080], [R6.64], !P5 ;  /* 0x1e08000006ec7fae */ /* 0x0003e8000e901d4e */
[----:B------:R1:W-:Y:S01]  /*5520*/  LDGSTS.E.BYPASS.LTC128B.128 [R236+0x20080], [R4.64], !P0 ;  /* 0x2008000004ec7fae */ /* 0x0003e2000c101d4e */
[----:B--2---:R-:W-:Y:S04]  /*5530*/  IMAD.U32 R2, RZ, RZ, UR6 ;  /* 0x00000006ff027e24 */ /* 0x004fe8000f8e00ff */
[----:B------:R-:W-:Y:S05]  /*5540*/  @!P1 IMAD.WIDE R2, R2, 0x4, R246 ;  /* 0x0000000402029825 */ /* 0x000fea00078e02f6 */
[----:B------:R1:W-:Y:S02]  /*5550*/  @!P1 LDGSTS.E.BYPASS.LTC128B.128 [R0+0x21280], [R2.64] ;  /* 0x2128000002009fae */ /* 0x0003e4000b901d4e */
.L_x_799:
[-C--:B-1234-:R-:W-:Y:S01]  /*5560*/  HMMA.16816.F32.BF16 R4, R108, R16.reuse, RZ ;  /* 0x000000106c04723c */ /* 0x09efe200000418ff */
[----:B------:R-:W-:Y:S01]  /*5570*/  LDSM.16.M88.4 R200, [R223+0x1000] ;  /* 0x00100000dfc8783b */ /* 0x000fe20000000200 */
[----:B------:R-:W-:Y:S02]  /*5580*/  UIMAD UR5, UR5, 0x3000, URZ ;  /* 0x00003000050578a4 */ /* 0x000fe4000f8e023f */
[----:B------:R-:W-:Y:S01]  /*5590*/  UISETP.GE.AND UP0, UPT, UR11, UR8, UPT ;  /* 0x000000080b00728c */ /* 0x000fe2000bf06270 */
[----:B------:R-:W1:Y:S01]  /*55a0*/  LDSM.16.MT88.4 R204, [R222+0x1000] ;  /* 0x00100000decc783b */ /* 0x000e620000004200 */
[----:B------:R-:W-:Y:S02]  /*55b0*/  UISETP.GE.AND UP1, UPT, UR12, 0x1, UPT ;  /* 0x000000010c00788c */ /* 0x000fe4000bf26270 */
[C---:B------:R-:W-:Y:S01]  /*55c0*/  HMMA.16816.F32.BF16 R8, R172.reuse, R16, RZ ;  /* 0x00000010ac08723c */ /* 0x040fe200000418ff */
[----:B------:R-:W2:Y:S01]  /*55d0*/  LDSM.16.M88.4 R208, [R223+0x1400] ;  /* 0x00140000dfd0783b */ /* 0x000ea20000000200 */
[----:B------:R-:W-:Y:S02]  /*55e0*/  UIADD3 UR6, UR4, 0x1, URZ ;  /* 0x0000000104067890 */ /* 0x000fe4000fffe03f */
[----:B------:R-:W-:Y:S01]  /*55f0*/  IMAD.U32 R2, RZ, RZ, UR5 ;  /* 0x00000005ff027e24 */ /* 0x000fe2000f8e00ff */
[----:B------:R-:W-:Y:S01]  /*5600*/  LDSM.16.M88.4 R212, [R223+0x2400] ;  /* 0x00240000dfd4783b */ /* 0x000fe20000000200 */
[----:B------:R-:W-:Y:S01]  /*5610*/  IADD3 R0, P0, R244, UR5, RZ ;  /* 0x00000005f4007c10 */ /* 0x000fe2000ff1e0ff */
[----:B------:R-:W-:Y:S01]  /*5620*/  UIADD3 UR5, UR12, 0x1, URZ ;  /* 0x000000010c057890 */ /* 0x000fe2000fffe03f */
[-C--:B------:R-:W-:Y:S01]  /*5630*/  HMMA.16816.F32.BF16 R12, R172, R18.reuse, RZ ;  /* 0x00000012ac0c723c */ /* 0x080fe200000418ff */
[----:B------:R-:W0:Y:S01]  /*5640*/  LDGDEPBAR ;  /* 0x00000000000079af */ /* 0x000e220000000000 */
[----:B------:R-:W-:Y:S02]  /*5650*/  UISETP.GE.AND UP2, UPT, UR4, 0x1, UPT ;  /* 0x000000010400788c */ /* 0x000fe4000bf46270 */
[----:B------:R-:W-:Y:S01]  /*5660*/  LEA.HI.X.SX32 R2, R2, R251, 0x1, P0 ;  /* 0x000000fb02027211 */ /* 0x000fe200000f0eff */
[----:B------:R-:W-:Y:S03]  /*5670*/  USEL UR12, UR5, URZ, !UP1 ;  /* 0x0000003f050c7287 */ /* 0x000fe6000c800000 */
[C---:B------:R-:W-:Y:S01]  /*5680*/  HMMA.16816.F32.BF16 R16, R108.reuse, R18, RZ ;  /* 0x000000126c10723c */ /* 0x040fe200000418ff */
[----:B------:R-:W-:Y:S07]  /*5690*/  UMOV UR5, UR11 ;  /* 0x0000000b00057c82 */ /* 0x000fee0008000000 */
[-C--:B------:R-:W-:Y:S08]  /*56a0*/  HMMA.16816.F32.BF16 R20, R108, R96.reuse, RZ ;  /* 0x000000606c14723c */ /* 0x080ff000000418ff */
[C---:B------:R-:W-:Y:S08]  /*56b0*/  HMMA.16816.F32.BF16 R84, R172.reuse, R96, RZ ;  /* 0x00000060ac54723c */ /* 0x040ff000000418ff */
[-C--:B------:R-:W-:Y:S08]  /*56c0*/  HMMA.16816.F32.BF16 R88, R172, R98.reuse, RZ ;  /* 0x00000062ac58723c */ /* 0x080ff000000418ff */
[C---:B------:R-:W-:Y:S08]  /*56d0*/  HMMA.16816.F32.BF16 R92, R108.reuse, R98, RZ ;  /* 0x000000626c5c723c */ /* 0x040ff000000418ff */
[-C--:B------:R-:W-:Y:S08]  /*56e0*/  HMMA.16816.F32.BF16 R96, R108, R176.reuse, RZ ;  /* 0x000000b06c60723c */ /* 0x080ff000000418ff */
[C---:B------:R-:W-:Y:S08]  /*56f0*/  HMMA.16816.F32.BF16 R100, R172.reuse, R176, RZ ;  /* 0x000000b0ac64723c */ /* 0x040ff000000418ff */
[-C--:B------:R-:W-:Y:S01]  /*5700*/  HMMA.16816.F32.BF16 R104, R172, R178.reuse, RZ ;  /* 0x000000b2ac68723c */ /* 0x080fe200000418ff */
[----:B------:R-:W3:Y:S07]  /*5710*/  LDSM.16.MT88.4 R172, [R222+0x3800] ;  /* 0x00380000deac783b */ /* 0x000eee0000004200 */
[----:B------:R-:W-:Y:S01]  /*5720*/  HMMA.16816.F32.BF16 R108, R108, R178, RZ ;  /* 0x000000b26c6c723c */ /* 0x000fe200000418ff */
[----:B------:R-:W4:Y:S07]  /*5730*/  LDSM.16.MT88.4 R176, [R222+0x6000] ;  /* 0x00600000deb0783b */ /* 0x000f2e0000004200 */
        /* <DEDUP_REMOVED lines=27> */
[-C--:B----4-:R-:W-:Y:S08]  /*58f0*/  HMMA.16816.F32.BF16 R96, R200, R176.reuse, R96 ;  /* 0x000000b0c860723c */ /* 0x090ff00000041860 */
[C---:B------:R-:W-:Y:S08]  /*5900*/  HMMA.16816.F32.BF16 R100, R208.reuse, R176, R100 ;  /* 0x000000b0d064723c */ /* 0x040ff00000041864 */
[-C--:B------:R-:W-:Y:S01]  /*5910*/  HMMA.16816.F32.BF16 R104, R208, R178.reuse, R104 ;  /* 0x000000b2d068723c */ /* 0x080fe20000041868 */
[----:B------:R-:W2:Y:S07]  /*5920*/  LDSM.16.MT88.4 R208, [R222+0x4800] ;  /* 0x00480000ded0783b */ /* 0x000eae0000004200 */
[----:B------:R-:W-:Y:S01]  /*5930*/  HMMA.16816.F32.BF16 R108, R200, R178, R108 ;  /* 0x000000b2c86c723c */ /* 0x000fe2000004186c */
[----:B------:R-:W3:Y:S07]  /*5940*/  LDSM.16.MT88.4 R176, [R222+0x7000] ;  /* 0x00700000deb0783b */ /* 0x000eee0000004200 */
[-C--:B-----5:R-:W-:Y:S08]  /*5950*/  HMMA.16816.F32.BF16 R4, R180, R184.reuse, R4 ;  /* 0x000000b8b404723c */ /* 0x0a0ff00000041804 */
        /* <DEDUP_REMOVED lines=38> */
[-C--:B---3--:R-:W-:Y:S03]  /*5bc0*/  HMMA.16816.F32.BF16 R96, R196, R176.reuse, R96 ;  /* 0x000000b0c460723c */ /* 0x088fe60000041860 */
        /* <DEDUP_REMOVED lines=193> */
.L_x_797:
[----:B------:R-:W-:Y:S05]  /*67e0*/  @P1 EXIT ;  /* 0x000000000000194d */ /* 0x000fea0003800000 */
[----:B------:R-:W-:-:S04]  /*67f0*/  ISETP.NE.U32.AND P2, PT, RZ, c[0x0][0x360], PT ;  /* 0x0000d800ff007a0c */ /* 0x000fc80003f45070 */
[----:B------:R-:W-:-:S13]  /*6800*/  ISETP.NE.AND.EX P2, PT, RZ, c[0x0][0x364], PT, P2 ;  /* 0x0000d900ff007a0c */ /* 0x000fda0003f45320 */
[----:B-1----:R-:W-:-:S04]  /*6810*/  @P2 IMAD.MOV.U32 R2, RZ, RZ, 0x4 ;  /* 0x00000004ff022424 */ /* 0x002fc800078e00ff */
[----:B------:R-:W-:-:S05]  /*6820*/  @P2 IMAD.WIDE R2, R252, R2, c[0x0][0x360] ;  /* 0x0000d800fc022625 */ /* 0x000fca00078e0202 */
[----:B------:R1:W2:Y:S01]  /*6830*/  @P2 LDG.E R0, [R2.64] ;  /* 0x0000000e02002981 */ /* 0x0002a2000c1e1900 */
[----:B------:R-:W3:Y:S03]  /*6840*/  S2UR UR5, SR_CTAID.X ;  /* 0x00000000000579c3 */ /* 0x000ee60000002500 */
[----:B------:R-:W4:Y:S04]  /*6850*/  S2R R5, SR_TID.X ;  /* 0x0000000000057919 */ /* 0x000f280000002100 */
[----:B-1----:R-:W1:Y:S01]  /*6860*/  S2R R3, SR_CTAID.Y ;  /* 0x0000000000037919 */ /* 0x002e620000002600 */
[----:B------:R-:W-:Y:S01]  /*6870*/  MOV R2, 0x1 ;  /* 0x0000000100027802 */ /* 0x000fe20000000f00 */
[----:B---3--:R-:W-:Y:S01]  /*6880*/  UIMAD UR5, UR5, 0x3c00, URZ ;  /* 0x00003c00050578a4 */ /* 0x008fe2000f8e023f */
[----:B----4-:R-:W-:Y:S01]  /*6890*/  SHF.R.S32.HI R6, RZ, 0x1f, R5 ;  /* 0x0000001fff067819 */ /* 0x010fe20000011405 */
[----:B------:R-:W-:Y:S01]  /*68a0*/  BAR.SYNC.DEFER_BLOCKING 0x1, 0x100 ;  /* 0x0044000000007b1d */ /* 0x000fe20000010000 */
[----:B------:R-:W-:Y:S01]  /*68b0*/  ISETP.NE.AND P0, PT, R2, c[0x0][0x338], PT ;  /* 0x0000ce0002007a0c */ /* 0x000fe20003f05270 */
[----:B------:R-:W-:-:S12]  /*68c0*/  USHF.R.S32.HI UR4, URZ, 0x1f, UR5 ;  /* 0x0000001f3f047899 */ /* 0x000fd80008011405 */
[----:B-1----:R-:W-:-:S04]  /*68d0*/  @P0 IMAD.HI.U32 R4, R3, c[0x0][0x33c], RZ ;  /* 0x0000cf0003040a27 */ /* 0x002fc800078e00ff */
[----:B--2---:R-:W-:-:S04]  /*68e0*/  @P2 IMAD R0, R252, 0x50, R0 ;  /* 0x00000050fc002824 */ /* 0x004fc800078e0200 */
[----:B------:R-:W-:-:S05]  /*68f0*/  @P2 IMAD.HI R0, R0, 0x66666667, RZ ;  /* 0x6666666700002827 */ /* 0x000fca00078e02ff */
[----:B------:R-:W-:-:S04]  /*6900*/  @P2 SHF.R.U32.HI R2, RZ, 0x1f, R0 ;  /* 0x0000001fff022819 */ /* 0x000fc80000011600 */
[----:B------:R-:W-:Y:S01]  /*6910*/  @P2 LEA.HI.SX32 R2, R0, R2, 0x1b ;  /* 0x0000000200022211 */ /* 0x000fe200078fdaff */
[----:B------:R-:W-:Y:S01]  /*6920*/  IMAD.MOV.U32 R0, RZ, RZ, R3 ;  /* 0x000000ffff007224 */ /* 0x000fe200078e0003 */
[----:B------:R-:W-:-:S03]  /*6930*/  @P0 SHF.R.U32.HI R0, RZ, c[0x0][0x340], R4 ;  /* 0x0000d000ff000a19 */ /* 0x000fc60000011604 */
[----:B------:R-:W-:Y:S01]  /*6940*/  @P2 IMAD R2, R2, 0x3c00, RZ ;  /* 0x00003c0002022824 */ /* 0x000fe200078e02ff */
[----:B------:R-:W-:-:S04]  /*6950*/  SHF.R.S32.HI R4, RZ, 0x1f, R0 ;  /* 0x0000001fff047819 */ /* 0x000fc80000011400 */
[----:B------:R-:W-:Y:S02]  /*6960*/  @P2 SHF.R.S32.HI R3, RZ, 0x1f, R2 ;  /* 0x0000001fff032819 */ /* 0x000fe40000011402 */
[----:B------:R-:W-:-:S06]  /*6970*/  @!P2 CS2R R2, SRZ ;  /* 0x000000000002a805 */ /* 0x000fcc000001ff00 */
[----:B------:R-:W-:Y:S01]  /*6980*/  IADD3 R2, P1, P0, R2, UR5, R5 ;  /* 0x0000000502027c10 */ /* 0x000fe2000f83e005 */
[C---:B------:R-:W-:Y:S02]  /*6990*/  IMAD R5, R4.reuse, c[0x0][0x328], RZ ;  /* 0x0000ca0004057a24 */ /* 0x040fe400078e02ff */
[----:B------:R-:W-:Y:S01]  /*69a0*/  IMAD R4, R4, c[0x0][0x300], RZ ;  /* 0x0000c00004047a24 */ /* 0x000fe200078e02ff */
[----:B------:R-:W-:Y:S01]  /*69b0*/  IADD3.X R3, R3, UR4, R6, P1, P0 ;  /* 0x0000000403037c10 */ /* 0x000fe20008fe0406 */
[C---:B------:R-:W-:Y:S01]  /*69c0*/  IMAD R7, R0.reuse, c[0x0][0x32c], R5 ;  /* 0x0000cb0000077a24 */ /* 0x040fe200078e0205 */
[----:B------:R-:W-:Y:S01]  /*69d0*/  SHF.R.S32.HI R6, RZ, 0x1f, R252 ;  /* 0x0000001fff067819 */ /* 0x000fe200000114fc */
[C---:B------:R-:W-:Y:S02]  /*69e0*/  IMAD R8, R0.reuse, c[0x0][0x304], R4 ;  /* 0x0000c10000087a24 */ /* 0x040fe400078e0204 */
[----:B------:R-:W-:-:S04]  /*69f0*/  IMAD.WIDE.U32 R4, R0, c[0x0][0x328], R2 ;  /* 0x0000ca0000047a25 */ /* 0x000fc800078e0002 */
[----:B------:R-:W-:Y:S01]  /*6a00*/  IMAD.WIDE.U32 R2, R0, c[0x0][0x300], R2 ;  /* 0x0000c00000027a25 */ /* 0x000fe200078e0002 */
[----:B------:R-:W-:Y:S02]  /*6a10*/  SEL R0, R6, RZ, !P2 ;  /* 0x000000ff06007207 */ /* 0x000fe40005000000 */
[----:B------:R-:W-:Y:S01]  /*6a20*/  IADD3 R5, R5, R7, RZ ;  /* 0x0000000705057210 */ /* 0x000fe20007ffe0ff */
[----:B------:R-:W-:Y:S01]  /*6a30*/  IMAD.IADD R3, R3, 0x1, R8 ;  /* 0x0000000103037824 */ /* 0x000fe200078e0208 */
[----:B------:R-:W-:Y:S01]  /*6a40*/  SEL R6, R252, RZ, !P2 ;  /* 0x000000fffc067207 */ /* 0x000fe20005000000 */
[C---:B------:R-:W-:Y:S02]  /*6a50*/  IMAD R10, R0.reuse, c[0x0][0x330], RZ ;  /* 0x0000cc00000a7a24 */ /* 0x040fe400078e02ff */
[----:B------:R-:W-:Y:S02]  /*6a60*/  IMAD R0, R0, c[0x0][0x308], RZ ;  /* 0x0000c20000007a24 */ /* 0x000fe400078e02ff */
[----:B------:R-:W-:-:S02]  /*6a70*/  IMAD R10, R6, c[0x0][0x334], R10 ;  /* 0x0000cd00060a7a24 */ /* 0x000fc400078e020a */
[----:B------:R-:W-:-:S04]  /*6a80*/  IMAD.WIDE.U32 R8, R6, c[0x0][0x330], R4 ;  /* 0x0000cc0006087a25 */ /* 0x000fc800078e0004 */
[----:B------:R-:W-:Y:S01]  /*6a90*/  IMAD R0, R6, c[0x0][0x30c], R0 ;  /* 0x0000c30006007a24 */ /* 0x000fe200078e0200 */
[----:B------:R-:W-:Y:S01]  /*6aa0*/  LEA R4, P1, R8, c[0x0][0x310], 0x2 ;  /* 0x0000c40008047a11 */ /* 0x000fe200078210ff */
[----:B------:R-:W-:Y:S01]  /*6ab0*/  IMAD.WIDE.U32 R6, R6, c[0x0][0x308], R2 ;  /* 0x0000c20006067a25 */ /* 0x000fe200078e0002 */
[----:B------:R-:W-:-:S03]  /*6ac0*/  IADD3 R3, R9, R10, RZ ;  /* 0x0000000a09037210 */ /* 0x000fc60007ffe0ff */
[----:B------:R-:W-:Y:S01]  /*6ad0*/  IMAD.IADD R0, R7, 0x1, R0 ;  /* 0x0000000107007824 */ /* 0x000fe200078e0200 */
[----:B------:R-:W-:Y:S02]  /*6ae0*/  LEA.HI.X R5, R8, c[0x0][0x314], R3, 0x2, P1 ;  /* 0x0000c50008057a11 */ /* 0x000fe400008f1403 */
[----:B------:R-:W-:-:S03]  /*6af0*/  LEA R2, P0, R6, c[0x0][0x2e8], 0x2 ;  /* 0x0000ba0006027a11 */ /* 0x000fc600078010ff */
        /* <DEDUP_REMOVED lines=122> */
.L_x_801:
        /* <DEDUP_REMOVED lines=14> */
.L_x_1408:


//--------------------- .text._ZN7cutlass13device_kernelIN5flash19enable_sm80_to_sm89INS1_16FlashAttnBwdSm80INS1_25CollectiveMainloopBwdSm80ILi2ELi1EN4cute5tupleIJNS5_1CILi64EEENS7_ILi80EEENS7_ILi192EEEEEENS_10bfloat16_tEfNS_4arch4Sm80ELb0ELb0ELb1ELb1ELb1ELb0ELb1ELb0ELi2ELi4ELi2ELi2ELb0EEENS1_24CollectiveEpilogueBwdGQAISB_fSE_Li256ELb1ELb1EEENS1_19SingleTileSchedulerILb1ELb0ELb0ELi80EEEEEEEEEvNT_6ParamsE --------------------------
	.section	.text._ZN7cutlass13device_kernelIN5flash19enable_sm80_to_sm89INS1_16FlashAttnBwdSm80INS1_25CollectiveMainloopBwdSm80ILi2ELi1EN4cute5tupleIJNS5_1CILi64EEENS7_ILi80EEENS7_ILi192EEEEEENS_10bfloat16_tEfNS_4arch4Sm80ELb0ELb0ELb1ELb1ELb1ELb0ELb1ELb0ELi2ELi4ELi2ELi2ELb0EEENS1_24CollectiveEpilogueBwdGQAISB_fSE_Li256ELb1ELb1EEENS1_19SingleTileSchedulerILb1ELb0ELb0ELi80EEEEEEEEEvNT_6ParamsE,"ax",@progbits
	.sectioninfo	@"SHI_REGISTERS=254"
	.align	128
.text._ZN7cutlass13device_kernelIN5flash19enable_sm80_to_sm89INS1_16FlashAttnBwdSm80INS1_25CollectiveMainloopBwdSm80ILi2ELi1EN4cute5tupleIJNS5_1CILi64EEENS7_ILi80EEENS7_ILi192EEEEEENS_10bfloat16_tEfNS_4arch4Sm80ELb0ELb0ELb1ELb1ELb1ELb0ELb1ELb0ELi2ELi4ELi2ELi2ELb0EEENS1_24CollectiveEpilogueBwdGQAISB_fSE_Li256ELb1ELb1EEENS1_19SingleTileSchedulerILb1ELb0ELb0ELi80EEEEEEEEEvNT_6ParamsE:
        .type           _ZN7cutlass13device_kernelIN5flash19enable_sm80_to_sm89INS1_16FlashAttnBwdSm80INS1_25CollectiveMainloopBwdSm80ILi2ELi1EN4cute5tupleIJNS5_1CILi64EEENS7_ILi80EEENS7_ILi192EEEEEENS_10bfloat16_tEfNS_4arch4Sm80ELb0ELb0ELb1ELb1ELb1ELb0ELb1ELb0ELi2ELi4ELi2ELi2ELb0EEENS1_24CollectiveEpilogueBwdGQAISB_fSE_Li256ELb1ELb1EEENS1_19SingleTileSchedulerILb1ELb0ELb0ELi80EEEEEEEEEvNT_6ParamsE,@function
        .size           _ZN7cutlass13device_kernelIN5flash19enable_sm80_to_sm89INS1_16FlashAttnBwdSm80INS1_25CollectiveMainloopBwdSm80ILi2ELi1EN4cute5tupleIJNS5_1CILi64EEENS7_ILi80EEENS7_ILi192EEEEEENS_10bfloat16_tEfNS_4arch4Sm80ELb0ELb0ELb1ELb1ELb1ELb0ELb1ELb0ELi2ELi4ELi2ELi2ELb0EEENS1_24CollectiveEpilogueBwdGQAISB_fSE_Li256ELb1ELb1EEENS1_19SingleTileSchedulerILb1ELb0ELb0ELi80EEEEEEEEEvNT_6ParamsE,(.L_x_1409 - _ZN7cutlass13device_kernelIN5flash19enable_sm80_to_sm89INS1_16FlashAttnBwdSm80INS1_25CollectiveMainloopBwdSm80ILi2ELi1EN4cute5tupleIJNS5_1CILi64EEENS7_ILi80EEENS7_ILi192EEEEEENS_10bfloat16_tEfNS_4arch4Sm80ELb0ELb0ELb1ELb1ELb1ELb0ELb1ELb0ELi2ELi4ELi2ELi2ELb0EEENS1_24CollectiveEpilogueBwdGQAISB_fSE_Li256ELb1ELb1EEENS1_19SingleTileSchedulerILb1ELb0ELb0ELi80EEEEEEEEEvNT_6ParamsE)
        .other          _ZN7cutlass13device_kernelIN5flash19enable_sm80_to_sm89INS1_16FlashAttnBwdSm80INS1_25CollectiveMainloopBwdSm80ILi2ELi1EN4cute5tupleIJNS5_1CILi64EEENS7_ILi80EEENS7_ILi192EEEEEENS_10bfloat16_tEfNS_4arch4Sm80ELb0ELb0ELb1ELb1ELb1ELb0ELb1ELb0ELi2ELi4ELi2ELi2ELb0EEENS1_24CollectiveEpilogueBwdGQAISB_fSE_Li256ELb1ELb1EEENS1_19SingleTileSchedulerILb1ELb0ELb0ELi80EEEEEEEEEvNT_6ParamsE,@"STO_CUDA_ENTRY STV_DEFAULT"
_ZN7cutlass13device_kernelIN5flash19enable_sm80_to_sm89INS1_16FlashAttnBwdSm80INS1_25CollectiveMainloopBwdSm80ILi2ELi1EN4cute5tupleIJNS5_1CILi64EEENS7_ILi80EEENS7_ILi192EEEEEENS_10bfloat16_tEfNS_4arch4Sm80ELb0ELb0ELb1ELb1ELb1ELb0ELb1ELb0ELi2ELi4ELi2ELi2ELb0EEENS1_24CollectiveEpilogueBwdGQAISB_fSE_Li256ELb1ELb1EEENS1_19SingleTileSchedulerILb1ELb0ELb0ELi80EEEEEEEEEvNT_6ParamsE:
        /* <DEDUP_REMOVED lines=17> */
.L_x_803:
        /* <DEDUP_REMOVED lines=8> */
.L_x_805:
[----:B------:R-:W-:Y:S02]  /*0190*/  MOV R4, c[0x0][0x3ac] ;  /* 0x0000eb0000047a02 */ /* 0x000fe40000000f00 */
.L_x_804:
[----:B------:R-:W-:-:S05]  /*01a0*/  IMAD R3, R2, 0x50, RZ ;  /* 0x0000005002037824 */ /* 0x000fca00078e02ff */
[----:B-----5:R-:W-:-:S04]  /*01b0*/  ISETP.GE.AND P0, PT, R3, R4, PT ;  /* 0x000000040300720c */ /* 0x020fc80003f06270 */
[----:B------:R-:W-:Y:S01]  /*01c0*/  SEL R239, R239, 0xffffffff, !P0 ;  /* 0xffffffffefef7807 */ /* 0x000fe20004000000 */
[----:B------:R-:W-:Y:S05]  /*01d0*/  BRA `(.L_x_806) ;  /* 0x0000011000007947 */ /* 0x000fea0003800000 */
.L_x_802:
[----:B---34-:R-:W-:-:S04]  /*01e0*/  ISETP.NE.U32.AND P0, PT, RZ, c[0x0][0x3c8], PT ;  /* 0x0000f200ff007a0c */ /* 0x018fc80003f05070 */
[----:B------:R-:W-:-:S13]  /*01f0*/  ISETP.NE.AND.EX P0, PT, RZ, c[0x0][0x3cc], PT, P0 ;  /* 0x0000f300ff007a0c */ /* 0x000fda0003f05300 */
[----:B------:R-:W-:Y:S05]  /*0200*/  @!P0 BRA `(.L_x_807) ;  /* 0x0000002000008947 */ /* 0x000fea0003800000 */
[----:B------:R1:W5:Y:S01]  /*0210*/  LDG.E R4, [R4.64] ;  /* 0x0000000e04047981 */ /* 0x000362000c1e1900 */
[----:B------:R-:W-:Y:S05]  /*0220*/  BRA `(.L_x_808) ;  /* 0x0000009000007947 */ /* 0x000fea0003800000 */
.L_x_807:
        /* <DEDUP_REMOVED lines=8> */
.L_x_809:
[----:B------:R-:W-:Y:S02]  /*02b0*/  MOV R4, c[0x0][0x3ac] ;  /* 0x0000eb0000047a02 */ /* 0x000fe40000000f00 */
.L_x_808:
[----:B------:R-:W-:-:S05]  /*02c0*/  IMAD R3, R2, 0x50, RZ ;  /* 0x0000005002037824 */ /* 0x000fca00078e02ff */
[----:B-----5:R-:W-:-:S04]  /*02d0*/  ISETP.GE.AND P0, PT, R3, R4, PT ;  /* 0x000000040300720c */ /* 0x020fc80003f06270 */
[----:B------:R-:W-:-:S04]  /*02e0*/  SEL R239, R239, 0xffffffff, !P0 ;  /* 0xffffffffefef7807 */ /* 0x000fc80004000000 */
.L_x_806:
        /* <DEDUP_REMOVED lines=10> */
[CC--:B------:R-:W-:Y:S02]  /*0390*/  @P0 IMAD.WIDE R6, R239.reuse, R12.reuse, c[0x0][0x2d8] ;  /* 0x0000b600ef060625 */ /* 0x0c0fe400078e020c */
[----:B------:R-:W3:Y:S02]  /*03a0*/  @P4 LDG.E R11, [R16.64] ;  /* 0x0000000e100b4981 */ /* 0x000ee4000c1e1900 */
[C---:B------:R-:W-:Y:S02]  /*03b0*/  IMAD.WIDE R14, R239.reuse, R12, c[0x0][0x2d0] ;  /* 0x0000b400ef0e7625 */ /* 0x040fe400078e020c */
[----:B------:R4:W5:Y:S04]  /*03c0*/  @P0 LDG.E R10, [R6.64] ;  /* 0x0000000e060a0981 */ /* 0x000968000c1e1900 */
[----:B-1----:R-:W3:Y:S01]  /*03d0*/  @P3 LDG.E R5, [R14.64] ;  /* 0x0000000e0e053981 */ /* 0x002ee2000c1e1900 */
[----:B------:R-:W-:Y:S01]  /*03e0*/  ULDC UR12, c[0x0][0x168] ;  /* 0x00005a00000c7ab9 */ /* 0x000fe20000000800 */
[----:B------:R-:W-:Y:S01]  /*03f0*/  CS2R R8, SRZ ;  /* 0x0000000000087805 */ /* 0x000fe2000001ff00 */
[----:B----4-:R-:W-:Y:S01]  /*0400*/  CS2R R6, SRZ ;  /* 0x0000000000067805 */ /* 0x010fe2000001ff00 */
[----:B--2---:R-:W-:-:S05]  /*0410*/  @P4 IMAD R4, R239, 0x40, R4 ;  /* 0x00000040ef044824 */ /* 0x004fca00078e0204 */
[----:B------:R-:W-:-:S04]  /*0420*/  @P4 SHF.R.S32.HI R3, RZ, 0x1f, R4 ;  /* 0x0000001fff034819 */ /* 0x000fc80000011404 */
[----:B------:R-:W-:Y:S01]  /*0430*/  @P4 LEA.HI R3, R3, R4, RZ, 0x6 ;  /* 0x0000000403034211 */ /* 0x000fe200078f30ff */
[----:B-----5:R1:W2:Y:S01]  /*0440*/  @P0 R2UR UR12, R10 ;  /* 0x000000000a0c03c2 */ /* 0x0202a200000e0000 */
[----:B------:R-:W-:Y:S01]  /*0450*/  IMAD.MOV.U32 R4, RZ, RZ, RZ ;  /* 0x000000ffff047224 */ /* 0x000fe200078e00ff */
[--C-:B---3--:R-:W-:Y:S01]  /*0460*/  @P4 SHF.R.S32.HI R7, RZ, 0x1f, R11.reuse ;  /* 0x0000001fff074819 */ /* 0x108fe2000001140b */
[----:B------:R-:W-:Y:S01]  /*0470*/  @P4 IMAD.MOV.U32 R6, RZ, RZ, R11 ;  /* 0x000000ffff064224 */ /* 0x000fe200078e000b */
[----:B------:R-:W-:Y:S01]  /*0480*/  @P4 LOP3.LUT R4, R3, 0xffffffc0, RZ, 0xc0, !PT ;  /* 0xffffffc003044812 */ /* 0x000fe200078ec0ff */
[----:B------:R-:W-:Y:S01]  /*0490*/  IMAD.MOV.U32 R3, RZ, RZ, c[0x0][0x198] ;  /* 0x00006600ff037624 */ /* 0x000fe200078e00ff */
[--C-:B------:R-:W-:Y:S01]  /*04a0*/  @P3 SHF.R.S32.HI R9, RZ, 0x1f, R5.reuse ;  /* 0x0000001fff093819 */ /* 0x100fe20000011405 */
[----:B------:R-:W-:Y:S01]  /*04b0*/  @P3 IMAD.MOV.U32 R8, RZ, RZ, R5 ;  /* 0x000000ffff083224 */ /* 0x000fe200078e0005 */
[----:B-12---:R-:W-:Y:S05]  /*04c0*/  @P0 BRA `(.L_x_810) ;  /* 0x0000006000000947 */ /* 0x006fea0003800000 */
[----:B------:R-:W-:Y:S05]  /*04d0*/  @!P4 BRA `(.L_x_810) ;  /* 0x000000500000c947 */ /* 0x000fea0003800000 */
[----:B------:R-:W2:Y:S04]  /*04e0*/  LDG.E R10, [R16.64] ;  /* 0x0000000e100a7981 */ /* 0x000ea8000c1e1900 */
[----:B------:R-:W3:Y:S01]  /*04f0*/  LDG.E R5, [R16.64+0x4] ;  /* 0x0000040e10057981 */ /* 0x000ee2000c1e1900 */
[----:B--2---:R-:W1:Y:S08]  /*0500*/  R2UR UR12, R10 ;  /* 0x000000000a0c73c2 */ /* 0x004e7000000e0000 */
[----:B---3--:R-:W1:Y:S02]  /*0510*/  R2UR UR4, R5 ;  /* 0x00000000050473c2 */ /* 0x008e6400000e0000 */
[----:B-1----:R-:W-:-:S06]  /*0520*/  UIADD3 UR12, -UR12, UR4, URZ ;  /* 0x000000040c0c7290 */ /* 0x002fcc000fffe13f */
.L_x_810:
[----:B------:R-:W-:-:S04]  /*0530*/  ISETP.NE.U32.AND P0, PT, RZ, c[0x0][0x2e0], PT ;  /* 0x0000b800ff007a0c */ /* 0x000fc80003f05070 */
[----:B------:R-:W-:-:S13]  /*0540*/  ISETP.NE.AND.EX P0, PT, RZ, c[0x0][0x2e4], PT, P0 ;  /* 0x0000b900ff007a0c */ /* 0x000fda0003f05300 */
[----:B------:R-:W-:Y:S05]  /*0550*/  @!P0 BRA `(.L_x_811) ;  /* 0x0000003000008947 */ /* 0x000fea0003800000 */
[----:B------:R-:W-:-:S05]  /*0560*/  IMAD.WIDE R12, R239, R12, c[0x0][0x2e0] ;  /* 0x0000b800ef0c7625 */ /* 0x000fca00078e020c */
[----:B------:R1:W5:Y:S01]  /*0570*/  LDG.E R3, [R12.64] ;  /* 0x0000000e0c037981 */ /* 0x000362000c1e1900 */
[----:B------:R-:W-:Y:S05]  /*0580*/  BRA `(.L_x_812) ;  /* 0x0000004000007947 */ /* 0x000fea0003800000 */
.L_x_811:
[----:B------:R-:W-:Y:S05]  /*0590*/  @!P3 BRA `(.L_x_812) ;  /* 0x000000300000b947 */ /* 0x000fea0003800000 */
[----:B------:R-:W2:Y:S04]  /*05a0*/  LDG.E R3, [R14.64] ;  /* 0x0000000e0e037981 */ /* 0x000ea8000c1e1900 */
[----:B------:R-:W2:Y:S02]  /*05b0*/  LDG.E R10, [R14.64+0x4] ;  /* 0x0000040e0e0a7981 */ /* 0x000ea4000c1e1900 */
[----:B--2---:R-:W-:Y:S02]  /*05c0*/  IADD3 R3, -R3, R10, RZ ;  /* 0x0000000a03037210 */ /* 0x004fe40007ffe1ff */
.L_x_812:
        /* <DEDUP_REMOVED lines=67> */
[----:B-1----:R-:W-:Y:S01]  /*0a00*/  SHF.R.S32.HI R12, RZ, 0x1f, R4 ;  /* 0x0000001fff0c7819 */ /* 0x002fe20000011404 */
[----:B------:R-:W-:Y:S01]  /*0a10*/  IMAD.SHL.U32 R13, R232, 0x4, RZ ;  /* 0x00000004e80d7824 */ /* 0x000fe200078e00ff */
[----:B------:R-:W-:Y:S01]  /*0a20*/  ISETP.NE.AND P2, PT, R5, 0x1, PT ;  /* 0x000000010500780c */ /* 0x000fe20003f45270 */
[----:B------:R-:W-:Y:S01]  /*0a30*/  IMAD.MOV.U32 R17, RZ, RZ, R0 ;  /* 0x000000ffff117224 */ /* 0x000fe200078e0000 */
[----:B------:R-:W-:Y:S01]  /*0a40*/  SHF.R.S32.HI R5, RZ, 0x1f, R232 ;  /* 0x0000001fff057819 */ /* 0x000fe200000114e8 */
[----:B------:R-:W-:Y:S01]  /*0a50*/  ULDC.64 UR4, c[0x0][0x1d8] ;  /* 0x0000760000047ab9 */ /* 0x000fe20000000a00 */
[C---:B------:R-:W-:Y:S01]  /*0a60*/  IADD3 R26, P0, R14.reuse, R232, RZ ;  /* 0x000000e80e1a7210 */ /* 0x040fe20007f1e0ff */
[----:B------:R-:W-:Y:S01]  /*0a70*/  USHF.L.U32 UR7, UR4, 0x5, URZ ;  /* 0x0000000504077899 */ /* 0x000fe2000800063f */
[----:B------:R-:W-:Y:S01]  /*0a80*/  IADD3 R36, P1, R13, R4, RZ ;  /* 0x000000040d247210 */ /* 0x000fe20007f3e0ff */
[----:B------:R-:W-:Y:S01]  /*0a90*/  UMOV UR6, 0x5 ;  /* 0x0000000500067882 */ /* 0x000fe20000000000 */
[----:B------:R-:W-:Y:S01]  /*0aa0*/  LEA.HI R10, R5, R232, RZ, 0x3 ;  /* 0x000000e8050a7211 */ /* 0x000fe200078f18ff */
[----:B------:R-:W-:Y:S01]  /*0ab0*/  USHF.L.U64.HI UR5, UR4, UR6, UR5 ;  /* 0x0000000604057299 */ /* 0x000fe20008010205 */
[----:B------:R-:W-:Y:S01]  /*0ac0*/  LEA.HI.X.SX32 R27, R14, R11, 0x1, P0 ;  /* 0x0000000b0e1b7211 */ /* 0x000fe200000f0eff */
[----:B------:R-:W-:Y:S01]  /*0ad0*/  ULDC.64 UR8, c[0x0][0x178] ;  /* 0x00005e0000087ab9 */ /* 0x000fe20000000a00 */
[----:B------:R-:W-:Y:S01]  /*0ae0*/  LEA.HI.X.SX32 R37, R13, R12, 0x1, P1 ;  /* 0x0000000c0d257211 */ /* 0x000fe200008f0eff */
[----:B------:R-:W-:Y:S01]  /*0af0*/  @P2 IMAD.HI.U32 R12, R0, c[0x0][0x24c], RZ ;  /* 0x00009300000c2a27 */ /* 0x000fe200078e00ff */
[----:B------:R-:W-:Y:S01]  /*0b00*/  SHF.R.S32.HI R11, RZ, 0x1f, R0 ;  /* 0x0000001fff0b7819 */ /* 0x000fe20000011400 */
[----:B------:R-:W-:Y:S01]  /*0b10*/  USHF.L.U32 UR11, UR8, 0x5, URZ ;  /* 0x00000005080b7899 */ /* 0x000fe2000800063f */
[----:B------:R-:W-:Y:S01]  /*0b20*/  LOP3.LUT R21, R10, 0xfffffff8, RZ, 0xc0, !PT ;  /* 0xfffffff80a157812 */ /* 0x000fe200078ec0ff */
[----:B------:R-:W-:Y:S01]  /*0b30*/  IMAD.WIDE.U32 R28, R0, c[0x0][0x270], R36 ;  /* 0x00009c00001c7a25 */ /* 0x000fe200078e0024 */
[----:B------:R-:W-:Y:S01]  /*0b40*/  SHF.R.S32.HI R238, RZ, 0x3, R10 ;  /* 0x00000003ffee7819 */ /* 0x000fe2000001140a */
[----:B------:R-:W-:Y:S01]  /*0b50*/  USHF.L.U32 UR10, UR11, 0x1, URZ ;  /* 0x000000010b0a7899 */ /* 0x000fe2000800063f */
[----:B------:R-:W-:Y:S01]  /*0b60*/  @P2 SHF.R.U32.HI R17, RZ, c[0x0][0x250], R12 ;  /* 0x00009400ff112a19 */ /* 0x000fe2000001160c */
[----:B------:R-:W-:Y:S01]  /*0b70*/  IMAD R15, R11, c[0x0][0x270], RZ ;  /* 0x00009c000b0f7a24 */ /* 0x000fe200078e02ff */
[----:B------:R-:W-:Y:S01]  /*0b80*/  SHF.R.S32.HI R19, RZ, 0x1f, R238 ;  /* 0x0000001fff137819 */ /* 0x000fe200000114ee */
[----:B------:R-:W-:Y:S01]  /*0b90*/  IMAD.IADD R4, R232, 0x1, -R21 ;  /* 0x00000001e8047824 */ /* 0x000fe200078e0a15 */
[----:B------:R-:W-:Y:S01]  /*0ba0*/  IADD3 R13, P0, R238, R6, RZ ;  /* 0x00000006ee0d7210 */ /* 0x000fe20007f1e0ff */
[----:B------:R-:W-:Y:S01]  /*0bb0*/  IMAD R34, R0, c[0x0][0x274], R15 ;  /* 0x00009d0000227a24 */ /* 0x000fe200078e020f */
[----:B------:R-:W-:Y:S01]  /*0bc0*/  SHF.R.S32.HI R15, RZ, 0x1f, R17 ;  /* 0x0000001fff0f7819 */ /* 0x000fe20000011411 */
[----:B------:R-:W-:Y:S01]  /*0bd0*/  IMAD.SHL.U32 R22, R4, 0x8, RZ ;  /* 0x0000000804167824 */ /* 0x000fe200078e00ff */
[----:B------:R-:W-:Y:S01]  /*0be0*/  SEL R30, R239, RZ, !P3 ;  /* 0x000000ffef1e7207 */ /* 0x000fe20005800000 */
[----:B------:R-:W-:Y:S01]  /*0bf0*/  IMAD.X R12, R19, 0x1, R7, P0 ;  /* 0x00000001130c7824 */ /* 0x000fe200000e0607 */
[----:B------:R-:W-:Y:S01]  /*0c00*/  IADD3 R20, P0, R238, R8, RZ ;  /* 0x00000008ee147210 */ /* 0x000fe20007f1e0ff */
[----:B------:R-:W-:Y:S01]  /*0c10*/  IMAD R24, R15, c[0x0][0x1e0], RZ ;  /* 0x000078000f187a24 */ /* 0x000fe200078e02ff */
[----:B------:R-:W-:Y:S01]  /*0c20*/  SHF.R.S32.HI R23, RZ, 0x1f, R22 ;  /* 0x0000001fff177819 */ /* 0x000fe20000011416 */
[----:B------:R-:W-:Y:S01]  /*0c30*/  IMAD.WIDE.U32 R36, R0, c[0x0][0x288], R36 ;  /* 0x0000a20000247a25 */ /* 0x000fe200078e0024 */
[----:B------:R-:W-:Y:S01]  /*0c40*/  SHF.R.S32.HI R7, RZ, 0x1f, R239 ;  /* 0x0000001fff077819 */ /* 0x000fe200000114ef */
[----:B------:R-:W-:Y:S01]  /*0c50*/  CS2R R170, SRZ ;  /* 0x0000000000aa7805 */ /* 0x000fe2000001ff00 */
[----:B------:R-:W-:Y:S01]  /*0c60*/  SEL R240, R239, RZ, !P4 ;  /* 0x000000ffeff07207 */ /* 0x000fe20006000000 */
[----:B------:R-:W-:Y:S01]  /*0c70*/  IMAD.X R21, R19, 0x1, R9, P0 ;  /* 0x0000000113157824 */ /* 0x000fe200000e0609 */
[----:B------:R-:W-:Y:S01]  /*0c80*/  SEL R6, R7, RZ, !P3 ;  /* 0x000000ff07067207 */ /* 0x000fe20005800000 */
[----:B------:R-:W-:Y:S01]  /*0c90*/  IMAD R24, R17, c[0x0][0x1e4], R24 ;  /* 0x0000790011187a24 */ /* 0x000fe200078e0218 */
[----:B------:R-:W-:Y:S01]  /*0ca0*/  SEL R7, R7, RZ, !P4 ;  /* 0x000000ff07077207 */ /* 0x000fe20006000000 */
[----:B------:R-:W-:Y:S01]  /*0cb0*/  IMAD.WIDE.U32 R18, R17, c[0x0][0x1e0], R22 ;  /* 0x0000780011127a25 */ /* 0x000fe200078e0016 */
[----:B------:R-:W-:Y:S01]  /*0cc0*/  ISETP.GE.AND P4, PT, R22, c[0x0][0x1cc], PT ;  /* 0x0000730016007a0c */ /* 0x000fe20003f86270 */
[----:B------:R-:W-:Y:S01]  /*0cd0*/  CS2R R168, SRZ ;  /* 0x0000000000a87805 */ /* 0x000fe2000001ff00 */
[----:B------:R-:W-:Y:S01]  /*0ce0*/  LEA.HI R227, R5, R232, RZ, 0x7 ;  /* 0x000000e805e37211 */ /* 0x000fe200078f38ff */
[----:B------:R-:W-:Y:S01]  /*0cf0*/  IMAD.IADD R25, R19, 0x1, R24 ;  /* 0x0000000113197824 */ /* 0x000fe200078e0218 */
[----:B------:R-:W-:Y:S01]  /*0d00*/  CS2R R166, SRZ ;  /* 0x0000000000a67805 */ /* 0x000fe2000001ff00 */
[----:B------:R-:W-:Y:S01]  /*0d10*/  IMAD.SHL.U32 R19, R238, 0x40, RZ ;  /* 0x00000040ee137824 */ /* 0x000fe200078e00ff */
[----:B------:R-:W-:Y:S01]  /*0d20*/  SHF.R.S32.HI R227, RZ, 0x7, R227 ;  /* 0x00000007ffe37819 */ /* 0x000fe200000114e3 */
[----:B------:R-:W-:Y:S01]  /*0d30*/  IMAD R9, R11, c[0x0][0x288], RZ ;  /* 0x0000a2000b097a24 */ /* 0x000fe200078e02ff */
[----:B------:R-:W-:Y:S01]  /*0d40*/  CS2R R164, SRZ ;  /* 0x0000000000a47805 */ /* 0x000fe2000001ff00 */
[----:B------:R-:W-:Y:S01]  /*0d50*/  IMAD.MOV.U32 R24, RZ, RZ, R18 ;  /* 0x000000ffff187224 */ /* 0x000fe200078e0012 */
[----:B------:R-:W-:Y:S01]  /*0d60*/  LOP3.LUT R19, R19, 0x1c0, RZ, 0xc0, !PT ;  /* 0x000001c013137812 */ /* 0x000fe200078ec0ff */
[----:B------:R-:W-:Y:S01]  /*0d70*/  IMAD R32, R0, c[0x0][0x28c], R9 ;  /* 0x0000a30000207a24 */ /* 0x000fe200078e0209 */
[----:B------:R-:W-:Y:S01]  /*0d80*/  LEA.HI R230, R227, R227, RZ, 0x1 ;  /* 0x000000e3e3e67211 */ /* 0x000fe200078f08ff */
[----:B------:R-:W-:Y:S01]  /*0d90*/  IMAD R9, R6, c[0x0][0x1e8], RZ ;  /* 0x00007a0006097a24 */ /* 0x000fe200078e02ff */
[----:B------:R-:W-:Y:S01]  /*0da0*/  LOP3.LUT R8, R19, 0x38, R22, 0xf8, !PT ;  /* 0x0000003813087812 */ /* 0x000fe200078ef816 */
[----:B------:R-:W-:Y:S01]  /*0db0*/  IMAD.IADD R35, R29, 0x1, R34 ;  /* 0x000000011d237824 */ /* 0x000fe200078e0222 */
[----:B------:R-:W-:Y:S01]  /*0dc0*/  SHF.R.U32.HI R19, RZ, 0x3, R19 ;  /* 0x00000003ff137819 */ /* 0x000fe20000011613 */
[----:B------:R-:W-:Y:S01]  /*0dd0*/  IMAD.MOV.U32 R34, RZ, RZ, R28 ;  /* 0x000000ffff227224 */ /* 0x000fe200078e001c */
[----:B------:R-:W-:Y:S01]  /*0de0*/  LOP3.LUT R230, R230, 0xfffffffe, RZ, 0xc0, !PT ;  /* 0xfffffffee6e67812 */ /* 0x000fe200078ec0ff */
[----:B------:R-:W-:Y:S01]  /*0df0*/  IMAD R28, R30, c[0x0][0x1ec], R9 ;  /* 0x00007b001e1c7a24 */ /* 0x000fe200078e0209 */
[----:B------:R-:W-:Y:S01]  /*0e00*/  LOP3.LUT R19, R8, R19, RZ, 0x3c, !PT ;  /* 0x0000001308137212 */ /* 0x000fe200078e3cff */
[----:B------:R-:W-:Y:S01]  /*0e10*/  IMAD.WIDE.U32 R24, R30, c[0x0][0x1e8], R24 ;  /* 0x00007a001e187a25 */ /* 0x000fe200078e0018 */
[----:B------:R-:W-:Y:S01]  /*0e20*/  CS2R R162, SRZ ;  /* 0x0000000000a27805 */ /* 0x000fe2000001ff00 */
[----:B------:R-:W-:Y:S01]  /*0e30*/  CS2R R160, SRZ ;  /* 0x0000000000a07805 */ /* 0x000fe2000001ff00 */
[----:B------:R-:W-:Y:S01]  /*0e40*/  CS2R R158, SRZ ;  /* 0x00000000009e7805 */ /* 0x000fe2000001ff00 */
[----:B------:R-:W-:Y:S01]  /*0e50*/  IMAD.IADD R33, R37, 0x1, R32 ;  /* 0x0000000125217824 */ /* 0x000fe200078e0220 */
[----:B------:R-:W-:Y:S01]  /*0e60*/  CS2R R156, SRZ ;  /* 0x00000000009c7805 */ /* 0x000fe2000001ff00 */
[----:B------:R-:W-:Y:S01]  /*0e70*/  IMAD.MOV.U32 R32, RZ, RZ, R36 ;  /* 0x000000ffff207224 */ /* 0x000fe200078e0024 */
[----:B------:R-:W-:Y:S01]  /*0e80*/  CS2R R154, SRZ ;  /* 0x00000000009a7805 */ /* 0x000fe2000001ff00 */
[----:B------:R-:W-:Y:S01]  /*0e90*/  IMAD R9, R7, c[0x0][0x290], RZ ;  /* 0x0000a40007097a24 */ /* 0x000fe200078e02ff */
[----:B------:R-:W-:Y:S01]  /*0ea0*/  CS2R R152, SRZ ;  /* 0x0000000000987805 */ /* 0x000fe2000001ff00 */
[----:B------:R-:W-:Y:S01]  /*0eb0*/  IMAD.WIDE R20, R2, 0x50, R20 ;  /* 0x0000005002147825 */ /* 0x000fe200078e0214 */
[----:B------:R-:W-:Y:S01]  /*0ec0*/  CS2R R150, SRZ ;  /* 0x0000000000967805 */ /* 0x000fe2000001ff00 */
[----:B------:R-:W-:Y:S01]  /*0ed0*/  CS2R R148, SRZ ;  /* 0x0000000000947805 */ /* 0x000fe2000001ff00 */
[----:B------:R-:W-:Y:S01]  /*0ee0*/  CS2R R146, SRZ ;  /* 0x0000000000927805 */ /* 0x000fe2000001ff00 */
[----:B------:R-:W-:Y:S01]  /*0ef0*/  IMAD.IADD R29, R25, 0x1, R28 ;  /* 0x00000001191d7824 */ /* 0x000fe200078e021c */
[----:B------:R-:W-:Y:S01]  /*0f00*/  CS2R R144, SRZ ;  /* 0x0000000000907805 */ /* 0x000fe2000001ff00 */
[----:B------:R-:W-:Y:S01]  /*0f10*/  IMAD R25, R7, c[0x0][0x278], RZ ;  /* 0x00009e0007197a24 */ /* 0x000fe200078e02ff */
        /* <DEDUP_REMOVED lines=9> */
[----:B------:R-:W-:Y:S01]  /*0fb0*/  IMAD.MOV.U32 R28, RZ, RZ, R24 ;  /* 0x000000ffff1c7224 */ /* 0x000fe200078e0018 */
[----:B------:R-:W-:Y:S01]  /*0fc0*/  LEA R242, P0, R32, c[0x0][0x280], 0x2 ;  /* 0x0000a00020f27a11 */ /* 0x000fe200078010ff */
[----:B------:R-:W-:Y:S01]  /*0fd0*/  IMAD R9, R21, c[0x0][0x1d8], RZ ;  /* 0x0000760015097a24 */ /* 0x000fe200078e02ff */
[----:B------:R-:W-:Y:S01]  /*0fe0*/  CS2R R130, SRZ ;  /* 0x0000000000827805 */ /* 0x000fe2000001ff00 */
[C---:B------:R-:W-:Y:S01]  /*0ff0*/  IMAD R14, R240.reuse, c[0x0][0x27c], R25 ;  /* 0x00009f00f00e7a24 */ /* 0x040fe200078e0219 */
[----:B------:R-:W-:Y:S01]  /*1000*/  CS2R R128, SRZ ;  /* 0x0000000000807805 */ /* 0x000fe2000001ff00 */
[C---:B------:R-:W-:Y:S01]  /*1010*/  IMAD R8, R17.reuse, c[0x0][0x1b4], R8 ;  /* 0x00006d0011087a24 */ /* 0x040fe200078e0208 */
[----:B------:R-:W-:Y:S01]  /*1020*/  CS2R R126, SRZ ;  /* 0x00000000007e7805 */ /* 0x000fe2000001ff00 */
[----:B------:R-:W-:Y:S01]  /*1030*/  IMAD.WIDE.U32 R34, R240, c[0x0][0x278], R34 ;  /* 0x00009e00f0227a25 */ /* 0x000fe200078e0022 */
[----:B------:R-:W-:Y:S01]  /*1040*/  CS2R R124, SRZ ;  /* 0x00000000007c7805 */ /* 0x000fe2000001ff00 */
[----:B------:R-:W-:Y:S01]  /*1050*/  CS2R R122, SRZ ;  /* 0x00000000007a7805 */ /* 0x000fe2000001ff00 */
[----:B------:R-:W-:Y:S01]  /*1060*/  CS2R R120, SRZ ;  /* 0x0000000000787805 */ /* 0x000fe2000001ff00 */
[----:B------:R-:W-:Y:S01]  /*1070*/  IMAD.WIDE.U32 R16, R17, c[0x0][0x1b0], R22 ;  /* 0x00006c0011107a25 */ /* 0x000fe200078e0016 */
[----:B------:R-:W-:Y:S01]  /*1080*/  LEA R244, P1, R34, c[0x0][0x258], 0x2 ;  /* 0x0000960022f47a11 */ /* 0x000fe200078210ff */
[----:B------:R-:W-:Y:S01]  /*1090*/  CS2R R118, SRZ ;  /* 0x0000000000767805 */ /* 0x000fe2000001ff00 */
[----:B------:R-:W-:Y:S01]  /*10a0*/  CS2R R116, SRZ ;  /* 0x0000000000747805 */ /* 0x000fe2000001ff00 */
[----:B------:R-:W-:Y:S01]  /*10b0*/  IMAD.IADD R15, R33, 0x1, R15 ;  /* 0x00000001210f7824 */ /* 0x000fe200078e020f */
[----:B------:R-:W-:Y:S01]  /*10c0*/  CS2R R114, SRZ ;  /* 0x0000000000727805 */ /* 0x000fe2000001ff00 */
[C---:B------:R-:W-:Y:S01]  /*10d0*/  IMAD R9, R20.reuse, c[0x0][0x1dc], R9 ;  /* 0x0000770014097a24 */ /* 0x040fe200078e0209 */
[----:B------:R-:W-:Y:S01]  /*10e0*/  CS2R R112, SRZ ;  /* 0x0000000000707805 */ /* 0x000fe2000001ff00 */
[----:B------:R-:W-:Y:S01]  /*10f0*/  IMAD.WIDE.U32 R28, R20, c[0x0][0x1d8], R28 ;  /* 0x00007600141c7a25 */ /* 0x000fe200078e001c */
[----:B------:R-:W-:Y:S01]  /*1100*/  LEA.HI.X R243, R32, c[0x0][0x284], R15, 0x2, P0 ;  /* 0x0000a10020f37a11 */ /* 0x000fe200000f140f */
[----:B------:R-:W-:Y:S01]  /*1110*/  CS2R R82, SRZ ;  /* 0x0000000000527805 */ /* 0x000fe2000001ff00 */
[----:B------:R-:W-:Y:S01]  /*1120*/  CS2R R80, SRZ ;  /* 0x0000000000507805 */ /* 0x000fe2000001ff00 */
[----:B------:R-:W-:Y:S01]  /*1130*/  IMAD.IADD R14, R35, 0x1, R14 ;  /* 0x00000001230e7824 */ /* 0x000fe200078e020e */
[----:B------:R-:W-:Y:S01]  /*1140*/  LEA R32, P0, R28, c[0x0][0x1c0], 0x1 ;  /* 0x000070001c207a11 */ /* 0x000fe200078008ff */
[----:B------:R-:W-:Y:S01]  /*1150*/  IMAD.IADD R35, R17, 0x1, R8 ;  /* 0x0000000111237824 */ /* 0x000fe200078e0208 */
[----:B------:R-:W-:Y:S01]  /*1160*/  CS2R R78, SRZ ;  /* 0x00000000004e7805 */ /* 0x000fe2000001ff00 */
[----:B------:R-:W-:Y:S01]  /*1170*/  IMAD.IADD R8, R29, 0x1, R9 ;  /* 0x000000011d087824 */ /* 0x000fe200078e0209 */
[----:B------:R-:W-:Y:S01]  /*1180*/  LEA.HI.X R245, R34, c[0x0][0x25c], R14, 0x2, P1 ;  /* 0x0000970022f57a11 */ /* 0x000fe200008f140e */
[----:B------:R-:W-:Y:S01]  /*1190*/  IMAD.MOV.U32 R9, RZ, RZ, c[0x0][0x1d8] ;  /* 0x00007600ff097624 */ /* 0x000fe200078e00ff */
[----:B------:R-:W-:Y:S01]  /*11a0*/  CS2R R76, SRZ ;  /* 0x00000000004c7805 */ /* 0x000fe2000001ff00 */
[----:B------:R-:W-:Y:S01]  /*11b0*/  IMAD R17, R6, c[0x0][0x1b8], RZ ;  /* 0x00006e0006117a24 */ /* 0x000fe200078e02ff */
[----:B------:R-:W-:Y:S01]  /*11c0*/  LEA.HI.X R33, R28, c[0x0][0x1c4], R8, 0x1, P0 ;  /* 0x000071001c217a11 */ /* 0x000fe200000f0c08 */
[----:B------:R-:W-:Y:S01]  /*11d0*/  IMAD.MOV.U32 R6, RZ, RZ, c[0x0][0x1dc] ;  /* 0x00007700ff067624 */ /* 0x000fe200078e00ff */
[----:B------:R-:W-:Y:S01]  /*11e0*/  LEA R28, P0, R9, R32, 0x6 ;  /* 0x00000020091c7211 */ /* 0x000fe200078030ff */
[----:B------:R-:W-:Y:S01]  /*11f0*/  IMAD R24, R12, c[0x0][0x178], RZ ;  /* 0x00005e000c187a24 */ /* 0x000fe200078e02ff */
[----:B------:R-:W-:Y:S01]  /*1200*/  IADD3 R8, R22, 0x80, RZ ;  /* 0x0000008016087810 */ /* 0x000fe20007ffe0ff */
[----:B------:R-:W-:Y:S01]  /*1210*/  IMAD.WIDE.U32 R36, R13, c[0x0][0x178], R22 ;  /* 0x00005e000d247a25 */ /* 0x000fe200078e0016 */
[----:B------:R-:W-:Y:S01]  /*1220*/  LEA.HI.X R29, R9, R33, R6, 0x6, P0 ;  /* 0x00000021091d7211 */ /* 0x000fe200000f3406 */
[----:B------:R-:W-:Y:S01]  /*1230*/  CS2R R74, SRZ ;  /* 0x00000000004a7805 */ /* 0x000fe2000001ff00 */
[----:B------:R-:W-:Y:S01]  /*1240*/  LEA.HI R6, R5, R232, RZ, 0x6 ;  /* 0x000000e805067211 */ /* 0x000fe200078f30ff */
[----:B-----5:R-:W-:Y:S01]  /*1250*/  IMAD.IADD R9, R3, 0x1, -R238 ;  /* 0x0000000103097824 */ /* 0x020fe200078e0aee */
[----:B------:R-:W-:Y:S01]  /*1260*/  ISETP.GE.AND P5, PT, R8, c[0x0][0x1cc], PT ;  /* 0x0000730008007a0c */ /* 0x000fe20003fa6270 */
[----:B------:R-:W-:Y:S01]  /*1270*/  IMAD R24, R13, c[0x0][0x17c], R24 ;  /* 0x00005f000d187a24 */ /* 0x000fe200078e0218 */
[----:B------:R-:W-:Y:S01]  /*1280*/  SHF.R.S32.HI R6, RZ, 0x6, R6 ;  /* 0x00000006ff067819 */ /* 0x000fe20000011406 */
[----:B------:R-:W-:Y:S01]  /*1290*/  IMAD R14, R2, -0x50, R9 ;  /* 0xffffffb0020e7824 */ /* 0x000fe200078e0209 */
[----:B------:R-:W-:Y:S01]  /*12a0*/  IADD3 R9, R22, 0x40, RZ ;  /* 0x0000004016097810 */ /* 0x000fe20007ffe0ff */
[----:B------:R-:W-:Y:S01]  /*12b0*/  IMAD.IADD R25, R37, 0x1, R24 ;  /* 0x0000000125197824 */ /* 0x000fe200078e0218 */
[----:B------:R-:W-:Y:S01]  /*12c0*/  ISETP.GT.AND P0, PT, R232, 0x7f, PT ;  /* 0x0000007fe800780c */ /* 0x000fe20003f04270 */
[----:B------:R-:W-:Y:S01]  /*12d0*/  IMAD.MOV.U32 R34, RZ, RZ, R16 ;  /* 0x000000ffff227224 */ /* 0x000fe200078e0010 */
[----:B------:R-:W-:Y:S01]  /*12e0*/  ISETP.GE.AND P2, PT, R9, c[0x0][0x1cc], PT ;  /* 0x0000730009007a0c */ /* 0x000fe20003f46270 */
[----:B------:R-:W-:Y:S01]  /*12f0*/  IMAD R19, R6, 0x200, R19 ;  /* 0x0000020006137824 */ /* 0x000fe200078e0213 */
[C---:B------:R-:W-:Y:S01]  /*1300*/  ISETP.LT.OR P3, PT, R14.reuse, 0x1, P4 ;  /* 0x000000010e00780c */ /* 0x040fe20002761670 */
[----:B------:R-:W-:Y:S01]  /*1310*/  IMAD.MOV.U32 R24, RZ, RZ, R36 ;  /* 0x000000ffff187224 */ /* 0x000fe200078e0024 */
[C---:B------:R-:W-:Y:S01]  /*1320*/  ISETP.LT.OR P1, PT, R14.reuse, 0x1, P2 ;  /* 0x000000010e00780c */ /* 0x040fe20001721670 */
[----:B------:R-:W-:Y:S01]  /*1330*/  IMAD R15, R11, c[0x0][0x180], RZ ;  /* 0x000060000b0f7a24 */ /* 0x000fe200078e02ff */
[----:B------:R-:W-:Y:S01]  /*1340*/  ISETP.LT.OR P6, PT, R14, 0x1, P5 ;  /* 0x000000010e00780c */ /* 0x000fe20002fc1670 */
[----:B------:R-:W-:Y:S01]  /*1350*/  IMAD R17, R30, c[0x0][0x1bc], R17 ;  /* 0x00006f001e117a24 */ /* 0x000fe200078e0211 */
[----:B------:R-:W-:Y:S01]  /*1360*/  ISETP.LT.OR P4, PT, R14, 0x21, P4 ;  /* 0x000000210e00780c */ /* 0x000fe20002781670 */
[----:B------:R-:W-:Y:S01]  /*1370*/  IMAD.WIDE.U32 R30, R30, c[0x0][0x1b8], R34 ;  /* 0x00006e001e1e7a25 */ /* 0x000fe200078e0022 */
[----:B------:R-:W-:Y:S01]  /*1380*/  ISETP.LT.OR P5, PT, R14, 0x21, P5 ;  /* 0x000000210e00780c */ /* 0x000fe20002fa1670 */
[----:B------:R-:W-:Y:S01]  /*1390*/  CS2R R72, SRZ ;  /* 0x0000000000487805 */ /* 0x000fe2000001ff00 */
[----:B------:R-:W-:Y:S01]  /*13a0*/  CS2R R70, SRZ ;  /* 0x0000000000467805 */ /* 0x000fe2000001ff00 */
[----:B------:R-:W-:Y:S01]  /*13b0*/  IMAD.SHL.U32 R234, R19, 0x2, RZ ;  /* 0x0000000213ea7824 */ /* 0x000fe200078e00ff */
[----:B------:R-:W-:Y:S01]  /*13c0*/  CS2R R68, SRZ ;  /* 0x0000000000447805 */ /* 0x000fe2000001ff00 */
[C---:B------:R-:W-:Y:S01]  /*13d0*/  IMAD R15, R0.reuse, c[0x0][0x184], R15 ;  /* 0x00006100000f7a24 */ /* 0x040fe200078e020f */
[----:B------:R-:W-:Y:S01]  /*13e0*/  CS2R R66, SRZ ;  /* 0x0000000000427805 */ /* 0x000fe2000001ff00 */
[----:B------:R-:W-:Y:S01]  /*13f0*/  IMAD.WIDE.U32 R34, R0, c[0x0][0x180], R24 ;  /* 0x0000600000227a25 */ /* 0x000fe200078e0018 */
[----:B------:R-:W-:Y:S01]  /*1400*/  @!PT LDS RZ, [RZ] ;  /* 0x00000000fffff984 */ /* 0x000fe20000000800 */
[----:B------:R-:W-:Y:S01]  /*1410*/  @!PT LDS RZ, [RZ] ;  /* 0x00000000fffff984 */ /* 0x000fe20000000800 */
[----:B------:R-:W-:Y:S01]  /*1420*/  @!PT LDS RZ, [RZ] ;  /* 0x00000000fffff984 */ /* 0x000fe20000000800 */
[----:B------:R1:W-:Y:S01]  /*1430*/  LDGSTS.E.BYPASS.LTC128B.128 [R234+0x7880], [R32.64], !P3 ;  /* 0x0788000020ea7fae */ /* 0x0003e2000d901d4e */
[----:B------:R-:W-:Y:S01]  /*1440*/  CS2R R64, SRZ ;  /* 0x0000000000407805 */ /* 0x000fe2000001ff00 */
[----:B------:R-:W-:Y:S01]  /*1450*/  CS2R R62, SRZ ;  /* 0x00000000003e7805 */ /* 0x000fe2000001ff00 */
[----:B------:R-:W-:Y:S01]  /*1460*/  IMAD.U32 R16, RZ, RZ, UR7 ;  /* 0x00000007ff107e24 */ /* 0x000fe2000f8e00ff */
[----:B------:R1:W-:Y:S01]  /*1470*/  LDGSTS.E.BYPASS.LTC128B.128 [R234+0xa080], [R32.64+0x80], !P1 ;  /* 0x0a08008020ea7fae */ /* 0x0003e2000c901d4e */
[----:B------:R-:W-:Y:S01]  /*1480*/  IMAD.IADD R35, R35, 0x1, R15 ;  /* 0x0000000123237824 */ /* 0x000fe200078e020f */
[----:B------:R-:W-:Y:S01]  /*1490*/  @!P0 ISETP.GE.AND P1, PT, R14, 0x41, PT ;  /* 0x000000410e00880c */ /* 0x000fe20003f26270 */
[----:B------:R-:W-:Y:S01]  /*14a0*/  IMAD.U32 R15, RZ, RZ, UR5 ;  /* 0x00000005ff0f7e24 */ /* 0x000fe2000f8e00ff */
[----:B------:R-:W-:Y:S01]  /*14b0*/  @!P0 LEA R24, P3, R16, R28, 0x1 ;  /* 0x0000001c10188211 */ /* 0x000fe200078608ff */
[----:B------:R1:W-:Y:S01]  /*14c0*/  LDGSTS.E.BYPASS.LTC128B.128 [R234+0xc880], [R32.64+0x100], !P6 ;  /* 0x0c88010020ea7fae */ /* 0x0003e2000f101d4e */
[----:B------:R-:W-:Y:S01]  /*14d0*/  ISETP.LT.OR P6, PT, R14, 0x21, P2 ;  /* 0x000000210e00780c */ /* 0x000fe200017c1670 */
[----:B------:R-:W-:Y:S01]  /*14e0*/  IMAD R19, R7, c[0x0][0x188], RZ ;  /* 0x0000620007137a24 */ /* 0x000fe200078e02ff */
[----:B------:R-:W-:Y:S01]  /*14f0*/  @!P0 LEA.HI.X R25, R16, R29, R15, 0x1, P3 ;  /* 0x0000001d10198211 */ /* 0x000fe200018f0c0f */
[----:B------:R-:W-:Y:S01]  /*1500*/  IMAD.WIDE.U32 R34, R240, c[0x0][0x188], R34 ;  /* 0x00006200f0227a25 */ /* 0x000fe200078e0022 */
[----:B------:R-:W-:Y:S01]  /*1510*/  @!P0 ISETP.GE.OR P3, PT, R22, c[0x0][0x1cc], !P1 ;  /* 0x0000730016008a0c */ /* 0x000fe20004f66670 */
[----:B------:R2:W-:Y:S01]  /*1520*/  LDGSTS.E.BYPASS.LTC128B.128 [R234+0x8880], [R28.64], !P4 ;  /* 0x088800001cea7fae */ /* 0x0005e2000e101d4e */
[----:B------:R-:W-:Y:S01]  /*1530*/  @!P0 ISETP.LT.OR P2, PT, R14, 0x41, P2 ;  /* 0x000000410e00880c */ /* 0x000fe20001741670 */
[----:B------:R-:W-:Y:S01]  /*1540*/  IMAD R16, R240, c[0x0][0x18c], R19 ;  /* 0x00006300f0107a24 */ /* 0x000fe200078e0213 */
[----:B------:R-:W-:Y:S01]  /*1550*/  @!P0 ISETP.GE.OR P1, PT, R8, c[0x0][0x1cc], !P1 ;  /* 0x0000730008008a0c */ /* 0x000fe20004f26670 */
[----:B------:R-:W-:Y:S01]  /*1560*/  IMAD R15, R21, c[0x0][0x1a8], RZ ;  /* 0x00006a00150f7a24 */ /* 0x000fe200078e02ff */
[----:B------:R-:W-:Y:S01]  /*1570*/  LEA R250, P4, R34, c[0x0][0x160], 0x1 ;  /* 0x0000580022fa7a11 */ /* 0x000fe200078808ff */
[----:B------:R-:W-:Y:S01]  /*1580*/  IMAD.IADD R16, R35, 0x1, R16 ;  /* 0x0000000123107824 */ /* 0x000fe200078e0210 */
[----:B------:R-:W-:Y:S01]  /*1590*/  ULDC.64 UR4, c[0x0][0x1a8] ;  /* 0x00006a0000047ab9 */ /* 0x000fe20000000a00 */
[----:B------:R-:W-:Y:S01]  /*15a0*/  IMAD.IADD R31, R31, 0x1, R17 ;  /* 0x000000011f1f7824 */ /* 0x000fe200078e0211 */
[----:B------:R2:W-:Y:S01]  /*15b0*/  LDGSTS.E.BYPASS.LTC128B.128 [R234+0xb080], [R28.64+0x80], !P6 ;  /* 0x0b0800801cea7fae */ /* 0x0005e2000f101d4e */
[----:B------:R-:W-:Y:S01]  /*15c0*/  ISETP.GE.AND P6, PT, R22, c[0x0][0x19c], PT ;  /* 0x0000670016007a0c */ /* 0x000fe20003fc6270 */
[----:B------:R-:W-:Y:S01]  /*15d0*/  IMAD R15, R20, c[0x0][0x1ac], R15 ;  /* 0x00006b00140f7a24 */ /* 0x000fe200078e020f */
[----:B------:R-:W-:Y:S01]  /*15e0*/  LEA.HI.X R251, R34, c[0x0][0x164], R16, 0x1, P4 ;  /* 0x0000590022fb7a11 */ /* 0x000fe200020f0c10 */
[----:B------:R2:W-:Y:S01]  /*15f0*/  LDGSTS.E.BYPASS.LTC128B.128 [R234+0xd880], [R28.64+0x100], !P5 ;  /* 0x0d8801001cea7fae */ /* 0x0005e2000e901d4e */
[----:B------:R-:W-:Y:S01]  /*1600*/  ISETP.GE.AND P5, PT, R9, c[0x0][0x19c], PT ;  /* 0x0000670009007a0c */ /* 0x000fe20003fa6270 */
[----:B------:R-:W-:Y:S01]  /*1610*/  IMAD.WIDE.U32 R20, R20, c[0x0][0x1a8], R30 ;  /* 0x00006a0014147a25 */ /* 0x000fe200078e001e */
[----:B------:R-:W-:Y:S01]  /*1620*/  ISETP.LT.OR P4, PT, R14, 0x1, P6 ;  /* 0x000000010e00780c */ /* 0x000fe20003781670 */
[----:B------:R3:W-:Y:S01]  /*1630*/  @!P0 LDGSTS.E.BYPASS.LTC128B.128 [R234+0x9880], [R24.64], !P3 ;  /* 0x0988000018ea8fae */ /* 0x0007e2000d901d4e */
[----:B------:R-:W-:Y:S01]  /*1640*/  USHF.L.U32 UR7, UR4, 0x5, URZ ;  /* 0x0000000504077899 */ /* 0x000fe2000800063f */
[----:B------:R-:W-:Y:S01]  /*1650*/  IMAD.IADD R15, R21, 0x1, R15 ;  /* 0x00000001150f7824 */ /* 0x000fe200078e020f */
[----:B------:R-:W-:Y:S01]  /*1660*/  LEA R30, P3, R20, c[0x0][0x190], 0x1 ;  /* 0x00006400141e7a11 */ /* 0x000fe200078608ff */
[----:B------:R3:W-:Y:S01]  /*1670*/  @!P0 LDGSTS.E.BYPASS.LTC128B.128 [R234+0xc080], [R24.64+0x80], !P2 ;  /* 0x0c08008018ea8fae */ /* 0x0007e2000d101d4e */
[----:B------:R-:W-:Y:S01]  /*1680*/  ISETP.LT.OR P2, PT, R14, 0x1, P5 ;  /* 0x000000010e00780c */ /* 0x000fe20002f41670 */
[----:B------:R-:W-:Y:S01]  /*1690*/  IMAD.MOV.U32 R16, RZ, RZ, c[0x0][0x1ac] ;  /* 0x00006b00ff107624 */ /* 0x000fe200078e00ff */
[----:B------:R-:W-:Y:S01]  /*16a0*/  LEA.HI.X R31, R20, c[0x0][0x194], R15, 0x1, P3 ;  /* 0x00006500141f7a11 */ /* 0x000fe200018f0c0f */
[----:B------:R3:W-:Y:S01]  /*16b0*/  @!P0 LDGSTS.E.BYPASS.LTC128B.128 [R234+0xe880], [R24.64+0x100], !P1 ;  /* 0x0e88010018ea8fae */ /* 0x0007e2000c901d4e */
[----:B------:R-:W-:Y:S01]  /*16c0*/  ISETP.GE.AND P1, PT, R8, c[0x0][0x19c], PT ;  /* 0x0000670008007a0c */ /* 0x000fe20003f26270 */
[----:B------:R-:W-:Y:S01]  /*16d0*/  IMAD.MOV.U32 R15, RZ, RZ, c[0x0][0x1a8] ;  /* 0x00006a00ff0f7624 */ /* 0x000fe200078e00ff */
[----:B------:R-:W-:Y:S01]  /*16e0*/  USHF.L.U64.HI UR5, UR4, UR6, UR5 ;  /* 0x0000000604057299 */ /* 0x000fe20008010205 */
[----:B------:R4:W-:Y:S01]  /*16f0*/  LDGSTS.E.BYPASS.LTC128B.128 [R234+0x80], [R30.64], !P4 ;  /* 0x000800001eea7fae */ /* 0x0009e2000e101d4e */
[----:B------:R-:W-:Y:S01]  /*1700*/  ISETP.LT.OR P3, PT, R14, 0x1, P1 ;  /* 0x000000010e00780c */ /* 0x000fe20000f61670 */
[----:B------:R-:W-:Y:S01]  /*1710*/  IMAD R12, R12, c[0x0][0x208], RZ ;  /* 0x000082000c0c7a24 */ /* 0x000fe200078e02ff */
[C---:B------:R-:W-:Y:S01]  /*1720*/  ISETP.LT.OR P4, PT, R14.reuse, 0x21, P6 ;  /* 0x000000210e00780c */ /* 0x040fe20003781670 */
[----:B------:R-:W-:Y:S01]  /*1730*/  IMAD.WIDE.U32 R20, R13, c[0x0][0x208], R22 ;  /* 0x000082000d147a25 */ /* 0x000fe200078e0016 */
[----:B------:R-:W-:Y:S01]  /*1740*/  @!P0 ISETP.LT.OR P6, PT, R14, 0x41, P6 ;  /* 0x000000410e00880c */ /* 0x000fe200037c1670 */
[----:B------:R4:W-:Y:S01]  /*1750*/  LDGSTS.E.BYPASS.LTC128B.128 [R234+0x2880], [R30.64+0x80], !P2 ;  /* 0x028800801eea7fae */ /* 0x0009e2000d101d4e */
[----:B------:R-:W-:Y:S01]  /*1760*/  LEA R18, P2, R15, R30, 0x6 ;  /* 0x0000001e0f127211 */ /* 0x000fe200078430ff */
[----:B------:R-:W-:Y:S01]  /*1770*/  IMAD R12, R13, c[0x0][0x20c], R12 ;  /* 0x000083000d0c7a24 */ /* 0x000fe200078e020c */
[----:B------:R-:W-:Y:S01]  /*1780*/  CS2R R60, SRZ ;  /* 0x00000000003c7805 */ /* 0x000fe2000001ff00 */
[----:B------:R-:W-:Y:S01]  /*1790*/  IMAD R3, R2, -0x50, R3 ;  /* 0xffffffb002037824 */ /* 0x000fe200078e0203 */
[----:B------:R-:W-:Y:S01]  /*17a0*/  LEA.HI.X R19, R15, R31, R16, 0x6, P2 ;  /* 0x0000001f0f137211 */ /* 0x000fe200010f3410 */
[----:B------:R-:W-:Y:S01]  /*17b0*/  IMAD.IADD R21, R21, 0x1, R12 ;  /* 0x0000000115157824 */ /* 0x000fe200078e020c */
[----:B------:R-:W-:Y:S01]  /*17c0*/  ISETP.GE.AND P2, PT, R9, c[0x0][0x16c], PT ;  /* 0x00005b0009007a0c */ /* 0x000fe20003f46270 */
[----:B------:R4:W-:Y:S01]  /*17d0*/  LDGSTS.E.BYPASS.LTC128B.128 [R234+0x5080], [R30.64+0x100], !P3 ;  /* 0x050801001eea7fae */ /* 0x0009e2000d901d4e */
[----:B------:R-:W-:Y:S01]  /*17e0*/  ISETP.GE.AND P3, PT, R22, c[0x0][0x16c], PT ;  /* 0x00005b0016007a0c */ /* 0x000fe20003f66270 */
[----:B------:R-:W-:Y:S01]  /*17f0*/  IMAD R15, R11, c[0x0][0x210], RZ ;  /* 0x000084000b0f7a24 */ /* 0x000fe200078e02ff */
[----:B------:R-:W-:Y:S01]  /*1800*/  SEL R13, RZ, 0xffffffff, P2 ;  /* 0xffffffffff0d7807 */ /* 0x000fe20001000000 */
[----:B------:R1:W-:Y:S01]  /*1810*/  LDGSTS.E.BYPASS.LTC128B.128 [R234+0x1080], [R18.64], !P4 ;  /* 0x0108000012ea7fae */ /* 0x0003e2000e101d4e */
[----:B------:R-:W-:Y:S01]  /*1820*/  SEL R17, RZ, 0x1, P3 ;  /* 0x00000001ff117807 */ /* 0x000fe20001800000 */
[----:B------:R-:W-:Y:S01]  /*1830*/  IMAD R15, R0, c[0x0][0x214], R15 ;  /* 0x00008500000f7a24 */ /* 0x000fe200078e020f */
[C---:B------:R-:W-:Y:S01]  /*1840*/  ISETP.LT.OR P4, PT, R14.reuse, 0x21, P5 ;  /* 0x000000210e00780c */ /* 0x040fe20002f81670 */
[----:B------:R-:W-:Y:S01]  /*1850*/  IMAD.SHL.U32 R12, R13, 0x2, RZ ;  /* 0x000000020d0c7824 */ /* 0x000fe200078e00ff */
[----:B------:R-:W-:Y:S01]  /*1860*/  ISETP.LT.OR P3, PT, R14, 0x21, P1 ;  /* 0x000000210e00780c */ /* 0x000fe20000f61670 */
[----:B------:R-:W-:Y:S01]  /*1870*/  IMAD.U32 R13, RZ, RZ, UR7 ;  /* 0x00000007ff0d7e24 */ /* 0x000fe2000f8e00ff */
[----:B------:R-:W-:Y:S01]  /*1880*/  ISETP.GE.AND P2, PT, R8, c[0x0][0x16c], PT ;  /* 0x00005b0008007a0c */ /* 0x000fe20003f46270 */
[----:B------:R-:W-:Y:S01]  /*1890*/  IMAD.WIDE.U32 R20, R0, c[0x0][0x210], R20 ;  /* 0x0000840000147a25 */ /* 0x000fe200078e0014 */
[C---:B------:R-:W-:Y:S01]  /*18a0*/  @!P0 ISETP.LT.OR P5, PT, R14.reuse, 0x41, P5 ;  /* 0x000000410e00880c */ /* 0x040fe20002fa1670 */
[----:B------:R-:W-:Y:S01]  /*18b0*/  USHF.L.U64.HI UR7, UR8, UR6, UR9 ;  /* 0x0000000608077299 */ /* 0x000fe20008010209 */
[----:B------:R-:W-:Y:S01]  /*18c0*/  @!P0 ISETP.LT.OR P1, PT, R14, 0x41, P1 ;  /* 0x000000410e00880c */ /* 0x000fe20000f21670 */
[----:B------:R-:W-:Y:S01]  /*18d0*/  IMAD.IADD R21, R21, 0x1, R15 ;  /* 0x0000000115157824 */ /* 0x000fe200078e020f */
[----:B------:R-:W-:Y:S01]  /*18e0*/  LOP3.LUT R17, R12, 0x2, R17, 0xe2, !PT ;  /* 0x000000020c117812 */ /* 0x000fe200078ee211 */
[----:B------:R-:W-:Y:S01]  /*18f0*/  IMAD.U32 R12, RZ, RZ, UR5 ;  /* 0x00000005ff0c7e24 */ /* 0x000fe2000f8e00ff */
[----:B------:R-:W-:Y:S01]  /*1900*/  SEL R14, RZ, 0x4, P2 ;  /* 0x00000004ff0e7807 */ /* 0x000fe20001000000 */
[----:B------:R1:W-:Y:S01]  /*1910*/  LDGSTS.E.BYPASS.LTC128B.128 [R234+0x3880], [R18.64+0x80], !P4 ;  /* 0x0388008012ea7fae */ /* 0x0003e2000e101d4e */
[----:B------:R-:W-:Y:S01]  /*1920*/  @!P0 LEA R16, P2, R13, R18, 0x1 ;  /* 0x000000120d108211 */ /* 0x000fe200078408ff */
[----:B------:R-:W-:Y:S01]  /*1930*/  IMAD.WIDE.U32 R20, R240, c[0x0][0x218], R20 ;  /* 0x00008600f0147a25 */ /* 0x000fe200078e0014 */
[----:B------:R-:W-:Y:S01]  /*1940*/  LOP3.LUT R14, R17, R14, RZ, 0xfc, !PT ;  /* 0x0000000e110e7212 */ /* 0x000fe200078efcff */
[----:B------:R1:W-:Y:S01]  /*1950*/  LDGSTS.E.BYPASS.LTC128B.128 [R234+0x6080], [R18.64+0x100], !P3 ;  /* 0x0608010012ea7fae */ /* 0x0003e2000d901d4e */
[----:B------:R-:W-:Y:S01]  /*1960*/  @!P0 LEA.HI.X R17, R13, R19, R12, 0x1, P2 ;  /* 0x000000130d118211 */ /* 0x000fe200010f0c0c */
[----:B------:R-:W-:Y:S01]  /*1970*/  IMAD R13, R7, c[0x0][0x218], RZ ;  /* 0x00008600070d7a24 */ /* 0x000fe200078e02ff */
[----:B------:R-:W-:Y:S01]  /*1980*/  LOP3.LUT P4, RZ, R14, 0x1, RZ, 0xc0, !PT ;  /* 0x000000010eff7812 */ /* 0x000fe2000788c0ff */
[----:B------:R-:W-:Y:S01]  /*1990*/  ULDC.64 UR4, c[0x0][0x208] ;  /* 0x0000820000047ab9 */ /* 0x000fe20000000a00 */
[----:B------:R-:W-:Y:S01]  /*19a0*/  IADD3 R12, -R238, UR12, RZ ;  /* 0x0000000cee0c7c10 */ /* 0x000fe2000fffe1ff */
[----:B------:R2:W-:Y:S01]  /*19b0*/  @!P0 LDGSTS.E.BYPASS.LTC128B.128 [R234+0x2080], [R16.64], !P6 ;  /* 0x0208000010ea8fae */ /* 0x0005e2000f101d4e */
[----:B------:R-:W-:Y:S01]  /*19c0*/  LOP3.LUT P3, RZ, R14, 0x2, RZ, 0xc0, !PT ;  /* 0x000000020eff7812 */ /* 0x000fe2000786c0ff */
[----:B------:R-:W-:Y:S01]  /*19d0*/  IMAD R13, R240, c[0x0][0x21c], R13 ;  /* 0x00008700f00d7a24 */ /* 0x000fe200078e020d */
[----:B------:R-:W-:Y:S01]  /*19e0*/  LOP3.LUT P2, RZ, R14, 0x4, RZ, 0xc0, !PT ;  /* 0x000000040eff7812 */ /* 0x000fe2000784c0ff */
[----:B------:R2:W-:Y:S01]  /*19f0*/  @!P0 LDGSTS.E.BYPASS.LTC128B.128 [R234+0x4880], [R16.64+0x80], !P5 ;  /* 0x0488008010ea8fae */ /* 0x0005e2000e901d4e */
[C---:B------:R-:W-:Y:S01]  /*1a00*/  ISETP.LT.OR P6, PT, R12.reuse, 0x1, !P4 ;  /* 0x000000010c00780c */ /* 0x040fe200067c1670 */
[----:B------:R-:W-:Y:S01]  /*1a10*/  IMAD.IADD R13, R21, 0x1, R13 ;  /* 0x00000001150d7824 */ /* 0x000fe200078e020d */
[C---:B------:R-:W-:Y:S01]  /*1a20*/  ISETP.LT.OR P5, PT, R12.reuse, 0x1, !P3 ;  /* 0x000000010c00780c */ /* 0x040fe20005fa1670 */
[----:B------:R2:W-:Y:S01]  /*1a30*/  @!P0 LDGSTS.E.BYPASS.LTC128B.128 [R234+0x7080], [R16.64+0x100], !P1 ;  /* 0x0708010010ea8fae */ /* 0x0005e2000c901d4e */
[----:B------:R-:W-:Y:S01]  /*1a40*/  ISETP.LT.OR P1, PT, R12, 0x1, !P2 ;  /* 0x000000010c00780c */ /* 0x000fe20005721670 */
[----:B------:R-:W-:Y:S01]  /*1a50*/  USHF.L.U32 UR13, UR4, 0x5, URZ ;  /* 0x00000005040d7899 */ /* 0x000fe2000800063f */
[C---:B------:R-:W-:Y:S01]  /*1a60*/  LEA R248, P0, R20.reuse, c[0x0][0x1f0], 0x1 ;  /* 0x00007c0014f87a11 */ /* 0x040fe200078008ff */
[----:B------:R-:W0:Y:S01]  /*1a70*/  LDGDEPBAR ;  /* 0x00000000000079af */ /* 0x000e220000000000 */
[----:B------:R-:W-:Y:S01]  /*1a80*/  USHF.L.U64.HI UR7, UR11, 0x1, UR7 ;  /* 0x000000010b077899 */ /* 0x000fe20008010207 */
[----:B------:R-:W-:Y:S01]  /*1a90*/  LEA.HI R2, R5, R232, RZ, 0x5 ;  /* 0x000000e805027211 */ /* 0x000fe200078f28ff */
[----:B------:R-:W-:Y:S01]  /*1aa0*/  USHF.L.U32 UR11, UR13, 0x1, URZ ;  /* 0x000000010d0b7899 */ /* 0x000fe2000800063f */
[----:B------:R-:W-:Y:S01]  /*1ab0*/  LEA.HI.X R249, R20, c[0x0][0x1f4], R13, 0x1, P0 ;  /* 0x00007d0014f97a11 */ /* 0x000fe200000f0c0d */
[----:B------:R-:W-:Y:S01]  /*1ac0*/  IMAD.U32 R13, RZ, RZ, UR10 ;  /* 0x0000000aff0d7e24 */ /* 0x000fe2000f8e00ff */
[----:B------:R4:W-:Y:S01]  /*1ad0*/  LDGSTS.E.BYPASS.LTC128B.128 [R234+0xf080], [R250.64], !P6 ;  /* 0x0f080000faea7fae */ /* 0x0009e2000f101d4e */
[----:B------:R-:W-:Y:S01]  /*1ae0*/  USHF.L.U64.HI UR5, UR4, UR6, UR5 ;  /* 0x0000000604057299 */ /* 0x000fe20008010205 */
[----:B------:R-:W-:Y:S01]  /*1af0*/  IMAD.WIDE.U32 R26, R0, c[0x0][0x238], R26 ;  /* 0x00008e00001a7a25 */ /* 0x000fe200078e001a */
[----:B------:R-:W-:Y:S01]  /*1b00*/  UIADD3 UR6, UR12, 0x3f, URZ ;  /* 0x0000003f0c067890 */ /* 0x000fe2000fffe03f */
[----:B------:R4:W-:Y:S01]  /*1b10*/  LDGSTS.E.BYPASS.LTC128B.128 [R234+0x11080], [R250.64+0x80], !P5 ;  /* 0x11080080faea7fae */ /* 0x0009e2000e901d4e */
[----:B-1----:R-:W-:Y:S01]  /*1b20*/  IADD3 R18, P6, P0, R13, 0x80, R250 ;  /* 0x000000800d127810 */ /* 0x002fe200078de0fa */
[----:B------:R-:W-:Y:S01]  /*1b30*/  IMAD.U32 R21, RZ, RZ, UR11 ;  /* 0x0000000bff157e24 */ /* 0x000fe2000f8e00ff */
[----:B------:R-:W-:Y:S01]  /*1b40*/  USHF.L.U64.HI UR5, UR13, 0x1, UR5 ;  /* 0x000000010d057899 */ /* 0x000fe20008010205 */
[----:B------:R1:W-:Y:S01]  /*1b50*/  LDGSTS.E.BYPASS.LTC128B.128 [R234+0x13080], [R250.64+0x100], !P1 ;  /* 0x13080100faea7fae */ /* 0x0003e2000c901d4e */
[----:B---3--:R-:W-:Y:S01]  /*1b60*/  IADD3 R24, P1, R250, UR10, RZ ;  /* 0x0000000afa187c10 */ /* 0x008fe2000ff3e0ff */
[C---:B------:R-:W-:Y:S01]  /*1b70*/  IMAD.SHL.U32 R14, R227.reuse, 0x8, RZ ;  /* 0x00000008e30e7824 */ /* 0x040fe200078e00ff */
[----:B------:R-:W-:Y:S01]  /*1b80*/  IADD3.X R19, RZ, UR7, R251, P6, P0 ;  /* 0x00000007ff137c10 */ /* 0x000fe2000b7e04fb */
[----:B------:R-:W-:Y:S01]  /*1b90*/  IMAD.IADD R230, R227, 0x1, -R230 ;  /* 0x00000001e3e67824 */ /* 0x000fe200078e0ae6 */
[----:B------:R-:W-:Y:S01]  /*1ba0*/  IADD3.X R25, R251, UR7, RZ, P1, !PT ;  /* 0x00000007fb197c10 */ /* 0x000fe20008ffe4ff */
[----:B------:R-:W-:Y:S01]  /*1bb0*/  IMAD R7, R7, c[0x0][0x240], RZ ;  /* 0x0000900007077a24 */ /* 0x000fe200078e02ff */
[----:B------:R-:W-:Y:S01]  /*1bc0*/  ISETP.LT.OR P6, PT, R12, 0x21, !P4 ;  /* 0x000000210c00780c */ /* 0x000fe200067c1670 */
[----:B------:R-:W-:Y:S01]  /*1bd0*/  IMAD R230, R230, -0x8, R3 ;  /* 0xfffffff8e6e67824 */ /* 0x000fe200078e0203 */
[----:B--2---:R-:W-:Y:S01]  /*1be0*/  IADD3 R16, P5, P1, R13, 0x100, R250 ;  /* 0x000001000d107810 */ /* 0x004fe200079be0fa */
[----:B------:R-:W-:Y:S01]  /*1bf0*/  IMAD R3, R240, c[0x0][0x244], R7 ;  /* 0x00009100f0037a24 */ /* 0x000fe200078e0207 */
[----:B------:R-:W-:Y:S01]  /*1c00*/  ISETP.LT.OR P0, PT, R12, 0x21, !P3 ;  /* 0x000000210c00780c */ /* 0x000fe20005f01670 */
[----:B------:R-:W-:Y:S01]  /*1c10*/  IMAD.MOV.U32 R226, RZ, RZ, 0x20 ;  /* 0x00000020ffe27424 */ /* 0x000fe200078e00ff */
[----:B------:R-:W-:Y:S01]  /*1c20*/  IADD3.X R17, RZ, UR7, R251, P5, P1 ;  /* 0x00000007ff117c10 */ /* 0x000fe2000afe24fb */
[----:B------:R-:W-:Y:S01]  /*1c30*/  IMAD.MOV.U32 R228, RZ, RZ, 0x10 ;  /* 0x00000010ffe47424 */ /* 0x000fe200078e00ff */
[----:B------:R-:W-:Y:S01]  /*1c40*/  IADD3 R20, P5, P1, R21, 0x100, R248 ;  /* 0x0000010015147810 */ /* 0x000fe200079be0f8 */
[----:B------:R-:W-:Y:S01]  /*1c50*/  IMAD.SHL.U32 R6, R6, 0x8, RZ ;  /* 0x0000000806067824 */ /* 0x000fe200078e00ff */
[----:B------:R-:W-:Y:S01]  /*1c60*/  P2R R13, PR, RZ, 0x10 ;  /* 0x00000010ff0d7803 */ /* 0x000fe20000000000 */
[----:B------:R-:W-:Y:S01]  /*1c70*/  UMOV UR4, 0x6 ;  /* 0x0000000600047882 */ /* 0x000fe20000000000 */
[----:B------:R-:W-:Y:S01]  /*1c80*/  IADD3.X R21, RZ, UR5, R249, P5, P1 ;  /* 0x00000005ff157c10 */ /* 0x000fe2000afe24f9 */
[----:B------:R2:W-:Y:S01]  /*1c90*/  LDGSTS.E.BYPASS.LTC128B.128 [R234+0x10080], [R24.64], !P6 ;  /* 0x1008000018ea7fae */ /* 0x0005e2000f101d4e */
[----:B------:R-:W-:Y:S01]  /*1ca0*/  ISETP.GT.AND P1, PT, R232, 0xf, PT ;  /* 0x0000000fe800780c */ /* 0x000fe20003f24270 */
[----:B------:R-:W-:Y:S01]  /*1cb0*/  CS2R R58, SRZ ;  /* 0x00000000003a7805 */ /* 0x000fe2000001ff00 */
[----:B------:R-:W-:Y:S01]  /*1cc0*/  ISETP.GE.AND P4, PT, R22, c[0x0][0x1fc], PT ;  /* 0x00007f0016007a0c */ /* 0x000fe20003f86270 */
[----:B------:R3:W-:Y:S01]  /*1cd0*/  LDGSTS.E.BYPASS.LTC128B.128 [R234+0x12080], [R18.64], !P0 ;  /* 0x1208000012ea7fae */ /* 0x0007e2000c101d4e */
[C---:B------:R-:W-:Y:S01]  /*1ce0*/  ISETP.LT.OR P5, PT, R12.reuse, 0x21, !P2 ;  /* 0x000000210c00780c */ /* 0x040fe200057a1670 */
[----:B------:R-:W-:Y:S01]  /*1cf0*/  CS2R R56, SRZ ;  /* 0x0000000000387805 */ /* 0x000fe2000001ff00 */
[----:B------:R-:W-:Y:S01]  /*1d00*/  ISETP.LT.OR P0, PT, R12, 0x1, P4 ;  /* 0x000000010c00780c */ /* 0x000fe20002701670 */
[----:B------:R-:W-:Y:S01]  /*1d10*/  CS2R R54, SRZ ;  /* 0x0000000000367805 */ /* 0x000fe2000001ff00 */
[----:B------:R-:W-:Y:S01]  /*1d20*/  ISETP.GE.AND P6, PT, R9, c[0x0][0x1fc], PT ;  /* 0x00007f0009007a0c */ /* 0x000fe20003fc6270 */
[----:B------:R-:W-:Y:S01]  /*1d30*/  CS2R R52, SRZ ;  /* 0x0000000000347805 */ /* 0x000fe2000001ff00 */
[----:B------:R-:W-:Y:S01]  /*1d40*/  LOP3.LUT R14, R14, 0x8, RZ, 0xc0, !PT ;  /* 0x000000080e0e7812 */ /* 0x000fe200078ec0ff */
[----:B------:R-:W-:Y:S01]  /*1d50*/  CS2R R50, SRZ ;  /* 0x0000000000327805 */ /* 0x000fe2000001ff00 */
[----:B------:R-:W-:Y:S01]  /*1d60*/  CS2R R48, SRZ ;  /* 0x0000000000307805 */ /* 0x000fe2000001ff00 */
[----:B------:R-:W-:Y:S01]  /*1d70*/  @!P1 IMAD.SHL.U32 R15, R232, 0x10, RZ ;  /* 0x00000010e80f9824 */ /* 0x000fe200078e00ff */
[----:B------:R-:W-:Y:S01]  /*1d80*/  CS2R R46, SRZ ;  /* 0x00000000002e7805 */ /* 0x000fe2000001ff00 */
[----:B------:R-:W-:Y:S01]  /*1d90*/  CS2R R44, SRZ ;  /* 0x00000000002c7805 */ /* 0x000fe2000001ff00 */
[----:B------:R-:W-:Y:S01]  /*1da0*/  CS2R R42, SRZ ;  /* 0x00000000002a7805 */ /* 0x000fe2000001ff00 */
[----:B------:R1:W-:Y:S01]  /*1db0*/  LDGSTS.E.BYPASS.LTC128B.128 [R234+0x14080], [R16.64], !P5 ;  /* 0x1408000010ea7fae */ /* 0x0003e2000e901d4e */
[----:B------:R-:W-:Y:S01]  /*1dc0*/  ISETP.GE.AND P5, PT, R8, c[0x0][0x1fc], PT ;  /* 0x00007f0008007a0c */ /* 0x000fe20003fa6270 */
[----:B------:R-:W-:Y:S01]  /*1dd0*/  CS2R R40, SRZ ;  /* 0x0000000000287805 */ /* 0x000fe2000001ff00 */
[----:B------:R-:W-:Y:S01]  /*1de0*/  CS2R R38, SRZ ;  /* 0x0000000000267805 */ /* 0x000fe2000001ff00 */
[----:B------:R2:W-:Y:S01]  /*1df0*/  @!P1 LDGSTS.E.BYPASS.LTC128B.128 [R15+0x21080], [R244.64] ;  /* 0x21080000f40f9fae */ /* 0x0005e2000b901d4e */
[----:B------:R-:W-:Y:S01]  /*1e00*/  CS2R R36, SRZ ;  /* 0x0000000000247805 */ /* 0x000fe2000001ff00 */
[----:B------:R-:W-:Y:S01]  /*1e10*/  CS2R R34, SRZ ;  /* 0x0000000000227805 */ /* 0x000fe2000001ff00 */
[----:B------:R-:W-:Y:S01]  /*1e20*/  CS2R R32, SRZ ;  /* 0x0000000000207805 */ /* 0x000fe2000001ff00 */
[----:B------:R-:W0:Y:S01]  /*1e30*/  LDGDEPBAR ;  /* 0x00000000000079af */ /* 0x000e220000000000 */
[----:B----4-:R-:W-:Y:S01]  /*1e40*/  CS2R R30, SRZ ;  /* 0x00000000001e7805 */ /* 0x010fe2000001ff00 */
[----:B------:R-:W-:-:S02]  /*1e50*/  USHF.L.U64.HI UR9, UR8, UR4, UR9 ;  /* 0x0000000408097299 */ /* 0x000fc40008010209 */
[----:B------:R4:W-:Y:S01]  /*1e60*/  LDGSTS.E.BYPASS.LTC128B.128 [R234+0x1b080], [R248.64], !P0 ;  /* 0x1b080000f8ea7fae */ /* 0x0009e2000c101d4e */
[C---:B------:R-:W-:Y:S01]  /*1e70*/  ISETP.LT.OR P0, PT, R12.reuse, 0x1, P6 ;  /* 0x000000010c00780c */ /* 0x040fe20003701670 */
[----:B------:R-:W-:Y:S01]  /*1e80*/  USHF.L.U32 UR10, UR8, 0x6, URZ ;  /* 0x00000006080a7899 */ /* 0x000fe2000800063f */
[----:B---3--:R-:W-:Y:S01]  /*1e90*/  SHF.R.S32.HI R18, RZ, 0x1f, R2 ;  /* 0x0000001fff127819 */ /* 0x008fe20000011402 */
[----:B------:R-:W-:Y:S01]  /*1ea0*/  UMOV UR4, URZ ;  /* 0x0000003f00047c82 */ /* 0x000fe20008000000 */
[----:B------:R-:W-:-:S09]  /*1eb0*/  ISETP.LT.OR P6, PT, R12, 0x21, P6 ;  /* 0x000000210c00780c */ /* 0x000fd200037c1670 */
[----:B------:R4:W-:Y:S01]  /*1ec0*/  LDGSTS.E.BYPASS.LTC128B.128 [R234+0x1d080], [R248.64+0x80], !P0 ;  /* 0x1d080080f8ea7fae */ /* 0x0009e2000c101d4e */
[-C--:B-1----:R-:W-:Y:S02]  /*1ed0*/  LEA.HI R17, R5, R232.reuse, RZ, 0x2 ;  /* 0x000000e805117211 */ /* 0x082fe400078f10ff */
[----:B------:R-:W-:Y:S01]  /*1ee0*/  ISETP.LT.OR P0, PT, R12, 0x1, P5 ;  /* 0x000000010c00780c */ /* 0x000fe20002f01670 */
[----:B--2---:R-:W-:Y:S01]  /*1ef0*/  IMAD R15, R11, c[0x0][0x238], RZ ;  /* 0x00008e000b0f7a24 */ /* 0x004fe200078e02ff */
[--C-:B------:R-:W-:Y:S02]  /*1f00*/  SHF.R.S32.HI R19, RZ, 0x2, R17.reuse ;  /* 0x00000002ff137819 */ /* 0x100fe40000011411 */
[----:B------:R-:W-:Y:S01]  /*1f10*/  SHF.R.S32.HI R16, RZ, 0x1f, R17 ;  /* 0x0000001fff107819 */ /* 0x000fe20000011411 */
[----:B------:R-:W-:Y:S01]  /*1f20*/  IMAD R15, R0, c[0x0][0x23c], R15 ;  /* 0x00008f00000f7a24 */ /* 0x000fe200078e020f */
[----:B------:R-:W-:Y:S02]  /*1f30*/  SHF.R.S32.HI R11, RZ, 0x5, R2 ;  /* 0x00000005ff0b7819 */ /* 0x000fe40000011402 */
[----:B------:R-:W-:Y:S01]  /*1f40*/  LEA.HI R16, R16, R19, RZ, 0x3 ;  /* 0x0000001310107211 */ /* 0x000fe200078f18ff */
[----:B------:R-:W-:Y:S01]  /*1f50*/  IMAD.IADD R27, R27, 0x1, R15 ;  /* 0x000000011b1b7824 */ /* 0x000fe200078e020f */
[----:B------:R-:W-:Y:S01]  /*1f60*/  LEA.HI R18, R18, R11, RZ, 0x2 ;  /* 0x0000000b12127211 */ /* 0x000fe200078f10ff */
[----:B------:R-:W-:Y:S01]  /*1f70*/  IMAD.SHL.U32 R222, R11, 0x100, RZ ;  /* 0x000001000bde7824 */ /* 0x000fe200078e00ff */
[----:B------:R-:W-:Y:S01]  /*1f80*/  LOP3.LUT R16, R16, 0xfffffff8, RZ, 0xc0, !PT ;  /* 0xfffffff810107812 */ /* 0x000fe200078ec0ff */
[----:B------:R4:W-:Y:S01]  /*1f90*/  LDGSTS.E.BYPASS.LTC128B.128 [R234+0x1f080], [R248.64+0x100], !P0 ;  /* 0x1f080100f8ea7fae */ /* 0x0009e2000c101d4e */
[----:B------:R-:W-:Y:S01]  /*1fa0*/  LOP3.LUT R0, R18, 0xfffffffc, RZ, 0xc0, !PT ;  /* 0xfffffffc12007812 */ /* 0x000fe200078ec0ff */
[----:B------:R-:W-:Y:S01]  /*1fb0*/  IMAD.WIDE.U32 R240, R240, c[0x0][0x240], R26 ;  /* 0x00009000f0f07a25 */ /* 0x000fe200078e001a */
[----:B------:R-:W-:Y:S01]  /*1fc0*/  IADD3 R24, P0, R248, UR11, RZ ;  /* 0x0000000bf8187c10 */ /* 0x000fe2000ff1e0ff */
[----:B------:R-:W-:Y:S01]  /*1fd0*/  CS2R R26, SRZ ;  /* 0x00000000001a7805 */ /* 0x000fe2000001ff00 */
[----:B------:R-:W-:Y:S01]  /*1fe0*/  LEA.HI R18, R5, R232, RZ, 0x4 ;  /* 0x000000e805127211 */ /* 0x000fe200078f20ff */
[----:B------:R-:W-:Y:S01]  /*1ff0*/  IMAD.IADD R16, R19, 0x1, -R16 ;  /* 0x0000000113107824 */ /* 0x000fe200078e0a10 */
[----:B------:R-:W-:Y:S01]  /*2000*/  IADD3.X R25, R249, UR5, RZ, P0, !PT ;  /* 0x00000005f9197c10 */ /* 0x000fe200087fe4ff */
[----:B------:R-:W-:Y:S01]  /*2010*/  IMAD.IADD R5, R11, 0x1, -R0 ;  /* 0x000000010b057824 */ /* 0x000fe200078e0a00 */
[----:B------:R-:W-:Y:S01]  /*2020*/  ISETP.LT.OR P0, PT, R12, 0x21, P4 ;  /* 0x000000210c00780c */ /* 0x000fe20002701670 */
[----:B------:R-:W-:Y:S01]  /*2030*/  IMAD.SHL.U32 R23, R16, 0x10, RZ ;  /* 0x0000001010177824 */ /* 0x000fe200078e00ff */
[----:B------:R-:W-:Y:S01]  /*2040*/  ISETP.LT.OR P5, PT, R12, 0x21, P5 ;  /* 0x000000210c00780c */ /* 0x000fe20002fa1670 */
[C---:B------:R-:W-:Y:S01]  /*2050*/  IMAD.SHL.U32 R237, R5.reuse, 0x10, RZ ;  /* 0x0000001005ed7824 */ /* 0x040fe200078e00ff */
[----:B------:R-:W-:Y:S01]  /*2060*/  LEA.HI R12, R5, R5, RZ, 0x1 ;  /* 0x00000005050c7211 */ /* 0x000fe200078f08ff */
[----:B------:R-:W-:Y:S01]  /*2070*/  USHF.R.S32.HI UR5, URZ, 0x1f, UR6 ;  /* 0x0000001f3f057899 */ /* 0x000fe20008011406 */
[----:B------:R-:W-:Y:S01]  /*2080*/  ISETP.NE.AND P4, PT, R13, RZ, PT ;  /* 0x000000ff0d00720c */ /* 0x000fe20003f85270 */
[----:B------:R-:W-:Y:S01]  /*2090*/  IMAD.SHL.U32 R13, R5, 0x100, RZ ;  /* 0x00000100050d7824 */ /* 0x000fe200078e00ff */
[----:B------:R-:W-:Y:S01]  /*20a0*/  LOP3.LUT R0, R14, 0x70, R23, 0xf8, !PT ;  /* 0x000000700e007812 */ /* 0x000fe200078ef817 */
[----:B------:R-:W-:Y:S01]  /*20b0*/  IMAD.SHL.U32 R12, R12, 0x100, RZ ;  /* 0x000001000c0c7824 */ /* 0x000fe200078e00ff */
[----:B------:R-:W-:Y:S01]  /*20c0*/  LOP3.LUT R17, R17, 0x3ffffffc, RZ, 0xc0, !PT ;  /* 0x3ffffffc11117812 */ /* 0x000fe200078ec0ff */
[----:B------:R-:W-:Y:S01]  /*20d0*/  IMAD.IADD R246, R241, 0x1, R3 ;  /* 0x00000001f1f67824 */ /* 0x000fe200078e0203 */
[----:B------:R-:W-:Y:S01]  /*20e0*/  LOP3.LUT R13, R0, 0x100, R13, 0xf8, !PT ;  /* 0x00000100000d7812 */ /* 0x000fe200078ef80d */
[----:B------:R1:W-:Y:S01]  /*20f0*/  LDGSTS.E.BYPASS.LTC128B.128 [R234+0x1c080], [R24.64], !P0 ;  /* 0x1c08000018ea7fae */ /* 0x0003e2000c101d4e */
[----:B------:R-:W-:Y:S01]  /*2100*/  LOP3.LUT R28, R12, 0x7ffffe00, RZ, 0xc0, !PT ;  /* 0x7ffffe000c1c7812 */ /* 0x000fe200078ec0ff */
[----:B------:R-:W-:Y:S01]  /*2110*/  IMAD.IADD R17, R232, 0x1, -R17 ;  /* 0x00000001e8117824 */ /* 0x000fe200078e0a11 */
[----:B------:R-:W-:Y:S01]  /*2120*/  SHF.R.U32.HI R12, RZ, 0x3, R13 ;  /* 0x00000003ff0c7819 */ /* 0x000fe2000001160d */
[----:B------:R1:W-:Y:S01]  /*2130*/  LDGSTS.E.BYPASS.LTC128B.128 [R234+0x1e080], [R24.64+0x80], !P6 ;  /* 0x1e08008018ea7fae */ /* 0x0003e2000f101d4e */
[----:B------:R-:W-:Y:S01]  /*2140*/  ISETP.GE.AND P0, PT, R22, c[0x0][0x1fc], PT ;  /* 0x00007f0016007a0c */ /* 0x000fe20003f06270 */
[----:B------:R-:W-:Y:S01]  /*2150*/  IMAD R17, R17, 0x2, R28 ;  /* 0x0000000211117824 */ /* 0x000fe200078e021c */
[----:B------:R-:W-:Y:S01]  /*2160*/  LOP3.LUT R12, R13, 0x28, R12, 0x78, !PT ;  /* 0x000000280d0c7812 */ /* 0x000fe200078e780c */
[----:B------:R4:W-:Y:S01]  /*2170*/  LDGSTS.E.BYPASS.LTC128B.128 [R234+0x20080], [R20.64], !P5 ;  /* 0x2008000014ea7fae */ /* 0x0009e2000e901d4e */
[----:B------:R-:W-:Y:S01]  /*2180*/  LOP3.LUT R13, R18, 0xfffffff0, RZ, 0xc0, !PT ;  /* 0xfffffff0120d7812 */ /* 0x000fe200078ec0ff */
[----:B------:R-:W-:Y:S01]  /*2190*/  ULEA.HI UR5, UR5, UR6, URZ, 0x6 ;  /* 0x0000000605057291 */ /* 0x000fe2000f8f303f */
[----:B------:R-:W-:Y:S01]  /*21a0*/  ISETP.GE.AND P5, PT, R9, c[0x0][0x1fc], PT ;  /* 0x00007f0009007a0c */ /* 0x000fe20003fa6270 */
[----:B------:R-:W-:Y:S01]  /*21b0*/  IMAD.IADD R17, R17, 0x1, R12 ;  /* 0x0000000111117824 */ /* 0x000fe200078e020c */
[----:B------:R-:W-:Y:S01]  /*21c0*/  LOP3.LUT P6, RZ, R16, 0x1, RZ, 0xc0, !PT ;  /* 0x0000000110ff7812 */ /* 0x000fe200078cc0ff */
[C---:B------:R-:W-:Y:S01]  /*21d0*/  IMAD.IADD R13, R232.reuse, 0x1, -R13 ;  /* 0x00000001e80d7824 */ /* 0x040fe200078e0a0d */
[----:B------:R-:W-:Y:S01]  /*21e0*/  SEL R12, RZ, 0x1, P0 ;  /* 0x00000001ff0c7807 */ /* 0x000fe20000000000 */
[----:B------:R-:W-:Y:S01]  /*21f0*/  IMAD.SHL.U32 R236, R17, 0x2, RZ ;  /* 0x0000000211ec7824 */ /* 0x000fe200078e00ff */
[----:B------:R-:W-:Y:S01]  /*2200*/  ISETP.GE.AND P0, PT, R232, 0x10, PT ;  /* 0x00000010e800780c */ /* 0x000fe20003f06270 */
[----:B------:R-:W-:Y:S01]  /*2210*/  IMAD.SHL.U32 R9, R13, 0x10, RZ ;  /* 0x000000100d097824 */ /* 0x000fe200078e00ff */
[----:B------:R-:W-:Y:S01]  /*2220*/  SHF.R.S32.HI R19, RZ, 0x4, R18 ;  /* 0x00000004ff137819 */ /* 0x000fe20000011412 */
[----:B------:R-:W-:Y:S01]  /*2230*/  CS2R R28, SRZ ;  /* 0x00000000001c7805 */ /* 0x000fe2000001ff00 */
[C---:B------:R-:W-:Y:S01]  /*2240*/  IADD3 R15, R236.reuse, 0x21480, RZ ;  /* 0x00021480ec0f7810 */ /* 0x040fe20007ffe0ff */
[----:B------:R-:W-:Y:S01]  /*2250*/  USHF.R.S32.HI UR8, URZ, 0x6, UR5 ;  /* 0x000000063f087899 */ /* 0x000fe20008011405 */
[----:B------:R-:W-:Y:S01]  /*2260*/  LOP3.LUT R9, R9, 0xf0, RZ, 0xc0, !PT ;  /* 0x000000f009097812 */ /* 0x000fe200078ec0ff */
[----:B------:R-:W-:Y:S01]  /*2270*/  UMOV UR11, 0x1 ;  /* 0x00000001000b7882 */ /* 0x000fe20000000000 */
[----:B------:R-:W-:Y:S01]  /*2280*/  IADD3 R233, R236, 0x215a0, RZ ;  /* 0x000215a0ece97810 */ /* 0x000fe20007ffe0ff */
[----:B------:R-:W-:Y:S01]  /*2290*/  UMOV UR5, URZ ;  /* 0x0000003f00057c82 */ /* 0x000fe20008000000 */
[----:B------:R-:W-:-:S02]  /*22a0*/  LOP3.LUT R223, R9, R14, RZ, 0xfc, !PT ;  /* 0x0000000e09df7212 */ /* 0x000fc400078efcff */
[----:B------:R-:W-:Y:S01]  /*22b0*/  LOP3.LUT R222, R9, 0x100, R222, 0xf8, !PT ;  /* 0x0000010009de7812 */ /* 0x000fe200078ef8de */
[----:B------:R-:W-:Y:S01]  /*22c0*/  @!P0 IMAD.SHL.U32 R11, R232, 0x10, RZ ;  /* 0x00000010e80b8824 */ /* 0x000fe200078e00ff */
[----:B------:R-:W-:Y:S01]  /*22d0*/  LOP3.LUT R9, R2, 0xffffffe0, RZ, 0xc0, !PT ;  /* 0xffffffe002097812 */ /* 0x000fe200078ec0ff */
[----:B-1----:R-:W-:Y:S01]  /*22e0*/  CS2R R24, SRZ ;  /* 0x0000000000187805 */ /* 0x002fe2000001ff00 */
[----:B------:R-:W-:Y:S02]  /*22f0*/  @P6 IADD3 R233, R15, 0xe0, RZ ;  /* 0x000000e00fe96810 */ /* 0x000fe40007ffe0ff */
[----:B------:R-:W-:Y:S01]  /*2300*/  ISETP.GE.AND P6, PT, R8, c[0x0][0x1fc], PT ;  /* 0x00007f0008007a0c */ /* 0x000fe20003fc6270 */
[----:B------:R-:W-:Y:S01]  /*2310*/  IMAD.IADD R9, R232, 0x1, -R9 ;  /* 0x00000001e8097824 */ /* 0x000fe200078e0a09 */
[----:B------:R-:W-:Y:S01]  /*2320*/  SHF.R.S32.HI R14, RZ, 0x1f, R13 ;  /* 0x0000001fff0e7819 */ /* 0x000fe2000001140d */
[----:B------:R-:W-:Y:S01]  /*2330*/  IMAD.SHL.U32 R8, R4, 0x40, RZ ;  /* 0x0000004004087824 */ /* 0x000fe200078e00ff */
[----:B------:R1:W-:Y:S01]  /*2340*/  @!P0 LDGSTS.E.BYPASS.LTC128B.128 [R11+0x21280], [R242.64] ;  /* 0x21280000f20b8fae */ /* 0x0003e2000b901d4e */
[----:B------:R-:W-:Y:S01]  /*2350*/  LEA.HI R23, R18, R19, RZ, 0x1 ;  /* 0x0000001312177211 */ /* 0x000fe200078f08ff */
[----:B------:R-:W-:Y:S01]  /*2360*/  IMAD.SHL.U32 R18, R13, 0x2, RZ ;  /* 0x000000020d127824 */ /* 0x000fe200078e00ff */
[----:B------:R-:W-:Y:S01]  /*2370*/  SHF.R.S32.HI R16, RZ, 0x1f, R9 ;  /* 0x0000001fff107819 */ /* 0x000fe20000011409 */
[----:B------:R-:W0:Y:S01]  /*2380*/  LDGDEPBAR ;  /* 0x00000000000079af */ /* 0x000e220000000000 */
[----:B------:R-:W-:-:S02]  /*2390*/  LEA.HI R7, R14, R13, RZ, 0x3 ;  /* 0x0000000d0e077211 */ /* 0x000fc400078f18ff */
[----:B------:R-:W-:Y:S01]  /*23a0*/  LEA.HI R16, R16, R9, RZ, 0x2 ;  /* 0x0000000910107211 */ /* 0x000fe200078f10ff */
[----:B------:R-:W0:Y:S01]  /*23b0*/  LDGDEPBAR ;  /* 0x00000000000079af */ /* 0x000e220000000000 */
[----:B------:R-:W-:Y:S02]  /*23c0*/  SEL R2, RZ, 0xffffffff, P5 ;  /* 0xffffffffff027807 */ /* 0x000fe40002800000 */
[----:B------:R-:W-:Y:S02]  /*23d0*/  LOP3.LUT R0, R23, 0xfffffffe, RZ, 0xc0, !PT ;  /* 0xfffffffe17007812 */ /* 0x000fe400078ec0ff */
[C---:B------:R-:W-:Y:S02]  /*23e0*/  LOP3.LUT P0, RZ, R4.reuse, 0x4, RZ, 0xc0, !PT ;  /* 0x0000000404ff7812 */ /* 0x040fe4000780c0ff */
[----:B------:R-:W-:Y:S01]  /*23f0*/  SEL R235, RZ, 0x4, P6 ;  /* 0x00000004ffeb7807 */ /* 0x000fe20003000000 */
[----:B------:R-:W-:Y:S01]  /*2400*/  IMAD.IADD R0, R19, 0x1, -R0 ;  /* 0x0000000113007824 */ /* 0x000fe200078e0a00 */
[----:B------:R-:W-:-:S02]  /*2410*/  LOP3.LUT P5, RZ, R4, 0x2, RZ, 0xc0, !PT ;  /* 0x0000000204ff7812 */ /* 0x000fc400078ac0ff */
[----:B------:R-:W-:Y:S01]  /*2420*/  LOP3.LUT R223, R223, 0x18, R18, 0x78, !PT ;  /* 0x00000018dfdf7812 */ /* 0x000fe200078e7812 */
[----:B------:R-:W-:Y:S01]  /*2430*/  IMAD.SHL.U32 R231, R0, 0x8, RZ ;  /* 0x0000000800e77824 */ /* 0x000fe200078e00ff */
[----:B------:R-:W-:Y:S01]  /*2440*/  SEL R4, R228, 0xfffffff0, !P5 ;  /* 0xfffffff0e4047807 */ /* 0x000fe20006800000 */
[----:B------:R-:W-:Y:S01]  /*2450*/  IMAD.SHL.U32 R15, R0, 0x20, RZ ;  /* 0x00000020000f7824 */ /* 0x000fe200078e00ff */
[----:B------:R-:W-:Y:S01]  /*2460*/  LOP3.LUT P5, RZ, R13, 0x2, RZ, 0xc0, !PT ;  /* 0x000000020dff7812 */ /* 0x000fe200078ac0ff */
[----:B------:R-:W-:Y:S01]  /*2470*/  IMAD.SHL.U32 R223, R223, 0x2, RZ ;  /* 0x00000002dfdf7824 */ /* 0x000fe200078e00ff */
[----:B------:R-:W-:Y:S02]  /*2480*/  LOP3.LUT R231, R231, 0x8, RZ, 0xc0, !PT ;  /* 0x00000008e7e77812 */ /* 0x000fe400078ec0ff */
[----:B-1----:R-:W-:Y:S02]  /*2490*/  LOP3.LUT R11, R8, 0x1c0, RZ, 0xc0, !PT ;  /* 0x000001c0080b7812 */ /* 0x002fe400078ec0ff */
[----:B------:R-:W-:-:S02]  /*24a0*/  LOP3.LUT R8, R7, 0xfffffff8, RZ, 0xc0, !PT ;  /* 0xfffffff807087812 */ /* 0x000fc400078ec0ff */
[----:B------:R-:W-:Y:S02]  /*24b0*/  LOP3.LUT R14, R11, 0x8, R10, 0xf8, !PT ;  /* 0x000000080b0e7812 */ /* 0x000fe400078ef80a */
[----:B------:R-:W-:Y:S01]  /*24c0*/  SHF.R.U32.HI R229, RZ, 0x3, R11 ;  /* 0x00000003ffe57819 */ /* 0x000fe2000001160b */
[----:B------:R-:W-:Y:S01]  /*24d0*/  IMAD.IADD R8, R13, 0x1, -R8 ;  /* 0x000000010d087824 */ /* 0x000fe200078e0a08 */
[----:B------:R-:W-:Y:S02]  /*24e0*/  LOP3.LUT R11, R11, 0x30, R237, 0xf8, !PT ;  /* 0x000000300b0b7812 */ /* 0x000fe400078ef8ed */
[C---:B------:R-:W-:Y:S02]  /*24f0*/  LEA.HI.SX32 R237, R16.reuse, R237, 0x1e ;  /* 0x000000ed10ed7211 */ /* 0x040fe400078ff2ff */
[----:B------:R-:W-:Y:S02]  /*2500*/  LOP3.LUT R16, R16, 0xfffffffc, RZ, 0xc0, !PT ;  /* 0xfffffffc10107812 */ /* 0x000fe400078ec0ff */
[----:B------:R-:W-:Y:S01]  /*2510*/  LOP3.LUT R10, R11, 0x8, R10, 0xf8, !PT ;  /* 0x000000080b0a7812 */ /* 0x000fe200078ef80a */
[----:B------:R-:W-:Y:S01]  /*2520*/  IMAD.SHL.U32 R11, R2, 0x2, RZ ;  /* 0x00000002020b7824 */ /* 0x000fe200078e00ff */
[----:B------:R-:W-:Y:S01]  /*2530*/  SEL R2, R226, 0xffffffe0, !P0 ;  /* 0xffffffe0e2027807 */ /* 0x000fe20004000000 */
[----:B------:R-:W-:Y:S01]  /*2540*/  IMAD.IADD R9, R9, 0x1, -R16 ;  /* 0x0000000109097824 */ /* 0x000fe200078e0a10 */
[----:B------:R-:W-:-:S02]  /*2550*/  LOP3.LUT P6, RZ, R8, 0x4, RZ, 0xc0, !PT ;  /* 0x0000000408ff7812 */ /* 0x000fc400078cc0ff */
[C---:B------:R-:W-:Y:S01]  /*2560*/  LOP3.LUT P0, RZ, R8.reuse, 0x2, RZ, 0xc0, !PT ;  /* 0x0000000208ff7812 */ /* 0x040fe2000780c0ff */
[----:B------:R-:W-:Y:S01]  /*2570*/  IMAD.SHL.U32 R8, R8, 0x40, RZ ;  /* 0x0000004008087824 */ /* 0x000fe200078e00ff */
[-C--:B------:R-:W-:Y:S01]  /*2580*/  LOP3.LUT R14, R14, R229.reuse, RZ, 0x3c, !PT ;  /* 0x000000e50e0e7212 */ /* 0x080fe200078e3cff */
[----:B------:R-:W-:Y:S01]  /*2590*/  IMAD R230, R9, -0x2, R230 ;  /* 0xfffffffe09e67824 */ /* 0x000fe200078e02e6 */
[----:B------:R-:W-:Y:S01]  /*25a0*/  LOP3.LUT R229, R10, R229, RZ, 0x3c, !PT ;  /* 0x000000e50ae57212 */ /* 0x000fe200078e3cff */
[----:B------:R-:W-:Y:S01]  /*25b0*/  IMAD.SHL.U32 R10, R7, 0x40, RZ ;  /* 0x00000040070a7824 */ /* 0x000fe200078e00ff */
[----:B------:R-:W-:Y:S01]  /*25c0*/  SHF.R.U32.HI R9, RZ, 0x3, R222 ;  /* 0x00000003ff097819 */ /* 0x000fe200000116de */
[----:B------:R-:W-:Y:S01]  /*25d0*/  IMAD R227, R227, 0x200, R14 ;  /* 0x00000200e3e37824 */ /* 0x000fe200078e020e */
[----:B------:R-:W-:Y:S01]  /*25e0*/  LOP3.LUT R8, R8, 0x1c0, RZ, 0xc0, !PT ;  /* 0x000001c008087812 */ /* 0x000fe200078ec0ff */
[----:B------:R-:W-:Y:S01]  /*25f0*/  IMAD R229, R0, 0x200, R229 ;  /* 0x0000020000e57824 */ /* 0x000fe200078e02e5 */
[----:B------:R-:W-:Y:S01]  /*2600*/  LOP3.LUT R9, R9, 0x38, RZ, 0xc0, !PT ;  /* 0x0000003809097812 */ /* 0x000fe200078ec0ff */
[----:B------:R-:W-:Y:S01]  /*2610*/  IMAD.SHL.U32 R227, R227, 0x2, RZ ;  /* 0x00000002e3e37824 */ /* 0x000fe200078e00ff */
[----:B------:R-:W-:-:S02]  /*2620*/  LOP3.LUT R10, R10, 0xfffffe00, RZ, 0xc0, !PT ;  /* 0xfffffe000a0a7812 */ /* 0x000fc400078ec0ff */
[----:B------:R-:W-:Y:S01]  /*2630*/  SHF.R.U32.HI R7, RZ, 0x3, R8 ;  /* 0x00000003ff077819 */ /* 0x000fe20000011608 */
[----:B------:R-:W-:Y:S01]  /*2640*/  IMAD R219, R4, 0x2, R227 ;  /* 0x0000000204db7824 */ /* 0x000fe200078e02e3 */
[--C-:B------:R-:W-:Y:S01]  /*2650*/  LOP3.LUT R222, R9, R222, R231.reuse, 0x1e, !PT ;  /* 0x000000de09de7212 */ /* 0x100fe200078e1ee7 */
[----:B------:R-:W-:Y:S01]  /*2660*/  IMAD R0, R5, 0x400, R10 ;  /* 0x0000040005007824 */ /* 0x000fe200078e020a */
[----:B------:R-:W-:Y:S01]  /*2670*/  LOP3.LUT R231, R7, R8, R231, 0x1e, !PT ;  /* 0x0000000807e77212 */ /* 0x000fe200078e1ee7 */
[C---:B------:R-:W-:Y:S01]  /*2680*/  IMAD R218, R2.reuse, 0x2, R227 ;  /* 0x0000000202da7824 */ /* 0x040fe200078e02e3 */
[----:B------:R-:W-:Y:S01]  /*2690*/  LOP3.LUT R13, R15, 0x20, RZ, 0xc0, !PT ;  /* 0x000000200f0d7812 */ /* 0x000fe200078ec0ff */
[----:B------:R-:W-:Y:S01]  /*26a0*/  IMAD R217, R2, 0x2, R219 ;  /* 0x0000000202d97824 */ /* 0x000fe200078e02db */
[----:B------:R-:W-:Y:S01]  /*26b0*/  SEL R228, R228, 0xfffffff0, !P0 ;  /* 0xfffffff0e4e47807 */ /* 0x000fe20004000000 */
[----:B------:R-:W-:Y:S01]  /*26c0*/  IMAD.IADD R231, R0, 0x1, R231 ;  /* 0x0000000100e77824 */ /* 0x000fe200078e02e7 */
[----:B------:R-:W-:Y:S01]  /*26d0*/  LOP3.LUT R6, R13, 0x18, R6, 0xf8, !PT ;  /* 0x000000180d067812 */ /* 0x000fe200078ef806 */
[----:B------:R-:W-:Y:S01]  /*26e0*/  IMAD.MOV.U32 R0, RZ, RZ, 0x120 ;  /* 0x00000120ff007424 */ /* 0x000fe200078e00ff */
[----:B------:R-:W-:Y:S01]  /*26f0*/  SEL R226, R226, 0xffffffe0, !P6 ;  /* 0xffffffe0e2e27807 */ /* 0x000fe20007000000 */
[----:B------:R-:W-:Y:S01]  /*2700*/  IMAD.SHL.U32 R225, R231, 0x2, RZ ;  /* 0x00000002e7e17824 */ /* 0x000fe200078e00ff */
[----:B------:R-:W-:Y:S01]  /*2710*/  LOP3.LUT R221, R7, R6, R8, 0x1e, !PT ;  /* 0x0000000607dd7212 */ /* 0x000fe200078e1e08 */
[----:B------:R-:W-:Y:S01]  /*2720*/  IMAD.SHL.U32 R216, R228, 0x2, RZ ;  /* 0x00000002e4d87824 */ /* 0x000fe200078e00ff */
[----:B------:R-:W-:Y:S01]  /*2730*/  SEL R0, R0, 0xe0, !P5 ;  /* 0x000000e000007807 */ /* 0x000fe20006800000 */
[----:B------:R-:W-:Y:S01]  /*2740*/  IMAD.IADD R220, R231, 0x1, R228 ;  /* 0x00000001e7dc7824 */ /* 0x000fe200078e02e4 */
[C---:B------:R-:W-:Y:S01]  /*2750*/  IADD3 R3, R225.reuse, 0x1b080, RZ ;  /* 0x0001b080e1037810 */ /* 0x040fe20007ffe0ff */
[----:B------:R-:W-:Y:S01]  /*2760*/  IMAD.IADD R216, R225, 0x1, R216 ;  /* 0x00000001e1d87824 */ /* 0x000fe200078e02d8 */
[----:B------:R-:W-:Y:S01]  /*2770*/  LOP3.LUT R12, R11, 0x2, R12, 0xe2, !PT ;  /* 0x000000020b0c7812 */ /* 0x000fe200078ee20c */
[----:B------:R-:W-:Y:S01]  /*2780*/  IMAD R0, R0, 0x2, R223 ;  /* 0x0000000200007824 */ /* 0x000fe200078e02df */
[----:B------:R-:W-:Y:S01]  /*2790*/  LOP3.LUT R221, R221, R10, RZ, 0xfc, !PT ;  /* 0x0000000adddd7212 */ /* 0x000fe200078efcff */
[----:B------:R-:W-:Y:S01]  /*27a0*/  IMAD R224, R226, 0x2, R3 ;  /* 0x00000002e2e07824 */ /* 0x000fe200078e0203 */
[----:B------:R-:W-:Y:S01]  /*27b0*/  LOP3.LUT R235, R12, R235, RZ, 0xfc, !PT ;  /* 0x000000eb0ceb7212 */ /* 0x000fe200078efcff */
[----:B------:R-:W-:Y:S01]  /*27c0*/  IMAD.IADD R226, R231, 0x1, R226 ;  /* 0x00000001e7e27824 */ /* 0x000fe200078e02e2 */
[----:B------:R-:W-:-:S02]  /*27d0*/  LEA R222, R222, 0x23c80, 0x1 ;  /* 0x00023c80dede7811 */ /* 0x000fc400078e08ff */
[----:B----4-:R-:W-:Y:S02]  /*27e0*/  LEA R221, R221, 0x80, 0x1 ;  /* 0x00000080dddd7811 */ /* 0x010fe400078e08ff */
.L_x_816:
        /* <DEDUP_REMOVED lines=258> */
.L_x_814:
        /* <DEDUP_REMOVED lines=471> */
.L_x_815:
        /* <DEDUP_REMOVED lines=296> */
.L_x_813:
[----:B------:R-:W-:Y:S05]  /*6800*/  @P1 EXIT ;  /* 0x000000000000194d */ /* 0x000fea0003800000 */
[----:B------:R-:W-:-:S04]  /*6810*/  ISETP.NE.U32.AND P1, PT, RZ, c[0x0][0x360], PT ;  /* 0x0000d800ff007a0c */ /* 0x000fc80003f25070 */
[----:B------:R-:W-:-:S13]  /*6820*/  ISETP.NE.AND.EX P1, PT, RZ, c[0x0][0x364], PT, P1 ;  /* 0x0000d900ff007a0c */ /* 0x000fda0003f25310 */
[----:B------:R-:W-:-:S04]  /*6830*/  @P1 IMAD.MOV.U32 R0, RZ, RZ, 0x4 ;  /* 0x00000004ff001424 */ /* 0x000fc800078e00ff */
[----:B------:R-:W-:-:S06]  /*6840*/  @P1 IMAD.WIDE R4, R239, R0, c[0x0][0x360] ;  /* 0x0000d800ef041625 */ /* 0x000fcc00078e0200 */
[----:B------:R2:W3:Y:S01]  /*6850*/  @P1 LDG.E R4, [R4.64] ;  /* 0x0000000e04041981 */ /* 0x0004e2000c1e1900 */
[----:B------:R-:W4:Y:S01]  /*6860*/  S2UR UR6, SR_CTAID.X ;  /* 0x00000000000679c3 */ /* 0x000f220000002500 */
[----:B------:R-:W-:Y:S01]  /*6870*/  IMAD.MOV.U32 R0, RZ, RZ, 0x1 ;  /* 0x00000001ff007424 */ /* 0x000fe200078e00ff */
[----:B------:R-:W-:Y:S01]  /*6880*/  ULDC UR5, c[0x0][0x358] ;  /* 0x0000d60000057ab9 */ /* 0x000fe20000000800 */
[----:B------:R-:W1:Y:S01]  /*6890*/  S2R R2, SR_CTAID.Y ;  /* 0x0000000000027919 */ /* 0x000e620000002600 */
[----:B------:R-:W-:Y:S01]  /*68a0*/  ULDC UR4, c[0x0][0x2f4] ;  /* 0x0000bd0000047ab9 */ /* 0x000fe20000000800 */
[----:B-----5:R-:W-:Y:S02]  /*68b0*/  IMAD R3, R239, c[0x0][0x2f4], RZ ;  /* 0x0000bd00ef037a24 */ /* 0x020fe400078e02ff */
[----:B------:R-:W-:Y:S01]  /*68c0*/  BAR.SYNC.DEFER_BLOCKING 0x1, 0x100 ;  /* 0x0044000000007b1d */ /* 0x000fe20000010000 */
[----:B------:R-:W-:-:S05]  /*68d0*/  ISETP.NE.AND P0, PT, R0, c[0x0][0x338], PT ;  /* 0x0000ce0000007a0c */ /* 0x000fca0003f05270 */
[----:B------:R-:W-:Y:S01]  /*68e0*/  BSSY B0, `(.L_x_817) ;  /* 0x0000023000007945 */ /* 0x000fe20003800000 */
[----:B----4-:R-:W-:-:S07]  /*68f0*/  UIMAD UR5, UR6, UR5, URZ ;  /* 0x00000005060572a4 */ /* 0x010fce000f8e023f */
[----:B-1----:R-:W-:Y:S01]  /*6900*/  @P0 IMAD.HI.U32 R0, R2, c[0x0][0x33c], RZ ;  /* 0x0000cf0002000a27 */ /* 0x002fe200078e00ff */
[----:B------:R-:W-:-:S03]  /*6910*/  UIMAD UR5, UR5, UR4, URZ ;  /* 0x00000004050572a4 */ /* 0x000fc6000f8e023f */
[----:B------:R-:W-:Y:S01]  /*6920*/  IMAD.MOV.U32 R8, RZ, RZ, R2 ;  /* 0x000000ffff087224 */ /* 0x000fe200078e0002 */
[----:B------:R-:W-:Y:S01]  /*6930*/  @P0 SHF.R.U32.HI R8, RZ, c[0x0][0x340], R0 ;  /* 0x0000d000ff080a19 */ /* 0x000fe20000011600 */
[----:B------:R-:W-:Y:S01]  /*6940*/  USHF.R.S32.HI UR4, URZ, 0x1f, UR5 ;  /* 0x0000001f3f047899 */ /* 0x000fe20008011405 */
[----:B------:R-:W-:Y:S02]  /*6950*/  SHF.R.S32.HI R0, RZ, 0x1f, R239 ;  /* 0x0000001fff007819 */ /* 0x000fe400000114ef */
[----:B--2---:R-:W-:Y:S02]  /*6960*/  SHF.R.S32.HI R5, RZ, 0x1f, R8 ;  /* 0x0000001fff057819 */ /* 0x004fe40000011408 */
[----:B------:R-:W-:Y:S01]  /*6970*/  SEL R0, R0, RZ, !P1 ;  /* 0x000000ff00007207 */ /* 0x000fe20004800000 */
[----:B---3--:R-:W-:Y:S01]  /*6980*/  @P1 IMAD R7, R239, 0x50, R4 ;  /* 0x00000050ef071824 */ /* 0x008fe200078e0204 */
[----:B------:R-:W-:Y:S02]  /*6990*/  SHF.R.S32.HI R4, RZ, 0x1f, R3 ;  /* 0x0000001fff047819 */ /* 0x000fe40000011403 */
[----:B------:R-:W-:Y:S01]  /*69a0*/  IADD3 R3, P2, P0, R3, UR5, R8 ;  /* 0x0000000503037c10 */ /* 0x000fe2000f85e008 */
[----:B------:R-:W-:Y:S01]  /*69b0*/  @P1 IMAD.HI R7, R7, 0x66666667, RZ ;  /* 0x6666666707071827 */ /* 0x000fe200078e02ff */
[----:B------:R-:W-:-:S02]  /*69c0*/  SEL R239, R239, RZ, !P1 ;  /* 0x000000ffefef7207 */ /* 0x000fc40004800000 */
[----:B------:R-:W-:Y:S02]  /*69d0*/  IADD3.X R4, R4, UR4, R5, P2, P0 ;  /* 0x0000000404047c10 */ /* 0x000fe400097e0405 */
[----:B------:R-:W-:Y:S02]  /*69e0*/  @P1 SHF.R.U32.HI R6, RZ, 0x1f, R7 ;  /* 0x0000001fff061819 */ /* 0x000fe40000011607 */
[----:B------:R-:W-:Y:S02]  /*69f0*/  ISETP.NE.AND P2, PT, R232, RZ, PT ;  /* 0x000000ffe800720c */ /* 0x000fe40003f45270 */
[----:B------:R-:W-:Y:S01]  /*6a00*/  @P1 LEA.HI.SX32 R6, R7, R6, 0x1b ;  /* 0x0000000607061211 */ /* 0x000fe200078fdaff */
[----:B------:R-:W-:Y:S01]  /*6a10*/  IMAD.MOV R7, RZ, RZ, -R8 ;  /* 0x000000ffff077224 */ /* 0x000fe200078e0a08 */
[C---:B------:R-:W-:Y:S01]  /*6a20*/  SHF.L.U64.HI R4, R3.reuse, 0x2, R4 ;  /* 0x0000000203047819 */ /* 0x040fe20000010204 */
[----:B------:R-:W-:Y:S02]  /*6a30*/  IMAD.SHL.U32 R3, R3, 0x4, RZ ;  /* 0x0000000403037824 */ /* 0x000fe400078e00ff */
[----:B------:R-:W-:-:S02]  /*6a40*/  @P1 IMAD R6, R6, 0x3c00, RZ ;  /* 0x00003c0006061824 */ /* 0x000fc400078e02ff */
[----:B------:R-:W-:Y:S01]  /*6a50*/  IMAD R7, R7, c[0x0][0x338], R2 ;  /* 0x0000ce0007077a24 */ /* 0x000fe200078e0202 */
[----:B------:R-:W-:Y:S01]  /*6a60*/  IADD3 R10, P0, R3, c[0x0][0x350], RZ ;  /* 0x0000d400030a7a10 */ /* 0x000fe20007f1e0ff */
[--C-:B------:R-:W-:Y:S01]  /*6a70*/  @P1 IMAD.MOV.U32 R12, RZ, RZ, R6.reuse ;  /* 0x000000ffff0c1224 */ /* 0x100fe200078e0006 */
[----:B------:R-:W-:Y:S01]  /*6a80*/  @P1 SHF.R.S32.HI R13, RZ, 0x1f, R6 ;  /* 0x0000001fff0d1819 */ /* 0x000fe20000011406 */
[----:B------:R-:W-:Y:S01]  /*6a90*/  @!P1 CS2R R12, SRZ ;  /* 0x00000000000c9805 */ /* 0x000fe2000001ff00 */
[----:B------:R-:W-:Y:S01]  /*6aa0*/  IADD3.X R11, R4, c[0x0][0x354], RZ, P0, !PT ;  /* 0x0000d500040b7a10 */ /* 0x000fe200007fe4ff */
[----:B------:R-:W-:Y:S05]  /*6ab0*/  @P2 BRA `(.L_x_818) ;  /* 0x0000005000002947 */ /* 0x000fea0003800000 */
.L_x_819:
[----:B------:R-:W2:Y:S01]  /*6ac0*/  LDG.E.STRONG.GPU R2, [R10.64] ;  /* 0x0000000e0a027981 */ /* 0x000ea2000c1ef900 */
[----:B------:R-:W-:Y:S01]  /*6ad0*/  YIELD ;  /* 0x0000000000007946 */ /* 0x000fe20003800000 */
[----:B--2---:R-:W-:Y:S01]  /*6ae0*/  ISETP.NE.AND P0, PT, R2, R7, PT ;  /* 0x000000070200720c */ /* 0x004fe20003f05270 */
[----:B------:R-:W-:-:S12]  /*6af0*/  CCTL.IVALL ;  /* 0x00000000ff00798f */ /* 0x000fd80002000000 */
[----:B------:R-:W-:Y:S05]  /*6b00*/  @P0 BRA `(.L_x_819) ;  /* 0xffffffb000000947 */ /* 0x000fea000383ffff */
.L_x_818:
[----:B------:R-:W-:Y:S05]  /*6b10*/  BSYNC B0 ;  /* 0x0000000000007941 */ /* 0x000fea0003800000 */
.L_x_817:
[----:B------:R-:W-:Y:S01]  /*6b20*/  MOV R2, 0xffffffff ;  /* 0xffffffff00027802 */ /* 0x000fe20000000f00 */
[----:B------:R-:W-:Y:S05]  /*6b30*/  BRA.CONV ~URZ, `(.L_x_820) ;  /* 0x000000237f007947 */ /* 0x000fea000b800000 */
[----:B------:R-:W-:Y:S02]  /*6b40*/  MOV R6, 0x6b60 ;  /* 0x00006b6000067802 */ /* 0x000fe40000000f00 */
[----:B------:R-:W-:Y:S05]  /*6b50*/  CALL.REL.NOINC `($__internal_7_$__cuda_sm70_warpsync) ;  /* 0x00000c1000007944 */ /* 0x000fea0003c00000 */
.L_x_820:
[----:B------:R-:W-:Y:S01]  /*6b60*/  UIMAD UR5, UR6, 0x3c00, URZ ;  /* 0x00003c00060578a4 */ /* 0x000fe2000f8e023f */
[----:B------:R-:W-:Y:S01]  /*6b70*/  SHF.R.S32.HI R9, RZ, 0x1f, R232 ;  /* 0x0000001fff097819 */ /* 0x000fe200000114e8 */
[----:B------:R-:W-:Y:S01]  /*6b80*/  IMAD R15, R5, c[0x0][0x328], RZ ;  /* 0x0000ca00050f7a24 */ /* 0x000fe200078e02ff */
[----:B------:R-:W-:-:S06]  /*6b90*/  NOP ;  /* 0x0000000000007918 */ /* 0x000fcc0000000000 */
[----:B------:R-:W-:Y:S01]  /*6ba0*/  USHF.R.S32.HI UR4, URZ, 0x1f, UR5 ;  /* 0x0000001f3f047899 */ /* 0x000fe20008011405 */
[----:B------:R-:W-:Y:S01]  /*6bb0*/  IADD3 R232, P1, P0, R12, UR5, R232 ;  /* 0x000000050ce87c10 */ /* 0x000fe2000f83e0e8 */
[----:B------:R-:W-:Y:S02]  /*6bc0*/  IMAD R15, R8, c[0x0][0x32c], R15 ;  /* 0x0000cb00080f7a24 */ /* 0x000fe400078e020f */
[----:B------:R-:W-:Y:S02]  /*6bd0*/  IMAD R6, R0, c[0x0][0x330], RZ ;  /* 0x0000cc0000067a24 */ /* 0x000fe400078e02ff */
[----:B------:R-:W-:Y:S02]  /*6be0*/  IADD3.X R233, R13, UR4, R9, P1, P0 ;  /* 0x000000040de97c10 */ /* 0x000fe40008fe0409 */
[----:B------:R-:W-:-:S03]  /*6bf0*/  IMAD R6, R239, c[0x0][0x334], R6 ;  /* 0x0000cd00ef067a24 */ /* 0x000fc600078e0206 */
[----:B------:R-:W-:-:S05]  /*6c00*/  IMAD.WIDE.U32 R12, R8, c[0x0][0x328], R232 ;  /* 0x0000ca00080c7a25 */ /* 0x000fca00078e00e8 */
        /* <DEDUP_REMOVED lines=67> */
[----:B-1----:R-:W-:Y:S05]  /*7040*/  CALL.REL.NOINC `($__internal_7_$__cuda_sm70_warpsync) ;  /* 0x0000072000007944 */ /* 0x002fea0003c00000 */
.L_x_821:
        /* <DEDUP_REMOVED lines=12> */
.L_x_823:
[----:B------:R-:W-:Y:S05]  /*7110*/  BSYNC B0 ;  /* 0x0000000000007941 */ /* 0x000fea0003800000 */
.L_x_822:
[----:B--2---:R-:W-:Y:S01]  /*7120*/  IADD3 R10, P0, R3, c[0x0][0x348], RZ ;  /* 0x0000d200030a7a10 */ /* 0x004fe20007f1e0ff */
[----:B------:R-:W-:Y:S03]  /*7130*/  BSSY B0, `(.L_x_824) ;  /* 0x0000008000007945 */ /* 0x000fe60003800000 */
[----:B------:R-:W-:Y:S01]  /*7140*/  IADD3.X R11, R4, c[0x0][0x34c], RZ, P0, !PT ;  /* 0x0000d300040b7a10 */ /* 0x000fe200007fe4ff */
[----:B------:R-:W-:Y:S05]  /*7150*/  @P2 BRA `(.L_x_825) ;  /* 0x0000005000002947 */ /* 0x000fea0003800000 */
.L_x_826:
[----:B------:R-:W2:Y:S01]  /*7160*/  LDG.E.STRONG.GPU R4, [R10.64] ;  /* 0x0000000e0a047981 */ /* 0x000ea2000c1ef900 */
[----:B------:R-:W-:Y:S01]  /*7170*/  YIELD ;  /* 0x0000000000007946 */ /* 0x000fe20003800000 */
[----:B--2---:R-:W-:Y:S01]  /*7180*/  ISETP.NE.AND P0, PT, R4, R7, PT ;  /* 0x000000070400720c */ /* 0x004fe20003f05270 */
[----:B------:R-:W-:-:S12]  /*7190*/  CCTL.IVALL ;  /* 0x00000000ff00798f */ /* 0x000fd80002000000 */
[----:B------:R-:W-:Y:S05]  /*71a0*/  @P0 BRA `(.L_x_826) ;  /* 0xffffffb000000947 */ /* 0x000fea000383ffff */
.L_x_825:
[----:B------:R-:W-:Y:S05]  /*71b0*/  BSYNC B0 ;  /* 0x0000000000007941 */ /* 0x000fea0003800000 */
.L_x_824:
[----:B------:R-:W-:Y:S05]  /*71c0*/  BRA.CONV ~URZ, `(.L_x_827) ;  /* 0x000000237f007947 */ /* 0x000fea000b800000 */
[----:B------:R-:W-:Y:S02]  /*71d0*/  MOV R6, 0x71f0 ;  /* 0x000071f000067802 */ /* 0x000fe40000000f00 */
[----:B-1----:R-:W-:Y:S05]  /*71e0*/  CALL.REL.NOINC `($__internal_7_$__cuda_sm70_warpsync) ;  /* 0x0000058000007944 */ /* 0x002fea0003c00000 */
.L_x_827:
        /* <DEDUP_REMOVED lines=75> */
[----:B-12---:R-:W-:Y:S05]  /*76a0*/  CALL.REL.NOINC `($__internal_7_$__cuda_sm70_warpsync) ;  /* 0x000000c000007944 */ /* 0x006fea0003c00000 */
.L_x_828:
        /* <DEDUP_REMOVED lines=12> */
        .weak           $__internal_7_$__cuda_sm70_warpsync
        .type           $__internal_7_$__cuda_sm70_warpsync,@function
        .size           $__internal_7_$__cuda_sm70_warpsync,(.L_x_1409 - $__internal_7_$__cuda_sm70_warpsync)
$__internal_7_$__cuda_sm70_warpsync:
[----:B------:R-:W-:Y:S01]  /*7770*/  MOV R14, R6 ;  /* 0x00000006000e7202 */ /* 0x000fe20000000f00 */
[----:B------:R-:W-:Y:S04]  /*7780*/  WARPSYNC R2 ;  /* 0x0000000200007348 */ /* 0x000fe80003800000 */
[----:B------:R-:W-:-:S04]  /*7790*/  MOV R15, 0x0 ;  /* 0x00000000000f7802 */ /* 0x000fc80000000f00 */
[----:B------:R-:W-:Y:S05]  /*77a0*/  RET.REL.NODEC R14 `(_ZN7cutlass13device_kernelIN5flash19enable_sm80_to_sm89INS1_16FlashAttnBwdSm80INS1_25CollectiveMainloopBwdSm80ILi2ELi1EN4cute5tupleIJNS5_1CILi64EEENS7_ILi80EEENS7_ILi192EEEEEENS_10bfloat16_tEfNS_4arch4Sm80ELb0ELb0ELb1ELb1ELb1ELb0ELb1ELb0ELi2ELi4ELi2ELi2ELb0EEENS1_24CollectiveEpilogueBwdGQAISB_fSE_Li256ELb1ELb1EEENS1_19SingleTileSchedulerILb1ELb0ELb0ELi80EEEEEEEEEvNT_6ParamsE) ;  /* 0xffff88500e007950 */ /* 0x000fea0003c3ffff */
.L_x_829:
        /* <DEDUP_REMOVED lines=13> */
.L_x_1409:


//--------------------- .text._ZN7cutlass13device_kernelIN5flash19enable_sm80_to_sm89INS1_16FlashAttnBwdSm80INS1_25CollectiveMainloopBwdSm80ILi2ELi1EN4cute5tupleIJNS5_1CILi64EEENS7_ILi80EEENS7_ILi192EEEEEENS_10bfloat16_tEfNS_4arch4Sm80ELb0ELb1ELb1ELb0ELb0ELb0ELb1ELb0ELi2ELi4ELi2ELi2ELb0EEENS1_21CollectiveEpilogueBwdISB_SC_SE_Li256ELb0ELb1ELi4EEENS1_19SingleTileSchedulerILb0ELb0ELb0ELi80EEEEEEEEEvNT_6ParamsE --------------------------
	.section	.text._ZN7cutlass13device_kernelIN5flash19enable_sm80_to_sm89INS1_16FlashAttnBwdSm80INS1_25CollectiveMainloopBwdSm80ILi2ELi1EN4cute5tupleIJNS5_1CILi64EEENS7_ILi80EEENS7_ILi192EEEEEENS_10bfloat16_tEfNS_4arch4Sm80ELb0ELb1ELb1ELb0ELb0ELb0ELb1ELb0ELi2ELi4ELi2ELi2ELb0EEENS1_21CollectiveEpilogueBwdISB_SC_SE_Li256ELb0ELb1ELi4EEENS1_19SingleTileSchedulerILb0ELb0ELb0ELi80EEEEEEEEEvNT_6ParamsE,"ax",@progbits
	.sectioninfo	@"SHI_REGISTERS=255"
	.align	128
.text._ZN7cutlass13device_kernelIN5flash19enable_sm80_to_sm89INS1_16FlashAttnBwdSm80INS1_25CollectiveMainloopBwdSm80ILi2ELi1EN4cute5tupleIJNS5_1CILi64EEENS7_ILi80EEENS7_ILi192EEEEEENS_10bfloat16_tEfNS_4arch4Sm80ELb0ELb1ELb1ELb0ELb0ELb0ELb1ELb0ELi2ELi4ELi2ELi2ELb0EEENS1_21CollectiveEpilogueBwdISB_SC_SE_Li256ELb0ELb1ELi4EEENS1_19SingleTileSchedulerILb0ELb0ELb0ELi80EEEEEEEEEvNT_6ParamsE:
        .type           _ZN7cutlass13device_kernelIN5flash19enable_sm80_to_sm89INS1_16FlashAttnBwdSm80INS1_25CollectiveMainloopBwdSm80ILi2ELi1EN4cute5tupleIJNS5_1CILi64EEENS7_ILi80EEENS7_ILi192EEEEEENS_10bfloat16_tEfNS_4arch4Sm80ELb0ELb1ELb1ELb0ELb0ELb0ELb1ELb0ELi2ELi4ELi2ELi2ELb0EEENS1_21CollectiveEpilogueBwdISB_SC_SE_Li256ELb0ELb1ELi4EEENS1_19SingleTileSchedulerILb0ELb0ELb0ELi80EEEEEEEEEvNT_6ParamsE,@function
        .size           _ZN7cutlass13device_kernelIN5flash19enable_sm80_to_sm89INS1_16FlashAttnBwdSm80INS1_25CollectiveMainloopBwdSm80ILi2ELi1EN4cute5tupleIJNS5_1CILi64EEENS7_ILi80EEENS7_ILi192EEEEEENS_10bfloat16_tEfNS_4arch4Sm80ELb0ELb1ELb1ELb0ELb0ELb0ELb1ELb0ELi2ELi4ELi2ELi2ELb0EEENS1_21CollectiveEpilogueBwdISB_SC_SE_Li256ELb0ELb1ELi4EEENS1_19SingleTileSchedulerILb0ELb0ELb0ELi80EEEEEEEEEvNT_6ParamsE,(.L_x_1411 - _ZN7cutlass13device_kernelIN5flash19enable_sm80_to_sm89INS1_16FlashAttnBwdSm80INS1_25CollectiveMainloopBwdSm80ILi2ELi1EN4cute5tupleIJNS5_1CILi64EEENS7_ILi80EEENS7_ILi192EEEEEENS_10bfloat16_tEfNS_4arch4Sm80ELb0ELb1ELb1ELb0ELb0ELb0ELb1ELb0ELi2ELi4ELi2ELi2ELb0EEENS1_21CollectiveEpilogueBwdISB_SC_SE_Li256ELb0ELb1ELi4EEENS1_19SingleTileSchedulerILb0ELb0ELb0ELi80EEEEEEEEEvNT_6ParamsE)
        .other          _ZN7cutlass13device_kernelIN5flash19enable_sm80_to_sm89INS1_16FlashAttnBwdSm80INS1_25CollectiveMainloopBwdSm80ILi2ELi1EN4cute5tupleIJNS5_1CILi64EEENS7_ILi80EEENS7_ILi192EEEEEENS_10bfloat16_tEfNS_4arch4Sm80ELb0ELb1ELb1ELb0ELb0ELb0ELb1ELb0ELi2ELi4ELi2ELi2ELb0EEENS1_21CollectiveEpilogueBwdISB_SC_SE_Li256ELb0ELb1ELi4EEENS1_19SingleTileSchedulerILb0ELb0ELb0ELi80EEEEEEEEEvNT_6ParamsE,@"STO_CUDA_ENTRY STV_DEFAULT"
_ZN7cutlass13device_kernelIN5flash19enable_sm80_to_sm89INS1_16FlashAttnBwdSm80INS1_25CollectiveMainloopBwdSm80ILi2ELi1EN4cute5tupleIJNS5_1CILi64EEENS7_ILi80EEENS7_ILi192EEEEEENS_10bfloat16_tEfNS_4arch4Sm80ELb0ELb1ELb1ELb0ELb0ELb0ELb1ELb0ELi2ELi4ELi2ELi2ELb0EEENS1_21CollectiveEpilogueBwdISB_SC_SE_Li256ELb0ELb1ELi4EEENS1_19SingleTileSchedulerILb0ELb0ELb0ELi80EEEEEEEEEvNT_6ParamsE:
[----:B------:R-:W-:Y:S02]  /*0000*/  MOV R1, c[0x0][0x28] ;  /* 0x00000a0000017a02 */ /* 0x000fe40000000f00 */
[----:B------:R-:W1:Y:S02]  /*0010*/  S2R R252, SR_CTAID.Z ;  /* 0x0000000000fc7919 */ /* 0x000e640000002700 */
[----:B-1----:R-:W-:-:S13]  /*0020*/  ISETP.GE.AND P0, PT, R252, RZ, PT ;  /* 0x000000fffc00720c */ /* 0x002fda0003f06270 */
        /* <DEDUP_REMOVED lines=11> */
[----:B--23--:R-:W-:Y:S02]  /*00e0*/  UIMAD UR5, UR17, 0x50, UR6 ;  /* 0x00000050110578a4 */ /* 0x00cfe4000f8e0206 */
[----:B------:R-:W-:Y:S02]  /*00f0*/  ULDC UR4, c[0x0][0x198] ;  /* 0x0000660000047ab9 */ /* 0x000fe40000000800 */
[----:B------:R-:W-:-:S04]  /*0100*/  UIADD3 UR5, UR5, 0x8f, URZ ;  /* 0x0000008f05057890 */ /* 0x000fc8000fffe03f */
        /* <DEDUP_REMOVED lines=8> */
.L_x_830:
[----:B--23--:R-:W-:Y:S01]  /*0190*/  UIMAD UR6, UR17, 0x50, UR6 ;  /* 0x00000050110678a4 */ /* 0x00cfe2000f8e0206 */
[----:B------:R-:W-:Y:S01]  /*01a0*/  PLOP3.LUT P1, PT, PT, PT, PT, 0x80, 0x0 ;  /* 0x000000000000781c */ /* 0x000fe20003f2f070 */
        /* <DEDUP_REMOVED lines=75> */
[----:B------:R-:W1:Y:S01]  /*0660*/  S2R R12, SR_CTAID.X ;  /* 0x00000000000c7919 */ /* 0x000e620000002500 */
[----:B------:R-:W-:Y:S01]  /*0670*/  SHF.R.S32.HI R85, RZ, 0x1f, R252 ;  /* 0x0000001fff557819 */ /* 0x000fe200000114fc */
[----:B------:R-:W-:Y:S01]  /*0680*/  UIMAD UR17, UR17, -0x50, URZ ;  /* 0xffffffb0111178a4 */ /* 0x000fe2000f8e023f */
[----:B------:R-:W-:Y:S01]  /*0690*/  ISETP.NE.AND P0, PT, R0, 0x1, PT ;  /* 0x000000010000780c */ /* 0x000fe20003f05270 */
[----:B------:R-:W-:Y:S01]  /*06a0*/  IMAD.MOV.U32 R0, RZ, RZ, R84 ;  /* 0x000000ffff007224 */ /* 0x000fe200078e0054 */
[-C--:B------:R-:W-:Y:S01]  /*06b0*/  LEA.HI R19, R16, R230.reuse, RZ, 0x3 ;  /* 0x000000e610137211 */ /* 0x080fe200078f18ff */
[C---:B------:R-:W-:Y:S01]  /*06c0*/  IMAD R7, R85.reuse, c[0x0][0x1e8], RZ ;  /* 0x00007a0055077a24 */ /* 0x040fe200078e02ff */
[----:B------:R-:W-:Y:S01]  /*06d0*/  ISETP.GT.AND P1, PT, R230, 0x7f, PT ;  /* 0x0000007fe600780c */ /* 0x000fe20003f24270 */
[----:B------:R-:W-:Y:S01]  /*06e0*/  IMAD R8, R85, c[0x0][0x1b8], RZ ;  /* 0x00006e0055087a24 */ /* 0x000fe200078e02ff */
[----:B------:R-:W-:Y:S01]  /*06f0*/  LOP3.LUT R2, R19, 0xfffffff8, RZ, 0xc0, !PT ;  /* 0xfffffff813027812 */ /* 0x000fe200078ec0ff */
[----:B------:R-:W-:Y:S01]  /*0700*/  IMAD.MOV.U32 R15, RZ, RZ, c[0x0][0x1d8] ;  /* 0x00007600ff0f7624 */ /* 0x000fe200078e00ff */
[----:B------:R-:W-:Y:S01]  /*0710*/  SHF.R.S32.HI R232, RZ, 0x3, R19 ;  /* 0x00000003ffe87819 */ /* 0x000fe20000011413 */
[----:B------:R-:W-:Y:S01]  /*0720*/  IMAD R8, R252, c[0x0][0x1bc], R8 ;  /* 0x00006f00fc087a24 */ /* 0x000fe200078e0208 */
[----:B------:R-:W-:Y:S01]  /*0730*/  SHF.R.S32.HI R27, RZ, 0x1f, R84 ;  /* 0x0000001fff1b7819 */ /* 0x000fe20000011454 */
[----:B------:R-:W-:Y:S01]  /*0740*/  IMAD.IADD R18, R230, 0x1, -R2 ;  /* 0x00000001e6127824 */ /* 0x000fe200078e0a02 */
[----:B------:R-:W-:Y:S01]  /*0750*/  SHF.R.S32.HI R233, RZ, 0x1f, R232 ;  /* 0x0000001fffe97819 */ /* 0x000fe200000114e8 */
[----:B------:R-:W-:Y:S01]  /*0760*/  @P0 IMAD.HI.U32 R3, R84, c[0x0][0x24c], RZ ;  /* 0x0000930054030a27 */ /* 0x000fe200078e00ff */
[----:B------:R-:W-:Y:S01]  /*0770*/  USHF.R.S32.HI UR6, URZ, 0x1f, UR8 ;  /* 0x0000001f3f067899 */ /* 0x000fe20008011408 */
[----:B------:R-:W-:Y:S01]  /*0780*/  SHF.R.S32.HI R231, RZ, 0x1f, R230 ;  /* 0x0000001fffe77819 */ /* 0x000fe200000114e6 */
[----:B------:R-:W-:Y:S01]  /*0790*/  USHF.L.U32 UR5, UR8, 0x6, URZ ;  /* 0x0000000608057899 */ /* 0x000fe2000800063f */
[----:B------:R-:W-:Y:S01]  /*07a0*/  IMAD.SHL.U32 R10, R18, 0x8, RZ ;  /* 0x00000008120a7824 */ /* 0x000fe200078e00ff */
[----:B------:R-:W-:Y:S01]  /*07b0*/  @P0 SHF.R.U32.HI R0, RZ, c[0x0][0x250], R3 ;  /* 0x00009400ff000a19 */ /* 0x000fe20000011603 */
[----:B------:R-:W-:Y:S01]  /*07c0*/  IMAD.MOV.U32 R26, RZ, RZ, 0x5 ;  /* 0x00000005ff1a7424 */ /* 0x000fe200078e00ff */
[----:B------:R-:W-:Y:S01]  /*07d0*/  USHF.R.S32.HI UR4, URZ, 0x1f, UR5 ;  /* 0x0000001f3f047899 */ /* 0x000fe20008011405 */
[----:B-1----:R-:W-:Y:S01]  /*07e0*/  IMAD.WIDE R12, R12, 0x50, R232 ;  /* 0x000000500c0c7825 */ /* 0x002fe200078e02e8 */
[----:B------:R-:W-:Y:S01]  /*07f0*/  SHF.R.S32.HI R2, RZ, 0x1f, R0 ;  /* 0x0000001fff027819 */ /* 0x000fe20000011400 */
[----:B------:R-:W-:Y:S01]  /*0800*/  ULDC UR9, c[0x0][0x198] ;  /* 0x0000660000097ab9 */ /* 0x000fe20000000800 */
[--C-:B------:R-:W-:Y:S01]  /*0810*/  SHF.R.S32.HI R11, RZ, 0x1f, R10.reuse ;  /* 0x0000001fff0b7819 */ /* 0x100fe2000001140a */
[----:B------:R-:W-:Y:S01]  /*0820*/  IMAD.SHL.U32 R17, R15, 0x20, RZ ;  /* 0x000000200f117824 */ /* 0x000fe200078e00ff */
[----:B------:R-:W-:Y:S01]  /*0830*/  ISETP.GE.AND P2, PT, R10, c[0x0][0x1cc], PT ;  /* 0x000073000a007a0c */ /* 0x000fe20003f46270 */
[----:B------:R-:W-:Y:S01]  /*0840*/  IMAD R3, R2, c[0x0][0x1e0], RZ ;  /* 0x0000780002037a24 */ /* 0x000fe200078e02ff */
[----:B------:R-:W-:Y:S01]  /*0850*/  IADD3 R22, R10, 0x40, RZ ;  /* 0x000000400a167810 */ /* 0x000fe20007ffe0ff */
[----:B------:R-:W-:Y:S01]  /*0860*/  IMAD.WIDE.U32 R4, R0, c[0x0][0x1e0], R10 ;  /* 0x0000780000047a25 */ /* 0x000fe200078e000a */
[----:B------:R-:W-:Y:S01]  /*0870*/  IADD3 R24, R10, 0x80, RZ ;  /* 0x000000800a187810 */ /* 0x000fe20007ffe0ff */
[----:B------:R-:W-:Y:S01]  /*0880*/  UIADD3 UR9, UR17, UR9, URZ ;  /* 0x0000000911097290 */ /* 0x000fe2000fffe03f */
[----:B------:R-:W-:Y:S01]  /*0890*/  ISETP.GE.AND P3, PT, R22, c[0x0][0x1cc], PT ;  /* 0x0000730016007a0c */ /* 0x000fe20003f66270 */
[----:B------:R-:W-:Y:S01]  /*08a0*/  IMAD R3, R0, c[0x0][0x1e4], R3 ;  /* 0x0000790000037a24 */ /* 0x000fe200078e0203 */
[----:B------:R-:W-:Y:S01]  /*08b0*/  ISETP.GE.AND P4, PT, R24, c[0x0][0x1cc], PT ;  /* 0x0000730018007a0c */ /* 0x000fe20003f86270 */
[----:B------:R-:W-:Y:S01]  /*08c0*/  IMAD R2, R2, c[0x0][0x1b0], RZ ;  /* 0x00006c0002027a24 */ /* 0x000fe200078e02ff */
[----:B------:R-:W-:Y:S01]  /*08d0*/  UMOV UR7, 0x1 ;  /* 0x0000000100077882 */ /* 0x000fe20000000000 */
[----:B------:R-:W-:Y:S01]  /*08e0*/  IMAD.IADD R5, R5, 0x1, R3 ;  /* 0x0000000105057824 */ /* 0x000fe200078e0203 */
[----:B------:R-:W-:Y:S01]  /*08f0*/  UISETP.GE.AND UP1, UPT, UR17, 0x1, UPT ;  /* 0x000000011100788c */ /* 0x000fe2000bf26270 */
[C---:B------:R-:W-:Y:S01]  /*0900*/  IMAD R6, R0.reuse, c[0x0][0x1b4], R2 ;  /* 0x00006d0000067a24 */ /* 0x040fe200078e0202 */
[----:B------:R-:W-:Y:S01]  /*0910*/  UISETP.GE.AND UP0, UPT, UR17, 0x2, UPT ;  /* 0x000000021100788c */ /* 0x000fe2000bf06270 */
[----:B------:R-:W-:Y:S01]  /*0920*/  IMAD.WIDE.U32 R2, R0, c[0x0][0x1b0], R10 ;  /* 0x00006c0000027a25 */ /* 0x000fe200078e000a */
[----:B------:R-:W-:Y:S01]  /*0930*/  UP2UR UR16, UPR, URZ, 0x2 ;  /* 0x000000023f107883 */ /* 0x000fe20008000000 */
[----:B------:R-:W-:Y:S01]  /*0940*/  CS2R R170, SRZ ;  /* 0x0000000000aa7805 */ /* 0x000fe2000001ff00 */
[----:B------:R-:W-:Y:S01]  /*0950*/  UISETP.GE.AND UP1, UPT, UR17, 0x11, UPT ;  /* 0x000000111100788c */ /* 0x000fe2000bf26270 */
[C---:B------:R-:W-:Y:S01]  /*0960*/  IMAD R0, R252.reuse, c[0x0][0x1ec], R7 ;  /* 0x00007b00fc007a24 */ /* 0x040fe200078e0207 */
[----:B------:R-:W-:Y:S01]  /*0970*/  UP2UR UR15, UPR, URZ, 0x1 ;  /* 0x000000013f0f7883 */ /* 0x000fe20008000000 */
[----:B------:R-:W-:Y:S01]  /*0980*/  IMAD.WIDE.U32 R4, R252, c[0x0][0x1e8], R4 ;  /* 0x00007a00fc047a25 */ /* 0x000fe200078e0004 */
[----:B------:R-:W-:Y:S01]  /*0990*/  UISETP.GE.AND UP0, UPT, UR17, 0x12, UPT ;  /* 0x000000121100788c */ /* 0x000fe2000bf06270 */
[----:B------:R-:W-:Y:S01]  /*09a0*/  CS2R R168, SRZ ;  /* 0x0000000000a87805 */ /* 0x000fe2000001ff00 */
[----:B------:R-:W-:Y:S01]  /*09b0*/  CS2R R166, SRZ ;  /* 0x0000000000a67805 */ /* 0x000fe2000001ff00 */
[----:B------:R-:W-:Y:S01]  /*09c0*/  IMAD.IADD R3, R3, 0x1, R6 ;  /* 0x0000000103037824 */ /* 0x000fe200078e0206 */
[----:B------:R-:W-:Y:S01]  /*09d0*/  CS2R R164, SRZ ;  /* 0x0000000000a47805 */ /* 0x000fe2000001ff00 */
[----:B------:R-:W-:Y:S01]  /*09e0*/  IMAD.IADD R5, R5, 0x1, R0 ;  /* 0x0000000105057824 */ /* 0x000fe200078e0200 */
[----:B------:R-:W-:Y:S01]  /*09f0*/  CS2R R162, SRZ ;  /* 0x0000000000a27805 */ /* 0x000fe2000001ff00 */
[----:B------:R-:W-:Y:S01]  /*0a00*/  IMAD.SHL.U32 R0, R232, 0x40, RZ ;  /* 0x00000040e8007824 */ /* 0x000fe200078e00ff */
[----:B------:R-:W-:Y:S01]  /*0a10*/  CS2R R160, SRZ ;  /* 0x0000000000a07805 */ /* 0x000fe2000001ff00 */
[----:B------:R-:W-:Y:S01]  /*0a20*/  IMAD R6, R13, c[0x0][0x1d8], RZ ;  /* 0x000076000d067a24 */ /* 0x000fe200078e02ff */
[----:B------:R-:W-:Y:S01]  /*0a30*/  CS2R R158, SRZ ;  /* 0x00000000009e7805 */ /* 0x000fe2000001ff00 */
[----:B------:R-:W-:Y:S01]  /*0a40*/  IMAD.MOV.U32 R25, RZ, RZ, 0x6 ;  /* 0x00000006ff197424 */ /* 0x000fe200078e00ff */
[----:B------:R-:W-:Y:S01]  /*0a50*/  LOP3.LUT R0, R0, 0x1c0, RZ, 0xc0, !PT ;  /* 0x000001c000007812 */ /* 0x000fe200078ec0ff */
[----:B------:R-:W-:Y:S01]  /*0a60*/  IMAD R14, R12, c[0x0][0x1dc], R6 ;  /* 0x000077000c0e7a24 */ /* 0x000fe200078e0206 */
[----:B------:R-:W-:Y:S01]  /*0a70*/  CS2R R156, SRZ ;  /* 0x00000000009c7805 */ /* 0x000fe2000001ff00 */
[----:B------:R-:W-:Y:S01]  /*0a80*/  IMAD.WIDE.U32 R6, R252, c[0x0][0x1b8], R2 ;  /* 0x00006e00fc067a25 */ /* 0x000fe200078e0002 */
[----:B------:R-:W-:Y:S01]  /*0a90*/  LOP3.LUT R9, R0, 0x38, R10, 0xf8, !PT ;  /* 0x0000003800097812 */ /* 0x000fe200078ef80a */
[----:B------:R-:W-:Y:S01]  /*0aa0*/  CS2R R154, SRZ ;  /* 0x00000000009a7805 */ /* 0x000fe2000001ff00 */
[----:B------:R-:W-:Y:S01]  /*0ab0*/  CS2R R152, SRZ ;  /* 0x0000000000987805 */ /* 0x000fe2000001ff00 */
[----:B------:R-:W-:Y:S01]  /*0ac0*/  IMAD.WIDE.U32 R2, R12, c[0x0][0x1d8], R4 ;  /* 0x000076000c027a25 */ /* 0x000fe200078e0004 */
[----:B------:R-:W-:Y:S01]  /*0ad0*/  SHF.R.U32.HI R5, RZ, 0x3, R0 ;  /* 0x00000003ff057819 */ /* 0x000fe20000011600 */
[----:B------:R-:W-:Y:S01]  /*0ae0*/  CS2R R150, SRZ ;  /* 0x0000000000967805 */ /* 0x000fe2000001ff00 */
[----:B------:R-:W-:Y:S01]  /*0af0*/  CS2R R148, SRZ ;  /* 0x0000000000947805 */ /* 0x000fe2000001ff00 */
[----:B------:R-:W-:Y:S01]  /*0b00*/  IMAD.IADD R0, R3, 0x1, R14 ;  /* 0x0000000103007824 */ /* 0x000fe200078e020e */
[C---:B------:R-:W-:Y:S01]  /*0b10*/  LEA R4, P0, R2.reuse, c[0x0][0x1c0], 0x1 ;  /* 0x0000700002047a11 */ /* 0x040fe200078008ff */
[----:B------:R-:W-:Y:S01]  /*0b20*/  IMAD.IADD R7, R7, 0x1, R8 ;  /* 0x0000000107077824 */ /* 0x000fe200078e0208 */
[----:B------:R-:W-:Y:S01]  /*0b30*/  LOP3.LUT R8, R9, R5, RZ, 0x3c, !PT ;  /* 0x0000000509087212 */ /* 0x000fe200078e3cff */
[----:B------:R-:W-:Y:S01]  /*0b40*/  IMAD.MOV.U32 R3, RZ, RZ, c[0x0][0x1dc] ;  /* 0x00007700ff037624 */ /* 0x000fe200078e00ff */
[----:B------:R-:W-:Y:S01]  /*0b50*/  LEA.HI.X R5, R2, c[0x0][0x1c4], R0, 0x1, P0 ;  /* 0x0000710002057a11 */ /* 0x000fe200000f0c00 */
[----:B------:R-:W-:Y:S01]  /*0b60*/  IMAD.U32 R0, RZ, RZ, UR17 ;  /* 0x00000011ff007e24 */ /* 0x000fe2000f8e00ff */
[----:B------:R-:W-:Y:S01]  /*0b70*/  LEA.HI R2, R16, R230, RZ, 0x6 ;  /* 0x000000e610027211 */ /* 0x000fe200078f30ff */
[----:B------:R-:W-:Y:S01]  /*0b80*/  IMAD R9, R13, c[0x0][0x1a8], RZ ;  /* 0x00006a000d097a24 */ /* 0x000fe200078e02ff */
[----:B------:R-:W-:Y:S01]  /*0b90*/  CS2R R146, SRZ ;  /* 0x0000000000927805 */ /* 0x000fe2000001ff00 */
[----:B------:R-:W-:Y:S01]  /*0ba0*/  IMAD.SHL.U32 R226, R230, 0x4, RZ ;  /* 0x00000004e6e27824 */ /* 0x000fe200078e00ff */
[----:B------:R-:W-:Y:S01]  /*0bb0*/  IADD3 R0, R0, c[0x0][0x198], -R232 ;  /* 0x0000660000007a10 */ /* 0x000fe20007ffe8e8 */
[C---:B------:R-:W-:Y:S01]  /*0bc0*/  IMAD R14, R12.reuse, c[0x0][0x1ac], R9 ;  /* 0x00006b000c0e7a24 */ /* 0x040fe200078e0209 */
[----:B------:R-:W-:Y:S01]  /*0bd0*/  SHF.R.S32.HI R23, RZ, 0x6, R2 ;  /* 0x00000006ff177819 */ /* 0x000fe20000011402 */
[----:B------:R-:W-:Y:S01]  /*0be0*/  IMAD.WIDE.U32 R12, R12, c[0x0][0x1a8], R6 ;  /* 0x00006a000c0c7a25 */ /* 0x000fe200078e0006 */
[C---:B------:R-:W-:Y:S01]  /*0bf0*/  ISETP.LT.OR P0, PT, R0.reuse, 0x1, P2 ;  /* 0x000000010000780c */ /* 0x040fe20001701670 */
[----:B------:R-:W-:Y:S01]  /*0c00*/  CS2R R144, SRZ ;  /* 0x0000000000907805 */ /* 0x000fe2000001ff00 */
[----:B------:R-:W-:Y:S01]  /*0c10*/  LEA R2, P5, R15, R4, 0x6 ;  /* 0x000000040f027211 */ /* 0x000fe200078a30ff */
[----:B------:R-:W-:Y:S01]  /*0c20*/  IMAD R8, R23, 0x200, R8 ;  /* 0x0000020017087824 */ /* 0x000fe200078e0208 */
[----:B------:R-:W-:Y:S01]  /*0c30*/  ISETP.LT.OR P6, PT, R0, 0x1, P3 ;  /* 0x000000010000780c */ /* 0x000fe20001fc1670 */
[----:B------:R-:W-:Y:S01]  /*0c40*/  IMAD R6, R233, c[0x0][0x178], RZ ;  /* 0x00005e00e9067a24 */ /* 0x000fe200078e02ff */
[----:B------:R-:W-:Y:S01]  /*0c50*/  LEA.HI.X R3, R15, R5, R3, 0x6, P5 ;  /* 0x000000050f037211 */ /* 0x000fe200028f3403 */
[----:B------:R-:W-:Y:S01]  /*0c60*/  IMAD.SHL.U32 R223, R8, 0x2, RZ ;  /* 0x0000000208df7824 */ /* 0x000fe200078e00ff */
[----:B------:R-:W-:Y:S01]  /*0c70*/  ISETP.LT.OR P5, PT, R0, 0x1, P4 ;  /* 0x000000010000780c */ /* 0x000fe200027a1670 */
[----:B------:R-:W-:Y:S01]  /*0c80*/  IMAD R6, R232, c[0x0][0x17c], R6 ;  /* 0x00005f00e8067a24 */ /* 0x000fe200078e0206 */
[C---:B------:R-:W-:Y:S01]  /*0c90*/  ISETP.LT.OR P2, PT, R0.reuse, 0x21, P2 ;  /* 0x000000210000780c */ /* 0x040fe20001741670 */
[----:B------:R-:W-:Y:S01]  /*0ca0*/  IMAD.IADD R7, R13, 0x1, R14 ;  /* 0x000000010d077824 */ /* 0x000fe200078e020e */
[----:B------:R-:W-:Y:S01]  /*0cb0*/  SHF.L.U64.HI R15, R15, R26, c[0x0][0x1dc] ;  /* 0x000077000f0f7619 */ /* 0x000fe2000001021a */
[----:B------:R-:W-:Y:S01]  /*0cc0*/  @!PT LDS RZ, [RZ] ;  /* 0x00000000fffff984 */ /* 0x000fe20000000800 */
[----:B------:R-:W-:Y:S01]  /*0cd0*/  @!PT LDS RZ, [RZ] ;  /* 0x00000000fffff984 */ /* 0x000fe20000000800 */
[----:B------:R-:W-:Y:S01]  /*0ce0*/  @!PT LDS RZ, [RZ] ;  /* 0x00000000fffff984 */ /* 0x000fe20000000800 */
[----:B------:R1:W-:Y:S01]  /*0cf0*/  LDGSTS.E.BYPASS.LTC128B.128 [R223+0x7880], [R4.64], !P0 ;  /* 0x0788000004df7fae */ /* 0x0003e2000c101d52 */
[C---:B------:R-:W-:Y:S01]  /*0d00*/  @!P1 LEA R8, P0, R17.reuse, R2, 0x1 ;  /* 0x0000000211089211 */ /* 0x040fe200078008ff */
[----:B------:R-:W-:Y:S01]  /*0d10*/  IMAD.MOV.U32 R13, RZ, RZ, c[0x0][0x1a8] ;  /* 0x00006a00ff0d7624 */ /* 0x000fe200078e00ff */
[C---:B------:R-:W-:Y:S01]  /*0d20*/  ISETP.LT.OR P4, PT, R0.reuse, 0x21, P4 ;  /* 0x000000210000780c */ /* 0x040fe20002781670 */
[----:B------:R1:W-:Y:S01]  /*0d30*/  LDGSTS.E.BYPASS.LTC128B.128 [R223+0xa080], [R4.64+0x80], !P6 ;  /* 0x0a08008004df7fae */ /* 0x0003e2000f101d52 */
[----:B------:R-:W-:Y:S01]  /*0d40*/  @!P1 LEA.HI.X R9, R17, R3, R15, 0x1, P0 ;  /* 0x0000000311099211 */ /* 0x000fe200000f0c0f */
[----:B------:R-:W-:Y:S01]  /*0d50*/  IMAD.SHL.U32 R14, R13, 0x20, RZ ;  /* 0x000000200d0e7824 */ /* 0x000fe200078e00ff */
[C---:B------:R-:W-:Y:S01]  /*0d60*/  @!P1 ISETP.GE.AND P0, PT, R0.reuse, 0x41, PT ;  /* 0x000000410000980c */ /* 0x040fe20003f06270 */
[----:B------:R1:W-:Y:S01]  /*0d70*/  LDGSTS.E.BYPASS.LTC128B.128 [R223+0xc880], [R4.64+0x100], !P5 ;  /* 0x0c88010004df7fae */ /* 0x0003e2000e901d52 */
[----:B------:R-:W-:Y:S01]  /*0d80*/  ISETP.LT.OR P6, PT, R0, 0x21, P3 ;  /* 0x000000210000780c */ /* 0x000fe20001fc1670 */
[----:B------:R-:W-:Y:S01]  /*0d90*/  IMAD.MOV.U32 R17, RZ, RZ, c[0x0][0x178] ;  /* 0x00005e00ff117624 */ /* 0x000fe200078e00ff */
[----:B------:R-:W-:Y:S01]  /*0da0*/  @!P1 ISETP.GE.OR P5, PT, R10, c[0x0][0x1cc], !P0 ;  /* 0x000073000a009a0c */ /* 0x000fe200047a6670 */
[----:B------:R2:W-:Y:S01]  /*0db0*/  LDGSTS.E.BYPASS.LTC128B.128 [R223+0x8880], [R2.64], !P2 ;  /* 0x0888000002df7fae */ /* 0x0005e2000d101d52 */
[----:B------:R-:W-:Y:S01]  /*0dc0*/  @!P1 ISETP.LT.OR P3, PT, R0, 0x41, P3 ;  /* 0x000000410000980c */ /* 0x000fe20001f61670 */
[C---:B------:R-:W-:Y:S01]  /*0dd0*/  IMAD.SHL.U32 R28, R17.reuse, 0x20, RZ ;  /* 0x00000020111c7824 */ /* 0x040fe200078e00ff */
[----:B------:R-:W-:Y:S01]  /*0de0*/  @!P1 ISETP.GE.OR P0, PT, R24, c[0x0][0x1cc], !P0 ;  /* 0x0000730018009a0c */ /* 0x000fe20004706670 */
[----:B------:R-:W-:Y:S01]  /*0df0*/  IMAD.WIDE.U32 R20, R252, c[0x0][0x290], RZ ;  /* 0x0000a400fc147a25 */ /* 0x000fe200078e00ff */
[----:B------:R-:W-:Y:S01]  /*0e00*/  SHF.R.S32.HI R227, RZ, 0x1f, R226 ;  /* 0x0000001fffe37819 */ /* 0x000fe200000114e2 */
[----:B------:R-:W-:Y:S01]  /*0e10*/  CS2R R142, SRZ ;  /* 0x00000000008e7805 */ /* 0x000fe2000001ff00 */
[----:B------:R-:W-:Y:S01]  /*0e20*/  SHF.L.U64.HI R251, R17, R26, c[0x0][0x17c] ;  /* 0x00005f0011fb7619 */ /* 0x000fe2000001021a */
[----:B------:R-:W-:Y:S01]  /*0e30*/  IMAD.MOV.U32 R218, RZ, RZ, 0x10 ;  /* 0x00000010ffda7424 */ /* 0x000fe200078e00ff */
[----:B------:R-:W-:Y:S01]  /*0e40*/  CS2R R140, SRZ ;  /* 0x00000000008c7805 */ /* 0x000fe2000001ff00 */
[----:B------:R2:W-:Y:S01]  /*0e50*/  LDGSTS.E.BYPASS.LTC128B.128 [R223+0xb080], [R2.64+0x80], !P6 ;  /* 0x0b08008002df7fae */ /* 0x0005e2000f101d52 */
[----:B------:R-:W-:Y:S01]  /*0e60*/  ISETP.GE.AND P6, PT, R22, c[0x0][0x19c], PT ;  /* 0x0000670016007a0c */ /* 0x000fe20003fc6270 */
[----:B------:R-:W-:Y:S01]  /*0e70*/  IMAD.MOV.U32 R212, RZ, RZ, 0x120 ;  /* 0x00000120ffd47424 */ /* 0x000fe200078e00ff */
[----:B------:R-:W-:Y:S01]  /*0e80*/  CS2R R138, SRZ ;  /* 0x00000000008a7805 */ /* 0x000fe2000001ff00 */
[----:B------:R2:W-:Y:S01]  /*0e90*/  LDGSTS.E.BYPASS.LTC128B.128 [R223+0xd880], [R2.64+0x100], !P4 ;  /* 0x0d88010002df7fae */ /* 0x0005e2000e101d52 */
[----:B------:R-:W-:Y:S01]  /*0ea0*/  IMAD.MOV.U32 R249, RZ, RZ, 0x1 ;  /* 0x00000001fff97424 */ /* 0x000fe200078e00ff */
[----:B------:R-:W-:Y:S01]  /*0eb0*/  CS2R R136, SRZ ;  /* 0x0000000000887805 */ /* 0x000fe2000001ff00 */
[----:B------:R-:W-:Y:S01]  /*0ec0*/  CS2R R134, SRZ ;  /* 0x0000000000867805 */ /* 0x000fe2000001ff00 */
[----:B------:R3:W-:Y:S01]  /*0ed0*/  @!P1 LDGSTS.E.BYPASS.LTC128B.128 [R223+0x9880], [R8.64], !P5 ;  /* 0x0988000008df9fae */ /* 0x0007e2000e901d52 */
[----:B------:R-:W-:Y:S01]  /*0ee0*/  ISETP.GE.AND P5, PT, R24, c[0x0][0x19c], PT ;  /* 0x0000670018007a0c */ /* 0x000fe20003fa6270 */
[----:B------:R-:W-:Y:S01]  /*0ef0*/  CS2R R132, SRZ ;  /* 0x0000000000847805 */ /* 0x000fe2000001ff00 */
[----:B------:R-:W-:Y:S01]  /*0f00*/  CS2R R130, SRZ ;  /* 0x0000000000827805 */ /* 0x000fe2000001ff00 */
[----:B------:R3:W-:Y:S01]  /*0f10*/  @!P1 LDGSTS.E.BYPASS.LTC128B.128 [R223+0xc080], [R8.64+0x80], !P3 ;  /* 0x0c08008008df9fae */ /* 0x0007e2000d901d52 */
[----:B-1----:R-:W-:Y:S01]  /*0f20*/  IMAD.WIDE.U32 R4, R232, c[0x0][0x178], R10 ;  /* 0x00005e00e8047a25 */ /* 0x002fe200078e000a */
[----:B------:R-:W-:Y:S01]  /*0f30*/  ISETP.GE.AND P3, PT, R10, c[0x0][0x16c], PT ;  /* 0x00005b000a007a0c */ /* 0x000fe20003f66270 */
[----:B------:R-:W-:Y:S01]  /*0f40*/  CS2R R128, SRZ ;  /* 0x0000000000807805 */ /* 0x000fe2000001ff00 */
[----:B------:R3:W-:Y:S01]  /*0f50*/  @!P1 LDGSTS.E.BYPASS.LTC128B.128 [R223+0xe880], [R8.64+0x100], !P0 ;  /* 0x0e88010008df9fae */ /* 0x0007e2000c101d52 */
[----:B------:R-:W-:Y:S01]  /*0f60*/  IMAD.IADD R5, R5, 0x1, R6 ;  /* 0x0000000105057824 */ /* 0x000fe200078e0206 */
[----:B------:R-:W-:Y:S01]  /*0f70*/  LEA R6, P2, R12, c[0x0][0x190], 0x1 ;  /* 0x000064000c067a11 */ /* 0x000fe200078408ff */
[----:B------:R-:W-:Y:S01]  /*0f80*/  CS2R R126, SRZ ;  /* 0x00000000007e7805 */ /* 0x000fe2000001ff00 */
[----:B------:R-:W-:Y:S01]  /*0f90*/  CS2R R124, SRZ ;  /* 0x00000000007c7805 */ /* 0x000fe2000001ff00 */
[----:B------:R-:W-:Y:S01]  /*0fa0*/  IMAD.WIDE.U32 R4, R84, c[0x0][0x180], R4 ;  /* 0x0000600054047a25 */ /* 0x000fe200078e0004 */
[----:B------:R-:W-:Y:S01]  /*0fb0*/  LEA.HI.X R7, R12, c[0x0][0x194], R7, 0x1, P2 ;  /* 0x000065000c077a11 */ /* 0x000fe200010f0c07 */
[----:B------:R-:W-:Y:S01]  /*0fc0*/  CS2R R122, SRZ ;  /* 0x00000000007a7805 */ /* 0x000fe2000001ff00 */
[----:B------:R-:W-:Y:S01]  /*0fd0*/  ISETP.GE.AND P2, PT, R10, c[0x0][0x19c], PT ;  /* 0x000067000a007a0c */ /* 0x000fe20003f46270 */
[----:B------:R-:W-:Y:S01]  /*0fe0*/  CS2R R120, SRZ ;  /* 0x0000000000787805 */ /* 0x000fe2000001ff00 */
[----:B------:R-:W-:Y:S01]  /*0ff0*/  SEL R12, RZ, 0x1, P3 ;  /* 0x00000001ff0c7807 */ /* 0x000fe20001800000 */
[----:B------:R-:W-:Y:S01]  /*1000*/  CS2R R118, SRZ ;  /* 0x0000000000767805 */ /* 0x000fe2000001ff00 */
[C---:B------:R-:W-:Y:S01]  /*1010*/  ISETP.LT.OR P4, PT, R0.reuse, 0x1, P2 ;  /* 0x000000010000780c */ /* 0x040fe20001781670 */
[----:B------:R-:W-:Y:S01]  /*1020*/  CS2R R116, SRZ ;  /* 0x0000000000747805 */ /* 0x000fe2000001ff00 */
[C---:B------:R-:W-:Y:S01]  /*1030*/  ISETP.LT.OR P3, PT, R0.reuse, 0x1, P5 ;  /* 0x000000010000780c */ /* 0x040fe20002f61670 */
[----:B--2---:R-:W-:Y:S01]  /*1040*/  IMAD R2, R27, c[0x0][0x180], RZ ;  /* 0x000060001b027a24 */ /* 0x004fe200078e02ff */
[----:B------:R-:W-:Y:S01]  /*1050*/  CS2R R114, SRZ ;  /* 0x0000000000727805 */ /* 0x000fe2000001ff00 */
[----:B------:R-:W-:Y:S01]  /*1060*/  IMAD.MOV.U32 R3, RZ, RZ, c[0x0][0x1ac] ;  /* 0x00006b00ff037624 */ /* 0x000fe200078e00ff */
[----:B------:R-:W-:Y:S01]  /*1070*/  CS2R R112, SRZ ;  /* 0x0000000000707805 */ /* 0x000fe2000001ff00 */
[----:B------:R-:W-:Y:S01]  /*1080*/  CS2R R82, SRZ ;  /* 0x0000000000527805 */ /* 0x000fe2000001ff00 */
[----:B------:R-:W-:Y:S01]  /*1090*/  CS2R R80, SRZ ;  /* 0x0000000000507805 */ /* 0x000fe2000001ff00 */
[----:B------:R-:W-:Y:S01]  /*10a0*/  CS2R R78, SRZ ;  /* 0x00000000004e7805 */ /* 0x000fe2000001ff00 */
[----:B------:R-:W-:Y:S01]  /*10b0*/  CS2R R76, SRZ ;  /* 0x00000000004c7805 */ /* 0x000fe2000001ff00 */
[----:B------:R-:W-:Y:S01]  /*10c0*/  CS2R R74, SRZ ;  /* 0x00000000004a7805 */ /* 0x000fe2000001ff00 */
[----:B------:R-:W-:Y:S01]  /*10d0*/  CS2R R72, SRZ ;  /* 0x0000000000487805 */ /* 0x000fe2000001ff00 */
[----:B------:R1:W-:Y:S01]  /*10e0*/  LDGSTS.E.BYPASS.LTC128B.128 [R223+0x80], [R6.64], !P4 ;  /* 0x0008000006df7fae */ /* 0x0003e2000e101d52 */
[----:B------:R-:W-:Y:S01]  /*10f0*/  ISETP.LT.OR P4, PT, R0, 0x1, P6 ;  /* 0x000000010000780c */ /* 0x000fe20003781670 */
[----:B---3--:R-:W-:Y:S01]  /*1100*/  IMAD R8, R84, c[0x0][0x184], R2 ;  /* 0x0000610054087a24 */ /* 0x008fe200078e0202 */
[----:B------:R-:W-:Y:S01]  /*1110*/  LEA R2, P0, R13, R6, 0x6 ;  /* 0x000000060d027211 */ /* 0x000fe200078030ff */
[----:B------:R-:W-:Y:S01]  /*1120*/  CS2R R70, SRZ ;  /* 0x0000000000467805 */ /* 0x000fe2000001ff00 */
[----:B------:R-:W-:Y:S01]  /*1130*/  CS2R R68, SRZ ;  /* 0x0000000000447805 */ /* 0x000fe2000001ff00 */
[----:B------:R-:W-:Y:S01]  /*1140*/  IMAD.IADD R5, R5, 0x1, R8 ;  /* 0x0000000105057824 */ /* 0x000fe200078e0208 */
[C---:B------:R-:W-:Y:S01]  /*1150*/  LEA.HI.X R3, R13.reuse, R7, R3, 0x6, P0 ;  /* 0x000000070d037211 */ /* 0x040fe200000f3403 */
[----:B------:R-:W-:Y:S01]  /*1160*/  CS2R R66, SRZ ;  /* 0x0000000000427805 */ /* 0x000fe2000001ff00 */
[----:B------:R-:W-:Y:S01]  /*1170*/  ISETP.GE.AND P0, PT, R22, c[0x0][0x16c], PT ;  /* 0x00005b0016007a0c */ /* 0x000fe20003f06270 */
[----:B------:R-:W-:Y:S01]  /*1180*/  IMAD.WIDE.U32 R242, R252, c[0x0][0x188], R4 ;  /* 0x00006200fcf27a25 */ /* 0x000fe200078e0004 */
[----:B------:R-:W-:Y:S01]  /*1190*/  SHF.L.U64.HI R13, R13, R26, c[0x0][0x1ac] ;  /* 0x00006b000d0d7619 */ /* 0x000fe2000001021a */
[----:B------:R-:W-:Y:S01]  /*11a0*/  CS2R R64, SRZ ;  /* 0x0000000000407805 */ /* 0x000fe2000001ff00 */
[----:B------:R-:W-:Y:S01]  /*11b0*/  SEL R9, RZ, 0xffffffff, P0 ;  /* 0xffffffffff097807 */ /* 0x000fe20000000000 */
[----:B------:R1:W-:Y:S01]  /*11c0*/  LDGSTS.E.BYPASS.LTC128B.128 [R223+0x2880], [R6.64+0x80], !P4 ;  /* 0x0288008006df7fae */ /* 0x0003e2000e101d52 */
[----:B------:R-:W-:Y:S01]  /*11d0*/  @!P1 LEA R8, P0, R14, R2, 0x1 ;  /* 0x000000020e089211 */ /* 0x000fe200078008ff */
[----:B------:R-:W-:Y:S01]  /*11e0*/  IMAD.MOV.U32 R238, RZ, RZ, R242 ;  /* 0x000000ffffee7224 */ /* 0x000fe200078e00f2 */
[C---:B------:R-:W-:Y:S01]  /*11f0*/  ISETP.LT.OR P4, PT, R0.reuse, 0x21, P2 ;  /* 0x000000210000780c */ /* 0x040fe20001781670 */
[----:B------:R-:W-:Y:S01]  /*1200*/  IMAD.SHL.U32 R9, R9, 0x2, RZ ;  /* 0x0000000209097824 */ /* 0x000fe200078e00ff */
[----:B------:R1:W-:Y:S01]  /*1210*/  LDGSTS.E.BYPASS.LTC128B.128 [R223+0x5080], [R6.64+0x100], !P3 ;  /* 0x0508010006df7fae */ /* 0x0003e2000d901d52 */
[C---:B------:R-:W-:Y:S01]  /*1220*/  ISETP.LT.OR P3, PT, R0.reuse, 0x21, P6 ;  /* 0x000000210000780c */ /* 0x040fe20003761670 */
[----:B------:R-:W-:Y:S01]  /*1230*/  CS2R R62, SRZ ;  /* 0x00000000003e7805 */ /* 0x000fe2000001ff00 */
[----:B------:R-:W-:Y:S01]  /*1240*/  @!P1 ISETP.LT.OR P2, PT, R0, 0x41, P2 ;  /* 0x000000410000980c */ /* 0x000fe20001741670 */
[----:B------:R-:W-:Y:S01]  /*1250*/  CS2R R60, SRZ ;  /* 0x00000000003c7805 */ /* 0x000fe2000001ff00 */
[----:B------:R-:W-:Y:S01]  /*1260*/  LOP3.LUT R12, R9, 0x2, R12, 0xe2, !PT ;  /* 0x00000002090c7812 */ /* 0x000fe200078ee20c */
[----:B------:R-:W-:Y:S01]  /*1270*/  CS2R R58, SRZ ;  /* 0x00000000003a7805 */ /* 0x000fe2000001ff00 */
[----:B------:R-:W-:Y:S01]  /*1280*/  @!P1 LEA.HI.X R9, R14, R3, R13, 0x1, P0 ;  /* 0x000000030e099211 */ /* 0x000fe200000f0c0d */
[----:B------:R-:W-:Y:S01]  /*1290*/  IMAD.SHL.U32 R13, R17, 0x40, RZ ;  /* 0x00000040110d7824 */ /* 0x000fe200078e00ff */
[----:B------:R-:W-:Y:S01]  /*12a0*/  ISETP.GE.AND P0, PT, R24, c[0x0][0x16c], PT ;  /* 0x00005b0018007a0c */ /* 0x000fe20003f06270 */
[----:B------:R-:W-:Y:S01]  /*12b0*/  IMAD.WIDE.U32 R14, R252, c[0x0][0x278], RZ ;  /* 0x00009e00fc0e7a25 */ /* 0x000fe200078e00ff */
[C---:B------:R-:W-:Y:S01]  /*12c0*/  @!P1 ISETP.LT.OR P6, PT, R0.reuse, 0x41, P6 ;  /* 0x000000410000980c */ /* 0x040fe200037c1670 */
[----:B------:R2:W-:Y:S01]  /*12d0*/  LDGSTS.E.BYPASS.LTC128B.128 [R223+0x1080], [R2.64], !P4 ;  /* 0x0108000002df7fae */ /* 0x0005e2000e101d52 */
[----:B------:R-:W-:Y:S01]  /*12e0*/  SEL R5, RZ, 0x4, P0 ;  /* 0x00000004ff057807 */ /* 0x000fe20000000000 */
[----:B------:R-:W-:Y:S01]  /*12f0*/  CS2R R56, SRZ ;  /* 0x0000000000387805 */ /* 0x000fe2000001ff00 */
[C---:B------:R-:W-:Y:S01]  /*1300*/  ISETP.LT.OR P0, PT, R0.reuse, 0x21, P5 ;  /* 0x000000210000780c */ /* 0x040fe20002f01670 */
[----:B------:R2:W-:Y:S01]  /*1310*/  LDGSTS.E.BYPASS.LTC128B.128 [R223+0x3880], [R2.64+0x80], !P3 ;  /* 0x0388008002df7fae */ /* 0x0005e2000d901d52 */
[----:B------:R-:W-:Y:S01]  /*1320*/  @!P1 ISETP.LT.OR P5, PT, R0, 0x41, P5 ;  /* 0x000000410000980c */ /* 0x000fe20002fa1670 */
[----:B------:R-:W-:Y:S01]  /*1330*/  CS2R R54, SRZ ;  /* 0x0000000000367805 */ /* 0x000fe2000001ff00 */
[----:B------:R-:W-:Y:S01]  /*1340*/  LOP3.LUT R0, R12, R5, RZ, 0xfc, !PT ;  /* 0x000000050c007212 */ /* 0x000fe200078efcff */
[----:B------:R-:W-:Y:S01]  /*1350*/  CS2R R52, SRZ ;  /* 0x0000000000347805 */ /* 0x000fe2000001ff00 */
[----:B------:R-:W-:Y:S01]  /*1360*/  CS2R R50, SRZ ;  /* 0x0000000000327805 */ /* 0x000fe2000001ff00 */
[----:B------:R-:W-:Y:S01]  /*1370*/  CS2R R48, SRZ ;  /* 0x0000000000307805 */ /* 0x000fe2000001ff00 */
[C---:B------:R-:W-:Y:S01]  /*1380*/  LOP3.LUT P4, RZ, R0.reuse, 0x1, RZ, 0xc0, !PT ;  /* 0x0000000100ff7812 */ /* 0x040fe2000788c0ff */
[----:B------:R-:W-:Y:S01]  /*1390*/  CS2R R46, SRZ ;  /* 0x00000000002e7805 */ /* 0x000fe2000001ff00 */
[----:B------:R-:W-:Y:S01]  /*13a0*/  LOP3.LUT P3, RZ, R0, 0x2, RZ, 0xc0, !PT ;  /* 0x0000000200ff7812 */ /* 0x000fe2000786c0ff */
[----:B------:R-:W-:Y:S01]  /*13b0*/  CS2R R44, SRZ ;  /* 0x00000000002c7805 */ /* 0x000fe2000001ff00 */
[----:B-1----:R-:W-:Y:S01]  /*13c0*/  IMAD R6, R85, c[0x0][0x188], RZ ;  /* 0x0000620055067a24 */ /* 0x002fe200078e02ff */
[----:B------:R-:W-:Y:S01]  /*13d0*/  SHF.L.U64.HI R7, R17, R25, c[0x0][0x17c] ;  /* 0x00005f0011077619 */ /* 0x000fe20000010219 */
[----:B------:R2:W-:Y:S01]  /*13e0*/  LDGSTS.E.BYPASS.LTC128B.128 [R223+0x6080], [R2.64+0x100], !P0 ;  /* 0x0608010002df7fae */ /* 0x0005e2000c101d52 */
[----:B------:R-:W-:Y:S01]  /*13f0*/  IMAD R17, R27, c[0x0][0x288], RZ ;  /* 0x0000a2001b117a24 */ /* 0x000fe200078e02ff */
[----:B------:R-:W-:Y:S01]  /*1400*/  CS2R R42, SRZ ;  /* 0x00000000002a7805 */ /* 0x000fe2000001ff00 */
[----:B------:R-:W-:Y:S01]  /*1410*/  IMAD R6, R252, c[0x0][0x18c], R6 ;  /* 0x00006300fc067a24 */ /* 0x000fe200078e0206 */
[----:B------:R1:W-:Y:S01]  /*1420*/  @!P1 LDGSTS.E.BYPASS.LTC128B.128 [R223+0x2080], [R8.64], !P2 ;  /* 0x0208000008df9fae */ /* 0x0003e2000d101d52 */
[----:B------:R-:W-:Y:S01]  /*1430*/  IMAD R4, R7, UR8, RZ ;  /* 0x0000000807047c24 */ /* 0x000fe2000f8e02ff */
[----:B------:R-:W-:Y:S01]  /*1440*/  LOP3.LUT P2, RZ, R0, 0x4, RZ, 0xc0, !PT ;  /* 0x0000000400ff7812 */ /* 0x000fe2000784c0ff */
[----:B------:R-:W-:Y:S01]  /*1450*/  IMAD.IADD R239, R243, 0x1, R6 ;  /* 0x00000001f3ef7824 */ /* 0x000fe200078e0206 */
[----:B------:R1:W-:Y:S01]  /*1460*/  @!P1 LDGSTS.E.BYPASS.LTC128B.128 [R223+0x4880], [R8.64+0x80], !P6 ;  /* 0x0488008008df9fae */ /* 0x0003e2000f101d52 */
[C---:B------:R-:W-:Y:S01]  /*1470*/  IMAD R6, R13.reuse, UR6, R4 ;  /* 0x000000060d067c24 */ /* 0x040fe2000f8e0204 */
[----:B------:R-:W-:Y:S01]  /*1480*/  CS2R R40, SRZ ;  /* 0x0000000000287805 */ /* 0x000fe2000001ff00 */
[----:B------:R-:W-:Y:S01]  /*1490*/  IMAD.WIDE.U32 R4, R13, UR8, R238 ;  /* 0x000000080d047c25 */ /* 0x000fe2000f8e00ee */
[----:B------:R1:W-:Y:S01]  /*14a0*/  @!P1 LDGSTS.E.BYPASS.LTC128B.128 [R223+0x7080], [R8.64+0x100], !P5 ;  /* 0x0708010008df9fae */ /* 0x0003e2000e901d52 */
[----:B------:R-:W-:Y:S01]  /*14b0*/  CS2R R38, SRZ ;  /* 0x0000000000267805 */ /* 0x000fe2000001ff00 */
[----:B------:R-:W-:Y:S01]  /*14c0*/  CS2R R36, SRZ ;  /* 0x0000000000247805 */ /* 0x000fe2000001ff00 */
[----:B------:R-:W-:Y:S01]  /*14d0*/  IMAD.U32 R13, RZ, RZ, UR5 ;  /* 0x00000005ff0d7e24 */ /* 0x000fe2000f8e00ff */
[----:B------:R-:W0:Y:S01]  /*14e0*/  LDGDEPBAR ;  /* 0x00000000000079af */ /* 0x000e220000000000 */
[----:B------:R-:W-:Y:S01]  /*14f0*/  IMAD.IADD R6, R5, 0x1, R6 ;  /* 0x0000000105067824 */ /* 0x000fe200078e0206 */
[----:B------:R-:W-:Y:S01]  /*1500*/  CS2R R34, SRZ ;  /* 0x0000000000227805 */ /* 0x000fe2000001ff00 */
[----:B------:R-:W-:Y:S01]  /*1510*/  IMAD R0, R233, c[0x0][0x208], RZ ;  /* 0x00008200e9007a24 */ /* 0x000fe200078e02ff */
[----:B------:R-:W-:Y:S01]  /*1520*/  CS2R R32, SRZ ;  /* 0x0000000000207805 */ /* 0x000fe2000001ff00 */
[----:B------:R-:W-:Y:S01]  /*1530*/  CS2R R30, SRZ ;  /* 0x00000000001e7805 */ /* 0x000fe2000001ff00 */
[----:B------:R-:W-:Y:S01]  /*1540*/  ULDC UR10, c[0x0][0x2a0] ;  /* 0x0000a800000a7ab9 */ /* 0x000fe20000000800 */
[----:B------:R-:W-:Y:S01]  /*1550*/  IMAD R0, R232, c[0x0][0x20c], R0 ;  /* 0x00008300e8007a24 */ /* 0x000fe200078e0200 */
[----:B------:R-:W-:-:S02]  /*1560*/  UP2UR UR14, UPR, URZ, 0x2 ;  /* 0x000000023f0e7883 */ /* 0x000fc40008000000 */
[----:B------:R-:W-:Y:S01]  /*1570*/  UMOV UR11, 0x1 ;  /* 0x00000001000b7882 */ /* 0x000fe20000000000 */
[C---:B--2---:R-:W-:Y:S01]  /*1580*/  LEA R2, P0, R4.reuse, c[0x0][0x160], 0x1 ;  /* 0x0000580004027a11 */ /* 0x044fe200078008ff */
[----:B------:R-:W-:Y:S02]  /*1590*/  ULOP3.LUT UR10, URZ, UR10, URZ, 0x33, !UPT ;  /* 0x0000000a3f0a7292 */ /* 0x000fe4000f8e333f */
[----:B------:R-:W-:Y:S01]  /*15a0*/  UISETP.GE.AND UP6, UPT, UR17, 0x21, UPT ;  /* 0x000000211100788c */ /* 0x000fe2000bfc6270 */
[----:B------:R-:W-:Y:S01]  /*15b0*/  LEA.HI.X R3, R4, c[0x0][0x164], R6, 0x1, P0 ;  /* 0x0000590004037a11 */ /* 0x000fe200000f0c06 */
[----:B------:R-:W-:Y:S01]  /*15c0*/  IMAD R6, R85, c[0x0][0x278], RZ ;  /* 0x00009e0055067a24 */ /* 0x000fe200078e02ff */
[----:B------:R-:W-:Y:S01]  /*15d0*/  UP2UR UR13, UPR, URZ, 0x1 ;  /* 0x000000013f0d7883 */ /* 0x000fe20008000000 */
[----:B------:R-:W-:Y:S01]  /*15e0*/  IMAD.WIDE.U32 R4, R232, c[0x0][0x208], R10 ;  /* 0x00008200e8047a25 */ /* 0x000fe200078e000a */
[----:B------:R-:W-:Y:S02]  /*15f0*/  UISETP.GE.AND UP5, UPT, UR17, 0x22, UPT ;  /* 0x000000221100788c */ /* 0x000fe4000bfa6270 */
[----:B------:R-:W-:Y:S01]  /*1600*/  UISETP.GE.AND UP4, UPT, UR17, 0x31, UPT ;  /* 0x000000311100788c */ /* 0x000fe2000bf86270 */
[----:B------:R-:W-:Y:S01]  /*1610*/  IMAD R6, R252, c[0x0][0x27c], R6 ;  /* 0x00009f00fc067a24 */ /* 0x000fe200078e0206 */
[----:B-1----:R-:W-:Y:S01]  /*1620*/  IADD3 R8, -R232, c[0x0][0x168], -R13 ;  /* 0x00005a00e8087a10 */ /* 0x002fe20007ffe90d */
[----:B------:R-:W-:Y:S01]  /*1630*/  IMAD R9, R27, c[0x0][0x270], RZ ;  /* 0x00009c001b097a24 */ /* 0x000fe200078e02ff */
[----:B------:R-:W-:Y:S01]  /*1640*/  UISETP.GE.AND UP3, UPT, UR17, 0x32, UPT ;  /* 0x000000321100788c */ /* 0x000fe2000bf66270 */
[----:B------:R-:W-:Y:S01]  /*1650*/  IMAD.IADD R248, R15, 0x1, R6 ;  /* 0x000000010ff87824 */ /* 0x000fe200078e0206 */
[----:B------:R-:W-:Y:S01]  /*1660*/  ISETP.LT.OR P0, PT, R8, 0x1, !P4 ;  /* 0x000000010800780c */ /* 0x000fe20006701670 */
[----:B------:R-:W-:Y:S01]  /*1670*/  IMAD R9, R84, c[0x0][0x274], R9 ;  /* 0x00009d0054097a24 */ /* 0x000fe200078e0209 */
[----:B------:R-:W-:Y:S01]  /*1680*/  ISETP.LT.OR P6, PT, R8, 0x1, !P3 ;  /* 0x000000010800780c */ /* 0x000fe20005fc1670 */
[----:B------:R-:W-:Y:S01]  /*1690*/  IMAD.WIDE.U32 R6, R84, c[0x0][0x270], R226 ;  /* 0x00009c0054067a25 */ /* 0x000fe200078e00e2 */
[----:B------:R-:W-:Y:S01]  /*16a0*/  ISETP.LT.OR P5, PT, R8, 0x1, !P2 ;  /* 0x000000010800780c */ /* 0x000fe200057a1670 */
[----:B------:R-:W-:-:S02]  /*16b0*/  UISETP.GE.AND UP2, UPT, UR17, 0x41, UPT ;  /* 0x000000411100788c */ /* 0x000fc4000bf46270 */
[----:B------:R-:W-:Y:S01]  /*16c0*/  IMAD.IADD R9, R7, 0x1, R9 ;  /* 0x0000000107097824 */ /* 0x000fe200078e0209 */
[----:B------:R-:W-:Y:S01]  /*16d0*/  UISETP.GE.AND UP1, UPT, UR17, 0x42, UPT ;  /* 0x000000421100788c */ /* 0x000fe2000bf26270 */
[----:B------:R-:W-:Y:S02]  /*16e0*/  IMAD.IADD R5, R5, 0x1, R0 ;  /* 0x0000000105057824 */ /* 0x000fe400078e0200 */
[----:B------:R-:W-:Y:S02]  /*16f0*/  IMAD R0, R85, c[0x0][0x290], RZ ;  /* 0x0000a40055007a24 */ /* 0x000fe400078e02ff */
[----:B------:R1:W-:Y:S01]  /*1700*/  LDGSTS.E.BYPASS.LTC128B.128 [R223+0xf080], [R2.64], !P0 ;  /* 0x0f08000002df7fae */ /* 0x0003e2000c101d52 */
[----:B------:R-:W-:Y:S01]  /*1710*/  IADD3 R12, P1, P0, R6, UR5, R14 ;  /* 0x00000005060c7c10 */ /* 0x000fe2000f83e00e */
[----:B------:R-:W-:Y:S01]  /*1720*/  IMAD R11, R27, c[0x0][0x210], RZ ;  /* 0x000084001b0b7a24 */ /* 0x000fe200078e02ff */
[----:B------:R-:W-:Y:S01]  /*1730*/  P2R R14, PR, RZ, 0x10 ;  /* 0x00000010ff0e7803 */ /* 0x000fe20000000000 */
[----:B------:R1:W-:Y:S01]  /*1740*/  LDGSTS.E.BYPASS.LTC128B.128 [R223+0x11080], [R2.64+0x80], !P6 ;  /* 0x1108008002df7fae */ /* 0x0003e2000f101d52 */
[----:B------:R-:W-:Y:S01]  /*1750*/  ISETP.LT.OR P6, PT, R8, 0x21, !P4 ;  /* 0x000000210800780c */ /* 0x000fe200067c1670 */
[----:B------:R-:W-:Y:S01]  /*1760*/  IMAD R0, R252, c[0x0][0x294], R0 ;  /* 0x0000a500fc007a24 */ /* 0x000fe200078e0200 */
[----:B------:R-:W-:Y:S01]  /*1770*/  IADD3.X R9, R9, UR4, R248, P1, P0 ;  /* 0x0000000409097c10 */ /* 0x000fe20008fe04f8 */
[----:B------:R1:W-:Y:S01]  /*1780*/  LDGSTS.E.BYPASS.LTC128B.128 [R223+0x13080], [R2.64+0x100], !P5 ;  /* 0x1308010002df7fae */ /* 0x0003e2000e901d52 */
[----:B------:R-:W-:Y:S01]  /*1790*/  ISETP.LT.OR P1, PT, R8, 0x21, !P3 ;  /* 0x000000210800780c */ /* 0x000fe20005f21670 */
[----:B------:R-:W-:Y:S01]  /*17a0*/  IMAD.WIDE.U32 R6, R84, c[0x0][0x288], R226 ;  /* 0x0000a20054067a25 */ /* 0x000fe200078e00e2 */
[----:B------:R-:W-:-:S03]  /*17b0*/  ISETP.GE.AND P4, PT, R10, c[0x0][0x1fc], PT ;  /* 0x00007f000a007a0c */ /* 0x000fc60003f86270 */
[C---:B------:R-:W-:Y:S02]  /*17c0*/  IMAD R11, R84.reuse, c[0x0][0x214], R11 ;  /* 0x00008500540b7a24 */ /* 0x040fe400078e020b */
[----:B------:R-:W-:-:S04]  /*17d0*/  IMAD.WIDE.U32 R4, R84, c[0x0][0x210], R4 ;  /* 0x0000840054047a25 */ /* 0x000fc800078e0004 */
[----:B------:R-:W-:Y:S02]  /*17e0*/  IMAD.IADD R247, R21, 0x1, R0 ;  /* 0x0000000115f77824 */ /* 0x000fe400078e0200 */
[----:B------:R-:W-:Y:S02]  /*17f0*/  IMAD R0, R84, c[0x0][0x28c], R17 ;  /* 0x0000a30054007a24 */ /* 0x000fe400078e0211 */
[----:B------:R-:W-:Y:S02]  /*1800*/  IMAD.IADD R5, R5, 0x1, R11 ;  /* 0x0000000105057824 */ /* 0x000fe400078e020b */
[----:B------:R-:W-:Y:S02]  /*1810*/  IMAD.MOV.U32 R11, RZ, RZ, c[0x0][0x208] ;  /* 0x00008200ff0b7624 */ /* 0x000fe400078e00ff */
[----:B------:R-:W-:-:S03]  /*1820*/  IMAD.WIDE.U32 R240, R252, c[0x0][0x218], R4 ;  /* 0x00008600fcf07a25 */ /* 0x000fc600078e0004 */
[C---:B------:R-:W-:Y:S01]  /*1830*/  SHF.L.U64.HI R250, R11.reuse, R26, c[0x0][0x20c] ;  /* 0x000083000bfa7619 */ /* 0x040fe2000001021a */
[----:B------:R-:W-:Y:S02]  /*1840*/  IMAD.SHL.U32 R4, R11, 0x40, RZ ;  /* 0x000000400b047824 */ /* 0x000fe400078e00ff */
[----:B------:R-:W-:Y:S01]  /*1850*/  IMAD.MOV.U32 R236, RZ, RZ, R240 ;  /* 0x000000ffffec7224 */ /* 0x000fe200078e00f0 */
[----:B-1----:R-:W-:-:S04]  /*1860*/  LEA R2, P5, R28, R2, 0x1 ;  /* 0x000000021c027211 */ /* 0x002fc800078a08ff */
[----:B------:R-:W-:Y:S01]  /*1870*/  LEA.HI.X R3, R28, R3, R251, 0x1, P5 ;  /* 0x000000031c037211 */ /* 0x000fe200028f0cfb */
[----:B------:R-:W-:Y:S01]  /*1880*/  IMAD.SHL.U32 R28, R11, 0x20, RZ ;  /* 0x000000200b1c7824 */ /* 0x000fe200078e00ff */
[----:B------:R-:W-:Y:S01]  /*1890*/  IADD3 R15, P5, P0, R6, UR5, R20 ;  /* 0x00000005060f7c10 */ /* 0x000fe2000f8be014 */
[----:B------:R-:W-:Y:S01]  /*18a0*/  IMAD R6, R85, c[0x0][0x218], RZ ;  /* 0x0000860055067a24 */ /* 0x000fe200078e02ff */
[----:B------:R-:W-:Y:S01]  /*18b0*/  ULDC UR5, c[0x0][0x168] ;  /* 0x00005a0000057ab9 */ /* 0x000fe20000000800 */
[----:B------:R1:W-:Y:S01]  /*18c0*/  LDGSTS.E.BYPASS.LTC128B.128 [R223+0x10080], [R2.64], !P6 ;  /* 0x1008000002df7fae */ /* 0x0003e2000f101d52 */
[----:B------:R-:W-:Y:S01]  /*18d0*/  ISETP.LT.OR P6, PT, R8, 0x21, !P2 ;  /* 0x000000210800780c */ /* 0x000fe200057c1670 */
[----:B------:R-:W-:Y:S01]  /*18e0*/  IMAD.IADD R8, R7, 0x1, R0 ;  /* 0x0000000107087824 */ /* 0x000fe200078e0200 */
[----:B------:R-:W-:Y:S01]  /*18f0*/  SHF.L.U64.HI R0, R11, R25, c[0x0][0x20c] ;  /* 0x000083000b007619 */ /* 0x000fe20000010219 */
[----:B------:R-:W-:Y:S01]  /*1900*/  IMAD R7, R252, c[0x0][0x21c], R6 ;  /* 0x00008700fc077a24 */ /* 0x000fe200078e0206 */
[----:B------:R1:W-:Y:S01]  /*1910*/  LDGSTS.E.BYPASS.LTC128B.128 [R223+0x12080], [R2.64+0x80], !P1 ;  /* 0x1208008002df7fae */ /* 0x0003e2000c901d52 */
[----:B------:R-:W-:-:S02]  /*1920*/  LEA R6, P1, R12, c[0x0][0x258], 0x2 ;  /* 0x000096000c067a11 */ /* 0x000fc400078210ff */
[----:B------:R-:W-:Y:S01]  /*1930*/  IMAD.IADD R237, R241, 0x1, R7 ;  /* 0x00000001f1ed7824 */ /* 0x000fe200078e0207 */
[----:B------:R-:W-:Y:S01]  /*1940*/  IADD3.X R17, R8, UR4, R247, P5, P0 ;  /* 0x0000000408117c10 */ /* 0x000fe2000afe04f7 */
[----:B------:R-:W-:Y:S01]  /*1950*/  IMAD R0, R0, UR8, RZ ;  /* 0x0000000800007c24 */ /* 0x000fe2000f8e02ff */
[----:B------:R-:W-:Y:S01]  /*1960*/  LEA.HI.X R7, R12, c[0x0][0x25c], R9, 0x2, P1 ;  /* 0x000097000c077a11 */ /* 0x000fe200008f1409 */
[----:B------:R-:W-:Y:S01]  /*1970*/  UMOV UR4, URZ ;  /* 0x0000003f00047c82 */ /* 0x000fe20008000000 */
[----:B------:R-:W-:Y:S01]  /*1980*/  ISETP.GT.AND P1, PT, R230, 0xf, PT ;  /* 0x0000000fe600780c */ /* 0x000fe20003f24270 */
[C---:B------:R-:W-:Y:S01]  /*1990*/  IMAD R0, R4.reuse, UR6, R0 ;  /* 0x0000000604007c24 */ /* 0x040fe2000f8e0200 */
[----:B------:R-:W-:Y:S01]  /*19a0*/  IADD3 R9, -R13, c[0x0][0x168], -R232 ;  /* 0x00005a000d097a10 */ /* 0x000fe20007ffe9e8 */
[----:B------:R-:W-:Y:S01]  /*19b0*/  IMAD.WIDE.U32 R4, R4, UR8, R236 ;  /* 0x0000000804047c25 */ /* 0x000fe2000f8e00ec */
[----:B------:R1:W-:Y:S01]  /*19c0*/  LDGSTS.E.BYPASS.LTC128B.128 [R223+0x14080], [R2.64+0x100], !P6 ;  /* 0x1408010002df7fae */ /* 0x0003e2000f101d52 */
[----:B------:R-:W-:Y:S01]  /*19d0*/  ISETP.GE.AND P6, PT, R22, c[0x0][0x1fc], PT ;  /* 0x00007f0016007a0c */ /* 0x000fe20003fc6270 */
[----:B------:R-:W-:Y:S01]  /*19e0*/  ULDC UR6, c[0x0][0x168] ;  /* 0x00005a0000067ab9 */ /* 0x000fe20000000800 */
[----:B------:R-:W-:Y:S01]  /*19f0*/  ISETP.LT.OR P0, PT, R9, 0x1, P4 ;  /* 0x000000010900780c */ /* 0x000fe20002701670 */
[----:B------:R-:W-:Y:S01]  /*1a00*/  IMAD.IADD R0, R5, 0x1, R0 ;  /* 0x0000000105007824 */ /* 0x000fe200078e0200 */
[CC--:B------:R-:W-:Y:S01]  /*1a10*/  LEA.HI R8, R16.reuse, R230.reuse, RZ, 0x2 ;  /* 0x000000e610087211 */ /* 0x0c0fe200078f10ff */
[----:B------:R-:W-:Y:S01]  /*1a20*/  UIADD3 UR6, UR9, -UR6, UR7 ;  /* 0x8000000609067290 */ /* 0x000fe2000fffe007 */
[----:B------:R-:W-:-:S02]  /*1a30*/  LEA.HI R12, R16, R230, RZ, 0x5 ;  /* 0x000000e6100c7211 */ /* 0x000fc400078f28ff */
[----:B------:R-:W-:Y:S02]  /*1a40*/  @!P1 IMAD.SHL.U32 R5, R230, 0x10, RZ ;  /* 0x00000010e6059824 */ /* 0x000fe400078e00ff */
[----:B------:R-:W-:-:S03]  /*1a50*/  SHF.R.S32.HI R11, RZ, 0x5, R12 ;  /* 0x00000005ff0b7819 */ /* 0x000fc6000001140c */
[----:B------:R2:W-:Y:S04]  /*1a60*/  @!P1 LDGSTS.E.BYPASS.LTC128B.128 [R5+0x21080], [R6.64] ;  /* 0x2108000006059fae */ /* 0x0005e8000b901d52 */
[----:B------:R-:W0:Y:S01]  /*1a70*/  LDGDEPBAR ;  /* 0x00000000000079af */ /* 0x000e220000000000 */
[----:B-1----:R-:W-:-:S04]  /*1a80*/  LEA R2, P5, R4, c[0x0][0x1f0], 0x1 ;  /* 0x00007c0004027a11 */ /* 0x002fc800078a08ff */
[----:B------:R-:W-:Y:S01]  /*1a90*/  LEA.HI.X R3, R4, c[0x0][0x1f4], R0, 0x1, P5 ;  /* 0x00007d0004037a11 */ /* 0x000fe200028f0c00 */
[----:B------:R-:W-:Y:S01]  /*1aa0*/  IMAD R0, R27, c[0x0][0x238], RZ ;  /* 0x00008e001b007a24 */ /* 0x000fe200078e02ff */
[----:B------:R-:W-:Y:S01]  /*1ab0*/  ISETP.GE.AND P5, PT, R10, c[0x0][0x1fc], PT ;  /* 0x00007f000a007a0c */ /* 0x000fe20003fa6270 */
[----:B------:R-:W-:Y:S01]  /*1ac0*/  CS2R R26, SRZ ;  /* 0x00000000001a7805 */ /* 0x000fe2000001ff00 */
[----:B------:R-:W-:Y:S01]  /*1ad0*/  LEA.HI R10, R16, R230, RZ, 0x4 ;  /* 0x000000e6100a7211 */ /* 0x000fe200078f20ff */
[----:B------:R1:W-:Y:S01]  /*1ae0*/  LDGSTS.E.BYPASS.LTC128B.128 [R223+0x1b080], [R2.64], !P0 ;  /* 0x1b08000002df7fae */ /* 0x0003e2000c101d52 */
[----:B------:R-:W-:Y:S01]  /*1af0*/  ISETP.LT.OR P0, PT, R9, 0x1, P6 ;  /* 0x000000010900780c */ /* 0x000fe20003701670 */
[----:B------:R-:W-:Y:S01]  /*1b00*/  IMAD R0, R84, c[0x0][0x23c], R0 ;  /* 0x00008f0054007a24 */ /* 0x000fe200078e0200 */
[----:B------:R-:W-:Y:S02]  /*1b10*/  SEL R25, RZ, 0x1, P5 ;  /* 0x00000001ff197807 */ /* 0x000fe40002800000 */
[----:B------:R-:W-:-:S02]  /*1b20*/  ISETP.GE.AND P5, PT, R24, c[0x0][0x1fc], PT ;  /* 0x00007f0018007a0c */ /* 0x000fc40003fa6270 */
[----:B------:R-:W-:Y:S02]  /*1b30*/  SHF.R.S32.HI R4, RZ, 0x4, R10 ;  /* 0x00000004ff047819 */ /* 0x000fe4000001140a */
[----:B------:R-:W-:Y:S02]  /*1b40*/  ISETP.LT.OR P6, PT, R9, 0x21, P6 ;  /* 0x000000210900780c */ /* 0x000fe400037c1670 */
[----:B--2---:R-:W-:-:S03]  /*1b50*/  LEA.HI R5, R10, R4, RZ, 0x1 ;  /* 0x000000040a057211 */ /* 0x004fc600078f08ff */
[----:B------:R1:W-:Y:S01]  /*1b60*/  LDGSTS.E.BYPASS.LTC128B.128 [R223+0x1d080], [R2.64+0x80], !P0 ;  /* 0x1d08008002df7fae */ /* 0x0003e2000c101d52 */
[C---:B------:R-:W-:Y:S02]  /*1b70*/  ISETP.LT.OR P0, PT, R9.reuse, 0x1, P5 ;  /* 0x000000010900780c */ /* 0x040fe40002f01670 */
[----:B------:R-:W-:-:S11]  /*1b80*/  ISETP.LT.OR P5, PT, R9, 0x21, P5 ;  /* 0x000000210900780c */ /* 0x000fd60002fa1670 */
[----:B------:R1:W-:Y:S01]  /*1b90*/  LDGSTS.E.BYPASS.LTC128B.128 [R223+0x1f080], [R2.64+0x100], !P0 ;  /* 0x1f08010002df7fae */ /* 0x0003e2000c101d52 */
[----:B------:R-:W-:-:S04]  /*1ba0*/  LEA R6, P0, R28, R2, 0x1 ;  /* 0x000000021c067211 */ /* 0x000fc800078008ff */
[----:B------:R-:W-:Y:S02]  /*1bb0*/  LEA.HI.X R7, R28, R3, R250, 0x1, P0 ;  /* 0x000000031c077211 */ /* 0x000fe400000f0cfa */
[----:B------:R-:W-:Y:S01]  /*1bc0*/  ISETP.LT.OR P0, PT, R9, 0x21, P4 ;  /* 0x000000210900780c */ /* 0x000fe20002701670 */
[----:B------:R-:W-:Y:S01]  /*1bd0*/  CS2R R28, SRZ ;  /* 0x00000000001c7805 */ /* 0x000fe2000001ff00 */
[----:B------:R-:W-:-:S11]  /*1be0*/  ISETP.NE.AND P4, PT, R14, RZ, PT ;  /* 0x000000ff0e00720c */ /* 0x000fd60003f85270 */
[----:B------:R2:W-:Y:S01]  /*1bf0*/  LDGSTS.E.BYPASS.LTC128B.128 [R223+0x1c080], [R6.64], !P0 ;  /* 0x1c08000006df7fae */ /* 0x0005e2000c101d52 */
[----:B------:R-:W-:-:S03]  /*1c00*/  ISETP.GE.AND P0, PT, R22, c[0x0][0x1fc], PT ;  /* 0x00007f0016007a0c */ /* 0x000fc60003f06270 */
[----:B------:R2:W-:Y:S01]  /*1c10*/  LDGSTS.E.BYPASS.LTC128B.128 [R223+0x1e080], [R6.64+0x80], !P6 ;  /* 0x1e08008006df7fae */ /* 0x0005e2000f101d52 */
[----:B------:R-:W-:Y:S01]  /*1c20*/  ISETP.GE.AND P6, PT, R230, 0x10, PT ;  /* 0x00000010e600780c */ /* 0x000fe20003fc6270 */
[----:B-1----:R-:W-:Y:S02]  /*1c30*/  IMAD.WIDE.U32 R2, R84, c[0x0][0x238], R230 ;  /* 0x00008e0054027a25 */ /* 0x002fe400078e00e6 */
[----:B------:R2:W-:Y:S02]  /*1c40*/  LDGSTS.E.BYPASS.LTC128B.128 [R223+0x20080], [R6.64+0x100], !P5 ;  /* 0x2008010006df7fae */ /* 0x0005e4000e901d52 */
[----:B------:R-:W-:Y:S01]  /*1c50*/  IMAD.IADD R21, R3, 0x1, R0 ;  /* 0x0000000103157824 */ /* 0x000fe200078e0200 */
[----:B------:R-:W-:Y:S01]  /*1c60*/  SHF.R.S32.HI R0, RZ, 0x1f, R8 ;  /* 0x0000001fff007819 */ /* 0x000fe20000011408 */
[----:B------:R-:W-:Y:S01]  /*1c70*/  IMAD.MOV.U32 R20, RZ, RZ, R2 ;  /* 0x000000ffff147224 */ /* 0x000fe200078e0002 */
[----:B------:R-:W-:Y:S02]  /*1c80*/  SHF.R.S32.HI R2, RZ, 0x2, R8 ;  /* 0x00000002ff027819 */ /* 0x000fe40000011408 */
[----:B------:R-:W-:Y:S01]  /*1c90*/  LEA.HI R3, R16, R230, RZ, 0x7 ;  /* 0x000000e610037211 */ /* 0x000fe200078f38ff */
[----:B------:R-:W-:Y:S01]  /*1ca0*/  IMAD.WIDE.U32 R244, R252, c[0x0][0x240], R20 ;  /* 0x00009000fcf47a25 */ /* 0x000fe200078e0014 */
[----:B------:R-:W-:-:S02]  /*1cb0*/  LEA.HI R0, R0, R2, RZ, 0x3 ;  /* 0x0000000200007211 */ /* 0x000fc400078f18ff */
[----:B------:R-:W-:Y:S02]  /*1cc0*/  SHF.R.S32.HI R16, RZ, 0x7, R3 ;  /* 0x00000007ff107819 */ /* 0x000fe40000011403 */
[----:B------:R-:W-:Y:S02]  /*1cd0*/  LOP3.LUT R0, R0, 0xfffffff8, RZ, 0xc0, !PT ;  /* 0xfffffff800007812 */ /* 0x000fe400078ec0ff */
[----:B------:R-:W-:-:S03]  /*1ce0*/  SHF.R.S32.HI R3, RZ, 0x1f, R12 ;  /* 0x0000001fff037819 */ /* 0x000fc6000001140c */
[----:B------:R-:W-:Y:S01]  /*1cf0*/  IMAD.IADD R13, R2, 0x1, -R0 ;  /* 0x00000001020d7824 */ /* 0x000fe200078e0a00 */
[----:B------:R-:W-:Y:S02]  /*1d00*/  LEA.HI R0, R3, R11, RZ, 0x2 ;  /* 0x0000000b03007211 */ /* 0x000fe400078f10ff */
[----:B------:R-:W-:Y:S01]  /*1d10*/  LOP3.LUT R3, R5, 0xfffffffe, RZ, 0xc0, !PT ;  /* 0xfffffffe05037812 */ /* 0x000fe200078ec0ff */
[----:B------:R-:W-:Y:S01]  /*1d20*/  IMAD.SHL.U32 R5, R16, 0x8, RZ ;  /* 0x0000000810057824 */ /* 0x000fe200078e00ff */
[----:B------:R-:W-:-:S03]  /*1d30*/  LOP3.LUT R2, R0, 0xfffffffc, RZ, 0xc0, !PT ;  /* 0xfffffffc00027812 */ /* 0x000fc600078ec0ff */
[----:B------:R-:W-:Y:S01]  /*1d40*/  IMAD.IADD R0, R4, 0x1, -R3 ;  /* 0x0000000104007824 */ /* 0x000fe200078e0a03 */
[----:B------:R-:W-:Y:S01]  /*1d50*/  LOP3.LUT R9, R5, 0x8, RZ, 0xc0, !PT ;  /* 0x0000000805097812 */ /* 0x000fe200078ec0ff */
[----:B------:R-:W-:Y:S01]  /*1d60*/  IMAD.IADD R14, R11, 0x1, -R2 ;  /* 0x000000010b0e7824 */ /* 0x000fe200078e0a02 */
[----:B------:R-:W-:Y:S01]  /*1d70*/  LOP3.LUT R3, R8, 0x3ffffffc, RZ, 0xc0, !PT ;  /* 0x3ffffffc08037812 */ /* 0x000fe200078ec0ff */
[----:B------:R-:W-:Y:S01]  /*1d80*/  IMAD.SHL.U32 R2, R13, 0x10, RZ ;  /* 0x000000100d027824 */ /* 0x000fe200078e00ff */
[----:B------:R-:W-:Y:S01]  /*1d90*/  LOP3.LUT R8, R10, 0xfffffff0, RZ, 0xc0, !PT ;  /* 0xfffffff00a087812 */ /* 0x000fe200078ec0ff */
[C---:B------:R-:W-:Y:S01]  /*1da0*/  IMAD.SHL.U32 R4, R14.reuse, 0x100, RZ ;  /* 0x000001000e047824 */ /* 0x040fe200078e00ff */
[----:B------:R-:W-:Y:S01]  /*1db0*/  LEA.HI R5, R14, R14, RZ, 0x1 ;  /* 0x0000000e0e057211 */ /* 0x000fe200078f08ff */
[----:B--2---:R-:W-:Y:S01]  /*1dc0*/  IMAD.IADD R7, R230, 0x1, -R3 ;  /* 0x00000001e6077824 */ /* 0x004fe200078e0a03 */
[----:B------:R-:W-:-:S03]  /*1dd0*/  LOP3.LUT R2, R9, 0x70, R2, 0xf8, !PT ;  /* 0x0000007009027812 */ /* 0x000fc600078ef802 */
[----:B------:R-:W-:Y:S01]  /*1de0*/  IMAD.SHL.U32 R5, R5, 0x100, RZ ;  /* 0x0000010005057824 */ /* 0x000fe200078e00ff */
[----:B------:R-:W-:Y:S02]  /*1df0*/  LOP3.LUT R2, R2, 0x100, R4, 0xf8, !PT ;  /* 0x0000010002027812 */ /* 0x000fe400078ef804 */
[----:B------:R-:W-:Y:S02]  /*1e00*/  LEA R4, P5, R15, c[0x0][0x280], 0x2 ;  /* 0x0000a0000f047a11 */ /* 0x000fe400078a10ff */
[----:B------:R-:W-:Y:S02]  /*1e10*/  LOP3.LUT R6, R5, 0x7ffffe00, RZ, 0xc0, !PT ;  /* 0x7ffffe0005067812 */ /* 0x000fe400078ec0ff */
[----:B------:R-:W-:Y:S02]  /*1e20*/  SHF.R.U32.HI R3, RZ, 0x3, R2 ;  /* 0x00000003ff037819 */ /* 0x000fe40000011602 */
[----:B------:R-:W-:Y:S01]  /*1e30*/  LEA.HI.X R5, R15, c[0x0][0x284], R17, 0x2, P5 ;  /* 0x0000a1000f057a11 */ /* 0x000fe200028f1411 */
[----:B------:R-:W-:Y:S01]  /*1e40*/  IMAD R7, R7, 0x2, R6 ;  /* 0x0000000207077824 */ /* 0x000fe200078e0206 */
[----:B------:R-:W-:Y:S01]  /*1e50*/  LOP3.LUT R6, R2, 0x28, R3, 0x78, !PT ;  /* 0x0000002802067812 */ /* 0x000fe200078e7803 */
[C---:B------:R-:W-:Y:S01]  /*1e60*/  IMAD.IADD R2, R230.reuse, 0x1, -R8 ;  /* 0x00000001e6027824 */ /* 0x040fe200078e0a08 */
[----:B------:R-:W-:Y:S01]  /*1e70*/  LOP3.LUT P5, RZ, R13, 0x1, RZ, 0xc0, !PT ;  /* 0x000000010dff7812 */ /* 0x000fe200078ac0ff */
[----:B------:R-:W-:Y:S01]  /*1e80*/  @!P6 IMAD.SHL.U32 R3, R230, 0x10, RZ ;  /* 0x00000010e603e824 */ /* 0x000fe200078e00ff */
[----:B------:R-:W-:Y:S01]  /*1e90*/  SEL R15, RZ, 0xffffffff, P0 ;  /* 0xffffffffff0f7807 */ /* 0x000fe20000000000 */
[----:B------:R-:W-:Y:S01]  /*1ea0*/  IMAD.IADD R7, R7, 0x1, R6 ;  /* 0x0000000107077824 */ /* 0x000fe200078e0206 */
[----:B------:R-:W-:Y:S01]  /*1eb0*/  LOP3.LUT P0, RZ, R18, 0x2, RZ, 0xc0, !PT ;  /* 0x0000000212ff7812 */ /* 0x000fe2000780c0ff */
[C---:B------:R-:W-:Y:S01]  /*1ec0*/  IMAD.SHL.U32 R6, R2.reuse, 0x10, RZ ;  /* 0x0000001002067824 */ /* 0x040fe200078e00ff */
[----:B------:R1:W-:Y:S01]  /*1ed0*/  @!P6 LDGSTS.E.BYPASS.LTC128B.128 [R3+0x21280], [R4.64] ;  /* 0x212800000403efae */ /* 0x0003e2000b901d52 */
[----:B------:R-:W-:Y:S01]  /*1ee0*/  IMAD.SHL.U32 R221, R7, 0x2, RZ ;  /* 0x0000000207dd7824 */ /* 0x000fe200078e00ff */
[----:B------:R-:W-:Y:S01]  /*1ef0*/  SHF.R.S32.HI R7, RZ, 0x1f, R2 ;  /* 0x0000001fff077819 */ /* 0x000fe20000011402 */
[----:B------:R-:W-:Y:S01]  /*1f00*/  IMAD.SHL.U32 R211, R2, 0x2, RZ ;  /* 0x0000000202d37824 */ /* 0x000fe200078e00ff */
[----:B------:R-:W-:Y:S01]  /*1f10*/  SEL R208, R218, 0xfffffff0, !P0 ;  /* 0xfffffff0dad07807 */ /* 0x000fe20004000000 */
[----:B------:R-:W0:Y:S01]  /*1f20*/  LDGDEPBAR ;  /* 0x00000000000079af */ /* 0x000e220000000000 */
[----:B------:R-:W-:Y:S01]  /*1f30*/  LEA.HI R213, R7, R2, RZ, 0x3 ;  /* 0x0000000207d57211 */ /* 0x000fe200078f18ff */
[----:B------:R-:W-:Y:S01]  /*1f40*/  IMAD.SHL.U32 R7, R23, 0x8, RZ ;  /* 0x0000000817077824 */ /* 0x000fe200078e00ff */
[----:B------:R-:W-:Y:S01]  /*1f50*/  IADD3 R222, R221, 0x215a0, RZ ;  /* 0x000215a0ddde7810 */ /* 0x000fe20007ffe0ff */
[----:B------:R-:W0:Y:S01]  /*1f60*/  LDGDEPBAR ;  /* 0x00000000000079af */ /* 0x000e220000000000 */
[----:B------:R-:W-:-:S02]  /*1f70*/  ISETP.GE.AND P6, PT, R24, c[0x0][0x1fc], PT ;  /* 0x00007f0018007a0c */ /* 0x000fc40003fc6270 */
[----:B------:R-:W-:Y:S01]  /*1f80*/  LOP3.LUT P0, RZ, R18, 0x4, RZ, 0xc0, !PT ;  /* 0x0000000412ff7812 */ /* 0x000fe2000780c0ff */
[----:B-1----:R-:W-:Y:S01]  /*1f90*/  IMAD.SHL.U32 R5, R11, 0x100, RZ ;  /* 0x000001000b057824 */ /* 0x002fe200078e00ff */
[----:B------:R-:W-:Y:S02]  /*1fa0*/  LOP3.LUT R4, R12, 0xffffffe0, RZ, 0xc0, !PT ;  /* 0xffffffe00c047812 */ /* 0x000fe400078ec0ff */
[----:B------:R-:W-:Y:S02]  /*1fb0*/  LOP3.LUT R3, R6, 0xf0, RZ, 0xc0, !PT ;  /* 0x000000f006037812 */ /* 0x000fe400078ec0ff */
[----:B------:R-:W-:Y:S02]  /*1fc0*/  IADD3 R6, R221, 0x21480, RZ ;  /* 0x00021480dd067810 */ /* 0x000fe40007ffe0ff */
[C---:B------:R-:W-:Y:S02]  /*1fd0*/  LOP3.LUT R8, R3.reuse, R9, RZ, 0xfc, !PT ;  /* 0x0000000903087212 */ /* 0x040fe400078efcff */
[----:B------:R-:W-:Y:S01]  /*1fe0*/  LOP3.LUT R10, R3, 0x100, R5, 0xf8, !PT ;  /* 0x00000100030a7812 */ /* 0x000fe200078ef805 */
[----:B------:R-:W-:Y:S01]  /*1ff0*/  IMAD.IADD R3, R230, 0x1, -R4 ;  /* 0x00000001e6037824 */ /* 0x000fe200078e0a04 */
[C---:B------:R-:W-:Y:S01]  /*2000*/  LOP3.LUT R5, R213.reuse, 0xfffffff8, RZ, 0xc0, !PT ;  /* 0xfffffff8d5057812 */ /* 0x040fe200078ec0ff */
[----:B------:R-:W-:Y:S01]  /*2010*/  IMAD.SHL.U32 R213, R213, 0x40, RZ ;  /* 0x00000040d5d57824 */ /* 0x000fe200078e00ff */
[----:B------:R-:W-:-:S02]  /*2020*/  @P5 IADD3 R222, R6, 0xe0, RZ ;  /* 0x000000e006de5810 */ /* 0x000fc40007ffe0ff */
[----:B------:R-:W-:Y:S01]  /*2030*/  SHF.R.S32.HI R4, RZ, 0x1f, R3 ;  /* 0x0000001fff047819 */ /* 0x000fe20000011403 */
[C---:B------:R-:W-:Y:S01]  /*2040*/  IMAD.IADD R5, R2.reuse, 0x1, -R5 ;  /* 0x0000000102057824 */ /* 0x040fe200078e0a05 */
[----:B------:R-:W-:Y:S02]  /*2050*/  LOP3.LUT P5, RZ, R2, 0x2, RZ, 0xc0, !PT ;  /* 0x0000000202ff7812 */ /* 0x000fe400078ac0ff */
[----:B------:R-:W-:Y:S01]  /*2060*/  LEA.HI R6, R4, R3, RZ, 0x2 ;  /* 0x0000000304067211 */ /* 0x000fe200078f10ff */
[----:B------:R-:W-:Y:S01]  /*2070*/  IMAD.SHL.U32 R4, R18, 0x40, RZ ;  /* 0x0000004012047824 */ /* 0x000fe200078e00ff */
[----:B------:R-:W-:Y:S02]  /*2080*/  LOP3.LUT R211, R8, 0x18, R211, 0x78, !PT ;  /* 0x0000001808d37812 */ /* 0x000fe400078e78d3 */
[----:B------:R-:W-:Y:S02]  /*2090*/  LOP3.LUT R2, R6, 0x7ffffffc, RZ, 0xc0, !PT ;  /* 0x7ffffffc06027812 */ /* 0x000fe400078ec0ff */
[----:B------:R-:W-:Y:S01]  /*20a0*/  LOP3.LUT R8, R4, 0x1c0, RZ, 0xc0, !PT ;  /* 0x000001c004087812 */ /* 0x000fe200078ec0ff */
[----:B------:R-:W-:Y:S01]  /*20b0*/  IMAD.SHL.U32 R211, R211, 0x2, RZ ;  /* 0x00000002d3d37824 */ /* 0x000fe200078e00ff */
[----:B------:R-:W-:Y:S01]  /*20c0*/  LEA.HI R9, R16, R16, RZ, 0x1 ;  /* 0x0000001010097211 */ /* 0x000fe200078f08ff */
[----:B------:R-:W-:Y:S01]  /*20d0*/  IMAD.IADD R11, R3, 0x1, -R2 ;  /* 0x00000001030b7824 */ /* 0x000fe200078e0a02 */
[----:B------:R-:W-:Y:S01]  /*20e0*/  LOP3.LUT R4, R8, 0x8, R19, 0xf8, !PT ;  /* 0x0000000808047812 */ /* 0x000fe200078ef813 */
[----:B------:R-:W-:Y:S01]  /*20f0*/  IMAD.SHL.U32 R3, R0, 0x20, RZ ;  /* 0x0000002000037824 */ /* 0x000fe200078e00ff */
[----:B------:R-:W-:Y:S01]  /*2100*/  SHF.R.U32.HI R13, RZ, 0x3, R8 ;  /* 0x00000003ff0d7819 */ /* 0x000fe20000011608 */
[----:B------:R-:W-:Y:S01]  /*2110*/  IMAD.SHL.U32 R2, R14, 0x10, RZ ;  /* 0x000000100e027824 */ /* 0x000fe200078e00ff */
[----:B------:R-:W-:-:S02]  /*2120*/  LOP3.LUT R213, R213, 0xfffffe00, RZ, 0xc0, !PT ;  /* 0xfffffe00d5d57812 */ /* 0x000fc400078ec0ff */
[----:B------:R-:W-:Y:S02]  /*2130*/  LOP3.LUT R3, R3, 0x20, RZ, 0xc0, !PT ;  /* 0x0000002003037812 */ /* 0x000fe400078ec0ff */
[----:B------:R-:W-:Y:S02]  /*2140*/  LEA.HI.SX32 R224, R6, R2, 0x1e ;  /* 0x0000000206e07211 */ /* 0x000fe400078ff2ff */
[----:B------:R-:W-:Y:S02]  /*2150*/  LOP3.LUT R2, R8, 0x30, R2, 0xf8, !PT ;  /* 0x0000003008027812 */ /* 0x000fe400078ef802 */
[----:B------:R-:W-:Y:S02]  /*2160*/  LOP3.LUT R6, R9, 0x1ffffffe, RZ, 0xc0, !PT ;  /* 0x1ffffffe09067812 */ /* 0x000fe400078ec0ff */
[----:B------:R-:W-:Y:S02]  /*2170*/  LOP3.LUT R12, R3, 0x18, R7, 0xf8, !PT ;  /* 0x00000018030c7812 */ /* 0x000fe400078ef807 */
[----:B------:R-:W-:Y:S01]  /*2180*/  LOP3.LUT R8, R2, 0x8, R19, 0xf8, !PT ;  /* 0x0000000802087812 */ /* 0x000fe200078ef813 */
[----:B------:R-:W-:Y:S01]  /*2190*/  IMAD.SHL.U32 R2, R0, 0x8, RZ ;  /* 0x0000000800027824 */ /* 0x000fe200078e00ff */
[----:B------:R-:W-:Y:S01]  /*21a0*/  LOP3.LUT R3, R4, R13, RZ, 0x3c, !PT ;  /* 0x0000000d04037212 */ /* 0x000fe200078e3cff */
[----:B------:R-:W-:Y:S01]  /*21b0*/  IMAD.IADD R4, R16, 0x1, -R6 ;  /* 0x0000000110047824 */ /* 0x000fe200078e0a06 */
[----:B------:R-:W-:-:S02]  /*21c0*/  SEL R9, RZ, 0x4, P6 ;  /* 0x00000004ff097807 */ /* 0x000fc40003000000 */
[----:B------:R-:W-:Y:S01]  /*21d0*/  LOP3.LUT R6, R2, 0x8, RZ, 0xc0, !PT ;  /* 0x0000000802067812 */ /* 0x000fe200078ec0ff */
[----:B------:R-:W-:Y:S01]  /*21e0*/  IMAD R11, R4, 0x4, R11 ;  /* 0x00000004040b7824 */ /* 0x000fe200078e020b */
[C---:B------:R-:W-:Y:S01]  /*21f0*/  LOP3.LUT P6, RZ, R5.reuse, 0x4, RZ, 0xc0, !PT ;  /* 0x0000000405ff7812 */ /* 0x040fe200078cc0ff */
[----:B------:R-:W-:Y:S01]  /*2200*/  IMAD.SHL.U32 R4, R5, 0x40, RZ ;  /* 0x0000004005047824 */ /* 0x000fe200078e00ff */
[----:B------:R-:W-:Y:S01]  /*2210*/  SHF.R.U32.HI R214, RZ, 0x3, R10 ;  /* 0x00000003ffd67819 */ /* 0x000fe2000001160a */
[----:B------:R-:W-:Y:S01]  /*2220*/  IMAD.SHL.U32 R2, R15, 0x2, RZ ;  /* 0x000000020f027824 */ /* 0x000fe200078e00ff */
[----:B------:R-:W-:Y:S01]  /*2230*/  SEL R212, R212, 0xe0, !P5 ;  /* 0x000000e0d4d47807 */ /* 0x000fe20006800000 */
[----:B------:R-:W-:Y:S01]  /*2240*/  IMAD.MOV.U32 R15, RZ, RZ, 0x20 ;  /* 0x00000020ff0f7424 */ /* 0x000fe200078e00ff */
[----:B------:R-:W-:Y:S01]  /*2250*/  LOP3.LUT R4, R4, 0x1c0, RZ, 0xc0, !PT ;  /* 0x000001c004047812 */ /* 0x000fe200078ec0ff */
[----:B------:R-:W-:Y:S01]  /*2260*/  IMAD R3, R16, 0x200, R3 ;  /* 0x0000020010037824 */ /* 0x000fe200078e0203 */
[----:B------:R-:W-:Y:S01]  /*2270*/  LOP3.LUT R7, R2, 0x2, R25, 0xe2, !PT ;  /* 0x0000000202077812 */ /* 0x000fe200078ee219 */
[----:B------:R-:W-:Y:S01]  /*2280*/  IMAD R212, R212, 0x2, R211 ;  /* 0x00000002d4d47824 */ /* 0x000fe200078e02d3 */
[----:B------:R-:W-:Y:S01]  /*2290*/  SEL R209, R15, 0xffffffe0, !P0 ;  /* 0xffffffe00fd17807 */ /* 0x000fe20004000000 */
[----:B------:R-:W-:Y:S01]  /*22a0*/  CS2R R24, SRZ ;  /* 0x0000000000187805 */ /* 0x000fe2000001ff00 */
[----:B------:R-:W-:-:S02]  /*22b0*/  LOP3.LUT R2, R8, R13, RZ, 0x3c, !PT ;  /* 0x0000000d08027212 */ /* 0x000fc400078e3cff */
[----:B------:R-:W-:Y:S02]  /*22c0*/  LOP3.LUT P0, RZ, R5, 0x2, RZ, 0xc0, !PT ;  /* 0x0000000205ff7812 */ /* 0x000fe4000780c0ff */
[----:B------:R-:W-:Y:S01]  /*22d0*/  SHF.R.U32.HI R5, RZ, 0x3, R4 ;  /* 0x00000003ff057819 */ /* 0x000fe20000011604 */
[----:B------:R-:W-:Y:S01]  /*22e0*/  IMAD R217, R0, 0x200, R2 ;  /* 0x0000020000d97824 */ /* 0x000fe200078e0202 */
[----:B------:R-:W-:Y:S01]  /*22f0*/  LOP3.LUT R214, R214, 0x38, RZ, 0xc0, !PT ;  /* 0x00000038d6d67812 */ /* 0x000fe200078ec0ff */
[----:B------:R-:W-:Y:S01]  /*2300*/  IMAD R2, R14, 0x400, R213 ;  /* 0x000004000e027824 */ /* 0x000fe200078e02d5 */
[C---:B------:R-:W-:Y:S02]  /*2310*/  LOP3.LUT R0, R5.reuse, R4, R6, 0x1e, !PT ;  /* 0x0000000405007212 */ /* 0x040fe400078e1e06 */
[----:B------:R-:W-:Y:S02]  /*2320*/  LOP3.LUT R4, R5, R12, R4, 0x1e, !PT ;  /* 0x0000000c05047212 */ /* 0x000fe400078e1e04 */
[----:B------:R-:W-:Y:S01]  /*2330*/  SEL R218, R218, 0xfffffff0, !P0 ;  /* 0xfffffff0dada7807 */ /* 0x000fe20004000000 */
[----:B------:R-:W-:Y:S01]  /*2340*/  IMAD.IADD R216, R2, 0x1, R0 ;  /* 0x0000000102d87824 */ /* 0x000fe200078e0200 */
[----:B------:R-:W-:Y:S01]  /*2350*/  SEL R2, R15, 0xffffffe0, !P6 ;  /* 0xffffffe00f027807 */ /* 0x000fe20007000000 */
[----:B------:R-:W-:Y:S01]  /*2360*/  IMAD R0, R85, c[0x0][0x240], RZ ;  /* 0x0000900055007a24 */ /* 0x000fe200078e02ff */
[----:B------:R-:W-:Y:S01]  /*2370*/  LOP3.LUT R214, R214, R10, R6, 0x1e, !PT ;  /* 0x0000000ad6d67212 */ /* 0x000fe200078e1e06 */
[----:B------:R-:W-:Y:S01]  /*2380*/  IMAD.SHL.U32 R215, R216, 0x2, RZ ;  /* 0x00000002d8d77824 */ /* 0x000fe200078e00ff */
[----:B------:R-:W-:Y:S01]  /*2390*/  LOP3.LUT R213, R4, R213, RZ, 0xfc, !PT ;  /* 0x000000d504d57212 */ /* 0x000fe200078efcff */
[----:B------:R-:W-:Y:S01]  /*23a0*/  IMAD R0, R252, c[0x0][0x244], R0 ;  /* 0x00009100fc007a24 */ /* 0x000fe200078e0200 */
[----:B------:R-:W-:Y:S01]  /*23b0*/  LOP3.LUT R225, R7, R9, RZ, 0xfc, !PT ;  /* 0x0000000907e17212 */ /* 0x000fe200078efcff */
[----:B------:R-:W-:Y:S01]  /*23c0*/  IMAD.IADD R219, R216, 0x1, R2 ;  /* 0x00000001d8db7824 */ /* 0x000fe200078e0202 */
[----:B------:R-:W-:Y:S01]  /*23d0*/  IADD3 R215, R215, 0x1b080, RZ ;  /* 0x0001b080d7d77810 */ /* 0x000fe20007ffe0ff */
[----:B------:R-:W-:Y:S01]  /*23e0*/  IMAD.IADD R246, R245, 0x1, R0 ;  /* 0x00000001f5f67824 */ /* 0x000fe200078e0200 */
[----:B------:R-:W-:Y:S01]  /*23f0*/  LEA R214, R214, 0x23c80, 0x1 ;  /* 0x00023c80d6d67811 */ /* 0x000fe200078e08ff */
[----:B------:R-:W-:Y:S01]  /*2400*/  IMAD.SHL.U32 R0, R3, 0x2, RZ ;  /* 0x0000000203007824 */ /* 0x000fe200078e00ff */
[----:B------:R-:W-:Y:S01]  /*2410*/  LEA R213, R213, 0x80, 0x1 ;  /* 0x00000080d5d57811 */ /* 0x000fe200078e08ff */
[----:B------:R-:W-:Y:S01]  /*2420*/  IMAD.SHL.U32 R3, R11, 0x2, RZ ;  /* 0x000000020b037824 */ /* 0x000fe200078e00ff */
[----:B------:R-:W-:Y:S01]  /*2430*/  ISETP.LE.AND P0, PT, R249, c[0x0][0x2a8], PT ;  /* 0x0000aa00f9007a0c */ /* 0x000fe20003f03270 */
[----:B------:R-:W-:-:S02]  /*2440*/  IMAD R208, R208, 0x2, R0 ;  /* 0x00000002d0d07824 */ /* 0x000fc400078e0200 */
[----:B------:R-:W-:Y:S01]  /*2450*/  IMAD R210, R209, 0x2, R0 ;  /* 0x00000002d1d27824 */ /* 0x000fe200078e0200 */
[----:B------:R-:W-:Y:S01]  /*2460*/  IADD3 R228, -R3, UR6, RZ ;  /* 0x0000000603e47c10 */ /* 0x000fe2000fffe1ff */
[----:B------:R-:W-:Y:S01]  /*2470*/  IMAD R209, R209, 0x2, R208 ;  /* 0x00000002d1d17824 */ /* 0x000fe200078e02d0 */
[C---:B------:R-:W-:Y:S01]  /*2480*/  IADD3 R229, -R3.reuse, UR9, RZ ;  /* 0x0000000903e57c10 */ /* 0x040fe2000fffe1ff */
[----:B------:R-:W-:Y:S01]  /*2490*/  IMAD R215, R2, 0x2, R215 ;  /* 0x0000000202d77824 */ /* 0x000fe200078e02d7 */
[----:B------:R-:W-:Y:S01]  /*24a0*/  IADD3 R235, -R3, UR17, RZ ;  /* 0x0000001103eb7c10 */ /* 0x000fe2000fffe1ff */
[----:B------:R-:W-:Y:S01]  /*24b0*/  IMAD.IADD R220, R216, 0x1, R218 ;  /* 0x00000001d8dc7824 */ /* 0x000fe200078e02da */
[----:B------:R-:W-:Y:S02]  /*24c0*/  IADD3 R234, R228, c[0x0][0x2a4], RZ ;  /* 0x0000a900e4ea7a10 */ /* 0x000fe40007ffe0ff */
.L_x_842:
[----:B------:R-:W-:Y:S04]  /*24d0*/  DEPBAR.LE SB0, 0x1 ;  /* 0x000080400000791a */ /* 0x000fe80000000000 */
[----:B------:R-:W-:Y:S01]  /*24e0*/  BAR.SYNC.DEFER_BLOCKING 0x0 ;  /* 0x0000000000007b1d */ /* 0x000fe20000010000 */
[----:B------:R-:W-:Y:S02]  /*24f0*/  MOV R2, UR4 ;  /* 0x0000000400027c02 */ /* 0x000fe40008000f00 */
[----:B------:R-:W-:Y:S02]  /*2500*/  MOV R104, UR4 ;  /* 0x0000000400687c02 */ /* 0x000fe40008000f00 */
[----:B------:R-:W-:Y:S01]  /*2510*/  MOV R18, UR4 ;  /* 0x0000000400127c02 */ /* 0x000fe20008000f00 */
[----:B------:R-:W-:Y:S01]  /*2520*/  IMAD R2, R2, 0x3000, R216 ;  /* 0x0000300002027824 */ /* 0x000fe200078e02d8 */
[----:B------:R-:W-:Y:S01]  /*2530*/  ISETP.LE.AND P5, PT, R249, c[0x0][0x2a8], PT ;  /* 0x0000aa00f9007a0c */ /* 0x000fe20003fa3270 */
[----:B------:R-:W-:Y:S02]  /*2540*/  IMAD R104, R104, 0x3000, R218 ;  /* 0x0000300068687824 */ /* 0x000fe400078e02da */
[----:B------:R-:W-:Y:S01]  /*2550*/  IMAD R18, R18, 0x3000, R219 ;  /* 0x0000300012127824 */ /* 0x000fe200078e02db */
[----:B------:R-:W-:Y:S02]  /*2560*/  SHF.L.U32 R174, R2, 0x1, RZ ;  /* 0x0000000102ae7819 */ /* 0x000fe400000006ff */
[-C--:B------:R-:W-:Y:S02]  /*2570*/  IADD3 R4, R216, R104.reuse, RZ ;  /* 0x00000068d8047210 */ /* 0x080fe40007ffe0ff */
[----:B------:R-:W-:Y:S02]  /*2580*/  SHF.L.U32 R176, R18, 0x1, RZ ;  /* 0x0000000112b07819 */ /* 0x000fe400000006ff */
[----:B------:R-:W-:Y:S02]  /*2590*/  SHF.L.U32 R4, R4, 0x1, RZ ;  /* 0x0000000104047819 */ /* 0x000fe400000006ff */
[----:B------:R-:W-:Y:S04]  /*25a0*/  IADD3 R106, R219, R104, RZ ;  /* 0x00000068db6a7210 */ /* 0x000fe80007ffe0ff */
[----:B------:R-:W-:Y:S01]  /*25b0*/  SHF.L.U32 R177, R106, 0x1, RZ ;  /* 0x000000016ab17819 */ /* 0x000fe200000006ff */
[----:B------:R-:W-:Y:S04]  /*25c0*/  LDSM.16.M88.2 R2, [R0+0x80] ;  /* 0x000080000002783b */ /* 0x000fe80000000100 */
[----:B------:R-:W1:Y:S04]  /*25d0*/  LDSM.16.M88.4 R20, [R174+0xf080] ;  /* 0x00f08000ae14783b */ /* 0x000e680000000200 */
[----:B------:R-:W2:Y:S04]  /*25e0*/  LDSM.16.M88.2 R8, [R0+0x880] ;  /* 0x000880000008783b */ /* 0x000ea80000000100 */
[----:B------:R-:W3:Y:S04]  /*25f0*/  LDSM.16.M88.2 R12, [R0+0x1080] ;  /* 0x00108000000c783b */ /* 0x000ee80000000100 */
[----:B------:R1:W-:Y:S04]  /*2600*/  LDSM.16.M88.4 R88, [R4+0xf080] ;  /* 0x00f080000458783b */ /* 0x0003e80000000200 */
        /* <DEDUP_REMOVED lines=35> */
[C---:B-1----:R-:W-:Y:S07]  /*2840*/  HMMA.16816.F32.BF16 R16, R100.reuse, R2, R16 ;  /* 0x000000026410723c */ /* 0x042fee0000041810 */
[----:B------:R-:W-:Y:S01]  /*2850*/  MOV R2, UR4 ;  /* 0x0000000400027c02 */ /* 0x000fe20008000f00 */
[----:B------:R-:W-:Y:S01]  /*2860*/  HMMA.16816.F32.BF16 R20, R100, R104, R20 ;  /* 0x000000686414723c */ /* 0x000fe20000041814 */
[----:B------:R-:W-:Y:S06]  /*2870*/  LDSM.16.M88.2 R102, [R0+0x4880] ;  /* 0x004880000066783b */ /* 0x000fec0000000100 */
[----:B------:R-:W-:Y:S01]  /*2880*/  IMAD R100, R2, 0x3000, R220 ;  /* 0x0000300002647824 */ /* 0x000fe200078e02dc */
[C---:B-----5:R-:W-:Y:S01]  /*2890*/  HMMA.16816.F32.BF16 R4, R108.reuse, R92, R4 ;  /* 0x0000005c6c04723c */ /* 0x060fe20000041804 */
[----:B------:R-:W1:Y:S04]  /*28a0*/  LDSM.16.M88.2 R2, [R0+0x3080] ;  /* 0x003080000002783b */ /* 0x000e680000000100 */
[----:B------:R-:W4:Y:S01]  /*28b0*/  LDSM.16.M88.2 R92, [R0+0x3880] ;  /* 0x00388000005c783b */ /* 0x000f220000000100 */
[----:B------:R-:W-:Y:S02]  /*28c0*/  SHF.L.U32 R175, R100, 0x1, RZ ;  /* 0x0000000164af7819 */ /* 0x000fe400000006ff */
[C---:B------:R-:W-:Y:S01]  /*28d0*/  HMMA.16816.F32.BF16 R8, R108.reuse, R88, R8 ;  /* 0x000000586c08723c */ /* 0x040fe20000041808 */
[----:B------:R-:W5:Y:S04]  /*28e0*/  LDSM.16.M88.2 R100, [R0+0x4080] ;  /* 0x004080000064783b */ /* 0x000f680000000100 */
[----:B------:R-:W4:Y:S03]  /*28f0*/  LDSM.16.M88.4 R104, [R175+0x11080] ;  /* 0x01108000af68783b */ /* 0x000f260000000200 */
[C---:B--2---:R-:W-:Y:S01]  /*2900*/  HMMA.16816.F32.BF16 R12, R108.reuse, R84, R12 ;  /* 0x000000546c0c723c */ /* 0x044fe2000004180c */
[----:B------:R-:W2:Y:S04]  /*2910*/  LDSM.16.M88.2 R84, [R208+0x3080] ;  /* 0x00308000d054783b */ /* 0x000ea80000000100 */
[----:B------:R-:W-:Y:S03]  /*2920*/  LDSM.16.M88.2 R88, [R208+0x4080] ;  /* 0x00408000d058783b */ /* 0x000fe60000000100 */
        /* <DEDUP_REMOVED lines=11> */
[C---:B-----5:R-:W-:Y:S08]  /*29e0*/  HMMA.16816.F32.BF16 R16, R96.reuse, R100, R16 ;  /* 0x000000646010723c */ /* 0x060ff00000041810 */
[----:B------:R-:W-:Y:S01]  /*29f0*/  HMMA.16816.F32.BF16 R20, R96, R102, R20 ;  /* 0x000000666014723c */ /* 0x000fe20000041814 */
[----:B------:R-:W5:Y:S04]  /*2a00*/  LDSM.16.M88.2 R96, [R210+0x4080] ;  /* 0x00408000d260783b */ /* 0x000f680000000100 */
[----:B------:R-:W1:Y:S03]  /*2a10*/  LDSM.16.M88.2 R98, [R210+0x4880] ;  /* 0x00488000d262783b */ /* 0x000e660000000100 */
[C---:B------:R-:W-:Y:S01]  /*2a20*/  HMMA.16816.F32.BF16 R4, R104.reuse, R172, R4 ;  /* 0x000000ac6804723c */ /* 0x040fe20000041804 */
[----:B------:R-:W-:Y:S04]  /*2a30*/  LDSM.16.M88.2 R172, [R209+0x2880] ;  /* 0x00288000d1ac783b */ /* 0x000fe80000000100 */
[----:B------:R-:W1:Y:S03]  /*2a40*/  LDSM.16.M88.4 R100, [R177+0x11080] ;  /* 0x01108000b164783b */ /* 0x000e660000000200 */
        /* <DEDUP_REMOVED lines=15> */
[C---:B-----5:R-:W-:Y:S01]  /*2b40*/  HMMA.16816.F32.BF16 R16, R108.reuse, R96, R16 ;  /* 0x000000606c10723c */ /* 0x060fe20000041810 */
[----:B------:R-:W5:Y:S07]  /*2b50*/  LDSM.16.M88.2 R96, [R0+0x6880] ;  /* 0x006880000060783b */ /* 0x000f6e0000000100 */
[----:B------:R-:W-:Y:S01]  /*2b60*/  HMMA.16816.F32.BF16 R20, R108, R98, R20 ;  /* 0x000000626c14723c */ /* 0x000fe20000041814 */
[----:B------:R-:W1:Y:S04]  /*2b70*/  LDSM.16.M88.2 R98, [R0+0x7080] ;  /* 0x007080000062783b */ /* 0x000e680000000100 */
[----:B------:R-:W-:Y:S03]  /*2b80*/  LDSM.16.M88.4 R108, [R175+0x13080] ;  /* 0x01308000af6c783b */ /* 0x000fe60000000200 */
[C---:B------:R-:W-:Y:S01]  /*2b90*/  HMMA.16816.F32.BF16 R4, R100.reuse, R172, R4 ;  /* 0x000000ac6404723c */ /* 0x040fe20000041804 */
[----:B------:R-:W1:Y:S07]  /*2ba0*/  LDSM.16.M88.2 R172, [R208+0x5080] ;  /* 0x00508000d0ac783b */ /* 0x000e6e0000000100 */
        /* <DEDUP_REMOVED lines=23> */
[----:B------:R-:W-:Y:S07]  /*2d20*/  LDSM.16.M88.2 R84, [R209+0x6080] ;  /* 0x00608000d154783b */ /* 0x000fee0000000100 */
[C---:B---3--:R-:W-:Y:S08]  /*2d30*/  HMMA.16816.F32.BF16 R12, R108.reuse, R86, R12 ;  /* 0x000000566c0c723c */ /* 0x048ff0000004180c */
[C---:B------:R-:W-:Y:S08]  /*2d40*/  HMMA.16816.F32.BF16 R16, R108.reuse, R88, R16 ;  /* 0x000000586c10723c */ /* 0x040ff00000041810 */
[----:B------:R-:W-:Y:S08]  /*2d50*/  HMMA.16816.F32.BF16 R20, R108, R90, R20 ;  /* 0x0000005a6c14723c */ /* 0x000ff00000041814 */
[C---:B------:R-:W-:Y:S08]  /*2d60*/  HMMA.16816.F32.BF16 R4, R100.reuse, R94, R4 ;  /* 0x0000005e6404723c */ /* 0x040ff00000041804 */
[C---:B-1----:R-:W-:Y:S01]  /*2d70*/  HMMA.16816.F32.BF16 R8, R100.reuse, R2, R8 ;  /* 0x000000026408723c */ /* 0x042fe20000041808 */
[----:B------:R-:W1:Y:S07]  /*2d80*/  LDSM.16.M88.2 R2, [R209+0x5880] ;  /* 0x00588000d102783b */ /* 0x000e6e0000000100 */
[C---:B----4-:R-:W-:Y:S08]  /*2d90*/  HMMA.16816.F32.BF16 R12, R100.reuse, R92, R12 ;  /* 0x0000005c640c723c */ /* 0x050ff0000004180c */
[C---:B-----5:R-:W-:Y:S08]  /*2da0*/  HMMA.16816.F32.BF16 R16, R100.reuse, R96, R16 ;  /* 0x000000606410723c */ /* 0x060ff00000041810 */
[----:B------:R-:W-:Y:S08]  /*2db0*/  HMMA.16816.F32.BF16 R20, R100, R98, R20 ;  /* 0x000000626414723c */ /* 0x000ff00000041814 */
[C---:B------:R-:W-:Y:S08]  /*2dc0*/  HMMA.16816.F32.BF16 R4, R104.reuse, R172, R4 ;  /* 0x000000ac6804723c */ /* 0x040ff00000041804 */
        /* <DEDUP_REMOVED lines=17> */
[----:B------:R5:W2:Y:S01]  /*2ee0*/  MUFU.TANH R191, R6 ;  /* 0x0000000600bf7308 */ /* 0x000aa20000002400 */
[C---:B-1----:R-:W-:Y:S07]  /*2ef0*/  HMMA.16816.F32.BF16 R16, R104.reuse, R2, R16 ;  /* 0x000000026810723c */ /* 0x042fee0000041810 */
[----:B------:R-:W-:Y:S02]  /*2f00*/  MOV R2, UR4 ;  /* 0x0000000400027c02 */ /* 0x000fe40008000f00 */
[----:B------:R5:W1:Y:S01]  /*2f10*/  MUFU.TANH R190, R7 ;  /* 0x0000000700be7308 */ /* 0x000a620000002400 */
[----:B---3--:R-:W3:Y:S02]  /*2f20*/  LDSM.16.M88.2 R4, [R209+0x7080] ;  /* 0x00708000d104783b */ /* 0x008ee40000000100 */
[-C--:B------:R-:W-:Y:S07]  /*2f30*/  LEA R2, R2, R224.reuse, 0x6 ;  /* 0x000000e002027211 */ /* 0x080fee00078e30ff */
[----:B------:R5:W1:Y:S01]  /*2f40*/  MUFU.TANH R200, R8 ;  /* 0x0000000800c87308 */ /* 0x000a620000002400 */
[----:B------:R-:W1:Y:S04]  /*2f50*/  LDS R172, [R2.X4+0x21080] ;  /* 0x0210800002ac7984 */ /* 0x000e680000004800 */
[----:B------:R2:W1:Y:S01]  /*2f60*/  LDS R111, [R2.X4+0x210a0] ;  /* 0x0210a000026f7984 */ /* 0x0004620000004800 */
[----:B------:R-:W-:Y:S02]  /*2f70*/  FMUL.FTZ R16, R16, c[0x0][0x2b4] ;  /* 0x0000ad0010107a20 */ /* 0x000fe40000410000 */
[----:B------:R-:W-:Y:S02]  /*2f80*/  FMUL.FTZ R17, R17, c[0x0][0x2b4] ;  /* 0x0000ad0011117a20 */ /* 0x000fe40000410000 */
[----:B------:R5:W1:Y:S01]  /*2f90*/  MUFU.TANH R198, R9 ;  /* 0x0000000900c67308 */ /* 0x000a620000002400 */
[----:B------:R-:W-:Y:S02]  /*2fa0*/  FMUL.FTZ R18, R18, c[0x0][0x2b4] ;  /* 0x0000ad0012127a20 */ /* 0x000fe40000410000 */
[----:B------:R-:W-:Y:S07]  /*2fb0*/  FMUL.FTZ R19, R19, c[0x0][0x2b4] ;  /* 0x0000ad0013137a20 */ /* 0x000fee0000410000 */
[----:B------:R5:W1:Y:S01]  /*2fc0*/  MUFU.TANH R187, R10 ;  /* 0x0000000a00bb7308 */ /* 0x000a620000002400 */
[----:B--2---:R-:W-:Y:S09]  /*2fd0*/  MOV R2, UR8 ;  /* 0x0000000800027c02 */ /* 0x004ff20008000f00 */
[----:B------:R5:W2:Y:S01]  /*2fe0*/  MUFU.TANH R186, R11 ;  /* 0x0000000b00ba7308 */ /* 0x000aa20000002400 */
[----:B------:R-:W-:Y:S01]  /*2ff0*/  LEA R2, R2, R224, 0x6 ;  /* 0x000000e002027211 */ /* 0x000fe200078e30ff */
[----:B---3--:R-:W-:Y:S03]  /*3000*/  HMMA.16816.F32.BF16 R20, R104, R4, R20 ;  /* 0x000000046814723c */ /* 0x008fe60000041814 */
[----:B------:R-:W-:Y:S05]  /*3010*/  IADD3 R110, R2, R234, RZ ;  /* 0x000000ea026e7210 */ /* 0x000fea0007ffe0ff */
[----:B------:R5:W3:Y:S01]  /*3020*/  MUFU.TANH R196, R12 ;  /* 0x0000000c00c47308 */ /* 0x000ae20000002400 */
[----:B------:R-:W-:Y:S03]  /*3030*/  IADD3 R107, R228, UR10, RZ ;  /* 0x0000000ae46b7c10 */ /* 0x000fe6000fffe0ff */
[----:B------:R-:W-:Y:S02]  /*3040*/  IMNMX R110, R229, R110, PT ;  /* 0x0000006ee56e7217 */ /* 0x000fe40003800200 */
[----:B------:R-:W-:Y:S04]  /*3050*/  IADD3 R109, R2, R107, RZ ;  /* 0x0000006b026d7210 */ /* 0x000fe80007ffe0ff */
[----:B------:R5:W1:Y:S06]  /*3060*/  MUFU.TANH R195, R13 ;  /* 0x0000000d00c37308 */ /* 0x000a6c0000002400 */
[----:B------:R-:W-:Y:S04]  /*3070*/  FMUL.FTZ R20, R20, c[0x0][0x2b4] ;  /* 0x0000ad0014147a20 */ /* 0x000fe80000410000 */
[----:B------:R5:W1:Y:S01]  /*3080*/  MUFU.TANH R189, R14 ;  /* 0x0000000e00bd7308 */ /* 0x000a620000002400 */
[----:B------:R-:W-:Y:S02]  /*3090*/  FMUL.FTZ R21, R21, c[0x0][0x2b4] ;  /* 0x0000ad0015157a20 */ /* 0x000fe40000410000 */
[----:B------:R-:W-:Y:S02]  /*30a0*/  FMUL.FTZ R22, R22, c[0x0][0x2b4] ;  /* 0x0000ad0016167a20 */ /* 0x000fe40000410000 */
[----:B------:R-:W-:Y:S05]  /*30b0*/  FMUL.FTZ R23, R23, c[0x0][0x2b4] ;  /* 0x0000ad0017177a20 */ /* 0x000fea0000410000 */
        /* <DEDUP_REMOVED lines=9> */
[----:B------:R-:W-:-:S05]  /*3150*/  @!P5 BRA `(.L_x_832) ;  /* 0x000001800000d947 */ /* 0x000fca0003800000 */
[----:B--234-:R-:W-:Y:S01]  /*3160*/  IMAD.MOV.U32 R3, RZ, RZ, c[0x0][0x168] ;  /* 0x00005a00ff037624 */ /* 0x01cfe200078e00ff */
[----:B------:R-:W-:Y:S04]  /*3170*/  BSSY B0, `(.L_x_833) ;  /* 0x000000f000007945 */ /* 0x000fe80003800000 */
[----:B------:R-:W-:Y:S04]  /*3180*/  IADD3 R3, R2, c[0x0][0x198], -R3 ;  /* 0x0000660002037a10 */ /* 0x000fe80007ffe803 */
[----:B------:R-:W-:Y:S11]  /*3190*/  ISETP.GT.AND P0, PT, R3, -0x1, PT ;  /* 0xffffffff0300780c */ /* 0x000ff60003f04270 */
[----:B------:R-:W-:Y:S02]  /*31a0*/  @!UPT UIADD3 URZ, URZ, URZ, URZ ;  /* 0x0000003f3f3ff290 */ /* 0x000fe4000fffe03f */
[----:B------:R-:W-:-:S05]  /*31b0*/  @P0 BRA `(.L_x_834) ;  /* 0x0000006000000947 */ /* 0x000fca0003800000 */
[----:B------:R-:W-:Y:S02]  /*31c0*/  ISETP.NE.AND P0, PT, R249, c[0x0][0x2a8], PT ;  /* 0x0000aa00f9007a0c */ /* 0x000fe40003f05270 */
[----:B------:R-:W-:Y:S11]  /*31d0*/  LOP3.LUT R3, RZ, R3, RZ, 0x33, !PT ;  /* 0x00000003ff037212 */ /* 0x000ff600078e33ff */
[----:B------:R-:W-:Y:S05]  /*31e0*/  @P0 IMAD.HI.U32 R4, R3, c[0x0][0x2ac], RZ ;  /* 0x0000ab0003040a27 */ /* 0x000fea00078e00ff */
[----:B------:R-:W-:Y:S04]  /*31f0*/  @P0 SHF.R.U32.HI R3, RZ, c[0x0][0x2b0], R4 ;  /* 0x0000ac00ff030a19 */ /* 0x000fe80000011604 */
[----:B------:R-:W-:Y:S01]  /*3200*/  LOP3.LUT R3, RZ, R3, RZ, 0x33, !PT ;  /* 0x00000003ff037212 */ /* 0x000fe200078e33ff */
[----:B------:R-:W-:-:S05]  /*3210*/  BRA `(.L_x_835) ;  /* 0x0000004000007947 */ /* 0x000fca0003800000 */
.L_x_834:
[----:B------:R-:W-:Y:S11]  /*3220*/  ISETP.NE.AND P0, PT, R249, c[0x0][0x2a8], PT ;  /* 0x0000aa00f9007a0c */ /* 0x000ff60003f05270 */
[----:B------:R-:W-:Y:S02]  /*3230*/  @!UPT UIADD3 URZ, URZ, URZ, URZ ;  /* 0x0000003f3f3ff290 */ /* 0x000fe4000fffe03f */
[----:B------:R-:W-:Y:S05]  /*3240*/  @P0 IMAD.HI.U32 R4, R3, c[0x0][0x2ac], RZ ;  /* 0x0000ab0003040a27 */ /* 0x000fea00078e00ff */
[----:B------:R-:W-:Y:S02]  /*3250*/  @P0 SHF.R.U32.HI R3, RZ, c[0x0][0x2b0], R4 ;  /* 0x0000ac00ff030a19 */ /* 0x000fe40000011604 */
.L_x_835:
[----:B------:R-:W-:Y:S05]  /*3260*/  BSYNC B0 ;  /* 0x0000000000007941 */ /* 0x000fea0003800000 */
.L_x_833:
[C-C-:B------:R-:W-:Y:S01]  /*3270*/  IADD3 R4, R2.reuse, c[0x0][0x2a4], R228.reuse ;  /* 0x0000a90002047a10 */ /* 0x140fe20007ffe0e4 */
[----:B------:R-:W-:Y:S01]  /*3280*/  IMAD R3, R3, c[0x0][0x2a8], R235 ;  /* 0x0000aa0003037a24 */ /* 0x000fe200078e02eb */
[----:B------:R-:W-:Y:S02]  /*3290*/  IADD3 R109, R2, UR10, R228 ;  /* 0x0000000a026d7c10 */ /* 0x000fe4000fffe0e4 */
[----:B------:R-:W-:Y:S02]  /*32a0*/  IMNMX R4, R229, R4, PT ;  /* 0x00000004e5047217 */ /* 0x000fe40003800200 */
[----:B------:R-:W-:Y:S02]  /*32b0*/  IADD3 R110, R3, c[0x0][0x2a8], RZ ;  /* 0x0000aa00036e7a10 */ /* 0x000fe40007ffe0ff */
[----:B------:R-:W-:Y:S02]  /*32c0*/  IMNMX R109, R109, R3, !PT ;  /* 0x000000036d6d7217 */ /* 0x000fe40007800200 */
[----:B------:R-:W-:Y:S02]  /*32d0*/  IMNMX R110, R4, R110, PT ;  /* 0x0000006e046e7217 */ /* 0x000fe40003800200 */
.L_x_832:
[----:B--234-:R-:W-:Y:S05]  /*32e0*/  IADD3 R2, R2, 0x8, RZ ;  /* 0x0000000802027810 */ /* 0x01cfea0007ffe0ff */
[--C-:B------:R-:W-:Y:S02]  /*32f0*/  IMAD.IADD R108, R234, 0x1, R2.reuse ;  /* 0x00000001ea6c7824 */ /* 0x100fe400078e0202 */
[----:B------:R-:W-:Y:S03]  /*3300*/  IMAD.IADD R107, R107, 0x1, R2 ;  /* 0x000000016b6b7824 */ /* 0x000fe600078e0202 */
[----:B------:R-:W-:Y:S01]  /*3310*/  IMNMX R108, R229, R108, PT ;  /* 0x0000006ce56c7217 */ /* 0x000fe20003800200 */
[----:B------:R-:W-:-:S05]  /*3320*/  @!P5 BRA `(.L_x_836) ;  /* 0x000001500000d947 */ /* 0x000fca0003800000 */
[----:B------:R-:W-:Y:S01]  /*3330*/  IMAD.MOV.U32 R3, RZ, RZ, c[0x0][0x168] ;  /* 0x00005a00ff037624 */ /* 0x000fe200078e00ff */
        /* <DEDUP_REMOVED lines=11> */
.L_x_838:
[----:B------:R-:W-:Y:S11]  /*33f0*/  ISETP.NE.AND P0, PT, R249, c[0x0][0x2a8], PT ;  /* 0x0000aa00f9007a0c */ /* 0x000ff60003f05270 */
[----:B------:R-:W-:Y:S02]  /*3400*/  @!UPT UIADD3 URZ, URZ, URZ, URZ ;  /* 0x0000003f3f3ff290 */ /* 0x000fe4000fffe03f */
[----:B------:R-:W-:Y:S05]  /*3410*/  @P0 IMAD.HI.U32 R3, R2, c[0x0][0x2ac], RZ ;  /* 0x0000ab0002030a27 */ /* 0x000fea00078e00ff */
[----:B------:R-:W-:Y:S02]  /*3420*/  @P0 SHF.R.U32.HI R2, RZ, c[0x0][0x2b0], R3 ;  /* 0x0000ac00ff020a19 */ /* 0x000fe40000011603 */
.L_x_839:
[----:B------:R-:W-:Y:S05]  /*3430*/  BSYNC B0 ;  /* 0x0000000000007941 */ /* 0x000fea0003800000 */
.L_x_837:
[----:B------:R-:W-:Y:S05]  /*3440*/  IMAD R2, R2, c[0x0][0x2a8], R235 ;  /* 0x0000aa0002027a24 */ /* 0x000fea00078e02eb */
[----:B------:R-:W-:Y:S02]  /*3450*/  IADD3 R3, R2, c[0x0][0x2a8], RZ ;  /* 0x0000aa0002037a10 */ /* 0x000fe40007ffe0ff */
[----:B------:R-:W-:Y:S02]  /*3460*/  IMNMX R107, R107, R2, !PT ;  /* 0x000000026b6b7217 */ /* 0x000fe40007800200 */
[----:B------:R-:W-:Y:S02]  /*3470*/  IMNMX R108, R108, R3, PT ;  /* 0x000000036c6c7217 */ /* 0x000fe40003800200 */
.L_x_836:
[----:B------:R-:W-:Y:S04]  /*3480*/  DEPBAR.LE SB0, 0x0 ;  /* 0x000080000000791a */ /* 0x000fe80000000000 */
[----:B------:R-:W-:Y:S01]  /*3490*/  BAR.SYNC.DEFER_BLOCKING 0x0 ;  /* 0x0000000000007b1d */ /* 0x000fe20000010000 */
[----:B------:R-:W-:Y:S01]  /*34a0*/  SHF.L.U32 R105, R216, 0x1, RZ ;  /* 0x00000001d8697819 */ /* 0x000fe200000006ff */
[----:B------:R-:W-:Y:S01]  /*34b0*/  IMAD.SHL.U32 R104, R218, 0x2, RZ ;  /* 0x00000002da687824 */ /* 0x000fe200078e00ff */
[----:B------:R-:W-:Y:S03]  /*34c0*/  UIADD3 UR9, UR8, 0x1, URZ ;  /* 0x0000000108097890 */ /* 0x000fe6000fffe03f */
[----:B------:R-:W-:Y:S01]  /*34d0*/  IMAD.IADD R106, R105, 0x1, R104 ;  /* 0x00000001696a7824 */ /* 0x000fe200078e0268 */
[----:B------:R-:W-:Y:S06]  /*34e0*/  UISETP.GE.AND UP0, UPT, UR9, UR12, UPT ;  /* 0x0000000c0900728c */ /* 0x000fec000bf06270 */
[----:B------:R-:W-:Y:S01]  /*34f0*/  PLOP3.LUT P0, PT, PT, PT, UP0, 0x80, 0x0 ;  /* 0x000000000000781c */ /* 0x000fe20003f0f008 */
[----:B------:R2:W3:Y:S04]  /*3500*/  LDSM.16.M88.2 R2, [R0+0x7880] ;  /* 0x007880000002783b */ /* 0x0004e80000000100 */
[----:B-----5:R2:W4:Y:S04]  /*3510*/  LDSM.16.M88.2 R8, [R0+0x8080] ;  /* 0x008080000008783b */ /* 0x0205280000000100 */
[----:B------:R2:W5:Y:S04]  /*3520*/  LDSM.16.M88.2 R12, [R0+0x8880] ;  /* 0x00888000000c783b */ /* 0x0005680000000100 */
[----:B------:R2:W1:Y:S04]  /*3530*/  LDSM.16.M88.2 R16, [R0+0x9080] ;  /* 0x009080000010783b */ /* 0x0004680000000100 */
[----:B------:R2:W1:Y:S04]  /*3540*/  LDSM.16.M88.2 R84, [R0+0x9880] ;  /* 0x009880000054783b */ /* 0x0004680000000100 */
[----:B------:R2:W1:Y:S04]  /*3550*/  LDSM.16.M88.2 R86, [R208+0x7880] ;  /* 0x00788000d056783b */ /* 0x0004680000000100 */
[----:B------:R2:W1:Y:S04]  /*3560*/  LDSM.16.M88.2 R92, [R208+0x8080] ;  /* 0x00808000d05c783b */ /* 0x0004680000000100 */
[----:B------:R2:W1:Y:S04]  /*3570*/  LDSM.16.M88.2 R94, [R208+0x8880] ;  /* 0x00888000d05e783b */ /* 0x0004680000000100 */
[----:B------:R2:W1:Y:S04]  /*3580*/  LDSM.16.M88.2 R96, [R208+0x9080] ;  /* 0x00908000d060783b */ /* 0x0004680000000100 */
[----:B------:R2:W1:Y:S04]  /*3590*/  LDSM.16.M88.2 R98, [R208+0x9880] ;  /* 0x00988000d062783b */ /* 0x0004680000000100 */
[----:B------:R2:W1:Y:S04]  /*35a0*/  LDSM.16.M88.4 R20, [R105+0x1b080] ;  /* 0x01b080006914783b */ /* 0x0004680000000200 */
[----:B------:R2:W1:Y:S01]  /*35b0*/  LDSM.16.M88.4 R88, [R106+0x1b080] ;  /* 0x01b080006a58783b */ /* 0x0004620000000200 */
[----:B------:R-:W-:-:S05]  /*35c0*/  @P0 BRA `(.L_x_840) ;  /* 0x000003a000000947 */ /* 0x000fca0003800000 */
[----:B---34-:R-:W3:Y:S01]  /*35d0*/  @!P1 S2R R6, SR_CTAID.Y ;  /* 0x0000000000069919 */ /* 0x018ee20000002600 */
[----:B------:R-:W-:Y:S01]  /*35e0*/  ULDC.64 UR6, c[0x0][0x178] ;  /* 0x00005e0000067ab9 */ /* 0x000fe20000000a00 */
[----:B------:R-:W-:Y:S01]  /*35f0*/  IMAD R15, R252, c[0x0][0x278], RZ ;  /* 0x00009e00fc0f7a24 */ /* 0x000fe200078e02ff */
[----:B------:R-:W-:Y:S01]  /*3600*/  UIMAD.WIDE.U32 UR20, UR9, UR6, URZ ;  /* 0x00000006091472a5 */ /* 0x000fe2000f8e003f */
[----:B------:R-:W-:Y:S01]  /*3610*/  IMAD.MOV.U32 R14, RZ, RZ, c[0x0][0x178] ;  /* 0x00005e00ff0e7624 */ /* 0x000fe200078e00ff */
[----:B------:R-:W-:Y:S01]  /*3620*/  USHF.R.S32.HI UR17, URZ, 0x1f, UR9 ;  /* 0x0000001f3f117899 */ /* 0x000fe20008011409 */
[----:B------:R-:W-:Y:S02]  /*3630*/  @!P1 IMAD.MOV.U32 R5, RZ, RZ, R227 ;  /* 0x000000ffff059224 */ /* 0x000fe400078e00e3 */
[----:B------:R-:W-:Y:S01]  /*3640*/  IMAD.SHL.U32 R14, R14, 0x20, RZ ;  /* 0x000000200e0e7824 */ /* 0x000fe200078e00ff */
[----:B------:R-:W-:Y:S02]  /*3650*/  UIMAD UR17, UR17, UR6, URZ ;  /* 0x00000006111172a4 */ /* 0x000fe4000f8e023f */
[----:B------:R-:W-:Y:S02]  /*3660*/  USHF.L.U32 UR6, UR20, 0x6, URZ ;  /* 0x0000000614067899 */ /* 0x000fe4000800063f */
[----:B------:R-:W-:Y:S04]  /*3670*/  UIMAD UR17, UR9, UR7, UR17 ;  /* 0x00000007091172a4 */ /* 0x000fe8000f8e0211 */
[----:B------:R-:W-:Y:S04]  /*3680*/  UIADD3 UR17, UR21, UR17, URZ ;  /* 0x0000001115117290 */ /* 0x000fe8000fffe03f */
[----:B------:R-:W-:Y:S01]  /*3690*/  USHF.L.U64.HI UR17, UR20, 0x6, UR17 ;  /* 0x0000000614117899 */ /* 0x000fe20008010211 */
[----:B---3--:R-:W-:Y:S05]  /*36a0*/  @!P1 SHF.R.S32.HI R4, RZ, 0x1f, R6 ;  /* 0x0000001fff049819 */ /* 0x008fea0000011406 */
[----:B------:R-:W-:Y:S02]  /*36b0*/  @!P1 IMAD R7, R4, c[0x0][0x270], RZ ;  /* 0x00009c0004079a24 */ /* 0x000fe400078e02ff */
[----:B------:R-:W-:Y:S02]  /*36c0*/  @!P1 IMAD.MOV.U32 R4, RZ, RZ, R226 ;  /* 0x000000ffff049224 */ /* 0x000fe400078e00e2 */
[C---:B------:R-:W-:Y:S02]  /*36d0*/  @!P1 IMAD R7, R6.reuse, c[0x0][0x274], R7 ;  /* 0x00009d0006079a24 */ /* 0x040fe400078e0207 */
[----:B------:R-:W-:Y:S04]  /*36e0*/  @!P1 IMAD.WIDE.U32 R4, R6, c[0x0][0x270], R4 ;  /* 0x00009c0006049a25 */ /* 0x000fe800078e0004 */
[----:B------:R-:W-:Y:S05]  /*36f0*/  IMAD.U32 R6, RZ, RZ, UR8 ;  /* 0x00000008ff067e24 */ /* 0x000fea000f8e00ff */
[----:B------:R-:W-:Y:S04]  /*3700*/  @!P1 LEA R6, R6, 0x40, 0x6 ;  /* 0x0000004006069811 */ /* 0x000fe800078e30ff */
[----:B------:R-:W-:Y:S01]  /*3710*/  @!P1 IADD3 R15, P5, P0, R6, R4, R15 ;  /* 0x00000004060f9210 */ /* 0x000fe200078be00f */
[----:B------:R-:W-:Y:S01]  /*3720*/  @!P1 IMAD.IADD R4, R5, 0x1, R7 ;  /* 0x0000000105049824 */ /* 0x000fe200078e0207 */
[----:B------:R-:W-:Y:S04]  /*3730*/  @!P1 SHF.R.S32.HI R6, RZ, 0x1f, R6 ;  /* 0x0000001fff069819 */ /* 0x000fe80000011406 */
[----:B------:R-:W-:Y:S02]  /*3740*/  @!P1 IADD3.X R18, R6, R4, R248, P5, P0 ;  /* 0x0000000406129210 */ /* 0x000fe40002fe04f8 */
[----:B------:R-:W-:Y:S04]  /*3750*/  IADD3 R4, P5, R242, UR6, RZ ;  /* 0x00000006f2047c10 */ /* 0x000fe8000ffbe0ff */
[C---:B------:R-:W-:Y:S02]  /*3760*/  LEA R10, P0, R4.reuse, c[0x0][0x160], 0x1 ;  /* 0x00005800040a7a11 */ /* 0x040fe400078008ff */
[C---:B------:R-:W-:Y:S04]  /*3770*/  IADD3.X R5, R239.reuse, UR17, RZ, P5, !PT ;  /* 0x00000011ef057c10 */ /* 0x040fe8000affe4ff */
[----:B------:R-:W-:Y:S02]  /*3780*/  LEA.HI.X R11, R4, c[0x0][0x164], R5, 0x1, P0 ;  /* 0x00005900040b7a11 */ /* 0x000fe400000f0c05 */
[----:B------:R-:W-:Y:S01]  /*3790*/  IADD3 R4, P5, P0, R242, UR6, R14 ;  /* 0x00000006f2047c10 */ /* 0x000fe2000f8be00e */
[----:B------:R-:W-:Y:S03]  /*37a0*/  UIMAD UR6, UR9, -0x40, UR5 ;  /* 0xffffffc0090678a4 */ /* 0x000fe6000f8e0205 */
[----:B------:R-:W-:Y:S02]  /*37b0*/  IADD3.X R7, R239, UR17, R251, P5, P0 ;  /* 0x00000011ef077c10 */ /* 0x000fe4000afe04fb */
[----:B------:R-:W-:Y:S02]  /*37c0*/  LEA R6, P5, R4, c[0x0][0x160], 0x1 ;  /* 0x0000580004067a11 */ /* 0x000fe400078a08ff */
[----:B------:R-:W-:Y:S02]  /*37d0*/  IADD3 R5, -R232, UR6, RZ ;  /* 0x00000006e8057c10 */ /* 0x000fe4000fffe1ff */
[----:B------:R-:W-:Y:S02]  /*37e0*/  @!P1 LEA R14, P0, R15, c[0x0][0x258], 0x2 ;  /* 0x000096000f0e9a11 */ /* 0x000fe400078010ff */
[----:B------:R-:W-:Y:S02]  /*37f0*/  LEA.HI.X R7, R4, c[0x0][0x164], R7, 0x1, P5 ;  /* 0x0000590004077a11 */ /* 0x000fe400028f0c07 */
[----:B------:R-:W-:Y:S02]  /*3800*/  ISETP.LT.OR P5, PT, R5, 0x1, !P4 ;  /* 0x000000010500780c */ /* 0x000fe400067a1670 */
[----:B------:R-:W-:Y:S02]  /*3810*/  IADD3 R4, R223, 0xf080, RZ ;  /* 0x0000f080df047810 */ /* 0x000fe40007ffe0ff */
[----:B------:R-:W-:Y:S01]  /*3820*/  @!P1 LEA.HI.X R15, R15, c[0x0][0x25c], R18, 0x2, P0 ;  /* 0x000097000f0f9a11 */ /* 0x000fe200000f1412 */
[----:B------:R-:W-:Y:S01]  /*3830*/  IMAD.U32 R18, RZ, RZ, UR11 ;  /* 0x0000000bff127e24 */ /* 0x000fe2000f8e00ff */
[C---:B------:R-:W-:Y:S03]  /*3840*/  ISETP.LT.OR P0, PT, R5.reuse, 0x1, !P3 ;  /* 0x000000010500780c */ /* 0x040fe60005f01670 */
[----:B------:R-:W-:Y:S05]  /*3850*/  IMAD R4, R18, 0x6000, R4 ;  /* 0x0000600012047824 */ /* 0x000fea00078e0204 */
[----:B------:R-:W-:Y:S01]  /*3860*/  @!PT LDS RZ, [RZ] ;  /* 0x00000000fffff984 */ /* 0x000fe20000000800 */
[----:B------:R-:W-:Y:S01]  /*3870*/  @!PT LDS RZ, [RZ] ;  /* 0x00000000fffff984 */ /* 0x000fe20000000800 */
[----:B------:R-:W-:Y:S01]  /*3880*/  @!PT LDS RZ, [RZ] ;  /* 0x00000000fffff984 */ /* 0x000fe20000000800 */
[----:B------:R3:W-:Y:S01]  /*3890*/  LDGSTS.E.BYPASS.LTC128B.128 [R4], [R10.64], !P5 ;  /* 0x000000000a047fae */ /* 0x0007e2000e901d52 */
[C---:B------:R-:W-:Y:S04]  /*38a0*/  ISETP.LT.OR P5, PT, R5.reuse, 0x1, !P2 ;  /* 0x000000010500780c */ /* 0x040fe800057a1670 */
[----:B------:R3:W-:Y:S01]  /*38b0*/  LDGSTS.E.BYPASS.LTC128B.128 [R4+0x2000], [R10.64+0x80], !P0 ;  /* 0x020000800a047fae */ /* 0x0007e2000c101d52 */
[C---:B------:R-:W-:Y:S08]  /*38c0*/  ISETP.LT.OR P0, PT, R5.reuse, 0x21, !P4 ;  /* 0x000000210500780c */ /* 0x040ff00006701670 */
[----:B------:R3:W-:Y:S01]  /*38d0*/  LDGSTS.E.BYPASS.LTC128B.128 [R4+0x4000], [R10.64+0x100], !P5 ;  /* 0x040001000a047fae */ /* 0x0007e2000e901d52 */
[C---:B------:R-:W-:Y:S04]  /*38e0*/  ISETP.LT.OR P5, PT, R5.reuse, 0x21, !P3 ;  /* 0x000000210500780c */ /* 0x040fe80005fa1670 */
[----:B------:R3:W-:Y:S01]  /*38f0*/  LDGSTS.E.BYPASS.LTC128B.128 [R4+0x1000], [R6.64], !P0 ;  /* 0x0100000006047fae */ /* 0x0007e2000c101d52 */
[----:B------:R-:W-:Y:S01]  /*3900*/  ISETP.LT.OR P0, PT, R5, 0x21, !P2 ;  /* 0x000000210500780c */ /* 0x000fe20005701670 */
[----:B------:R-:W-:Y:S04]  /*3910*/  IMAD.U32 R5, RZ, RZ, UR11 ;  /* 0x0000000bff057e24 */ /* 0x000fe8000f8e00ff */
[----:B------:R-:W-:Y:S03]  /*3920*/  @!P1 IMAD R5, R5, 0x40, R226 ;  /* 0x0000004005059824 */ /* 0x000fe600078e02e2 */
[----:B------:R3:W-:Y:S01]  /*3930*/  LDGSTS.E.BYPASS.LTC128B.128 [R4+0x3000], [R6.64+0x80], !P5 ;  /* 0x0300008006047fae */ /* 0x0007e2000e901d52 */
[----:B------:R-:W-:Y:S04]  /*3940*/  @!P1 IMAD.SHL.U32 R5, R5, 0x4, RZ ;  /* 0x0000000405059824 */ /* 0x000fe800078e00ff */
[----:B------:R3:W-:Y:S05]  /*3950*/  LDGSTS.E.BYPASS.LTC128B.128 [R4+0x5000], [R6.64+0x100], !P0 ;  /* 0x0500010006047fae */ /* 0x0007ea000c101d52 */
[----:B------:R3:W-:Y:S02]  /*3960*/  @!P1 LDGSTS.E.BYPASS.LTC128B.128 [R5+0x21080], [R14.64] ;  /* 0x210800000e059fae */ /* 0x0007e4000b901d52 */
.L_x_840:
[C---:B-1-34-:R-:W-:Y:S01]  /*3970*/  HMMA.16816.F32.BF16 R4, R20.reuse, R2, RZ ;  /* 0x000000021404723c */ /* 0x05afe200000418ff */
[----:B------:R-:W-:Y:S01]  /*3980*/  LDSM.16.M88.2 R2, [R210+0x7880] ;  /* 0x00788000d202783b */ /* 0x000fe20000000100 */
[----:B------:R-:W-:Y:S01]  /*3990*/  UP2UR UR17, UPR, URZ, 0x8 ;  /* 0x000000083f117883 */ /* 0x000fe20008000000 */
[----:B------:R-:W-:Y:S01]  /*39a0*/  PLOP3.LUT P0, PT, PT, PT, UP0, 0x80, 0x0 ;  /* 0x000000000000781c */ /* 0x000fe20003f0f008 */
[----:B------:R-:W-:Y:S01]  /*39b0*/  IMAD.IADD R104, R104, 0x1, R215 ;  /* 0x0000000168687824 */ /* 0x000fe200078e02d7 */
[----:B------:R-:W-:Y:S01]  /*39c0*/  UISETP.NE.AND UP3, UPT, UR16, URZ, UPT ;  /* 0x0000003f1000728c */ /* 0x000fe2000bf65270 */
[----:B------:R-:W1:Y:S01]  /*39d0*/  LDSM.16.M88.4 R100, [R215] ;  /* 0x00000000d764783b */ /* 0x000e620000000200 */
[----:B------:R-:W-:Y:S01]  /*39e0*/  UP2UR UR7, UPR, URZ, 0x4 ;  /* 0x000000043f077883 */ /* 0x000fe20008000000 */
[C---:B------:R-:W-:Y:S01]  /*39f0*/  HMMA.16816.F32.BF16 R8, R20.reuse, R8, RZ ;  /* 0x000000081408723c */ /* 0x040fe200000418ff */
[----:B------:R-:W-:Y:S02]  /*3a00*/  UISETP.NE.AND UP2, UPT, UR15, URZ, UPT ;  /* 0x0000003f0f00728c */ /* 0x000fe4000bf45270 */
[----:B------:R-:W0:Y:S01]  /*3a10*/  LDGDEPBAR ;  /* 0x00000000000079af */ /* 0x000e220000000000 */
[----:B------:R-:W-:Y:S01]  /*3a20*/  PLOP3.LUT P5, PT, PT, PT, UP3, 0x40, 0x0 ;  /* 0x000000000000781c */ /* 0x000fe20003fae838 */
[----:B------:R-:W-:Y:S02]  /*3a30*/  UISETP.NE.AND UP3, UPT, UR17, URZ, UPT ;  /* 0x0000003f1100728c */ /* 0x000fe4000bf65270 */
[----:B------:R-:W-:Y:S01]  /*3a40*/  UP2UR UR6, UPR, URZ, 0x2 ;  /* 0x000000023f067883 */ /* 0x000fe20008000000 */
[C---:B-----5:R-:W-:Y:S01]  /*3a50*/  HMMA.16816.F32.BF16 R12, R20.reuse, R12, RZ ;  /* 0x0000000c140c723c */ /* 0x060fe200000418ff */
[----:B------:R-:W-:Y:S01]  /*3a60*/  ISETP.GT.AND P5, PT, R107, RZ, P5 ;  /* 0x000000ff6b00720c */ /* 0x000fe20002fa4270 */
[----:B------:R-:W-:Y:S02]  /*3a70*/  UISETP.NE.AND UP1, UPT, UR14, URZ, UPT ;  /* 0x0000003f0e00728c */ /* 0x000fe4000bf25270 */
[----:B------:R-:W-:Y:S01]  /*3a80*/  UISETP.NE.AND UP0, UPT, UR13, URZ, UPT ;  /* 0x0000003f0d00728c */ /* 0x000fe2000bf05270 */
[----:B------:R-:W-:Y:S03]  /*3a90*/  ISETP.LT.OR P5, PT, R108, 0x1, P5 ;  /* 0x000000016c00780c */ /* 0x000fe60002fa1670 */
[C---:B------:R-:W-:Y:S08]  /*3aa0*/  HMMA.16816.F32.BF16 R16, R20.reuse, R16, RZ ;  /* 0x000000101410723c */ /* 0x040ff000000418ff */
[----:B------:R-:W-:Y:S01]  /*3ab0*/  HMMA.16816.F32.BF16 R20, R20, R84, RZ ;  /* 0x000000541414723c */ /* 0x000fe200000418ff */
[----:B------:R-:W3:Y:S07]  /*3ac0*/  LDSM.16.M88.2 R84, [R210+0x8080] ;  /* 0x00808000d254783b */ /* 0x000eee0000000100 */
[C---:B------:R-:W-:Y:S01]  /*3ad0*/  HMMA.16816.F32.BF16 R4, R88.reuse, R86, R4 ;  /* 0x000000565804723c */ /* 0x040fe20000041804 */
[----:B------:R-:W4:Y:S07]  /*3ae0*/  LDSM.16.M88.2 R86, [R210+0x8880] ;  /* 0x00888000d256783b */ /* 0x000f2e0000000100 */
[C---:B------:R-:W-:Y:S01]  /*3af0*/  HMMA.16816.F32.BF16 R8, R88.reuse, R92, R8 ;  /* 0x0000005c5808723c */ /* 0x040fe20000041808 */
[----:B------:R-:W5:Y:S07]  /*3b00*/  LDSM.16.M88.2 R92, [R210+0x9080] ;  /* 0x00908000d25c783b */ /* 0x000f6e0000000100 */
[C---:B------:R-:W-:Y:S08]  /*3b10*/  HMMA.16816.F32.BF16 R12, R88.reuse, R94, R12 ;  /* 0x0000005e580c723c */ /* 0x040ff0000004180c */
[C---:B------:R-:W-:Y:S08]  /*3b20*/  HMMA.16816.F32.BF16 R16, R88.reuse, R96, R16 ;  /* 0x000000605810723c */ /* 0x040ff00000041810 */
[----:B------:R-:W-:Y:S01]  /*3b30*/  HMMA.16816.F32.BF16 R20, R88, R98, R20 ;  /* 0x000000625814723c */ /* 0x000fe20000041814 */
[----:B------:R-:W2:Y:S05]  /*3b40*/  LDSM.16.M88.2 R88, [R210+0x9880] ;  /* 0x00988000d258783b */ /* 0x000eaa0000000100 */
[----:B------:R-:W-:Y:S02]  /*3b50*/  LDSM.16.M88.4 R96, [R104] ;  /* 0x000000006860783b */ /* 0x000fe40000000200 */
[C---:B-1----:R-:W-:Y:S03]  /*3b60*/  HMMA.16816.F32.BF16 R4, R100.reuse, R2, R4 ;  /* 0x000000026404723c */ /* 0x042fe60000041804 */
[----:B------:R-:W1:Y:S05]  /*3b70*/  LDSM.16.M88.2 R2, [R209+0x7880] ;  /* 0x00788000d102783b */ /* 0x000e6a0000000100 */
[C---:B---3--:R-:W-:Y:S01]  /*3b80*/  HMMA.16816.F32.BF16 R8, R100.reuse, R84, R8 ;  /* 0x000000546408723c */ /* 0x048fe20000041808 */
[----:B------:R-:W3:Y:S05]  /*3b90*/  LDSM.16.M88.2 R90, [R209+0x8080] ;  /* 0x00808000d15a783b */ /* 0x000eea0000000100 */
[----:B------:R-:W3:Y:S02]  /*3ba0*/  LDSM.16.M88.2 R84, [R209+0x8880] ;  /* 0x00888000d154783b */ /* 0x000ee40000000100 */
[C---:B----4-:R-:W-:Y:S03]  /*3bb0*/  HMMA.16816.F32.BF16 R12, R100.reuse, R86, R12 ;  /* 0x00000056640c723c */ /* 0x050fe6000004180c */
[----:B------:R-:W4:Y:S05]  /*3bc0*/  LDSM.16.M88.2 R86, [R209+0x9080] ;  /* 0x00908000d156783b */ /* 0x000f2a0000000100 */
[C---:B-----5:R-:W-:Y:S01]  /*3bd0*/  HMMA.16816.F32.BF16 R16, R100.reuse, R92, R16 ;  /* 0x0000005c6410723c */ /* 0x060fe20000041810 */
[----:B------:R-:W5:Y:S07]  /*3be0*/  LDSM.16.M88.2 R92, [R209+0x9880] ;  /* 0x00988000d15c783b */ /* 0x000f6e0000000100 */
[----:B--2---:R-:W-:Y:S01]  /*3bf0*/  HMMA.16816.F32.BF16 R20, R100, R88, R20 ;  /* 0x000000586414723c */ /* 0x004fe20000041814 */
[----:B------:R-:W-:Y:S05]  /*3c00*/  LDSM.16.M88.2 R88, [R0+0xa080] ;  /* 0x00a080000058783b */ /* 0x000fea0000000100 */
[----:B------:R-:W2:Y:S02]  /*3c10*/  LDSM.16.M88.4 R100, [R105+0x1d080] ;  /* 0x01d080006964783b */ /* 0x000ea40000000200 */
[C---:B-1----:R-:W-:Y:S03]  /*3c20*/  HMMA.16816.F32.BF16 R4, R96.reuse, R2, R4 ;  /* 0x000000026004723c */ /* 0x042fe60000041804 */
[----:B------:R-:W1:Y:S05]  /*3c30*/  LDSM.16.M88.2 R2, [R0+0xa880] ;  /* 0x00a880000002783b */ /* 0x000e6a0000000100 */
[C---:B---3--:R-:W-:Y:S01]  /*3c40*/  HMMA.16816.F32.BF16 R8, R96.reuse, R90, R8 ;  /* 0x0000005a6008723c */ /* 0x048fe20000041808 */
[----:B------:R-:W-:Y:S07]  /*3c50*/  LDSM.16.M88.2 R90, [R0+0xc080] ;  /* 0x00c08000005a783b */ /* 0x000fee0000000100 */
[C---:B------:R-:W-:Y:S01]  /*3c60*/  HMMA.16816.F32.BF16 R12, R96.reuse, R84, R12 ;  /* 0x00000054600c723c */ /* 0x040fe2000004180c */
[----:B------:R-:W3:Y:S07]  /*3c70*/  LDSM.16.M88.2 R84, [R0+0xb080] ;  /* 0x00b080000054783b */ /* 0x000eee0000000100 */
[C---:B----4-:R-:W-:Y:S01]  /*3c80*/  HMMA.16816.F32.BF16 R16, R96.reuse, R86, R16 ;  /* 0x000000566010723c */ /* 0x050fe20000041810 */
[----:B------:R-:W4:Y:S07]  /*3c90*/  LDSM.16.M88.2 R86, [R0+0xb880] ;  /* 0x00b880000056783b */ /* 0x000f2e0000000100 */
[----:B-----5:R-:W-:Y:S01]  /*3ca0*/  HMMA.16816.F32.BF16 R20, R96, R92, R20 ;  /* 0x0000005c6014723c */ /* 0x020fe20000041814 */
[----:B------:R-:W-:Y:S05]  /*3cb0*/  LDSM.16.M88.4 R92, [R106+0x1d080] ;  /* 0x01d080006a5c783b */ /* 0x000fea0000000200 */
[----:B------:R-:W-:Y:S02]  /*3cc0*/  LDSM.16.M88.4 R96, [R215+0x2000] ;  /* 0x00200000d760783b */ /* 0x000fe40000000200 */
[C---:B--2---:R-:W-:Y:S03]  /*3cd0*/  HMMA.16816.F32.BF16 R4, R100.reuse, R88, R4 ;  /* 0x000000586404723c */ /* 0x044fe60000041804 */
[----:B------:R-:W2:Y:S05]  /*3ce0*/  LDSM.16.M88.2 R88, [R208+0xa080] ;  /* 0x00a08000d058783b */ /* 0x000eaa0000000100 */
[C---:B-1----:R-:W-:Y:S01]  /*3cf0*/  HMMA.16816.F32.BF16 R8, R100.reuse, R2, R8 ;  /* 0x000000026408723c */ /* 0x042fe20000041808 */
[----:B------:R-:W1:Y:S07]  /*3d00*/  LDSM.16.M88.2 R2, [R208+0xa880] ;  /* 0x00a88000d002783b */ /* 0x000e6e0000000100 */
[C---:B---3--:R-:W-:Y:S01]  /*3d10*/  HMMA.16816.F32.BF16 R12, R100.reuse, R84, R12 ;  /* 0x00000054640c723c */ /* 0x048fe2000004180c */
[----:B------:R-:W3:Y:S07]  /*3d20*/  LDSM.16.M88.2 R84, [R208+0xb080] ;  /* 0x00b08000d054783b */ /* 0x000eee0000000100 */
[C---:B----4-:R-:W-:Y:S01]  /*3d30*/  HMMA.16816.F32.BF16 R16, R100.reuse, R86, R16 ;  /* 0x000000566410723c */ /* 0x050fe20000041810 */
[----:B------:R-:W4:Y:S07]  /*3d40*/  LDSM.16.M88.2 R86, [R208+0xb880] ;  /* 0x00b88000d056783b */ /* 0x000f2e0000000100 */
[----:B------:R-:W-:Y:S01]  /*3d50*/  HMMA.16816.F32.BF16 R20, R100, R90, R20 ;  /* 0x0000005a6414723c */ /* 0x000fe20000041814 */
[----:B------:R-:W5:Y:S06]  /*3d60*/  LDSM.16.M88.2 R90, [R208+0xc080] ;  /* 0x00c08000d05a783b */ /* 0x000f6c0000000100 */
[----:B------:R-:W-:Y:S02]  /*3d70*/  FSEL R100, R191, -INF , !P5 ;  /* 0xff800000bf647808 */ /* 0x000fe40006800000 */
[----:B------:R-:W-:Y:S01]  /*3d80*/  PLOP3.LUT P5, PT, PT, PT, UP2, 0x40, 0x0 ;  /* 0x000000000000781c */ /* 0x000fe20003fae828 */
[C---:B--2---:R-:W-:Y:S01]  /*3d90*/  HMMA.16816.F32.BF16 R4, R92.reuse, R88, R4 ;  /* 0x000000585c04723c */ /* 0x044fe20000041804 */
[----:B------:R-:W2:Y:S01]  /*3da0*/  LDSM.16.M88.2 R88, [R210+0xa080] ;  /* 0x00a08000d258783b */ /* 0x000ea20000000100 */
[----:B------:R-:W-:Y:S03]  /*3db0*/  UISETP.NE.AND UP2, UPT, UR7, URZ, UPT ;  /* 0x0000003f0700728c */ /* 0x000fe6000bf45270 */
[--C-:B------:R-:W-:Y:S01]  /*3dc0*/  FFMA.FTZ R100, R100, c[0x0][0x29c], -R111.reuse ;  /* 0x0000a70064647a23 */ /* 0x100fe2000001086f */
[C---:B------:R-:W-:Y:S02]  /*3dd0*/  ISETP.GT.AND P5, PT, R107.reuse, 0x1, P5 ;  /* 0x000000016b00780c */ /* 0x040fe40002fa4270 */
[C---:B-1----:R-:W-:Y:S01]  /*3de0*/  HMMA.16816.F32.BF16 R8, R92.reuse, R2, R8 ;  /* 0x000000025c08723c */ /* 0x042fe20000041808 */
[----:B------:R-:W1:Y:S01]  /*3df0*/  LDSM.16.M88.2 R2, [R210+0xa880] ;  /* 0x00a88000d202783b */ /* 0x000e620000000100 */
[----:B------:R5:W-:Y:S01]  /*3e00*/  MUFU.EX2 R181, R100 ;  /* 0x0000006400b57308 */ /* 0x000be20000000800 */
[----:B------:R-:W-:Y:S04]  /*3e10*/  ISETP.LT.OR P5, PT, R108, 0x2, P5 ;  /* 0x000000026c00780c */ /* 0x000fe80002fa1670 */
[----:B------:R-:W-:Y:S01]  /*3e20*/  FSEL R101, R190, -INF , !P5 ;  /* 0xff800000be657808 */ /* 0x000fe20006800000 */
[C---:B---3--:R-:W-:Y:S01]  /*3e30*/  HMMA.16816.F32.BF16 R12, R92.reuse, R84, R12 ;  /* 0x000000545c0c723c */ /* 0x048fe2000004180c */
[----:B------:R-:W3:Y:S01]  /*3e40*/  LDSM.16.M88.2 R84, [R210+0xb080] ;  /* 0x00b08000d254783b */ /* 0x000ee20000000100 */
[----:B------:R-:W-:Y:S01]  /*3e50*/  PLOP3.LUT P5, PT, PT, PT, UP1, 0x40, 0x0 ;  /* 0x000000000000781c */ /* 0x000fe20003fae818 */
[----:B------:R-:W-:Y:S02]  /*3e60*/  UISETP.NE.AND UP1, UPT, UR6, URZ, UPT ;  /* 0x0000003f0600728c */ /* 0x000fe4000bf25270 */
[----:B------:R-:W-:Y:S01]  /*3e70*/  UP2UR UR6, UPR, URZ, 0x1 ;  /* 0x000000013f067883 */ /* 0x000fe20008000000 */
[----:B------:R-:W-:Y:S02]  /*3e80*/  ISETP.GT.AND P5, PT, R107, 0x10, P5 ;  /* 0x000000106b00780c */ /* 0x000fe40002fa4270 */
[C---:B----4-:R-:W-:Y:S01]  /*3e90*/  HMMA.16816.F32.BF16 R16, R92.reuse, R86, R16 ;  /* 0x000000565c10723c */ /* 0x050fe20000041810 */
[----:B------:R-:W4:Y:S02]  /*3ea0*/  LDSM.16.M88.2 R86, [R210+0xb880] ;  /* 0x00b88000d256783b */ /* 0x000f240000000100 */
[----:B------:R-:W-:Y:S04]  /*3eb0*/  ISETP.LT.OR P5, PT, R108, 0x11, P5 ;  /* 0x000000116c00780c */ /* 0x000fe80002fa1670 */
[----:B------:R-:W-:Y:S01]  /*3ec0*/  FSEL R176, R187, -INF , !P5 ;  /* 0xff800000bbb07808 */ /* 0x000fe20006800000 */
[----:B-----5:R-:W-:Y:S01]  /*3ed0*/  HMMA.16816.F32.BF16 R20, R92, R90, R20 ;  /* 0x0000005a5c14723c */ /* 0x020fe20000041814 */
[----:B------:R-:W5:Y:S01]  /*3ee0*/  LDSM.16.M88.2 R90, [R210+0xc080] ;  /* 0x00c08000d25a783b */ /* 0x000f620000000100 */
[----:B------:R-:W-:Y:S01]  /*3ef0*/  PLOP3.LUT P5, PT, PT, PT, UP0, 0x40, 0x0 ;  /* 0x000000000000781c */ /* 0x000fe20003fae808 */
[----:B------:R-:W-:Y:S01]  /*3f00*/  UISETP.NE.AND UP0, UPT, UR14, URZ, UPT ;  /* 0x0000003f0e00728c */ /* 0x000fe2000bf05270 */
[--C-:B------:R-:W-:Y:S02]  /*3f10*/  FFMA.FTZ R100, R176, c[0x0][0x29c], -R111.reuse ;  /* 0x0000a700b0647a23 */ /* 0x100fe4000001086f */
[----:B------:R-:W-:Y:S01]  /*3f20*/  LDSM.16.M88.4 R92, [R104+0x2000] ;  /* 0x00200000685c783b */ /* 0x000fe20000000200 */
[C---:B------:R-:W-:Y:S01]  /*3f30*/  ISETP.GT.AND P5, PT, R107.reuse, 0x11, P5 ;  /* 0x000000116b00780c */ /* 0x040fe20002fa4270 */
[----:B------:R4:W-:Y:S01]  /*3f40*/  MUFU.EX2 R179, R100 ;  /* 0x0000006400b37308 */ /* 0x0009e20000000800 */
[C---:B--2---:R-:W-:Y:S01]  /*3f50*/  HMMA.16816.F32.BF16 R4, R96.reuse, R88, R4 ;  /* 0x000000586004723c */ /* 0x044fe20000041804 */
[----:B------:R-:W-:Y:S01]  /*3f60*/  UP2UR UR7, UPR, URZ, 0x1 ;  /* 0x000000013f077883 */ /* 0x000fe20008000000 */
[----:B------:R-:W2:Y:S01]  /*3f70*/  LDSM.16.M88.2 R88, [R209+0xa080] ;  /* 0x00a08000d158783b */ /* 0x000ea20000000100 */
[----:B------:R-:W-:Y:S02]  /*3f80*/  UISETP.NE.AND UP0, UPT, UR16, URZ, UPT ;  /* 0x0000003f1000728c */ /* 0x000fe4000bf05270 */
[----:B------:R-:W-:Y:S02]  /*3f90*/  ISETP.LT.OR P5, PT, R108, 0x12, P5 ;  /* 0x000000126c00780c */ /* 0x000fe40002fa1670 */
[----:B------:R-:W-:Y:S01]  /*3fa0*/  UP2UR UR17, UPR, URZ, 0x1 ;  /* 0x000000013f117883 */ /* 0x000fe20008000000 */
[C---:B-1----:R-:W-:Y:S01]  /*3fb0*/  HMMA.16816.F32.BF16 R8, R96.reuse, R2, R8 ;  /* 0x000000026008723c */ /* 0x042fe20000041808 */
[----:B------:R-:W1:Y:S01]  /*3fc0*/  LDSM.16.M88.2 R2, [R209+0xa880] ;  /* 0x00a88000d102783b */ /* 0x000e620000000100 */
[----:B------:R-:W-:Y:S02]  /*3fd0*/  UISETP.NE.AND UP0, UPT, UR15, URZ, UPT ;  /* 0x0000003f0f00728c */ /* 0x000fe4000bf05270 */
[----:B------:R-:W-:Y:S02]  /*3fe0*/  FSEL R175, R186, -INF , !P5 ;  /* 0xff800000baaf7808 */ /* 0x000fe40006800000 */
[----:B------:R-:W-:Y:S02]  /*3ff0*/  PLOP3.LUT P5, PT, PT, PT, UP6, 0x40, 0x0 ;  /* 0x000000000000781c */ /* 0x000fe40003fae868 */
[C---:B---3--:R-:W-:Y:S01]  /*4000*/  HMMA.16816.F32.BF16 R12, R96.reuse, R84, R12 ;  /* 0x00000054600c723c */ /* 0x048fe2000004180c */
[----:B------:R-:W3:Y:S02]  /*4010*/  LDSM.16.M88.2 R84, [R209+0xb080] ;  /* 0x00b08000d154783b */ /* 0x000ee40000000100 */
[----:B------:R-:W-:Y:S04]  /*4020*/  ISETP.GT.AND P5, PT, R107, 0x20, P5 ;  /* 0x000000206b00780c */ /* 0x000fe80002fa4270 */
[C---:B------:R-:W-:Y:S01]  /*4030*/  ISETP.LT.OR P5, PT, R108.reuse, 0x21, P5 ;  /* 0x000000216c00780c */ /* 0x040fe20002fa1670 */
[C---:B----4-:R-:W-:Y:S01]  /*4040*/  HMMA.16816.F32.BF16 R16, R96.reuse, R86, R16 ;  /* 0x000000566010723c */ /* 0x050fe20000041810 */
[----:B------:R-:W4:Y:S03]  /*4050*/  LDSM.16.M88.2 R86, [R209+0xb880] ;  /* 0x00b88000d156783b */ /* 0x000f260000000100 */
[--C-:B------:R-:W-:Y:S04]  /*4060*/  FFMA.FTZ R100, R175, c[0x0][0x29c], -R111.reuse ;  /* 0x0000a700af647a23 */ /* 0x100fe8000001086f */
[----:B-----5:R-:W-:Y:S01]  /*4070*/  HMMA.16816.F32.BF16 R20, R96, R90, R20 ;  /* 0x0000005a6014723c */ /* 0x020fe20000041814 */
[----:B------:R-:W5:Y:S01]  /*4080*/  LDSM.16.M88.2 R90, [R209+0xc080] ;  /* 0x00c08000d15a783b */ /* 0x000f620000000100 */
[----:B------:R3:W-:Y:S04]  /*4090*/  MUFU.EX2 R177, R100 ;  /* 0x0000006400b17308 */ /* 0x0007e80000000800 */
[----:B------:R3:W-:Y:S02]  /*40a0*/  LDSM.16.M88.4 R96, [R105+0x1f080] ;  /* 0x01f080006960783b */ /* 0x0007e40000000200 */
[C---:B--2---:R-:W-:Y:S03]  /*40b0*/  HMMA.16816.F32.BF16 R4, R92.reuse, R88, R4 ;  /* 0x000000585c04723c */ /* 0x044fe60000041804 */
[----:B------:R-:W2:Y:S05]  /*40c0*/  LDSM.16.M88.2 R88, [R0+0xc880] ;  /* 0x00c880000058783b */ /* 0x000eaa0000000100 */
[C---:B-1----:R-:W-:Y:S01]  /*40d0*/  HMMA.16816.F32.BF16 R8, R92.reuse, R2, R8 ;  /* 0x000000025c08723c */ /* 0x042fe20000041808 */
[----:B------:R-:W1:Y:S07]  /*40e0*/  LDSM.16.M88.2 R2, [R0+0xd080] ;  /* 0x00d080000002783b */ /* 0x000e6e0000000100 */
[C---:B---3--:R-:W-:Y:S01]  /*40f0*/  HMMA.16816.F32.BF16 R12, R92.reuse, R84, R12 ;  /* 0x000000545c0c723c */ /* 0x048fe2000004180c */
[----:B------:R-:W3:Y:S03]  /*4100*/  LDSM.16.M88.2 R84, [R0+0xd880] ;  /* 0x00d880000054783b */ /* 0x000ee60000000100 */
[----:B------:R-:W-:Y:S02]  /*4110*/  FSEL R105, R189, -INF , !P5 ;  /* 0xff800000bd697808 */ /* 0x000fe40006800000 */
[----:B------:R-:W-:Y:S02]  /*4120*/  PLOP3.LUT P5, PT, PT, PT, UP5, 0x40, 0x0 ;  /* 0x000000000000781c */ /* 0x000fe40003fae858 */
[C---:B----4-:R-:W-:Y:S01]  /*4130*/  HMMA.16816.F32.BF16 R16, R92.reuse, R86, R16 ;  /* 0x000000565c10723c */ /* 0x050fe20000041810 */
[----:B------:R-:W4:Y:S02]  /*4140*/  LDSM.16.M88.2 R86, [R0+0xe080] ;  /* 0x00e080000056783b */ /* 0x000f240000000100 */
[----:B------:R-:W-:Y:S01]  /*4150*/  ISETP.GT.AND P5, PT, R107, 0x21, P5 ;  /* 0x000000216b00780c */ /* 0x000fe20002fa4270 */
[--C-:B------:R-:W-:Y:S03]  /*4160*/  FFMA.FTZ R100, R105, c[0x0][0x29c], -R111.reuse ;  /* 0x0000a70069647a23 */ /* 0x100fe6000001086f */
[----:B------:R-:W-:Y:S01]  /*4170*/  ISETP.LT.OR P5, PT, R108, 0x22, P5 ;  /* 0x000000226c00780c */ /* 0x000fe20002fa1670 */
[----:B-----5:R-:W-:Y:S01]  /*4180*/  HMMA.16816.F32.BF16 R20, R92, R90, R20 ;  /* 0x0000005a5c14723c */ /* 0x020fe20000041814 */
[----:B------:R-:W5:Y:S01]  /*4190*/  LDSM.16.M88.2 R90, [R0+0xe880] ;  /* 0x00e88000005a783b */ /* 0x000f620000000100 */
[----:B------:R3:W-:Y:S02]  /*41a0*/  MUFU.EX2 R178, R100 ;  /* 0x0000006400b27308 */ /* 0x0007e40000000800 */
[----:B------:R-:W-:Y:S02]  /*41b0*/  FSEL R103, R188, -INF , !P5 ;  /* 0xff800000bc677808 */ /* 0x000fe40006800000 */
[----:B------:R-:W-:Y:S01]  /*41c0*/  LDSM.16.M88.4 R92, [R106+0x1f080] ;  /* 0x01f080006a5c783b */ /* 0x000fe20000000200 */
[----:B------:R-:W-:Y:S01]  /*41d0*/  PLOP3.LUT P5, PT, PT, PT, UP4, 0x40, 0x0 ;  /* 0x000000000000781c */ /* 0x000fe20003fae848 */
[C---:B--2---:R-:W-:Y:S03]  /*41e0*/  HMMA.16816.F32.BF16 R4, R96.reuse, R88, R4 ;  /* 0x000000586004723c */ /* 0x044fe60000041804 */
[----:B------:R-:W2:Y:S02]  /*41f0*/  LDSM.16.M88.2 R88, [R208+0xc880] ;  /* 0x00c88000d058783b */ /* 0x000ea40000000100 */
[----:B------:R-:W-:Y:S03]  /*4200*/  ISETP.GT.AND P5, PT, R107, 0x30, P5 ;  /* 0x000000306b00780c */ /* 0x000fe60002fa4270 */
[C---:B-1----:R-:W-:Y:S01]  /*4210*/  HMMA.16816.F32.BF16 R8, R96.reuse, R2, R8 ;  /* 0x000000026008723c */ /* 0x042fe20000041808 */
[----:B------:R-:W1:Y:S02]  /*4220*/  LDSM.16.M88.2 R2, [R208+0xd080] ;  /* 0x00d08000d002783b */ /* 0x000e640000000100 */
[C---:B------:R-:W-:Y:S04]  /*4230*/  ISETP.LT.OR P5, PT, R108.reuse, 0x31, P5 ;  /* 0x000000316c00780c */ /* 0x040fe80002fa1670 */
[----:B------:R-:W-:Y:S01]  /*4240*/  FSEL R174, R185, -INF , !P5 ;  /* 0xff800000b9ae7808 */ /* 0x000fe20006800000 */
[C---:B---3--:R-:W-:Y:S01]  /*4250*/  HMMA.16816.F32.BF16 R12, R96.reuse, R84, R12 ;  /* 0x00000054600c723c */ /* 0x048fe2000004180c */
[----:B------:R-:W3:Y:S01]  /*4260*/  LDSM.16.M88.2 R84, [R208+0xd880] ;  /* 0x00d88000d054783b */ /* 0x000ee20000000100 */
[----:B------:R-:W-:Y:S02]  /*4270*/  PLOP3.LUT P5, PT, PT, PT, UP3, 0x40, 0x0 ;  /* 0x000000000000781c */ /* 0x000fe40003fae838 */
[--C-:B------:R-:W-:Y:S02]  /*4280*/  FFMA.FTZ R100, R103, c[0x0][0x29c], -R111.reuse ;  /* 0x0000a70067647a23 */ /* 0x100fe4000001086f */
[C---:B------:R-:W-:Y:S02]  /*4290*/  ISETP.GT.AND P5, PT, R107.reuse, 0x31, P5 ;  /* 0x000000316b00780c */ /* 0x040fe40002fa4270 */
[C---:B----4-:R-:W-:Y:S01]  /*42a0*/  HMMA.16816.F32.BF16 R16, R96.reuse, R86, R16 ;  /* 0x000000566010723c */ /* 0x050fe20000041810 */
[----:B------:R-:W4:Y:S01]  /*42b0*/  LDSM.16.M88.2 R86, [R208+0xe080] ;  /* 0x00e08000d056783b */ /* 0x000f220000000100 */
[----:B------:R1:W-:Y:S01]  /*42c0*/  MUFU.EX2 R175, R100 ;  /* 0x0000006400af7308 */ /* 0x0003e20000000800 */
[----:B------:R-:W-:Y:S04]  /*42d0*/  ISETP.LT.OR P5, PT, R108, 0x32, P5 ;  /* 0x000000326c00780c */ /* 0x000fe80002fa1670 */
[----:B------:R-:W-:Y:S01]  /*42e0*/  FSEL R102, R184, -INF , !P5 ;  /* 0xff800000b8667808 */ /* 0x000fe20006800000 */
[----:B-----5:R-:W-:Y:S01]  /*42f0*/  HMMA.16816.F32.BF16 R20, R96, R90, R20 ;  /* 0x0000005a6014723c */ /* 0x020fe20000041814 */
[----:B------:R-:W5:Y:S01]  /*4300*/  LDSM.16.M88.2 R90, [R208+0xe880] ;  /* 0x00e88000d05a783b */ /* 0x000f620000000100 */
[----:B------:R-:W-:Y:S04]  /*4310*/  PLOP3.LUT P5, PT, PT, PT, UP2, 0x40, 0x0 ;  /* 0x000000000000781c */ /* 0x000fe80003fae828 */
[----:B------:R-:W-:Y:S01]  /*4320*/  ISETP.GT.AND P5, PT, R107, 0x40, P5 ;  /* 0x000000406b00780c */ /* 0x000fe20002fa4270 */
[--C-:B------:R-:W-:Y:S01]  /*4330*/  FFMA.FTZ R96, R101, c[0x0][0x29c], -R111.reuse ;  /* 0x0000a70065607a23 */ /* 0x100fe2000001086f */
[C---:B--2---:R-:W-:Y:S03]  /*4340*/  HMMA.16816.F32.BF16 R4, R92.reuse, R88, R4 ;  /* 0x000000585c04723c */ /* 0x044fe60000041804 */
[----:B------:R2:W2:Y:S01]  /*4350*/  MUFU.EX2 R180, R96 ;  /* 0x0000006000b47308 */ /* 0x0004a20000000800 */
[----:B------:R-:W-:Y:S01]  /*4360*/  LDSM.16.M88.2 R88, [R210+0xc880] ;  /* 0x00c88000d258783b */ /* 0x000fe20000000100 */
[----:B------:R-:W-:Y:S03]  /*4370*/  ISETP.LT.OR P5, PT, R108, 0x41, P5 ;  /* 0x000000416c00780c */ /* 0x000fe60002fa1670 */
[C---:B-1----:R-:W-:Y:S01]  /*4380*/  HMMA.16816.F32.BF16 R8, R92.reuse, R2, R8 ;  /* 0x000000025c08723c */ /* 0x042fe20000041808 */
[----:B------:R-:W-:Y:S03]  /*4390*/  LDSM.16.M88.2 R2, [R210+0xd080] ;  /* 0x00d08000d202783b */ /* 0x000fe60000000100 */
[----:B------:R-:W-:Y:S01]  /*43a0*/  FSEL R173, R183, -INF , !P5 ;  /* 0xff800000b7ad7808 */ /* 0x000fe20006800000 */
[--C-:B------:R-:W-:Y:S01]  /*43b0*/  FFMA.FTZ R100, R102, c[0x0][0x29c], -R111.reuse ;  /* 0x0000a70066647a23 */ /* 0x100fe2000001086f */
[----:B------:R-:W-:Y:S02]  /*43c0*/  PLOP3.LUT P5, PT, PT, PT, UP1, 0x40, 0x0 ;  /* 0x000000000000781c */ /* 0x000fe40003fae818 */
[C---:B---3--:R-:W-:Y:S01]  /*43d0*/  HMMA.16816.F32.BF16 R12, R92.reuse, R84, R12 ;  /* 0x000000545c0c723c */ /* 0x048fe2000004180c */
[----:B------:R-:W-:Y:S02]  /*43e0*/  LDSM.16.M88.2 R84, [R210+0xd880] ;  /* 0x00d88000d254783b */ /* 0x000fe40000000100 */
[----:B------:R-:W-:Y:S04]  /*43f0*/  ISETP.GT.AND P5, PT, R107, 0x41, P5 ;  /* 0x000000416b00780c */ /* 0x000fe80002fa4270 */
[----:B------:R-:W-:Y:S01]  /*4400*/  ISETP.LT.OR P5, PT, R108, 0x42, P5 ;  /* 0x000000426c00780c */ /* 0x000fe20002fa1670 */
[C---:B----4-:R-:W-:Y:S01]  /*4410*/  HMMA.16816.F32.BF16 R16, R92.reuse, R86, R16 ;  /* 0x000000565c10723c */ /* 0x050fe20000041810 */
[----:B--2---:R-:W1:Y:S03]  /*4420*/  LDSM.16.M88.4 R96, [R215+0x4000] ;  /* 0x00400000d760783b */ /* 0x004e660000000200 */
[----:B------:R-:W-:Y:S02]  /*4430*/  FSEL R108, R182, -INF , !P5 ;  /* 0xff800000b66c7808 */ /* 0x000fe40006800000 */
[----:B------:R-:W2:Y:S01]  /*4440*/  LDSM.16.M88.2 R86, [R210+0xe080] ;  /* 0x00e08000d256783b */ /* 0x000ea20000000100 */
[----:B------:R-:W-:Y:S01]  /*4450*/  PLOP3.LUT P5, PT, PT, PT, UP0, 0x40, 0x0 ;  /* 0x000000000000781c */ /* 0x000fe20003fae808 */
[----:B-----5:R-:W-:Y:S01]  /*4460*/  HMMA.16816.F32.BF16 R20, R92, R90, R20 ;  /* 0x0000005a5c14723c */ /* 0x020fe20000041814 */
[----:B------:R-:W-:Y:S02]  /*4470*/  UISETP.NE.AND UP0, UPT, UR17, URZ, UPT ;  /* 0x0000003f1100728c */ /* 0x000fe4000bf05270 */
[----:B------:R-:W3:Y:S01]  /*4480*/  LDSM.16.M88.2 R90, [R210+0xe880] ;  /* 0x00e88000d25a783b */ /* 0x000ee20000000100 */
[----:B------:R-:W-:Y:S03]  /*4490*/  ISETP.GT.AND P5, PT, R109, 0x1, P5 ;  /* 0x000000016d00780c */ /* 0x000fe60002fa4270 */
[--C-:B------:R-:W-:Y:S01]  /*44a0*/  FFMA.FTZ R92, R174, c[0x0][0x29c], -R111.reuse ;  /* 0x0000a700ae5c7a23 */ /* 0x100fe2000001086f */
[C---:B------:R-:W-:Y:S01]  /*44b0*/  ISETP.LT.OR P5, PT, R110.reuse, 0x2, P5 ;  /* 0x000000026e00780c */ /* 0x040fe20002fa1670 */
[----:B------:R4:W-:Y:S03]  /*44c0*/  MUFU.EX2 R174, R100 ;  /* 0x0000006400ae7308 */ /* 0x0009e60000000800 */
[----:B------:R-:W-:Y:S02]  /*44d0*/  FSEL R101, R199, -INF , !P5 ;  /* 0xff800000c7657808 */ /* 0x000fe40006800000 */
[----:B------:R-:W-:Y:S01]  /*44e0*/  PLOP3.LUT P5, PT, PT, PT, UP0, 0x40, 0x0 ;  /* 0x000000000000781c */ /* 0x000fe20003fae808 */
[----:B------:R-:W-:Y:S03]  /*44f0*/  UISETP.NE.AND UP0, UPT, UR7, URZ, UPT ;  /* 0x0000003f0700728c */ /* 0x000fe6000bf05270 */
[----:B------:R-:W-:Y:S01]  /*4500*/  ISETP.GT.AND P5, PT, R109, RZ, P5 ;  /* 0x000000ff6d00720c */ /* 0x000fe20002fa4270 */
[----:B------:R5:W2:Y:S03]  /*4510*/  MUFU.EX2 R176, R92 ;  /* 0x0000005c00b07308 */ /* 0x000aa60000000800 */
[C---:B------:R-:W-:Y:S04]  /*4520*/  ISETP.LT.OR P5, PT, R110.reuse, 0x1, P5 ;  /* 0x000000016e00780c */ /* 0x040fe80002fa1670 */
[----:B------:R-:W-:Y:S02]  /*4530*/  FSEL R107, R201, -INF , !P5 ;  /* 0xff800000c96b7808 */ /* 0x000fe40006800000 */
[----:B------:R-:W-:Y:S01]  /*4540*/  PLOP3.LUT P5, PT, PT, PT, UP0, 0x40, 0x0 ;  /* 0x000000000000781c */ /* 0x000fe20003fae808 */
[----:B------:R-:W-:Y:S03]  /*4550*/  UISETP.NE.AND UP0, UPT, UR6, URZ, UPT ;  /* 0x0000003f0600728c */ /* 0x000fe6000bf05270 */
[----:B------:R-:W-:Y:S01]  /*4560*/  ISETP.GT.AND P5, PT, R109, 0x10, P5 ;  /* 0x000000106d00780c */ /* 0x000fe20002fa4270 */
[C---:B-1----:R-:W-:Y:S01]  /*4570*/  HMMA.16816.F32.BF16 R4, R96.reuse, R88, R4 ;  /* 0x000000586004723c */ /* 0x042fe20000041804 */
[----:B------:R-:W-:Y:S04]  /*4580*/  LDSM.16.M88.2 R88, [R209+0xc880] ;  /* 0x00c88000d158783b */ /* 0x000fe80000000100 */
[----:B------:R-:W-:Y:S01]  /*4590*/  ISETP.LT.OR P5, PT, R110, 0x11, P5 ;  /* 0x000000116e00780c */ /* 0x000fe20002fa1670 */
[--C-:B----4-:R-:W-:Y:S02]  /*45a0*/  FFMA.FTZ R100, R173, c[0x0][0x29c], -R111.reuse ;  /* 0x0000a700ad647a23 */ /* 0x110fe4000001086f */
[C---:B------:R-:W-:Y:S01]  /*45b0*/  HMMA.16816.F32.BF16 R8, R96.reuse, R2, R8 ;  /* 0x000000026008723c */ /* 0x040fe20000041808 */
[----:B------:R-:W-:Y:S01]  /*45c0*/  LDSM.16.M88.2 R2, [R209+0xd080] ;  /* 0x00d08000d102783b */ /* 0x000fe20000000100 */
[----:B------:R1:W-:Y:S02]  /*45d0*/  MUFU.EX2 R173, R100 ;  /* 0x0000006400ad7308 */ /* 0x0003e40000000800 */
[----:B------:R-:W-:Y:S01]  /*45e0*/  FSEL R106, R200, -INF , !P5 ;  /* 0xff800000c86a7808 */ /* 0x000fe20006800000 */
[----:B------:R-:W-:Y:S01]  /*45f0*/  FFMA.FTZ R111, R108, c[0x0][0x29c], -R111 ;  /* 0x0000a7006c6f7a23 */ /* 0x000fe2000001086f */
[----:B-----5:R4:W5:Y:S01]  /*4600*/  LDSM.16.M88.4 R92, [R104+0x4000] ;  /* 0x00400000685c783b */ /* 0x0209620000000200 */
[----:B------:R-:W-:Y:S01]  /*4610*/  PLOP3.LUT P5, PT, PT, PT, UP0, 0x40, 0x0 ;  /* 0x000000000000781c */ /* 0x000fe20003fae808 */
[C---:B------:R-:W-:Y:S03]  /*4620*/  HMMA.16816.F32.BF16 R12, R96.reuse, R84, R12 ;  /* 0x00000054600c723c */ /* 0x040fe6000004180c */
[----:B------:R-:W5:Y:S01]  /*4630*/  LDSM.16.M88.2 R84, [R209+0xd880] ;  /* 0x00d88000d154783b */ /* 0x000f620000000100 */
[----:B------:R-:W-:Y:S01]  /*4640*/  ISETP.GT.AND P5, PT, R109, 0x11, P5 ;  /* 0x000000116d00780c */ /* 0x000fe20002fa4270 */
[----:B------:R-:W4:Y:S03]  /*4650*/  MUFU.EX2 R111, R111 ;  /* 0x0000006f006f7308 */ /* 0x000f260000000800 */
[C---:B--2---:R-:W-:Y:S01]  /*4660*/  HMMA.16816.F32.BF16 R16, R96.reuse, R86, R16 ;  /* 0x000000566010723c */ /* 0x044fe20000041810 */
[----:B------:R-:W2:Y:S02]  /*4670*/  LDSM.16.M88.2 R86, [R209+0xe080] ;  /* 0x00e08000d156783b */ /* 0x000ea40000000100 */
[----:B------:R-:W-:Y:S04]  /*4680*/  ISETP.LT.OR P5, PT, R110, 0x12, P5 ;  /* 0x000000126e00780c */ /* 0x000fe80002fa1670 */
[----:B------:R-:W-:Y:S01]  /*4690*/  FSEL R105, R198, -INF , !P5 ;  /* 0xff800000c6697808 */ /* 0x000fe20006800000 */
[----:B---3--:R-:W-:Y:S01]  /*46a0*/  HMMA.16816.F32.BF16 R20, R96, R90, R20 ;  /* 0x0000005a6014723c */ /* 0x008fe20000041814 */
[----:B------:R-:W-:Y:S01]  /*46b0*/  PLOP3.LUT P5, PT, PT, PT, UP6, 0x40, 0x0 ;  /* 0x000000000000781c */ /* 0x000fe20003fae868 */
[----:B------:R-:W-:Y:S02]  /*46c0*/  LDSM.16.M88.2 R90, [R209+0xe880] ;  /* 0x00e88000d15a783b */ /* 0x000fe40000000100 */
[--C-:B-1----:R-:W-:Y:S01]  /*46d0*/  FFMA.FTZ R100, R101, c[0x0][0x29c], -R172.reuse ;  /* 0x0000a70065647a23 */ /* 0x102fe200000108ac */
[----:B------:R-:W-:Y:S02]  /*46e0*/  ISETP.GT.AND P5, PT, R109, 0x20, P5 ;  /* 0x000000206d00780c */ /* 0x000fe40002fa4270 */
[----:B------:R-:W1:Y:S01]  /*46f0*/  LDS R96, [R224.X4+0x212a0] ;  /* 0x0212a000e0607984 */ /* 0x000e620000004800 */
[----:B------:R-:W-:Y:S01]  /*4700*/  MUFU.EX2 R108, R100 ;  /* 0x00000064006c7308 */ /* 0x000fe20000000800 */
[----:B------:R-:W-:Y:S03]  /*4710*/  ISETP.LT.OR P5, PT, R110, 0x21, P5 ;  /* 0x000000216e00780c */ /* 0x000fe60002fa1670 */
[--C-:B------:R-:W-:Y:S01]  /*4720*/  FFMA.FTZ R97, R107, c[0x0][0x29c], -R172.reuse ;  /* 0x0000a7006b617a23 */ /* 0x100fe200000108ac */
[----:B------:R-:W-:Y:S02]  /*4730*/  FSEL R103, R196, -INF , !P5 ;  /* 0xff800000c4677808 */ /* 0x000fe40006800000 */
[----:B------:R-:W-:Y:S03]  /*4740*/  PLOP3.LUT P5, PT, PT, PT, UP5, 0x40, 0x0 ;  /* 0x000000000000781c */ /* 0x000fe60003fae858 */
[----:B----4-:R-:W3:Y:S01]  /*4750*/  MUFU.EX2 R104, R97 ;  /* 0x0000006100687308 */ /* 0x010ee20000000800 */
[----:B------:R-:W-:Y:S01]  /*4760*/  ISETP.GT.AND P5, PT, R109, 0x21, P5 ;  /* 0x000000216d00780c */ /* 0x000fe20002fa4270 */
[C---:B-----5:R-:W-:Y:S05]  /*4770*/  HMMA.16816.F32.BF16 R4, R92.reuse, R88, R4 ;  /* 0x000000585c04723c */ /* 0x060fea0000041804 */
[----:B------:R-:W-:Y:S02]  /*4780*/  ISETP.LT.OR P5, PT, R110, 0x22, P5 ;  /* 0x000000226e00780c */ /* 0x000fe40002fa1670 */
[--C-:B------:R-:W-:Y:S01]  /*4790*/  FFMA.FTZ R88, R106, c[0x0][0x29c], -R172.reuse ;  /* 0x0000a7006a587a23 */ /* 0x100fe200000108ac */
[C---:B------:R-:W-:Y:S03]  /*47a0*/  HMMA.16816.F32.BF16 R8, R92.reuse, R2, R8 ;  /* 0x000000025c08723c */ /* 0x040fe60000041808 */
[----:B------:R-:W-:Y:S01]  /*47b0*/  MUFU.EX2 R100, R88 ;  /* 0x0000005800647308 */ /* 0x000fe20000000800 */
[----:B------:R-:W-:Y:S02]  /*47c0*/  FSEL R102, R195, -INF , !P5 ;  /* 0xff800000c3667808 */ /* 0x000fe40006800000 */
[----:B------:R-:W-:Y:S01]  /*47d0*/  PLOP3.LUT P5, PT, PT, PT, UP4, 0x40, 0x0 ;  /* 0x000000000000781c */ /* 0x000fe20003fae848 */
[--C-:B------:R-:W-:Y:S01]  /*47e0*/  FFMA.FTZ R2, R105, c[0x0][0x29c], -R172.reuse ;  /* 0x0000a70069027a23 */ /* 0x100fe200000108ac */
[C---:B------:R-:W-:Y:S03]  /*47f0*/  HMMA.16816.F32.BF16 R12, R92.reuse, R84, R12 ;  /* 0x000000545c0c723c */ /* 0x040fe6000004180c */
[----:B------:R-:W-:Y:S01]  /*4800*/  ISETP.GT.AND P5, PT, R109, 0x30, P5 ;  /* 0x000000306d00780c */ /* 0x000fe20002fa4270 */
[----:B------:R-:W-:Y:S01]  /*4810*/  FFMA.FTZ R3, R102, c[0x0][0x29c], -R172 ;  /* 0x0000a70066037a23 */ /* 0x000fe200000108ac */
[----:B------:R4:W5:Y:S01]  /*4820*/  MUFU.EX2 R99, R2 ;  /* 0x0000000200637308 */ /* 0x0009620000000800 */
[----:B------:R-:W-:Y:S02]  /*4830*/  SHF.L.U32 R102, R217, 0x1, RZ ;  /* 0x00000001d9667819 */ /* 0x000fe400000006ff */
[C---:B--2---:R-:W-:Y:S03]  /*4840*/  HMMA.16816.F32.BF16 R16, R92.reuse, R86, R16 ;  /* 0x000000565c10723c */ /* 0x044fe60000041810 */
[----:B------:R-:W-:Y:S01]  /*4850*/  ISETP.LT.OR P5, PT, R110, 0x31, P5 ;  /* 0x000000316e00780c */ /* 0x000fe20002fa1670 */
[--C-:B-1----:R-:W-:Y:S01]  /*4860*/  FADD.FTZ R6, R6, -R96.reuse ;  /* 0x8000006006067221 */ /* 0x102fe20000010000 */
[----:B------:R-:W-:Y:S01]  /*4870*/  F2FP.BF16.PACK_AB R85, R180, R181 ;  /* 0x000000b5b455723e */ /* 0x000fe200000010ff */
[----:B------:R-:W-:Y:S01]  /*4880*/  FADD.FTZ R7, R7, -R96 ;  /* 0x8000006007077221 */ /* 0x000fe20000010000 */
[----:B------:R-:W-:Y:S01]  /*4890*/  FSEL R101, R197, -INF , !P5 ;  /* 0xff800000c5657808 */ /* 0x000fe20006800000 */
[----:B------:R-:W-:Y:S01]  /*48a0*/  HMMA.16816.F32.BF16 R20, R92, R90, R20 ;  /* 0x0000005a5c14723c */ /* 0x000fe20000041814 */
[----:B------:R-:W-:Y:S01]  /*48b0*/  PLOP3.LUT P5, PT, PT, PT, UP3, 0x40, 0x0 ;  /* 0x000000000000781c */ /* 0x000fe20003fae838 */
[----:B------:R1:W-:Y:S02]  /*48c0*/  MUFU.EX2 R95, R3 ;  /* 0x00000003005f7308 */ /* 0x0003e40000000800 */
[----:B------:R-:W-:Y:S01]  /*48d0*/  FFMA.FTZ R86, R101, c[0x0][0x29c], -R172 ;  /* 0x0000a70065567a23 */ /* 0x000fe200000108ac */
[----:B------:R-:W-:Y:S01]  /*48e0*/  ISETP.GT.AND P5, PT, R109, 0x31, P5 ;  /* 0x000000316d00780c */ /* 0x000fe20002fa4270 */
[----:B------:R-:W-:Y:S01]  /*48f0*/  FMUL.FTZ R6, R181, R6 ;  /* 0x00000006b5067220 */ /* 0x000fe20000410000 */
[----:B------:R-:W-:Y:S01]  /*4900*/  F2FP.BF16.PACK_AB R84, R177, R179 ;  /* 0x000000b3b154723e */ /* 0x000fe200000010ff */
[----:B------:R-:W-:Y:S01]  /*4910*/  FADD.FTZ R10, R10, -R96 ;  /* 0x800000600a0a7221 */ /* 0x000fe20000010000 */
[----:B------:R-:W-:Y:S03]  /*4920*/  ISETP.LT.OR P5, PT, R110, 0x32, P5 ;  /* 0x000000326e00780c */ /* 0x000fe60002fa1670 */
[----:B------:R-:W-:Y:S01]  /*4930*/  MUFU.EX2 R97, R86 ;  /* 0x0000005600617308 */ /* 0x000fe20000000800 */
[----:B----4-:R-:W-:Y:S01]  /*4940*/  FFMA.FTZ R2, R103, c[0x0][0x29c], -R172 ;  /* 0x0000a70067027a23 */ /* 0x010fe200000108ac */
[----:B------:R-:W-:Y:S01]  /*4950*/  FSEL R89, R194, -INF , !P5 ;  /* 0xff800000c2597808 */ /* 0x000fe20006800000 */
[----:B------:R-:W-:Y:S01]  /*4960*/  FMUL.FTZ R10, R179, R10 ;  /* 0x0000000ab30a7220 */ /* 0x000fe20000410000 */
[----:B------:R-:W-:Y:S01]  /*4970*/  PLOP3.LUT P5, PT, PT, PT, UP2, 0x40, 0x0 ;  /* 0x000000000000781c */ /* 0x000fe20003fae828 */
[----:B------:R-:W-:Y:S02]  /*4980*/  FADD.FTZ R15, R15, -R96 ;  /* 0x800000600f0f7221 */ /* 0x000fe40000010000 */
[----:B------:R-:W-:Y:S01]  /*4990*/  FFMA.FTZ R87, R89, c[0x0][0x29c], -R172 ;  /* 0x0000a70059577a23 */ /* 0x000fe200000108ac */
[----:B------:R-:W-:Y:S01]  /*49a0*/  ISETP.GT.AND P5, PT, R109, 0x40, P5 ;  /* 0x000000406d00780c */ /* 0x000fe20002fa4270 */
[----:B------:R-:W-:Y:S01]  /*49b0*/  FMUL.FTZ R7, R180, R7 ;  /* 0x00000007b4077220 */ /* 0x000fe20000410000 */
[----:B------:R2:W4:Y:S01]  /*49c0*/  MUFU.EX2 R98, R2 ;  /* 0x0000000200627308 */ /* 0x0005220000000800 */
[--C-:B------:R-:W-:Y:S01]  /*49d0*/  FADD.FTZ R11, R11, -R96.reuse ;  /* 0x800000600b0b7221 */ /* 0x100fe20000010000 */
[----:B------:R-:W-:Y:S01]  /*49e0*/  ISETP.LT.OR P5, PT, R110, 0x41, P5 ;  /* 0x000000416e00780c */ /* 0x000fe20002fa1670 */
[----:B------:R-:W-:Y:S02]  /*49f0*/  FMUL.FTZ R15, R175, R15 ;  /* 0x0000000faf0f7220 */ /* 0x000fe40000410000 */
[----:B-1----:R-:W-:Y:S01]  /*4a00*/  FFMA.FTZ R3, -R191, R191, 1 ;  /* 0x3f800000bf037423 */ /* 0x002fe200000101bf */
[----:B------:R-:W-:Y:S01]  /*4a10*/  FSEL R88, R193, -INF , !P5 ;  /* 0xff800000c1587808 */ /* 0x000fe20006800000 */
[----:B------:R-:W-:Y:S01]  /*4a20*/  FADD.FTZ R18, R18, -R96 ;  /* 0x8000006012127221 */ /* 0x000fe20000010000 */
[----:B------:R-:W-:Y:S01]  /*4a30*/  PLOP3.LUT P5, PT, PT, PT, UP1, 0x40, 0x0 ;  /* 0x000000000000781c */ /* 0x000fe20003fae818 */
[----:B------:R-:W-:Y:S01]  /*4a40*/  FMUL.FTZ R6, R6, R3 ;  /* 0x0000000306067220 */ /* 0x000fe20000410000 */
[----:B------:R1:W1:Y:S01]  /*4a50*/  MUFU.EX2 R94, R87 ;  /* 0x00000057005e7308 */ /* 0x0002620000000800 */
[----:B------:R-:W-:Y:S01]  /*4a60*/  FFMA.FTZ R88, R88, c[0x0][0x29c], -R172 ;  /* 0x0000a70058587a23 */ /* 0x000fe200000108ac */
[----:B------:R-:W-:Y:S01]  /*4a70*/  ISETP.GT.AND P5, PT, R109, 0x41, P5 ;  /* 0x000000416d00780c */ /* 0x000fe20002fa4270 */
[----:B------:R-:W-:Y:S02]  /*4a80*/  FFMA.FTZ R3, -R187, R187, 1 ;  /* 0x3f800000bb037423 */ /* 0x000fe400000101bb */
[--C-:B------:R-:W-:Y:S01]  /*4a90*/  FADD.FTZ R23, R23, -R96.reuse ;  /* 0x8000006017177221 */ /* 0x100fe20000010000 */
[----:B------:R-:W-:Y:S01]  /*4aa0*/  ISETP.LT.OR P5, PT, R110, 0x42, P5 ;  /* 0x000000426e00780c */ /* 0x000fe20002fa1670 */
[----:B------:R-:W-:Y:S01]  /*4ab0*/  FMUL.FTZ R91, R10, R3 ;  /* 0x000000030a5b7220 */ /* 0x000fe20000410000 */
[----:B------:R-:W-:Y:S01]  /*4ac0*/  F2FP.BF16.PACK_AB R10, R174, R176 ;  /* 0x000000b0ae0a723e */ /* 0x000fe200000010ff */
[----:B------:R-:W-:Y:S01]  /*4ad0*/  FFMA.FTZ R3, -R188, R188, 1 ;  /* 0x3f800000bc037423 */ /* 0x000fe200000101bc */
[----:B------:R3:W-:Y:S01]  /*4ae0*/  MUFU.EX2 R93, R88 ;  /* 0x00000058005d7308 */ /* 0x0007e20000000800 */
[----:B------:R-:W-:Y:S01]  /*4af0*/  FMUL.FTZ R90, R177, R11 ;  /* 0x0000000bb15a7220 */ /* 0x000fe20000410000 */
[----:B------:R-:W-:Y:S01]  /*4b00*/  F2FP.BF16.PACK_AB R11, R175, R178 ;  /* 0x000000b2af0b723e */ /* 0x000fe200000010ff */
[----:B------:R-:W-:Y:S01]  /*4b10*/  FMUL.FTZ R92, R176, R18 ;  /* 0x00000012b05c7220 */ /* 0x000fe20000410000 */
[----:B--2---:R-:W-:Y:S01]  /*4b20*/  FSEL R2, R192, -INF , !P5 ;  /* 0xff800000c0027808 */ /* 0x004fe20006800000 */
[----:B------:R-:W-:Y:S02]  /*4b30*/  FMUL.FTZ R18, R111, R23 ;  /* 0x000000176f127220 */ /* 0x000fe40000410000 */
[----:B------:R-:W-:Y:S02]  /*4b40*/  FADD.FTZ R14, R14, -R96 ;  /* 0x800000600e0e7221 */ /* 0x000fe40000010000 */
[----:B------:R-:W-:Y:S02]  /*4b50*/  FFMA.FTZ R172, R2, c[0x0][0x29c], -R172 ;  /* 0x0000a70002ac7a23 */ /* 0x000fe400000108ac */
[----:B------:R-:W-:Y:S02]  /*4b60*/  FFMA.FTZ R2, -R190, R190, 1 ;  /* 0x3f800000be027423 */ /* 0x000fe400000101be */
[----:B------:R-:W-:Y:S02]  /*4b70*/  FMUL.FTZ R14, R178, R14 ;  /* 0x0000000eb20e7220 */ /* 0x000fe40000410000 */
[----:B------:R-:W-:Y:S01]  /*4b80*/  FMUL.FTZ R86, R7, R2 ;  /* 0x0000000207567220 */ /* 0x000fe20000410000 */
[----:B------:R-:W2:Y:S01]  /*4b90*/  MUFU.EX2 R172, R172 ;  /* 0x000000ac00ac7308 */ /* 0x000ea20000000800 */
[----:B------:R-:W-:Y:S01]  /*4ba0*/  FFMA.FTZ R2, -R186, R186, 1 ;  /* 0x3f800000ba027423 */ /* 0x000fe200000101ba */
[----:B------:R-:W-:Y:S01]  /*4bb0*/  F2FP.BF16.PACK_AB R7, R111, R173 ;  /* 0x000000ad6f07723e */ /* 0x000fe200000010ff */
[----:B-1----:R-:W-:Y:S01]  /*4bc0*/  FMUL.FTZ R87, R15, R3 ;  /* 0x000000030f577220 */ /* 0x002fe20000410000 */
[----:B------:R-:W-:Y:S01]  /*4bd0*/  F2FP.BF16.PACK_AB R86, R86, R6 ;  /* 0x000000065656723e */ /* 0x000fe200000010ff */
[----:B------:R-:W-:Y:S02]  /*4be0*/  FFMA.FTZ R3, -R182, R182, 1 ;  /* 0x3f800000b6037423 */ /* 0x000fe400000101b6 */
[----:B------:R-:W-:Y:S02]  /*4bf0*/  FMUL.FTZ R90, R90, R2 ;  /* 0x000000025a5a7220 */ /* 0x000fe40000410000 */
[----:B------:R-:W1:Y:S01]  /*4c00*/  LDS R2, [R224.X4+0x21280] ;  /* 0x02128000e0027984 */ /* 0x000e620000004800 */
[----:B------:R-:W-:Y:S01]  /*4c10*/  FMUL.FTZ R18, R18, R3 ;  /* 0x0000000312127220 */ /* 0x000fe20000410000 */
[----:B---3--:R-:W-:Y:S01]  /*4c20*/  F2FP.BF16.PACK_AB R3, R108, R104 ;  /* 0x000000686c03723e */ /* 0x008fe200000010ff */
[--C-:B------:R-:W-:Y:S02]  /*4c30*/  FADD.FTZ R22, R22, -R96.reuse ;  /* 0x8000006016167221 */ /* 0x100fe40000010000 */
[----:B------:R-:W-:Y:S02]  /*4c40*/  FFMA.FTZ R6, -R189, R189, 1 ;  /* 0x3f800000bd067423 */ /* 0x000fe400000101bd */
[----:B------:R4:W-:Y:S01]  /*4c50*/  STS [R221+0x21480], R3 ;  /* 0x02148003dd007388 */ /* 0x0009e20000000800 */
[----:B------:R-:W-:Y:S02]  /*4c60*/  FMUL.FTZ R89, R173, R22 ;  /* 0x00000016ad597220 */ /* 0x000fe40000410000 */
[----:B------:R-:W-:Y:S02]  /*4c70*/  FMUL.FTZ R88, R14, R6 ;  /* 0x000000060e587220 */ /* 0x000fe40000410000 */
[----:B------:R-:W-:Y:S01]  /*4c80*/  FFMA.FTZ R6, -R183, R183, 1 ;  /* 0x3f800000b7067423 */ /* 0x000fe200000101b7 */
[----:B------:R-:W-:Y:S01]  /*4c90*/  STS [R222], R85 ;  /* 0x00000055de007388 */ /* 0x000fe20000000800 */
[----:B------:R-:W-:Y:S02]  /*4ca0*/  FFMA.FTZ R15, -R185, R185, 1 ;  /* 0x3f800000b90f7423 */ /* 0x000fe400000101b9 */
[----:B------:R-:W-:Y:S02]  /*4cb0*/  FMUL.FTZ R6, R89, R6 ;  /* 0x0000000659067220 */ /* 0x000fe40000410000 */
[----:B------:R-:W-:Y:S01]  /*4cc0*/  FMUL.FTZ R22, R92, R15 ;  /* 0x0000000f5c167220 */ /* 0x000fe20000410000 */
[----:B------:R-:W-:Y:S01]  /*4cd0*/  F2FP.BF16.PACK_AB R15, R90, R91 ;  /* 0x0000005b5a0f723e */ /* 0x000fe200000010ff */
[----:B------:R-:W-:Y:S01]  /*4ce0*/  FADD.FTZ R19, R19, -R96 ;  /* 0x8000006013137221 */ /* 0x000fe20000010000 */
[----:B------:R-:W-:Y:S01]  /*4cf0*/  F2FP.BF16.PACK_AB R18, R18, R6 ;  /* 0x000000061212723e */ /* 0x000fe200000010ff */
[----:B------:R-:W-:Y:S01]  /*4d00*/  FFMA.FTZ R14, -R184, R184, 1 ;  /* 0x3f800000b80e7423 */ /* 0x000fe200000101b8 */
[----:B-----5:R-:W-:Y:S01]  /*4d10*/  F2FP.BF16.PACK_AB R6, R99, R100 ;  /* 0x000000646306723e */ /* 0x020fe200000010ff */
[----:B------:R-:W-:Y:S04]  /*4d20*/  FMUL.FTZ R19, R174, R19 ;  /* 0x00000013ae137220 */ /* 0x000fe80000410000 */
[----:B------:R3:W-:Y:S01]  /*4d30*/  STS [R221+0x21c80], R6 ;  /* 0x021c8006dd007388 */ /* 0x0007e20000000800 */
[----:B------:R-:W-:Y:S01]  /*4d40*/  FMUL.FTZ R19, R19, R14 ;  /* 0x0000000e13137220 */ /* 0x000fe20000410000 */
[----:B------:R-:W-:Y:S02]  /*4d50*/  F2FP.BF16.PACK_AB R14, R87, R88 ;  /* 0x00000058570e723e */ /* 0x000fe400000010ff */
[----:B----4-:R-:W-:Y:S01]  /*4d60*/  F2FP.BF16.PACK_AB R3, R95, R98 ;  /* 0x000000625f03723e */ /* 0x010fe200000010ff */
[----:B------:R-:W-:Y:S01]  /*4d70*/  STS [R222+0x800], R84 ;  /* 0x00080054de007388 */ /* 0x000fe20000000800 */
[----:B------:R-:W-:Y:S04]  /*4d80*/  F2FP.BF16.PACK_AB R19, R19, R22 ;  /* 0x000000161313723e */ /* 0x000fe800000010ff */
[----:B------:R2:W-:Y:S01]  /*4d90*/  STS [R221+0x22480], R3 ;  /* 0x02248003dd007388 */ /* 0x0005e20000000800 */
[--C-:B-1----:R-:W-:Y:S02]  /*4da0*/  FADD.FTZ R5, R5, -R2.reuse ;  /* 0x8000000205057221 */ /* 0x102fe40000010000 */
[--C-:B------:R-:W-:Y:S02]  /*4db0*/  FADD.FTZ R4, R4, -R2.reuse ;  /* 0x8000000204047221 */ /* 0x100fe40000010000 */
[----:B------:R-:W-:Y:S01]  /*4dc0*/  STS [R222+0x1000], R11 ;  /* 0x0010000bde007388 */ /* 0x000fe20000000800 */
[----:B------:R-:W-:Y:S02]  /*4dd0*/  FMUL.FTZ R5, R108, R5 ;  /* 0x000000056c057220 */ /* 0x000fe40000410000 */
[--C-:B------:R-:W-:Y:S02]  /*4de0*/  FADD.FTZ R9, R9, -R2.reuse ;  /* 0x8000000209097221 */ /* 0x100fe40000010000 */
[--C-:B------:R-:W-:Y:S02]  /*4df0*/  FADD.FTZ R8, R8, -R2.reuse ;  /* 0x8000000208087221 */ /* 0x100fe40000010000 */
[----:B------:R-:W-:Y:S02]  /*4e00*/  FMUL.FTZ R9, R99, R9 ;  /* 0x0000000963097220 */ /* 0x000fe40000410000 */
[----:B------:R-:W-:Y:S01]  /*4e10*/  FMUL.FTZ R8, R100, R8 ;  /* 0x0000000864087220 */ /* 0x000fe20000410000 */
[----:B---3--:R-:W-:Y:S01]  /*4e20*/  F2FP.BF16.PACK_AB R6, R94, R97 ;  /* 0x000000615e06723e */ /* 0x008fe200000010ff */
[--C-:B------:R-:W-:Y:S02]  /*4e30*/  FADD.FTZ R13, R13, -R2.reuse ;  /* 0x800000020d0d7221 */ /* 0x100fe40000010000 */
[--C-:B------:R-:W-:Y:S02]  /*4e40*/  FADD.FTZ R12, R12, -R2.reuse ;  /* 0x800000020c0c7221 */ /* 0x100fe40000010000 */
[----:B------:R-:W-:Y:S01]  /*4e50*/  STS [R221+0x22c80], R6 ;  /* 0x022c8006dd007388 */ /* 0x000fe20000000800 */
[----:B------:R-:W-:Y:S02]  /*4e60*/  FMUL.FTZ R13, R95, R13 ;  /* 0x0000000d5f0d7220 */ /* 0x000fe40000410000 */
[--C-:B------:R-:W-:Y:S02]  /*4e70*/  FADD.FTZ R16, R16, -R2.reuse ;  /* 0x8000000210107221 */ /* 0x100fe40000010000 */
[----:B------:R1:W-:Y:S01]  /*4e80*/  STS [R222+0x1800], R10 ;  /* 0x0018000ade007388 */ /* 0x0003e20000000800 */
[----:B--2---:R-:W-:Y:S01]  /*4e90*/  F2FP.BF16.PACK_AB R3, R172, R93 ;  /* 0x0000005dac03723e */ /* 0x004fe200000010ff */
[--C-:B------:R-:W-:Y:S02]  /*4ea0*/  FADD.FTZ R17, R17, -R2.reuse ;  /* 0x8000000211117221 */ /* 0x100fe40000010000 */
[--C-:B------:R-:W-:Y:S02]  /*4eb0*/  FADD.FTZ R20, R20, -R2.reuse ;  /* 0x8000000214147221 */ /* 0x100fe40000010000 */
[----:B------:R2:W-:Y:S01]  /*4ec0*/  STS [R221+0x23480], R3 ;  /* 0x02348003dd007388 */ /* 0x0005e20000000800 */
[----:B------:R-:W-:Y:S02]  /*4ed0*/  FADD.FTZ R21, R21, -R2 ;  /* 0x8000000215157221 */ /* 0x000fe40000010000 */
[----:B------:R-:W-:Y:S02]  /*4ee0*/  FFMA.FTZ R2, -R195, R195, 1 ;  /* 0x3f800000c3027423 */ /* 0x000fe400000101c3 */
[----:B------:R3:W-:Y:S01]  /*4ef0*/  STS [R222+0x2000], R7 ;  /* 0x00200007de007388 */ /* 0x0007e20000000800 */
[----:B------:R-:W-:Y:S02]  /*4f00*/  FMUL.FTZ R16, R97, R16 ;  /* 0x0000001061107220 */ /* 0x000fe40000410000 */
[----:B------:R-:W-:Y:S02]  /*4f10*/  FMUL.FTZ R20, R93, R20 ;  /* 0x000000145d147220 */ /* 0x000fe40000410000 */
[----:B------:R-:W-:Y:S01]  /*4f20*/  BAR.SYNC.DEFER_BLOCKING 0x0 ;  /* 0x0000000000007b1d */ /* 0x000fe20000010000 */
[----:B------:R-:W-:Y:S02]  /*4f30*/  FMUL.FTZ R17, R94, R17 ;  /* 0x000000115e117220 */ /* 0x000fe40000410000 */
[----:B------:R-:W-:Y:S02]  /*4f40*/  FMUL.FTZ R21, R172, R21 ;  /* 0x00000015ac157220 */ /* 0x000fe40000410000 */
[----:B-1----:R-:W-:Y:S02]  /*4f50*/  FMUL.FTZ R10, R98, R12 ;  /* 0x0000000c620a7220 */ /* 0x002fe40000410000 */
[----:B--2---:R-:W-:Y:S04]  /*4f60*/  FFMA.FTZ R3, -R199, R199, 1 ;  /* 0x3f800000c7037423 */ /* 0x004fe800000101c7 */
[----:B------:R-:W-:Y:S02]  /*4f70*/  FMUL.FTZ R6, R5, R3 ;  /* 0x0000000305067220 */ /* 0x000fe40000410000 */
[----:B---3--:R-:W-:Y:S02]  /*4f80*/  FMUL.FTZ R7, R104, R4 ;  /* 0x0000000468077220 */ /* 0x008fe40000410000 */
[----:B------:R-:W-:Y:S02]  /*4f90*/  FFMA.FTZ R4, -R201, R201, 1 ;  /* 0x3f800000c9047423 */ /* 0x000fe400000101c9 */
[----:B------:R-:W-:Y:S02]  /*4fa0*/  FFMA.FTZ R3, -R198, R198, 1 ;  /* 0x3f800000c6037423 */ /* 0x000fe400000101c6 */
[----:B------:R-:W-:Y:S02]  /*4fb0*/  FMUL.FTZ R5, R7, R4 ;  /* 0x0000000407057220 */ /* 0x000fe40000410000 */
[----:B------:R-:W-:Y:S02]  /*4fc0*/  FMUL.FTZ R7, R9, R3 ;  /* 0x0000000309077220 */ /* 0x000fe40000410000 */
[----:B------:R-:W-:Y:S01]  /*4fd0*/  FFMA.FTZ R4, -R200, R200, 1 ;  /* 0x3f800000c8047423 */ /* 0x000fe200000101c8 */
[----:B------:R-:W-:Y:S01]  /*4fe0*/  F2FP.BF16.PACK_AB R3, R6, R5 ;  /* 0x000000050603723e */ /* 0x000fe200000010ff */
[----:B------:R-:W-:Y:S02]  /*4ff0*/  FMUL.FTZ R9, R13, R2 ;  /* 0x000000020d097220 */ /* 0x000fe40000410000 */
[----:B------:R-:W-:Y:S02]  /*5000*/  FMUL.FTZ R8, R8, R4 ;  /* 0x0000000408087220 */ /* 0x000fe40000410000 */
[----:B------:R1:W-:Y:S01]  /*5010*/  STS [R221+0x23c80], R3 ;  /* 0x023c8003dd007388 */ /* 0x0003e20000000800 */
[----:B------:R-:W-:Y:S02]  /*5020*/  FFMA.FTZ R4, -R196, R196, 1 ;  /* 0x3f800000c4047423 */ /* 0x000fe400000101c4 */
[----:B------:R-:W-:Y:S01]  /*5030*/  F2FP.BF16.PACK_AB R2, R7, R8 ;  /* 0x000000080702723e */ /* 0x000fe200000010ff */
[----:B------:R-:W-:Y:S01]  /*5040*/  FFMA.FTZ R6, -R197, R197, 1 ;  /* 0x3f800000c5067423 */ /* 0x000fe200000101c5 */
[----:B------:R-:W-:Y:S01]  /*5050*/  STS [R222+0x2800], R86 ;  /* 0x00280056de007388 */ /* 0x000fe20000000800 */
[----:B------:R-:W-:Y:S02]  /*5060*/  FMUL.FTZ R10, R10, R4 ;  /* 0x000000040a0a7220 */ /* 0x000fe40000410000 */
[----:B------:R-:W-:Y:S02]  /*5070*/  FFMA.FTZ R4, -R193, R193, 1 ;  /* 0x3f800000c1047423 */ /* 0x000fe400000101c1 */
[----:B------:R2:W-:Y:S01]  /*5080*/  STS [R221+0x24480], R2 ;  /* 0x02448002dd007388 */ /* 0x0005e20000000800 */
[----:B------:R-:W-:Y:S02]  /*5090*/  FMUL.FTZ R8, R16, R6 ;  /* 0x0000000610087220 */ /* 0x000fe40000410000 */
[----:B------:R-:W-:Y:S01]  /*50a0*/  FMUL.FTZ R6, R20, R4 ;  /* 0x0000000414067220 */ /* 0x000fe20000410000 */
[----:B------:R-:W-:Y:S01]  /*50b0*/  F2FP.BF16.PACK_AB R4, R9, R10 ;  /* 0x0000000a0904723e */ /* 0x000fe200000010ff */
[----:B------:R-:W-:Y:S01]  /*50c0*/  STS [R222+0x3000], R15 ;  /* 0x0030000fde007388 */ /* 0x000fe20000000800 */
[----:B------:R-:W-:Y:S04]  /*50d0*/  FFMA.FTZ R5, -R194, R194, 1 ;  /* 0x3f800000c2057423 */ /* 0x000fe800000101c2 */
[----:B------:R-:W-:Y:S01]  /*50e0*/  STS [R221+0x24c80], R4 ;  /* 0x024c8004dd007388 */ /* 0x000fe20000000800 */
[----:B------:R-:W-:Y:S02]  /*50f0*/  FMUL.FTZ R7, R17, R5 ;  /* 0x0000000511077220 */ /* 0x000fe40000410000 */
[----:B-1----:R-:W-:Y:S02]  /*5100*/  FFMA.FTZ R3, -R192, R192, 1 ;  /* 0x3f800000c0037423 */ /* 0x002fe400000101c0 */
[----:B------:R-:W-:Y:S02]  /*5110*/  STS [R222+0x3800], R14 ;  /* 0x0038000ede007388 */ /* 0x000fe40000000800 */
[----:B------:R-:W-:Y:S01]  /*5120*/  FMUL.FTZ R5, R21, R3 ;  /* 0x0000000315057220 */ /* 0x000fe20000410000 */
[----:B------:R-:W-:Y:S05]  /*5130*/  F2FP.BF16.PACK_AB R3, R7, R8 ;  /* 0x000000080703723e */ /* 0x000fea00000010ff */
[----:B------:R-:W-:Y:S01]  /*5140*/  STS [R221+0x25480], R3 ;  /* 0x02548003dd007388 */ /* 0x000fe20000000800 */
[----:B--2---:R-:W-:Y:S04]  /*5150*/  F2FP.BF16.PACK_AB R2, R5, R6 ;  /* 0x000000060502723e */ /* 0x004fe800000010ff */
[----:B------:R-:W-:Y:S05]  /*5160*/  STS [R222+0x4000], R19 ;  /* 0x00400013de007388 */ /* 0x000fea0000000800 */
[----:B------:R-:W-:Y:S05]  /*5170*/  STS [R221+0x25c80], R2 ;  /* 0x025c8002dd007388 */ /* 0x000fea0000000800 */
[----:B------:R-:W-:Y:S05]  /*5180*/  STS [R222+0x4800], R18 ;  /* 0x00480012de007388 */ /* 0x000fea0000000800 */
[----:B------:R-:W-:Y:S05]  /*5190*/  LDSM.16.MT88.2 R2, [R211+0x21480] ;  /* 0x02148000d302783b */ /* 0x000fea0000004100 */
[----:B------:R-:W1:Y:S05]  /*51a0*/  LDSM.16.MT88.4 R4, [R102+0x1b080] ;  /* 0x01b080006604783b */ /* 0x000e6a0000004200 */
[----:B------:R-:W2:Y:S05]  /*51b0*/  LDSM.16.MT88.4 R8, [R102+0x1d080] ;  /* 0x01d080006608783b */ /* 0x000eaa0000004200 */
[----:B------:R-:W3:Y:S05]  /*51c0*/  LDSM.16.MT88.4 R12, [R102+0x1f080] ;  /* 0x01f08000660c783b */ /* 0x000eea0000004200 */
[----:B------:R-:W4:Y:S05]  /*51d0*/  LDSM.16.MT88.2 R16, [R211+0x21c80] ;  /* 0x021c8000d310783b */ /* 0x000f2a0000004100 */
[----:B------:R-:W5:Y:S05]  /*51e0*/  LDSM.16.MT88.2 R18, [R211+0x22480] ;  /* 0x02248000d312783b */ /* 0x000f6a0000004100 */
[----:B------:R-:W5:Y:S05]  /*51f0*/  LDSM.16.MT88.2 R20, [R211+0x22c80] ;  /* 0x022c8000d314783b */ /* 0x000f6a0000004100 */
[----:B------:R-:W5:Y:S05]  /*5200*/  LDSM.16.MT88.2 R22, [R211+0x23480] ;  /* 0x02348000d316783b */ /* 0x000f6a0000004100 */
[----:B------:R-:W-:Y:S01]  /*5210*/  LDSM.16.MT88.2 R88, [R212+0x21480] ;  /* 0x02148000d458783b */ /* 0x000fe20000004100 */
[-C--:B-1----:R-:W-:Y:S04]  /*5220*/  HMMA.16816.F32.BF16 R24, R4, R2.reuse, R24 ;  /* 0x000000020418723c */ /* 0x082fe80000041818 */
[----:B------:R-:W1:Y:S05]  /*5230*/  LDSM.16.MT88.4 R84, [R102+0x1b880] ;  /* 0x01b880006654783b */ /* 0x000e6a0000004200 */
[----:B------:R-:W1:Y:S01]  /*5240*/  LDSM.16.MT88.4 R92, [R102+0x1d880] ;  /* 0x01d88000665c783b */ /* 0x000e620000004200 */
[-C--:B--2---:R-:W-:Y:S04]  /*5250*/  HMMA.16816.F32.BF16 R28, R8, R2.reuse, R28 ;  /* 0x00000002081c723c */ /* 0x084fe8000004181c */
[----:B------:R-:W2:Y:S04]  /*5260*/  LDSM.16.MT88.4 R96, [R102+0x1f880] ;  /* 0x01f880006660783b */ /* 0x000ea80000004200 */
[C---:B---3--:R-:W-:Y:S01]  /*5270*/  HMMA.16816.F32.BF16 R32, R12.reuse, R2, R32 ;  /* 0x000000020c20723c */ /* 0x048fe20000041820 */
[----:B------:R-:W3:Y:S05]  /*5280*/  LDSM.16.MT88.2 R90, [R212+0x21c80] ;  /* 0x021c8000d45a783b */ /* 0x000eea0000004100 */
[----:B------:R-:W1:Y:S02]  /*5290*/  LDSM.16.MT88.2 R100, [R212+0x22480] ;  /* 0x02248000d464783b */ /* 0x000e640000004100 */
[-C--:B----4-:R-:W-:Y:S03]  /*52a0*/  HMMA.16816.F32.BF16 R36, R12, R16.reuse, R36 ;  /* 0x000000100c24723c */ /* 0x090fe60000041824 */
[----:B------:R-:W4:Y:S05]  /*52b0*/  LDSM.16.MT88.2 R2, [R212+0x22c80] ;  /* 0x022c8000d402783b */ /* 0x000f2a0000004100 */
[-C--:B------:R-:W-:Y:S01]  /*52c0*/  HMMA.16816.F32.BF16 R40, R8, R16.reuse, R40 ;  /* 0x000000100828723c */ /* 0x080fe20000041828 */
[----:B------:R-:W-:Y:S07]  /*52d0*/  LDSM.16.MT88.2 R104, [R212+0x22080] ;  /* 0x02208000d468783b */ /* 0x000fee0000004100 */
        /* <DEDUP_REMOVED lines=10> */
[----:B------:R-:W5:Y:S05]  /*5380*/  LDSM.16.MT88.2 R4, [R212+0x23480] ;  /* 0x02348000d404783b */ /* 0x000f6a0000004100 */
[----:B------:R-:W-:Y:S02]  /*5390*/  LDSM.16.MT88.2 R6, [R211+0x21880] ;  /* 0x02188000d306783b */ /* 0x000fe40000004100 */
[-C--:B------:R-:W-:Y:S03]  /*53a0*/  HMMA.16816.F32.BF16 R76, R8, R22.reuse, R76 ;  /* 0x00000016084c723c */ /* 0x080fe6000004184c */
[----:B------:R-:W4:Y:S05]  /*53b0*/  LDSM.16.MT88.4 R8, [R102+0x1c080] ;  /* 0x01c080006608783b */ /* 0x000f2a0000004200 */
[----:B------:R-:W-:Y:S01]  /*53c0*/  HMMA.16816.F32.BF16 R80, R12, R22, R80 ;  /* 0x000000160c50723c */ /* 0x000fe20000041850 */
[----:B------:R-:W4:Y:S05]  /*53d0*/  LDSM.16.MT88.4 R12, [R102+0x1e080] ;  /* 0x01e08000660c783b */ /* 0x000f2a0000004200 */
[----:B------:R-:W4:Y:S02]  /*53e0*/  LDSM.16.MT88.2 R22, [R211+0x22880] ;  /* 0x02288000d316783b */ /* 0x000f240000004100 */
[-C--:B-1----:R-:W-:Y:S08]  /*53f0*/  HMMA.16816.F32.BF16 R24, R84, R88.reuse, R24 ;  /* 0x000000585418723c */ /* 0x082ff00000041818 */
[-C--:B------:R-:W-:Y:S08]  /*5400*/  HMMA.16816.F32.BF16 R28, R92, R88.reuse, R28 ;  /* 0x000000585c1c723c */ /* 0x080ff0000004181c */
[C---:B--2---:R-:W-:Y:S01]  /*5410*/  HMMA.16816.F32.BF16 R32, R96.reuse, R88, R32 ;  /* 0x000000586020723c */ /* 0x044fe20000041820 */
[----:B------:R-:W1:Y:S07]  /*5420*/  LDSM.16.MT88.2 R88, [R211+0x23080] ;  /* 0x02308000d358783b */ /* 0x000e6e0000004100 */
[-C--:B---3--:R-:W-:Y:S08]  /*5430*/  HMMA.16816.F32.BF16 R36, R96, R90.reuse, R36 ;  /* 0x0000005a6024723c */ /* 0x088ff00000041824 */
[-C--:B------:R-:W-:Y:S08]  /*5440*/  HMMA.16816.F32.BF16 R40, R92, R90.reuse, R40 ;  /* 0x0000005a5c28723c */ /* 0x080ff00000041828 */
[C---:B------:R-:W-:Y:S01]  /*5450*/  HMMA.16816.F32.BF16 R44, R84.reuse, R90, R44 ;  /* 0x0000005a542c723c */ /* 0x040fe2000004182c */
[----:B------:R-:W-:Y:S07]  /*5460*/  LDSM.16.MT88.2 R90, [R212+0x21880] ;  /* 0x02188000d45a783b */ /* 0x000fee0000004100 */
[-C--:B------:R-:W-:Y:S08]  /*5470*/  HMMA.16816.F32.BF16 R48, R84, R100.reuse, R48 ;  /* 0x000000645430723c */ /* 0x080ff00000041830 */
[-C--:B------:R-:W-:Y:S08]  /*5480*/  HMMA.16816.F32.BF16 R52, R92, R100.reuse, R52 ;  /* 0x000000645c34723c */ /* 0x080ff00000041834 */
[C---:B------:R-:W-:Y:S08]  /*5490*/  HMMA.16816.F32.BF16 R56, R96.reuse, R100, R56 ;  /* 0x000000646038723c */ /* 0x040ff00000041838 */
[-C--:B----4-:R-:W-:Y:S08]  /*54a0*/  HMMA.16816.F32.BF16 R60, R96, R2.reuse, R60 ;  /* 0x00000002603c723c */ /* 0x090ff0000004183c */
[-C--:B------:R-:W-:Y:S08]  /*54b0*/  HMMA.16816.F32.BF16 R64, R92, R2.reuse, R64 ;  /* 0x000000025c40723c */ /* 0x080ff00000041840 */
[C---:B------:R-:W-:Y:S01]  /*54c0*/  HMMA.16816.F32.BF16 R68, R84.reuse, R2, R68 ;  /* 0x000000025444723c */ /* 0x040fe20000041844 */
[----:B------:R-:W2:Y:S07]  /*54d0*/  LDSM.16.MT88.2 R2, [R211+0x23880] ;  /* 0x02388000d302783b */ /* 0x000eae0000004100 */
[-C--:B-----5:R-:W-:Y:S01]  /*54e0*/  HMMA.16816.F32.BF16 R72, R84, R4.reuse, R72 ;  /* 0x000000045448723c */ /* 0x0a0fe20000041848 */
[----:B------:R-:W3:Y:S07]  /*54f0*/  LDSM.16.MT88.4 R84, [R102+0x1c880] ;  /* 0x01c880006654783b */ /* 0x000eee0000004200 */
[-C--:B------:R-:W-:Y:S01]  /*5500*/  HMMA.16816.F32.BF16 R76, R92, R4.reuse, R76 ;  /* 0x000000045c4c723c */ /* 0x080fe2000004184c */
[----:B------:R-:W4:Y:S05]  /*5510*/  LDSM.16.MT88.4 R92, [R102+0x1e880] ;  /* 0x01e88000665c783b */ /* 0x000f2a0000004200 */
[----:B------:R-:W5:Y:S02]  /*5520*/  LDSM.16.MT88.4 R100, [R102+0x20880] ;  /* 0x020880006664783b */ /* 0x000f640000004200 */
[----:B------:R-:W-:Y:S03]  /*5530*/  HMMA.16816.F32.BF16 R80, R96, R4, R80 ;  /* 0x000000046050723c */ /* 0x000fe60000041850 */
[----:B------:R-:W1:Y:S05]  /*5540*/  LDSM.16.MT88.2 R4, [R212+0x22880] ;  /* 0x02288000d404783b */ /* 0x000e6a0000004100 */
[-C--:B------:R-:W-:Y:S08]  /*5550*/  HMMA.16816.F32.BF16 R24, R8, R6.reuse, R24 ;  /* 0x000000060818723c */ /* 0x080ff00000041818 */
[-C--:B------:R-:W-:Y:S08]  /*5560*/  HMMA.16816.F32.BF16 R28, R12, R6.reuse, R28 ;  /* 0x000000060c1c723c */ /* 0x080ff0000004181c */
[C---:B------:R-:W-:Y:S01]  /*5570*/  HMMA.16816.F32.BF16 R32, R16.reuse, R6, R32 ;  /* 0x000000061020723c */ /* 0x040fe20000041820 */
[----:B------:R-:W1:Y:S07]  /*5580*/  LDSM.16.MT88.2 R6, [R212+0x23080] ;  /* 0x02308000d406783b */ /* 0x000e6e0000004100 */
        /* <DEDUP_REMOVED lines=10> */
[----:B------:R-:W1:Y:S05]  /*5630*/  LDSM.16.MT88.2 R8, [R212+0x23880] ;  /* 0x02388000d408783b */ /* 0x000e6a0000004100 */
[----:B------:R-:W-:Y:S02]  /*5640*/  BAR.SYNC.DEFER_BLOCKING 0x0 ;  /* 0x0000000000007b1d */ /* 0x000fe40000010000 */
[-C--:B------:R-:W-:Y:S08]  /*5650*/  HMMA.16816.F32.BF16 R76, R12, R2.reuse, R76 ;  /* 0x000000020c4c723c */ /* 0x080ff0000004184c */
[----:B------:R-:W-:Y:S08]  /*5660*/  HMMA.16816.F32.BF16 R80, R16, R2, R80 ;  /* 0x000000021050723c */ /* 0x000ff00000041850 */
[-C--:B---3--:R-:W-:Y:S01]  /*5670*/  HMMA.16816.F32.BF16 R24, R84, R90.reuse, R24 ;  /* 0x0000005a5418723c */ /* 0x088fe20000041818 */
[----:B------:R2:W3:Y:S07]  /*5680*/  LDSM.16.M88.4 R108, [R214] ;  /* 0x00000000d66c783b */ /* 0x0004ee0000000200 */
[-C--:B----4-:R-:W-:Y:S01]  /*5690*/  HMMA.16816.F32.BF16 R28, R92, R90.reuse, R28 ;  /* 0x0000005a5c1c723c */ /* 0x090fe2000004181c */
[----:B------:R2:W4:Y:S07]  /*56a0*/  LDSM.16.MT88.4 R16, [R213] ;  /* 0x00000000d510783b */ /* 0x00052e0000004200 */
[C---:B-----5:R-:W-:Y:S01]  /*56b0*/  HMMA.16816.F32.BF16 R32, R100.reuse, R90, R32 ;  /* 0x0000005a6420723c */ /* 0x060fe20000041820 */
[----:B------:R2:W5:Y:S05]  /*56c0*/  LDSM.16.MT88.4 R96, [R213+0x2800] ;  /* 0x00280000d560783b */ /* 0x00056a0000004200 */
[----:B------:R2:W1:Y:S02]  /*56d0*/  LDSM.16.MT88.4 R172, [R213+0x5000] ;  /* 0x00500000d5ac783b */ /* 0x0004640000004200 */
[-C--:B------:R-:W-:Y:S03]  /*56e0*/  HMMA.16816.F32.BF16 R36, R100, R104.reuse, R36 ;  /* 0x000000686424723c */ /* 0x080fe60000041824 */
[----:B------:R2:W1:Y:S05]  /*56f0*/  LDSM.16.M88.4 R176, [R214+0x800] ;  /* 0x00080000d6b0783b */ /* 0x00046a0000000200 */
[-C--:B------:R-:W-:Y:S01]  /*5700*/  HMMA.16816.F32.BF16 R40, R92, R104.reuse, R40 ;  /* 0x000000685c28723c */ /* 0x080fe20000041828 */
[----:B------:R2:W1:Y:S05]  /*5710*/  LDSM.16.M88.4 R184, [R214+0xc00] ;  /* 0x000c0000d6b8783b */ /* 0x00046a0000000200 */
[----:B------:R2:W1:Y:S02]  /*5720*/  LDSM.16.MT88.4 R180, [R213+0x800] ;  /* 0x00080000d5b4783b */ /* 0x0004640000004200 */
[C---:B------:R-:W-:Y:S03]  /*5730*/  HMMA.16816.F32.BF16 R44, R84.reuse, R104, R44 ;  /* 0x00000068542c723c */ /* 0x040fe6000004182c */
[----:B------:R2:W1:Y:S05]  /*5740*/  LDSM.16.M88.4 R104, [R214+0x400] ;  /* 0x00040000d668783b */ /* 0x00046a0000000200 */
[-C--:B------:R-:W-:Y:S01]  /*5750*/  HMMA.16816.F32.BF16 R48, R84, R4.reuse, R48 ;  /* 0x000000045430723c */ /* 0x080fe20000041830 */
[----:B------:R2:W1:Y:S05]  /*5760*/  LDSM.16.MT88.4 R188, [R213+0x3000] ;  /* 0x00300000d5bc783b */ /* 0x00046a0000004200 */
[----:B------:R2:W1:Y:S02]  /*5770*/  LDSM.16.MT88.4 R192, [R213+0x5800] ;  /* 0x00580000d5c0783b */ /* 0x0004640000004200 */
        /* <DEDUP_REMOVED lines=8> */
[----:B------:R-:W-:-:S07]  /*5800*/  @P0 BRA `(.L_x_841) ;  /* 0x0000039000000947 */ /* 0x000fce0003800000 */
[----:B--2345:R-:W-:Y:S01]  /*5810*/  LOP3.LUT P6, RZ, R225, 0x1, RZ, 0xc0, !PT ;  /* 0x00000001e1ff7812 */ /* 0x03cfe200078cc0ff */
[----:B------:R-:W1:Y:S01]  /*5820*/  S2R R12, SR_CTAID.Y ;  /* 0x00000000000c7919 */ /* 0x000e620000002600 */
[----:B------:R-:W-:Y:S01]  /*5830*/  P2R R11, PR, RZ, 0x4 ;  /* 0x00000004ff0b7803 */ /* 0x000fe20000000000 */
[----:B------:R-:W-:Y:S01]  /*5840*/  USHF.R.S32.HI UR17, URZ, 0x1f, UR9 ;  /* 0x0000001f3f117899 */ /* 0x000fe20008011409 */
[----:B------:R-:W-:Y:S01]  /*5850*/  IMAD.MOV.U32 R202, RZ, RZ, c[0x0][0x208] ;  /* 0x00008200ffca7624 */ /* 0x000fe200078e00ff */
[----:B------:R-:W-:Y:S01]  /*5860*/  ULDC.64 UR6, c[0x0][0x208] ;  /* 0x0000820000067ab9 */ /* 0x000fe20000000a00 */
[----:B------:R-:W-:Y:S01]  /*5870*/  IMAD R13, R252, c[0x0][0x290], RZ ;  /* 0x0000a400fc0d7a24 */ /* 0x000fe200078e02ff */
[----:B------:R-:W-:Y:S01]  /*5880*/  UIMAD UR17, UR17, UR6, URZ ;  /* 0x00000006111172a4 */ /* 0x000fe2000f8e023f */
[----:B------:R-:W-:Y:S01]  /*5890*/  IMAD.SHL.U32 R202, R202, 0x20, RZ ;  /* 0x00000020caca7824 */ /* 0x000fe200078e00ff */
[----:B------:R-:W-:Y:S01]  /*58a0*/  UIMAD.WIDE.U32 UR20, UR9, UR6, URZ ;  /* 0x00000006091472a5 */ /* 0x000fe2000f8e003f */
[----:B------:R-:W-:Y:S01]  /*58b0*/  IMAD.MOV.U32 R2, RZ, RZ, R226 ;  /* 0x000000ffff027224 */ /* 0x000fe200078e00e2 */
[----:B------:R-:W-:Y:S01]  /*58c0*/  UIMAD UR17, UR9, UR7, UR17 ;  /* 0x00000007091172a4 */ /* 0x000fe2000f8e0211 */
[----:B------:R-:W-:Y:S01]  /*58d0*/  IMAD.MOV.U32 R3, RZ, RZ, R227 ;  /* 0x000000ffff037224 */ /* 0x000fe200078e00e3 */
[----:B------:R-:W-:Y:S02]  /*58e0*/  USHF.L.U32 UR6, UR20, 0x6, URZ ;  /* 0x0000000614067899 */ /* 0x000fe4000800063f */
[----:B------:R-:W-:Y:S02]  /*58f0*/  UIADD3 UR17, UR21, UR17, URZ ;  /* 0x0000001115117290 */ /* 0x000fe4000fffe03f */
[----:B------:R-:W-:Y:S02]  /*5900*/  USHF.L.U32 UR7, UR9, 0x6, URZ ;  /* 0x0000000609077899 */ /* 0x000fe4000800063f */
[----:B------:R-:W-:Y:S01]  /*5910*/  IADD3 R8, P5, P0, R240, UR6, R202 ;  /* 0x00000006f0087c10 */ /* 0x000fe2000f8be0ca */
[----:B------:R-:W-:Y:S01]  /*5920*/  USHF.L.U64.HI UR17, UR20, 0x6, UR17 ;  /* 0x0000000614117899 */ /* 0x000fe20008010211 */
[----:B-1----:R-:W-:Y:S01]  /*5930*/  SHF.R.S32.HI R10, RZ, 0x1f, R12 ;  /* 0x0000001fff0a7819 */ /* 0x002fe2000001140c */
[----:B------:R-:W-:Y:S04]  /*5940*/  IMAD.WIDE.U32 R2, R12, c[0x0][0x288], R2 ;  /* 0x0000a2000c027a25 */ /* 0x000fe800078e0002 */
[----:B------:R-:W-:Y:S02]  /*5950*/  IADD3.X R9, R237, UR17, R250, P5, P0 ;  /* 0x00000011ed097c10 */ /* 0x000fe4000afe04fa */
[----:B------:R-:W-:Y:S01]  /*5960*/  IADD3 R5, P0, R240, UR6, RZ ;  /* 0x00000006f0057c10 */ /* 0x000fe2000ff1e0ff */
[----:B------:R-:W-:Y:S01]  /*5970*/  IMAD R10, R10, c[0x0][0x288], RZ ;  /* 0x0000a2000a0a7a24 */ /* 0x000fe200078e02ff */
[----:B------:R-:W-:Y:S02]  /*5980*/  USHF.R.S32.HI UR6, URZ, 0x1f, UR7 ;  /* 0x0000001f3f067899 */ /* 0x000fe40008011407 */
[----:B------:R-:W-:Y:S01]  /*5990*/  LEA R6, P5, R5, c[0x0][0x1f0], 0x1 ;  /* 0x00007c0005067a11 */ /* 0x000fe200078a08ff */
[----:B------:R-:W-:Y:S01]  /*59a0*/  IMAD R10, R12, c[0x0][0x28c], R10 ;  /* 0x0000a3000c0a7a24 */ /* 0x000fe200078e020a */
[----:B------:R-:W-:Y:S02]  /*59b0*/  IADD3.X R7, R237, UR17, RZ, P0, !PT ;  /* 0x00000011ed077c10 */ /* 0x000fe400087fe4ff */
[C---:B------:R-:W-:Y:S02]  /*59c0*/  LEA R4, P0, R8.reuse, c[0x0][0x1f0], 0x1 ;  /* 0x00007c0008047a11 */ /* 0x040fe400078008ff */
[----:B------:R-:W-:Y:S02]  /*59d0*/  LEA.HI.X R7, R5, c[0x0][0x1f4], R7, 0x1, P5 ;  /* 0x00007d0005077a11 */ /* 0x000fe400028f0c07 */
[----:B------:R-:W-:Y:S02]  /*59e0*/  LEA.HI.X R5, R8, c[0x0][0x1f4], R9, 0x1, P0 ;  /* 0x00007d0008057a11 */ /* 0x000fe400000f0c09 */
[----:B------:R-:W-:Y:S01]  /*59f0*/  IADD3 R9, P5, P0, R2, UR7, R13 ;  /* 0x0000000702097c10 */ /* 0x000fe2000f8be00d */
[----:B------:R-:W-:Y:S02]  /*5a00*/  IMAD.IADD R2, R3, 0x1, R10 ;  /* 0x0000000103027824 */ /* 0x000fe400078e020a */
[----:B------:R-:W-:Y:S03]  /*5a10*/  IMAD.U32 R10, RZ, RZ, UR7 ;  /* 0x00000007ff0a7e24 */ /* 0x000fe6000f8e00ff */
[----:B------:R-:W-:Y:S02]  /*5a20*/  IADD3.X R3, R2, UR6, R247, P5, P0 ;  /* 0x0000000602037c10 */ /* 0x000fe4000afe04f7 */
[C---:B------:R-:W-:Y:S02]  /*5a30*/  LEA R8, P0, R9.reuse, c[0x0][0x280], 0x2 ;  /* 0x0000a00009087a11 */ /* 0x040fe400078010ff */
[----:B------:R-:W-:Y:S02]  /*5a40*/  IADD3 R2, -R232, c[0x0][0x168], -R10 ;  /* 0x00005a00e8027a10 */ /* 0x000fe40007ffe90a */
[----:B------:R-:W-:Y:S02]  /*5a50*/  LEA.HI.X R9, R9, c[0x0][0x284], R3, 0x2, P0 ;  /* 0x0000a10009097a11 */ /* 0x000fe400000f1403 */
[C---:B------:R-:W-:Y:S02]  /*5a60*/  ISETP.LT.OR P0, PT, R2.reuse, 0x1, !P6 ;  /* 0x000000010200780c */ /* 0x040fe40007701670 */
[C---:B------:R-:W-:Y:S02]  /*5a70*/  LOP3.LUT P5, RZ, R225.reuse, 0x2, RZ, 0xc0, !PT ;  /* 0x00000002e1ff7812 */ /* 0x040fe400078ac0ff */
[C---:B------:R-:W-:Y:S09]  /*5a80*/  ISETP.LT.OR P6, PT, R2.reuse, 0x21, !P6 ;  /* 0x000000210200780c */ /* 0x040ff200077c1670 */
        /* <DEDUP_REMOVED lines=10> */
[----:B------:R-:W-:Y:S10]  /*5b30*/  @!P1 IMAD.SHL.U32 R2, R230, 0x10, RZ ;  /* 0x00000010e6029824 */ /* 0x000ff400078e00ff */
[----:B------:R1:W-:Y:S01]  /*5b40*/  LDGSTS.E.BYPASS.LTC128B.128 [R223+0x1f080], [R6.64+0x100], !P2 ;  /* 0x1f08010006df7fae */ /* 0x0003e2000d101d52 */
[----:B------:R-:W-:Y:S04]  /*5b50*/  ISETP.NE.AND P2, PT, R11, RZ, PT ;  /* 0x000000ff0b00720c */ /* 0x000fe80003f45270 */
[----:B------:R1:W-:Y:S05]  /*5b60*/  LDGSTS.E.BYPASS.LTC128B.128 [R223+0x1c080], [R4.64], !P6 ;  /* 0x1c08000004df7fae */ /* 0x0003ea000f101d52 */
[----:B------:R1:W-:Y:S05]  /*5b70*/  LDGSTS.E.BYPASS.LTC128B.128 [R223+0x1e080], [R4.64+0x80], !P5 ;  /* 0x1e08008004df7fae */ /* 0x0003ea000e901d52 */
[----:B------:R1:W-:Y:S05]  /*5b80*/  LDGSTS.E.BYPASS.LTC128B.128 [R223+0x20080], [R4.64+0x100], !P0 ;  /* 0x2008010004df7fae */ /* 0x0003ea000c101d52 */
[----:B------:R1:W-:Y:S02]  /*5b90*/  @!P1 LDGSTS.E.BYPASS.LTC128B.128 [R2+0x21280], [R8.64] ;  /* 0x2128000008029fae */ /* 0x0003e4000b901d52 */
.L_x_841:
[-C--:B-12345:R-:W-:Y:S01]  /*5ba0*/  HMMA.16816.F32.BF16 R4, R108, R16.reuse, RZ ;  /* 0x000000106c04723c */ /* 0x0befe200000418ff */
[----:B------:R-:W-:Y:S01]  /*5bb0*/  LDSM.16.M88.4 R196, [R214+0x1000] ;  /* 0x00100000d6c4783b */ /* 0x000fe20000000200 */
[----:B------:R-:W-:Y:S02]  /*5bc0*/  UIMAD UR8, UR8, 0x3000, URZ ;  /* 0x00003000080878a4 */ /* 0x000fe4000f8e023f */
[----:B------:R-:W-:Y:S01]  /*5bd0*/  IMAD.U32 R2, RZ, RZ, UR4 ;  /* 0x00000004ff027e24 */ /* 0x000fe2000f8e00ff */
[----:B------:R-:W1:Y:S01]  /*5be0*/  LDSM.16.MT88.4 R200, [R213+0x1000] ;  /* 0x00100000d5c8783b */ /* 0x000e620000004200 */
[----:B------:R-:W-:Y:S02]  /*5bf0*/  UIADD3 UR6, UR4, 0x1, URZ ;  /* 0x0000000104067890 */ /* 0x000fe4000fffe03f */
[C---:B------:R-:W-:Y:S01]  /*5c00*/  HMMA.16816.F32.BF16 R8, R104.reuse, R16, RZ ;  /* 0x000000106808723c */ /* 0x040fe200000418ff */
[----:B------:R-:W-:Y:S01]  /*5c10*/  LDSM.16.MT88.4 R204, [R213+0x3800] ;  /* 0x00380000d5cc783b */ /* 0x000fe20000004200 */
[----:B------:R-:W-:Y:S02]  /*5c20*/  UISETP.GE.AND UP0, UPT, UR4, 0x1, UPT ;  /* 0x000000010400788c */ /* 0x000fe4000bf06270 */
[----:B------:R-:W-:Y:S01]  /*5c30*/  IADD3 R3, P5, R244, UR8, RZ ;  /* 0x00000008f4037c10 */ /* 0x000fe2000ffbe0ff */
[----:B------:R-:W0:Y:S01]  /*5c40*/  LDGDEPBAR ;  /* 0x00000000000079af */ /* 0x000e220000000000 */
[----:B------:R-:W-:Y:S01]  /*5c50*/  IMAD R2, R2, 0x3000, R217 ;  /* 0x0000300002027824 */ /* 0x000fe200078e02d9 */
[----:B------:R-:W-:Y:S01]  /*5c60*/  USEL UR4, UR6, URZ, !UP0 ;  /* 0x0000003f06047287 */ /* 0x000fe2000c000000 */
[-C--:B------:R-:W-:Y:S01]  /*5c70*/  HMMA.16816.F32.BF16 R12, R104, R18.reuse, RZ ;  /* 0x00000012680c723c */ /* 0x080fe200000418ff */
[----:B------:R-:W-:Y:S02]  /*5c80*/  UISETP.GE.AND UP0, UPT, UR9, UR12, UPT ;  /* 0x0000000c0900728c */ /* 0x000fe4000bf06270 */
[----:B------:R-:W-:Y:S04]  /*5c90*/  UIADD3 UR6, UR11, 0x1, URZ ;  /* 0x000000010b067890 */ /* 0x000fe8000fffe03f */
[----:B------:R-:W-:Y:S01]  /*5ca0*/  PLOP3.LUT P0, PT, PT, PT, UP0, 0x80, 0x0 ;  /* 0x000000000000781c */ /* 0x000fe20003f0f008 */
[C---:B------:R-:W-:Y:S01]  /*5cb0*/  HMMA.16816.F32.BF16 R16, R108.reuse, R18, RZ ;  /* 0x000000126c10723c */ /* 0x040fe200000418ff */
[----:B------:R-:W-:Y:S04]  /*5cc0*/  UISETP.GE.AND UP0, UPT, UR11, 0x1, UPT ;  /* 0x000000010b00788c */ /* 0x000fe8000bf06270 */
[----:B------:R-:W-:Y:S03]  /*5cd0*/  USEL UR11, UR6, URZ, !UP0 ;  /* 0x0000003f060b7287 */ /* 0x000fe6000c000000 */
        /* <DEDUP_REMOVED lines=16> */
[-C--:B------:R-:W-:Y:S08]  /*5de0*/  HMMA.16816.F32.BF16 R88, R184, R190.reuse, R88 ;  /* 0x000000beb858723c */ /* 0x080ff00000041858 */
[C---:B------:R-:W-:Y:S01]  /*5df0*/  HMMA.16816.F32.BF16 R92, R176.reuse, R190, R92 ;  /* 0x000000beb05c723c */ /* 0x040fe2000004185c */
[----:B------:R-:W-:Y:S07]  /*5e00*/  LDSM.16.M88.4 R188, [R214+0x1c00] ;  /* 0x001c0000d6bc783b */ /* 0x000fee0000000200 */
[-C--:B------:R-:W-:Y:S08]  /*5e10*/  HMMA.16816.F32.BF16 R96, R176, R192.reuse, R96 ;  /* 0x000000c0b060723c */ /* 0x080ff00000041860 */
[C---:B------:R-:W-:Y:S08]  /*5e20*/  HMMA.16816.F32.BF16 R100, R184.reuse, R192, R100 ;  /* 0x000000c0b864723c */ /* 0x040ff00000041864 */
[-C--:B------:R-:W-:Y:S01]  /*5e30*/  HMMA.16816.F32.BF16 R104, R184, R194.reuse, R104 ;  /* 0x000000c2b868723c */ /* 0x080fe20000041868 */
[----:B------:R-:W-:Y:S07]  /*5e40*/  LDSM.16.MT88.4 R184, [R213+0x1800] ;  /* 0x00180000d5b8783b */ /* 0x000fee0000004200 */
[----:B------:R-:W-:Y:S01]  /*5e50*/  HMMA.16816.F32.BF16 R108, R176, R194, R108 ;  /* 0x000000c2b06c723c */ /* 0x000fe2000004186c */
[----:B------:R-:W4:Y:S04]  /*5e60*/  LDSM.16.M88.4 R176, [R214+0x1800] ;  /* 0x00180000d6b0783b */ /* 0x000f280000000200 */
[----:B------:R-:W5:Y:S03]  /*5e70*/  LDSM.16.MT88.4 R192, [R213+0x4000] ;  /* 0x00400000d5c0783b */ /* 0x000f660000004200 */
        /* <DEDUP_REMOVED lines=9> */
[----:B------:R-:W-:Y:S07]  /*5f10*/  LDSM.16.MT88.4 R204, [R213+0x4800] ;  /* 0x00480000d5cc783b */ /* 0x000fee0000004200 */
[-C--:B---3--:R-:W-:Y:S08]  /*5f20*/  HMMA.16816.F32.BF16 R96, R196, R180.reuse, R96 ;  /* 0x000000b4c460723c */ /* 0x088ff00000041860 */
[C---:B------:R-:W-:Y:S08]  /*5f30*/  HMMA.16816.F32.BF16 R100, R172.reuse, R180, R100 ;  /* 0x000000b4ac64723c */ /* 0x040ff00000041864 */
[-C--:B------:R-:W-:Y:S01]  /*5f40*/  HMMA.16816.F32.BF16 R104, R172, R182.reuse, R104 ;  /* 0x000000b6ac68723c */ /* 0x080fe20000041868 */
[----:B------:R-:W1:Y:S07]  /*5f50*/  LDSM.16.MT88.4 R172, [R213+0x6800] ;  /* 0x00680000d5ac783b */ /* 0x000e6e0000004200 */
[----:B------:R-:W-:Y:S01]  /*5f60*/  HMMA.16816.F32.BF16 R108, R196, R182, R108 ;  /* 0x000000b6c46c723c */ /* 0x000fe2000004186c */
[----:B------:R-:W-:Y:S04]  /*5f70*/  LDSM.16.M88.4 R180, [R214+0x2000] ;  /* 0x00200000d6b4783b */ /* 0x000fe80000000200 */
[----:B------:R-:W2:Y:S03]  /*5f80*/  LDSM.16.MT88.4 R196, [R213+0x2000] ;  /* 0x00200000d5c4783b */ /* 0x000ea60000004200 */
[-C--:B----4-:R-:W-:Y:S08]  /*5f90*/  HMMA.16816.F32.BF16 R4, R176, R184.reuse, R4 ;  /* 0x000000b8b004723c */ /* 0x090ff00000041804 */
[C---:B------:R-:W-:Y:S08]  /*5fa0*/  HMMA.16816.F32.BF16 R8, R188.reuse, R184, R8 ;  /* 0x000000b8bc08723c */ /* 0x040ff00000041808 */
[-C--:B------:R-:W-:Y:S08]  /*5fb0*/  HMMA.16816.F32.BF16 R12, R188, R186.reuse, R12 ;  /* 0x000000babc0c723c */ /* 0x080ff0000004180c */
[C---:B------:R-:W-:Y:S01]  /*5fc0*/  HMMA.16816.F32.BF16 R16, R176.reuse, R186, R16 ;  /* 0x000000bab010723c */ /* 0x040fe20000041810 */
[----:B------:R-:W3:Y:S07]  /*5fd0*/  LDSM.16.MT88.4 R184, [R213+0x7000] ;  /* 0x00700000d5b8783b */ /* 0x000eee0000004200 */
[-C--:B-----5:R-:W-:Y:S08]  /*5fe0*/  HMMA.16816.F32.BF16 R20, R176, R192.reuse, R20 ;  /* 0x000000c0b014723c */ /* 0x0a0ff00000041814 */
[C---:B------:R-:W-:Y:S08]  /*5ff0*/  HMMA.16816.F32.BF16 R84, R188.reuse, R192, R84 ;  /* 0x000000c0bc54723c */ /* 0x040ff00000041854 */
[-C--:B------:R-:W-:Y:S08]  /*6000*/  HMMA.16816.F32.BF16 R88, R188, R194.reuse, R88 ;  /* 0x000000c2bc58723c */ /* 0x080ff00000041858 */
[C---:B------:R-:W-:Y:S08]  /*6010*/  HMMA.16816.F32.BF16 R92, R176.reuse, R194, R92 ;  /* 0x000000c2b05c723c */ /* 0x040ff0000004185c */
[-C--:B-1----:R-:W-:Y:S08]  /*6020*/  HMMA.16816.F32.BF16 R96, R176, R172.reuse, R96 ;  /* 0x000000acb060723c */ /* 0x082ff00000041860 */
[C---:B------:R-:W-:Y:S07]  /*6030*/  HMMA.16816.F32.BF16 R100, R188.reuse, R172, R100 ;  /* 0x000000acbc64723c */ /* 0x040fee0000041864 */
[----:B------:R-:W-:Y:S01]  /*6040*/  IMAD.U32 R173, RZ, RZ, UR8 ;  /* 0x00000008ffad7e24 */ /* 0x000fe2000f8e00ff */
[-C--:B------:R-:W-:Y:S01]  /*6050*/  HMMA.16816.F32.BF16 R104, R188, R174.reuse, R104 ;  /* 0x000000aebc68723c */ /* 0x080fe20000041868 */
[----:B------:R-:W-:Y:S03]  /*6060*/  UMOV UR8, UR9 ;  /* 0x0000000900087c82 */ /* 0x000fe60008000000 */
[----:B------:R-:W-:Y:S02]  /*6070*/  LEA.HI.X.SX32 R173, R173, R246, 0x1, P5 ;  /* 0x000000f6adad7211 */ /* 0x000fe400028f0eff */
[C---:B------:R-:W-:Y:S02]  /*6080*/  LEA R172, P5, R3.reuse, c[0x0][0x220], 0x2 ;  /* 0x0000880003ac7a11 */ /* 0x040fe400078a10ff */
[----:B------:R-:W-:Y:S04]  /*6090*/  HMMA.16816.F32.BF16 R108, R176, R174, R108 ;  /* 0x000000aeb06c723c */ /* 0x000fe8000004186c */
[----:B------:R-:W-:Y:S04]  /*60a0*/  LEA.HI.X R173, R3, c[0x0][0x224], R173, 0x2, P5 ;  /* 0x0000890003ad7a11 */ /* 0x000fe800028f14ad */
[-C--:B--2---:R-:W-:Y:S08]  /*60b0*/  HMMA.16816.F32.BF16 R4, R180, R196.reuse, R4 ;  /* 0x000000c4b404723c */ /* 0x084ff00000041804 */
[C---:B------:R-:W-:Y:S08]  /*60c0*/  HMMA.16816.F32.BF16 R8, R200.reuse, R196, R8 ;  /* 0x000000c4c808723c */ /* 0x040ff00000041808 */
[-C--:B------:R-:W-:Y:S07]  /*60d0*/  HMMA.16816.F32.BF16 R12, R200, R198.reuse, R12 ;  /* 0x000000c6c80c723c */ /* 0x080fee000004180c */
[----:B------:R-:W-:Y:S01]  /*60e0*/  RED.E.ADD.F32.FTZ.RN.STRONG.GPU [R172.64], R4 ;  /* 0x00000004ac00798e */ /* 0x000fe2000c10e792 */
        /* <DEDUP_REMOVED lines=24> */
[----:B------:R-:W-:Y:S03]  /*6270*/  HMMA.16816.F32.BF16 R108, R180, R186, R108 ;  /* 0x000000bab46c723c */ /* 0x000fe6000004186c */
        /* <DEDUP_REMOVED lines=19> */
[----:B------:R1:W-:Y:S04]  /*63b0*/  RED.E.ADD.F32.FTZ.RN.STRONG.GPU [R172.64+0x9000], R100 ;  /* 0x00900064ac00798e */ /* 0x0003e8000c10e792 */
[----:B------:R-:W-:Y:S04]  /*63c0*/  LDSM.16.MT88.2 R16, [R211+0x24480] ;  /* 0x02448000d310783b */ /* 0x000fe80000004100 */
[----:B------:R-:W-:Y:S04]  /*63d0*/  LDSM.16.MT88.2 R18, [R211+0x24c80] ;  /* 0x024c8000d312783b */ /* 0x000fe80000004100 */
[----:B------:R-:W-:Y:S04]  /*63e0*/  LDSM.16.MT88.2 R20, [R211+0x25480] ;  /* 0x02548000d314783b */ /* 0x000fe80000004100 */
[----:B------:R-:W-:Y:S04]  /*63f0*/  LDSM.16.MT88.2 R22, [R211+0x25c80] ;  /* 0x025c8000d316783b */ /* 0x000fe80000004100 */
[----:B------:R-:W-:Y:S04]  /*6400*/  LDSM.16.MT88.2 R88, [R212+0x23c80] ;  /* 0x023c8000d458783b */ /* 0x000fe80000004100 */
[----:B------:R-:W-:Y:S01]  /*6410*/  LDSM.16.MT88.2 R90, [R212+0x24480] ;  /* 0x02448000d45a783b */ /* 0x000fe20000004100 */
[----:B-1----:R-:W-:Y:S03]  /*6420*/  IMAD.SHL.U32 R100, R2, 0x2, RZ ;  /* 0x0000000202647824 */ /* 0x002fe600078e00ff */
[----:B------:R-:W-:Y:S04]  /*6430*/  RED.E.ADD.F32.FTZ.RN.STRONG.GPU [R172.64+0x9400], R101 ;  /* 0x00940065ac00798e */ /* 0x000fe8000c10e792 */
[----:B------:R-:W-:Y:S04]  /*6440*/  LDSM.16.MT88.2 R2, [R211+0x23c80] ;  /* 0x023c8000d302783b */ /* 0x000fe80000004100 */
[----:B------:R-:W1:Y:S04]  /*6450*/  LDSM.16.MT88.4 R4, [R100+0xf080] ;  /* 0x00f080006404783b */ /* 0x000e680000004200 */
[----:B------:R-:W2:Y:S04]  /*6460*/  LDSM.16.MT88.4 R8, [R100+0x11080] ;  /* 0x011080006408783b */ /* 0x000ea80000004200 */
[----:B------:R-:W3:Y:S04]  /*6470*/  LDSM.16.MT88.4 R12, [R100+0x13080] ;  /* 0x01308000640c783b */ /* 0x000ee80000004200 */
[----:B------:R-:W4:Y:S04]  /*6480*/  LDSM.16.MT88.4 R84, [R100+0xf880] ;  /* 0x00f880006454783b */ /* 0x000f280000004200 */
[----:B------:R-:W5:Y:S04]  /*6490*/  LDSM.16.MT88.4 R92, [R100+0x11880] ;  /* 0x01188000645c783b */ /* 0x000f680000004200 */
[----:B------:R-:W4:Y:S04]  /*64a0*/  LDSM.16.MT88.4 R96, [R100+0x13880] ;  /* 0x013880006460783b */ /* 0x000f280000004200 */
[----:B------:R-:W-:Y:S04]  /*64b0*/  RED.E.ADD.F32.FTZ.RN.STRONG.GPU [R172.64+0x9800], R102 ;  /* 0x00980066ac00798e */ /* 0x000fe8000c10e792 */
[----:B------:R-:W-:Y:S04]  /*64c0*/  RED.E.ADD.F32.FTZ.RN.STRONG.GPU [R172.64+0x9c00], R103 ;  /* 0x009c0067ac00798e */ /* 0x000fe8000c10e792 */
[----:B------:R-:W-:Y:S04]  /*64d0*/  LDSM.16.MT88.2 R102, [R212+0x25880] ;  /* 0x02588000d466783b */ /* 0x000fe80000004100 */
[----:B------:R-:W-:Y:S01]  /*64e0*/  RED.E.ADD.F32.FTZ.RN.STRONG.GPU [R172.64+0xa000], R108 ;  /* 0x00a0006cac00798e */ /* 0x000fe2000c10e792 */
[-C--:B-1----:R-:W-:Y:S03]  /*64f0*/  HMMA.16816.F32.BF16 R112, R4, R2.reuse, R112 ;  /* 0x000000020470723c */ /* 0x082fe60000041870 */
[----:B------:R-:W-:Y:S04]  /*6500*/  RED.E.ADD.F32.FTZ.RN.STRONG.GPU [R172.64+0xa400], R109 ;  /* 0x00a4006dac00798e */ /* 0x000fe8000c10e792 */
[----:B------:R-:W-:Y:S01]  /*6510*/  RED.E.ADD.F32.FTZ.RN.STRONG.GPU [R172.64+0xa800], R110 ;  /* 0x00a8006eac00798e */ /* 0x000fe2000c10e792 */
[-C--:B--2---:R-:W-:Y:S03]  /*6520*/  HMMA.16816.F32.BF16 R116, R8, R2.reuse, R116 ;  /* 0x000000020874723c */ /* 0x084fe60000041874 */
[----:B------:R-:W-:Y:S04]  /*6530*/  RED.E.ADD.F32.FTZ.RN.STRONG.GPU [R172.64+0xac00], R111 ;  /* 0x00ac006fac00798e */ /* 0x000fe8000c10e792 */
[----:B------:R-:W-:Y:S01]  /*6540*/  RED.E.ADD.F32.FTZ.RN.STRONG.GPU [R172.64+0xb000], R104 ;  /* 0x00b00068ac00798e */ /* 0x000fe2000c10e792 */
[C---:B---3--:R-:W-:Y:S03]  /*6550*/  HMMA.16816.F32.BF16 R120, R12.reuse, R2, R120 ;  /* 0x000000020c78723c */ /* 0x048fe60000041878 */
[----:B------:R-:W1:Y:S04]  /*6560*/  LDSM.16.MT88.2 R2, [R212+0x24c80] ;  /* 0x024c8000d402783b */ /* 0x000e680000004100 */
[----:B------:R-:W-:Y:S01]  /*6570*/  RED.E.ADD.F32.FTZ.RN.STRONG.GPU [R172.64+0xb400], R105 ;  /* 0x00b40069ac00798e */ /* 0x000fe2000c10e792 */
[-C--:B------:R-:W-:Y:S03]  /*6580*/  HMMA.16816.F32.BF16 R124, R12, R16.reuse, R124 ;  /* 0x000000100c7c723c */ /* 0x080fe6000004187c */
[----:B------:R-:W-:Y:S04]  /*6590*/  RED.E.ADD.F32.FTZ.RN.STRONG.GPU [R172.64+0xb800], R106 ;  /* 0x00b8006aac00798e */ /* 0x000fe8000c10e792 */
[----:B------:R-:W-:Y:S01]  /*65a0*/  RED.E.ADD.F32.FTZ.RN.STRONG.GPU [R172.64+0xbc00], R107 ;  /* 0x00bc006bac00798e */ /* 0x000fe2000c10e792 */
[-C--:B------:R-:W-:Y:S08]  /*65b0*/  HMMA.16816.F32.BF16 R128, R8, R16.reuse, R128 ;  /* 0x000000100880723c */ /* 0x080ff00000041880 */
[C---:B------:R-:W-:Y:S01]  /*65c0*/  HMMA.16816.F32.BF16 R132, R4.reuse, R16, R132 ;  /* 0x000000100484723c */ /* 0x040fe20000041884 */
[----:B------:R-:W2:Y:S07]  /*65d0*/  LDSM.16.MT88.2 R16, [R212+0x25480] ;  /* 0x02548000d410783b */ /* 0x000eae0000004100 */
[-C--:B------:R-:W-:Y:S08]  /*65e0*/  HMMA.16816.F32.BF16 R136, R4, R18.reuse, R136 ;  /* 0x000000120488723c */ /* 0x080ff00000041888 */
[-C--:B------:R-:W-:Y:S08]  /*65f0*/  HMMA.16816.F32.BF16 R140, R8, R18.reuse, R140 ;  /* 0x00000012088c723c */ /* 0x080ff0000004188c */
[C---:B------:R-:W-:Y:S01]  /*6600*/  HMMA.16816.F32.BF16 R144, R12.reuse, R18, R144 ;  /* 0x000000120c90723c */ /* 0x040fe20000041890 */
[----:B------:R-:W-:Y:S07]  /*6610*/  LDSM.16.MT88.2 R18, [R211+0x25880] ;  /* 0x02588000d312783b */ /* 0x000fee0000004100 */
[-C--:B------:R-:W-:Y:S08]  /*6620*/  HMMA.16816.F32.BF16 R148, R12, R20.reuse, R148 ;  /* 0x000000140c94723c */ /* 0x080ff00000041894 */
[-C--:B------:R-:W-:Y:S08]  /*6630*/  HMMA.16816.F32.BF16 R152, R8, R20.reuse, R152 ;  /* 0x000000140898723c */ /* 0x080ff00000041898 */
[C---:B------:R-:W-:Y:S08]  /*6640*/  HMMA.16816.F32.BF16 R156, R4.reuse, R20, R156 ;  /* 0x00000014049c723c */ /* 0x040ff0000004189c */
[-C--:B------:R-:W-:Y:S01]  /*6650*/  HMMA.16816.F32.BF16 R160, R4, R22.reuse, R160 ;  /* 0x0000001604a0723c */ /* 0x080fe200000418a0 */
[----:B------:R-:W3:Y:S04]  /*6660*/  LDSM.16.MT88.2 R4, [R212+0x25c80] ;  /* 0x025c8000d404783b */ /* 0x000ee80000004100 */
[----:B------:R-:W-:Y:S03]  /*6670*/  LDSM.16.MT88.2 R6, [R211+0x24880] ;  /* 0x02488000d306783b */ /* 0x000fe60000004100 */
[-C--:B------:R-:W-:Y:S01]  /*6680*/  HMMA.16816.F32.BF16 R164, R8, R22.reuse, R164 ;  /* 0x0000001608a4723c */ /* 0x080fe200000418a4 */
[----:B------:R-:W-:Y:S07]  /*6690*/  LDSM.16.MT88.4 R8, [R100+0x10080] ;  /* 0x010080006408783b */ /* 0x000fee0000004200 */
[----:B------:R-:W-:Y:S01]  /*66a0*/  HMMA.16816.F32.BF16 R168, R12, R22, R168 ;  /* 0x000000160ca8723c */ /* 0x000fe200000418a8 */
[----:B------:R-:W-:Y:S04]  /*66b0*/  LDSM.16.MT88.4 R12, [R100+0x12080] ;  /* 0x01208000640c783b */ /* 0x000fe80000004200 */
[----:B------:R-:W-:Y:S03]  /*66c0*/  LDSM.16.MT88.4 R20, [R100+0x14080] ;  /* 0x014080006414783b */ /* 0x000fe60000004200 */
[-C--:B----4-:R-:W-:Y:S08]  /*66d0*/  HMMA.16816.F32.BF16 R112, R84, R88.reuse, R112 ;  /* 0x000000585470723c */ /* 0x090ff00000041870 */
[-C--:B-----5:R-:W-:Y:S08]  /*66e0*/  HMMA.16816.F32.BF16 R116, R92, R88.reuse, R116 ;  /* 0x000000585c74723c */ /* 0x0a0ff00000041874 */
[C---:B------:R-:W-:Y:S08]  /*66f0*/  HMMA.16816.F32.BF16 R120, R96.reuse, R88, R120 ;  /* 0x000000586078723c */ /* 0x040ff00000041878 */
[-C--:B------:R-:W-:Y:S08]  /*6700*/  HMMA.16816.F32.BF16 R124, R96, R90.reuse, R124 ;  /* 0x0000005a607c723c */ /* 0x080ff0000004187c */
[-C--:B------:R-:W-:Y:S08]  /*6710*/  HMMA.16816.F32.BF16 R128, R92, R90.reuse, R128 ;  /* 0x0000005a5c80723c */ /* 0x080ff00000041880 */
[C---:B------:R-:W-:Y:S01]  /*6720*/  HMMA.16816.F32.BF16 R132, R84.reuse, R90, R132 ;  /* 0x0000005a5484723c */ /* 0x040fe20000041884 */
[----:B------:R-:W-:Y:S07]  /*6730*/  LDSM.16.MT88.4 R88, [R100+0x10880] ;  /* 0x010880006458783b */ /* 0x000fee0000004200 */
[-C--:B-1----:R-:W-:Y:S08]  /*6740*/  HMMA.16816.F32.BF16 R136, R84, R2.reuse, R136 ;  /* 0x000000025488723c */ /* 0x082ff00000041888 */
[-C--:B------:R-:W-:Y:S08]  /*6750*/  HMMA.16816.F32.BF16 R140, R92, R2.reuse, R140 ;  /* 0x000000025c8c723c */ /* 0x080ff0000004188c */
[C---:B------:R-:W-:Y:S01]  /*6760*/  HMMA.16816.F32.BF16 R144, R96.reuse, R2, R144 ;  /* 0x000000026090723c */ /* 0x040fe20000041890 */
[----:B------:R-:W1:Y:S07]  /*6770*/  LDSM.16.MT88.2 R2, [R211+0x24080] ;  /* 0x02408000d302783b */ /* 0x000e6e0000004100 */
[-C--:B--2---:R-:W-:Y:S08]  /*6780*/  HMMA.16816.F32.BF16 R148, R96, R16.reuse, R148 ;  /* 0x000000106094723c */ /* 0x084ff00000041894 */
[-C--:B------:R-:W-:Y:S08]  /*6790*/  HMMA.16816.F32.BF16 R152, R92, R16.reuse, R152 ;  /* 0x000000105c98723c */ /* 0x080ff00000041898 */
[C---:B------:R-:W-:Y:S01]  /*67a0*/  HMMA.16816.F32.BF16 R156, R84.reuse, R16, R156 ;  /* 0x00000010549c723c */ /* 0x040fe2000004189c */
[----:B------:R-:W2:Y:S07]  /*67b0*/  LDSM.16.MT88.2 R16, [R211+0x25080] ;  /* 0x02508000d310783b */ /* 0x000eae0000004100 */
[-C--:B---3--:R-:W-:Y:S01]  /*67c0*/  HMMA.16816.F32.BF16 R160, R84, R4.reuse, R160 ;  /* 0x0000000454a0723c */ /* 0x088fe200000418a0 */
[----:B------:R-:W3:Y:S04]  /*67d0*/  LDSM.16.MT88.2 R84, [R211+0x26080] ;  /* 0x02608000d354783b */ /* 0x000ee80000004100 */
[----:B------:R-:W-:Y:S03]  /*67e0*/  LDSM.16.MT88.2 R86, [R212+0x24880] ;  /* 0x02488000d456783b */ /* 0x000fe60000004100 */
[-C--:B------:R-:W-:Y:S01]  /*67f0*/  HMMA.16816.F32.BF16 R164, R92, R4.reuse, R164 ;  /* 0x000000045ca4723c */ /* 0x080fe200000418a4 */
[----:B------:R-:W-:Y:S07]  /*6800*/  LDSM.16.MT88.4 R92, [R100+0x12880] ;  /* 0x01288000645c783b */ /* 0x000fee0000004200 */
[----:B------:R-:W-:Y:S01]  /*6810*/  HMMA.16816.F32.BF16 R168, R96, R4, R168 ;  /* 0x0000000460a8723c */ /* 0x000fe200000418a8 */
[----:B------:R-:W4:Y:S04]  /*6820*/  LDSM.16.MT88.2 R4, [R212+0x24080] ;  /* 0x02408000d404783b */ /* 0x000f280000004100 */
[----:B------:R-:W5:Y:S03]  /*6830*/  LDSM.16.MT88.4 R96, [R100+0x14880] ;  /* 0x014880006460783b */ /* 0x000f660000004200 */
[-C--:B-1----:R-:W-:Y:S01]  /*6840*/  HMMA.16816.F32.BF16 R112, R8, R2.reuse, R112 ;  /* 0x000000020870723c */ /* 0x082fe20000041870 */
[----:B------:R-:W1:Y:S07]  /*6850*/  LDSM.16.MT88.2 R100, [R212+0x25080] ;  /* 0x02508000d464783b */ /* 0x000e6e0000004100 */
        /* <DEDUP_REMOVED lines=21> */
[-C--:B-1----:R-:W-:Y:S08]  /*69b0*/  HMMA.16816.F32.BF16 R136, R88, R100.reuse, R136 ;  /* 0x000000645888723c */ /* 0x082ff00000041888 */
[-C--:B------:R-:W-:Y:S08]  /*69c0*/  HMMA.16816.F32.BF16 R140, R92, R100.reuse, R140 ;  /* 0x000000645c8c723c */ /* 0x080ff0000004188c */
[C---:B------:R-:W-:Y:S08]  /*69d0*/  HMMA.16816.F32.BF16 R144, R96.reuse, R100, R144 ;  /* 0x000000646090723c */ /* 0x040ff00000041890 */
[-C--:B------:R-:W-:Y:S08]  /*69e0*/  HMMA.16816.F32.BF16 R148, R96, R102.reuse, R148 ;  /* 0x000000666094723c */ /* 0x080ff00000041894 */
[-C--:B------:R-:W-:Y:S08]  /*69f0*/  HMMA.16816.F32.BF16 R152, R92, R102.reuse, R152 ;  /* 0x000000665c98723c */ /* 0x080ff00000041898 */
[C---:B------:R-:W-:Y:S08]  /*6a00*/  HMMA.16816.F32.BF16 R156, R88.reuse, R102, R156 ;  /* 0x00000066589c723c */ /* 0x040ff0000004189c */
[-C--:B------:R-:W-:Y:S08]  /*6a10*/  HMMA.16816.F32.BF16 R160, R88, R2.reuse, R160 ;  /* 0x0000000258a0723c */ /* 0x080ff000000418a0 */
        /* <DEDUP_REMOVED lines=64> */
.L_x_831:
[----:B------:R-:W-:Y:S05]  /*6e20*/  @P1 BRA `(.L_x_843) ;  /* 0x0000370000001947 */ /* 0x000fea0003800000 */
[----:B------:R-:W-:Y:S01]  /*6e30*/  SHF.R.S32.HI R4, RZ, 0x1f, R230 ;  /* 0x0000001fff047819 */ /* 0x000fe200000114e6 */
[----:B------:R-:W-:Y:S01]  /*6e40*/  BAR.SYNC.DEFER_BLOCKING 0x1, 0x100 ;  /* 0x0044000000007b1d */ /* 0x000fe20000010000 */
[----:B------:R-:W-:Y:S02]  /*6e50*/  F2FP.BF16.PACK_AB R92, R27, R26 ;  /* 0x0000001a1b5c723e */ /* 0x000fe400000010ff */
[----:B------:R-:W-:-:S02]  /*6e60*/  LEA.HI R0, R4, R230, RZ, 0x3 ;  /* 0x000000e604007211 */ /* 0x000fc400078f18ff */
[-C--:B------:R-:W-:Y:S01]  /*6e70*/  LEA.HI R2, R4, R230.reuse, RZ, 0x2 ;  /* 0x000000e604027211 */ /* 0x080fe200078f10ff */
[----:B------:R-:W-:Y:S01]  /*6e80*/  BSSY B0, `(.L_x_844) ;  /* 0x0000303000007945 */ /* 0x000fe20003800000 */
[----:B------:R-:W-:Y:S02]  /*6e90*/  LOP3.LUT R3, R0, 0x1ffffff8, RZ, 0xc0, !PT ;  /* 0x1ffffff800037812 */ /* 0x000fe400078ec0ff */
[----:B------:R-:W-:Y:S02]  /*6ea0*/  SHF.R.S32.HI R90, RZ, 0x3, R0 ;  /* 0x00000003ff5a7819 */ /* 0x000fe40000011400 */
[-C--:B------:R-:W-:Y:S01]  /*6eb0*/  LEA.HI R5, R4, R230.reuse, RZ, 0x7 ;  /* 0x000000e604057211 */ /* 0x080fe200078f38ff */
[----:B------:R-:W-:Y:S01]  /*6ec0*/  IMAD.IADD R6, R230, 0x1, -R3 ;  /* 0x00000001e6067824 */ /* 0x000fe200078e0a03 */
[-C--:B------:R-:W-:Y:S01]  /*6ed0*/  LEA.HI R7, R4, R230.reuse, RZ, 0x5 ;  /* 0x000000e604077211 */ /* 0x080fe200078f28ff */
[----:B------:R-:W-:Y:S01]  /*6ee0*/  IMAD.SHL.U32 R3, R230, 0x80, RZ ;  /* 0x00000080e6037824 */ /* 0x000fe200078e00ff */
[----:B------:R-:W-:Y:S01]  /*6ef0*/  LEA.HI R9, R4, R230, RZ, 0x6 ;  /* 0x000000e604097211 */ /* 0x000fe200078f30ff */
[----:B------:R-:W-:Y:S01]  /*6f00*/  IMAD.SHL.U32 R88, R6, 0x8, RZ ;  /* 0x0000000806587824 */ /* 0x000fe200078e00ff */
[----:B------:R-:W-:-:S02]  /*6f10*/  SHF.R.S32.HI R4, RZ, 0x2, R2 ;  /* 0x00000002ff047819 */ /* 0x000fc40000011402 */
[----:B------:R-:W-:Y:S01]  /*6f20*/  SHF.R.S32.HI R0, RZ, 0x1f, R2 ;  /* 0x0000001fff007819 */ /* 0x000fe20000011402 */
[----:B------:R-:W-:Y:S01]  /*6f30*/  IMAD.SHL.U32 R2, R90, 0x40, RZ ;  /* 0x000000405a027824 */ /* 0x000fe200078e00ff */
[----:B------:R-:W-:Y:S01]  /*6f40*/  LOP3.LUT R10, R3, 0x180, RZ, 0xc0, !PT ;  /* 0x00000180030a7812 */ /* 0x000fe200078ec0ff */
[----:B------:R-:W-:Y:S01]  /*6f50*/  IMAD.SHL.U32 R3, R5, 0x4, RZ ;  /* 0x0000000405037824 */ /* 0x000fe200078e00ff */
[----:B------:R-:W-:Y:S02]  /*6f60*/  LEA.HI R0, R0, R4, RZ, 0x3 ;  /* 0x0000000400007211 */ /* 0x000fe400078f18ff */
[----:B------:R-:W-:Y:S02]  /*6f70*/  LOP3.LUT R8, R2, 0x1c0, RZ, 0xc0, !PT ;  /* 0x000001c002087812 */ /* 0x000fe400078ec0ff */
[----:B------:R-:W-:Y:S02]  /*6f80*/  SHF.R.U32.HI R6, RZ, 0x1, R7 ;  /* 0x00000001ff067819 */ /* 0x000fe40000011607 */
[----:B------:R-:W-:-:S02]  /*6f90*/  LOP3.LUT R5, R3, 0xfffffe00, RZ, 0xc0, !PT ;  /* 0xfffffe0003057812 */ /* 0x000fc400078ec0ff */
[----:B------:R-:W-:Y:S02]  /*6fa0*/  LOP3.LUT R2, R0, 0xfffffff8, RZ, 0xc0, !PT ;  /* 0xfffffff800027812 */ /* 0x000fe400078ec0ff */
[----:B------:R-:W-:Y:S02]  /*6fb0*/  LOP3.LUT R3, R8, 0x38, R88, 0xf8, !PT ;  /* 0x0000003808037812 */ /* 0x000fe400078ef858 */
[----:B------:R-:W-:Y:S02]  /*6fc0*/  LOP3.LUT R0, R10, 0x30, R6, 0xf8, !PT ;  /* 0x000000300a007812 */ /* 0x000fe400078ef806 */
[----:B------:R-:W-:Y:S02]  /*6fd0*/  SHF.R.U32.HI R8, RZ, 0x3, R8 ;  /* 0x00000003ff087819 */ /* 0x000fe40000011608 */
[----:B------:R-:W-:Y:S02]  /*6fe0*/  SHF.R.U32.HI R6, RZ, 0x3, R10 ;  /* 0x00000003ff067819 */ /* 0x000fe4000001160a */
[----:B------:R-:W-:Y:S01]  /*6ff0*/  F2FP.BF16.PACK_AB R179, R83, R82 ;  /* 0x0000005253b3723e */ /* 0x000fe200000010ff */
[----:B------:R-:W-:Y:S01]  /*7000*/  IMAD.SHL.U32 R83, R9, 0x8, RZ ;  /* 0x0000000809537824 */ /* 0x000fe200078e00ff */
[----:B------:R-:W-:-:S02]  /*7010*/  LOP3.LUT R10, R0, 0x2800, RZ, 0xfc, !PT ;  /* 0x00002800000a7812 */ /* 0x000fc400078efcff */
[----:B------:R-:W-:Y:S02]  /*7020*/  F2FP.BF16.PACK_AB R98, R43, R42 ;  /* 0x0000002a2b62723e */ /* 0x000fe400000010ff */
[----:B------:R-:W-:Y:S02]  /*7030*/  F2FP.BF16.PACK_AB R101, R49, R48 ;  /* 0x000000303165723e */ /* 0x000fe400000010ff */
[----:B------:R-:W-:Y:S02]  /*7040*/  LOP3.LUT R82, R3, R8, RZ, 0x3c, !PT ;  /* 0x0000000803527212 */ /* 0x000fe400078e3cff */
[----:B------:R-:W-:Y:S02]  /*7050*/  LOP3.LUT R27, R0, 0x2c40, RZ, 0xfc, !PT ;  /* 0x00002c40001b7812 */ /* 0x000fe400078efcff */
[----:B------:R-:W-:Y:S02]  /*7060*/  F2FP.BF16.PACK_AB R107, R57, R56 ;  /* 0x00000038396b723e */ /* 0x000fe400000010ff */
[----:B------:R-:W-:-:S02]  /*7070*/  IADD3 R2, R5, R4, -R2 ;  /* 0x0000000405027210 */ /* 0x000fc40007ffe802 */
[----:B------:R-:W-:Y:S02]  /*7080*/  LOP3.LUT R43, R6, R0, RZ, 0x3c, !PT ;  /* 0x00000000062b7212 */ /* 0x000fe400078e3cff */
[C---:B------:R-:W-:Y:S02]  /*7090*/  LOP3.LUT R3, R0.reuse, 0x3848, RZ, 0xfc, !PT ;  /* 0x0000384800037812 */ /* 0x040fe400078efcff */
[C---:B------:R-:W-:Y:S02]  /*70a0*/  LOP3.LUT R16, R0.reuse, 0x8, RZ, 0xfc, !PT ;  /* 0x0000000800107812 */ /* 0x040fe400078efcff */
[----:B------:R-:W-:Y:S02]  /*70b0*/  LOP3.LUT R48, R0, 0x3040, RZ, 0xfc, !PT ;  /* 0x0000304000307812 */ /* 0x000fe400078efcff */
[----:B------:R-:W-:Y:S02]  /*70c0*/  F2FP.BF16.PACK_AB R93, R33, R32 ;  /* 0x00000020215d723e */ /* 0x000fe400000010ff */
[----:B------:R-:W-:-:S02]  /*70d0*/  F2FP.BF16.PACK_AB R95, R35, R34 ;  /* 0x00000022235f723e */ /* 0x000fc400000010ff */
[----:B------:R-:W-:Y:S02]  /*70e0*/  F2FP.BF16.PACK_AB R99, R41, R40 ;  /* 0x000000282963723e */ /* 0x000fe400000010ff */
[----:B------:R-:W-:Y:S02]  /*70f0*/  F2FP.BF16.PACK_AB R106, R59, R58 ;  /* 0x0000003a3b6a723e */ /* 0x000fe400000010ff */
[C---:B------:R-:W-:Y:S02]  /*7100*/  LOP3.LUT R17, R0.reuse, 0x40, RZ, 0xfc, !PT ;  /* 0x0000004000117812 */ /* 0x040fe400078efcff */
[C---:B------:R-:W-:Y:S02]  /*7110*/  LOP3.LUT R14, R0.reuse, 0x1400, RZ, 0xfc, !PT ;  /* 0x00001400000e7812 */ /* 0x040fe400078efcff */
[C---:B------:R-:W-:Y:S02]  /*7120*/  LOP3.LUT R7, R0.reuse, 0x2848, RZ, 0xfc, !PT ;  /* 0x0000284800077812 */ /* 0x040fe400078efcff */
[----:B------:R-:W-:-:S02]  /*7130*/  LOP3.LUT R6, R0, 0x400, RZ, 0xfc, !PT ;  /* 0x0000040000067812 */ /* 0x000fc400078efcff */
[C---:B------:R-:W-:Y:S02]  /*7140*/  LOP3.LUT R5, R0.reuse, 0x440, RZ, 0xfc, !PT ;  /* 0x0000044000057812 */ /* 0x040fe400078efcff */
[C---:B------:R-:W-:Y:S02]  /*7150*/  LOP3.LUT R18, R0.reuse, 0x448, RZ, 0xfc, !PT ;  /* 0x0000044800127812 */ /* 0x040fe400078efcff */
[C---:B------:R-:W-:Y:S02]  /*7160*/  LOP3.LUT R56, R0.reuse, 0xc08, RZ, 0xfc, !PT ;  /* 0x00000c0800387812 */ /* 0x040fe400078efcff */
[----:B------:R-:W-:Y:S02]  /*7170*/  F2FP.BF16.PACK_AB R102, R39, R38 ;  /* 0x000000262766723e */ /* 0x000fe400000010ff */
[----:B------:R-:W-:Y:S02]  /*7180*/  F2FP.BF16.PACK_AB R105, R55, R54 ;  /* 0x000000363769723e */ /* 0x000fe400000010ff */
[----:B------:R-:W-:-:S02]  /*7190*/  LOP3.LUT R15, R0, 0x48, RZ, 0xfc, !PT ;  /* 0x00000048000f7812 */ /* 0x000fc400078efcff */
[C---:B------:R-:W-:Y:S02]  /*71a0*/  LOP3.LUT R4, R0.reuse, 0x408, RZ, 0xfc, !PT ;  /* 0x0000040800047812 */ /* 0x040fe400078efcff */
[C---:B------:R-:W-:Y:S02]  /*71b0*/  LOP3.LUT R33, R0.reuse, 0x840, RZ, 0xfc, !PT ;  /* 0x0000084000217812 */ /* 0x040fe400078efcff */
[C---:B------:R-:W-:Y:S02]  /*71c0*/  LOP3.LUT R34, R0.reuse, 0x808, RZ, 0xfc, !PT ;  /* 0x0000080800227812 */ /* 0x040fe400078efcff */
[C---:B------:R-:W-:Y:S02]  /*71d0*/  LOP3.LUT R40, R0.reuse, 0x1c40, RZ, 0xfc, !PT ;  /* 0x00001c4000287812 */ /* 0x040fe400078efcff */
[----:B------:R-:W-:Y:S02]  /*71e0*/  LOP3.LUT R58, R0, 0x2000, RZ, 0xfc, !PT ;  /* 0x00002000003a7812 */ /* 0x000fe400078efcff */
[----:B------:R-:W-:-:S02]  /*71f0*/  LOP3.LUT R35, R10, 0x180, RZ, 0xc0, !PT ;  /* 0x000001800a237812 */ /* 0x000fc400078ec0ff */
[----:B------:R-:W-:Y:S02]  /*7200*/  F2FP.BF16.PACK_AB R89, R25, R24 ;  /* 0x000000181959723e */ /* 0x000fe400000010ff */
[----:B------:R-:W-:Y:S02]  /*7210*/  F2FP.BF16.PACK_AB R91, R29, R28 ;  /* 0x0000001c1d5b723e */ /* 0x000fe400000010ff */
[----:B------:R-:W-:Y:S02]  /*7220*/  F2FP.BF16.PACK_AB R94, R31, R30 ;  /* 0x0000001e1f5e723e */ /* 0x000fe400000010ff */
[----:B------:R-:W-:Y:S02]  /*7230*/  F2FP.BF16.PACK_AB R97, R45, R44 ;  /* 0x0000002c2d61723e */ /* 0x000fe400000010ff */
[----:B------:R-:W-:Y:S02]  /*7240*/  F2FP.BF16.PACK_AB R103, R53, R52 ;  /* 0x000000343567723e */ /* 0x000fe400000010ff */
[----:B------:R-:W-:-:S02]  /*7250*/  F2FP.BF16.PACK_AB R177, R77, R76 ;  /* 0x0000004c4db1723e */ /* 0x000fc400000010ff */
        /* <DEDUP_REMOVED lines=8> */
[----:B------:R-:W-:Y:S02]  /*72e0*/  LOP3.LUT R59, R0, 0x2040, RZ, 0xfc, !PT ;  /* 0x00002040003b7812 */ /* 0x000fe400078efcff */
        /* <DEDUP_REMOVED lines=15> */
[----:B------:R-:W-:Y:S02]  /*73e0*/  LOP3.LUT R77, R0, 0x2448, RZ, 0xfc, !PT ;  /* 0x00002448004d7812 */ /* 0x000fe400078efcff */
[----:B------:R-:W-:Y:S02]  /*73f0*/  LOP3.LUT R52, R3, 0x1c0, RZ, 0xc0, !PT ;  /* 0x000001c003347812 */ /* 0x000fe400078ec0ff */
[----:B------:R-:W-:Y:S02]  /*7400*/  LOP3.LUT R49, R16, 0x180, RZ, 0xc0, !PT ;  /* 0x0000018010317812 */ /* 0x000fe400078ec0ff */
[----:B------:R-:W-:Y:S02]  /*7410*/  LOP3.LUT R27, R48, 0x1c0, RZ, 0xc0, !PT ;  /* 0x000001c0301b7812 */ /* 0x000fe400078ec0ff */
[----:B------:R-:W-:Y:S02]  /*7420*/  F2FP.BF16.PACK_AB R109, R69, R68 ;  /* 0x00000044456d723e */ /* 0x000fe400000010ff */
[----:B------:R-:W-:-:S02]  /*7430*/  F2FP.BF16.PACK_AB R108, R71, R70 ;  /* 0x00000046476c723e */ /* 0x000fc400000010ff */
[----:B------:R-:W-:Y:S02]  /*7440*/  F2FP.BF16.PACK_AB R110, R65, R64 ;  /* 0x00000040416e723e */ /* 0x000fe400000010ff */
[----:B------:R-:W-:Y:S02]  /*7450*/  F2FP.BF16.PACK_AB R174, R63, R62 ;  /* 0x0000003e3fae723e */ /* 0x000fe400000010ff */
[----:B------:R-:W-:Y:S02]  /*7460*/  F2FP.BF16.PACK_AB R173, R73, R72 ;  /* 0x0000004849ad723e */ /* 0x000fe400000010ff */
[----:B------:R-:W-:Y:S02]  /*7470*/  F2FP.BF16.PACK_AB R175, R75, R74 ;  /* 0x0000004a4baf723e */ /* 0x000fe400000010ff */
[C---:B------:R-:W-:Y:S02]  /*7480*/  LOP3.LUT R44, R0.reuse, 0x1c08, RZ, 0xfc, !PT ;  /* 0x00001c08002c7812 */ /* 0x040fe400078efcff */
[----:B------:R-:W-:-:S02]  /*7490*/  LOP3.LUT R47, R0, 0x3000, RZ, 0xfc, !PT ;  /* 0x00003000002f7812 */ /* 0x000fc400078efcff */
[C---:B------:R-:W-:Y:S02]  /*74a0*/  LOP3.LUT R50, R0.reuse, 0x3008, RZ, 0xfc, !PT ;  /* 0x0000300800327812 */ /* 0x040fe400078efcff */
[C---:B------:R-:W-:Y:S02]  /*74b0*/  LOP3.LUT R53, R0.reuse, 0x3048, RZ, 0xfc, !PT ;  /* 0x0000304800357812 */ /* 0x040fe400078efcff */
[C---:B------:R-:W-:Y:S02]  /*74c0*/  LOP3.LUT R55, R0.reuse, 0xc40, RZ, 0xfc, !PT ;  /* 0x00000c4000377812 */ /* 0x040fe400078efcff */
[C---:B------:R-:W-:Y:S02]  /*74d0*/  LOP3.LUT R60, R0.reuse, 0x2008, RZ, 0xfc, !PT ;  /* 0x00002008003c7812 */ /* 0x040fe400078efcff */
        /* <DEDUP_REMOVED lines=8> */
[----:B------:R-:W-:Y:S02]  /*7560*/  F2FP.BF16.PACK_AB R100, R37, R36 ;  /* 0x000000242564723e */ /* 0x000fe400000010ff */
[----:B------:R-:W-:Y:S01]  /*7570*/  F2FP.BF16.PACK_AB R178, R81, R80 ;  /* 0x0000005051b2723e */ /* 0x000fe200000010ff */
[----:B------:R-:W-:Y:S01]  /*7580*/  IMAD.IADD R81, R2, 0x1, R43 ;  /* 0x0000000102517824 */ /* 0x000fe200078e022b */
        /* <DEDUP_REMOVED lines=40> */
[----:B------:R-:W-:Y:S02]  /*7810*/  SHF.R.U32.HI R59, RZ, 0x3, R52 ;  /* 0x00000003ff3b7819 */ /* 0x000fe40000011634 */
[----:B------:R-:W-:Y:S02]  /*7820*/  LOP3.LUT R19, R44, 0x180, RZ, 0xc0, !PT ;  /* 0x000001802c137812 */ /* 0x000fe400078ec0ff */
[----:B------:R-:W-:Y:S02]  /*7830*/  LOP3.LUT R23, R47, 0x180, RZ, 0xc0, !PT ;  /* 0x000001802f177812 */ /* 0x000fe400078ec0ff */
[----:B------:R-:W-:Y:S02]  /*7840*/  LOP3.LUT R31, R50, 0x180, RZ, 0xc0, !PT ;  /* 0x00000180321f7812 */ /* 0x000fe400078ec0ff */
[----:B------:R-:W-:Y:S02]  /*7850*/  LOP3.LUT R34, R53, 0x1c0, RZ, 0xc0, !PT ;  /* 0x000001c035227812 */ /* 0x000fe400078ec0ff */
[----:B------:R-:W-:-:S02]  /*7860*/  LOP3.LUT R45, R55, 0x1c0, RZ, 0xc0, !PT ;  /* 0x000001c0372d7812 */ /* 0x000fc400078ec0ff */
[----:B------:R-:W-:Y:S02]  /*7870*/  LOP3.LUT R60, R60, 0x180, RZ, 0xc0, !PT ;  /* 0x000001803c3c7812 */ /* 0x000fe400078ec0ff */
[----:B------:R-:W-:Y:S02]  /*7880*/  LOP3.LUT R78, R78, 0x180, RZ, 0xc0, !PT ;  /* 0x000001804e4e7812 */ /* 0x000fe400078ec0ff */
[----:B------:R-:W-:Y:S02]  /*7890*/  SHF.R.U32.HI R57, RZ, 0x3, R51 ;  /* 0x00000003ff397819 */ /* 0x000fe40000011633 */
[----:B------:R-:W-:Y:S02]  /*78a0*/  SHF.R.U32.HI R52, RZ, 0x3, R42 ;  /* 0x00000003ff347819 */ /* 0x000fe4000001162a */
[----:B------:R-:W-:Y:S02]  /*78b0*/  SHF.R.U32.HI R43, RZ, 0x3, R25 ;  /* 0x00000003ff2b7819 */ /* 0x000fe40000011619 */
        /* <DEDUP_REMOVED lines=14> */
[----:B------:R-:W-:Y:S02]  /*79a0*/  SHF.R.U32.HI R53, RZ, 0x3, R46 ;  /* 0x00000003ff357819 */ /* 0x000fe4000001162e */
[----:B------:R-:W-:Y:S02]  /*79b0*/  SHF.R.U32.HI R42, RZ, 0x3, R22 ;  /* 0x00000003ff2a7819 */ /* 0x000fe40000011616 */
[----:B------:R-:W-:Y:S02]  /*79c0*/  SHF.R.U32.HI R25, RZ, 0x3, R6 ;  /* 0x00000003ff197819 */ /* 0x000fe40000011606 */
[----:B------:R-:W-:Y:S02]  /*79d0*/  SHF.R.U32.HI R24, RZ, 0x3, R5 ;  /* 0x00000003ff187819 */ /* 0x000fe40000011605 */
[----:B------:R-:W-:-:S02]  /*79e0*/  LOP3.LUT R80, R80, 0x180, RZ, 0xc0, !PT ;  /* 0x0000018050507812 */ /* 0x000fc400078ec0ff */
        /* <DEDUP_REMOVED lines=22> */
[----:B------:R-:W-:Y:S02]  /*7b50*/  F2FP.BF16.PACK_AB R172, R67, R66 ;  /* 0x0000004243ac723e */ /* 0x000fe400000010ff */
        /* <DEDUP_REMOVED lines=14> */
[----:B------:R-:W-:Y:S02]  /*7c40*/  LOP3.LUT R68, R57, 0x40, R0, 0x1e, !PT ;  /* 0x0000004039447812 */ /* 0x000fe400078e1e00 */
        /* <DEDUP_REMOVED lines=13> */
[--C-:B------:R-:W-:Y:S02]  /*7d20*/  LOP3.LUT R67, R55, 0x8, R0.reuse, 0x1e, !PT ;  /* 0x0000000837437812 */ /* 0x100fe400078e1e00 */
[----:B------:R-:W-:Y:S02]  /*7d30*/  LOP3.LUT R45, R25, 0x840, R0, 0x1e, !PT ;  /* 0x00000840192d7812 */ /* 0x000fe400078e1e00 */
[----:B------:R-:W-:-:S02]  /*7d40*/  SHF.R.U32.HI R80, RZ, 0x3, R80 ;  /* 0x00000003ff507819 */ /* 0x000fc40000011650 */
[--C-:B------:R-:W-:Y:S01]  /*7d50*/  LOP3.LUT R86, R59, 0x3848, R0.reuse, 0x1e, !PT ;  /* 0x000038483b567812 */ /* 0x100fe200078e1e00 */
[C---:B------:R-:W-:Y:S01]  /*7d60*/  IMAD.IADD R45, R2.reuse, 0x1, R45 ;  /* 0x00000001022d7824 */ /* 0x040fe200078e022d */
[--C-:B------:R-:W-:Y:S02]  /*7d70*/  LOP3.LUT R66, R53, 0x48, R0.reuse, 0x1e, !PT ;  /* 0x0000004835427812 */ /* 0x100fe400078e1e00 */
[----:B------:R-:W-:Y:S01]  /*7d80*/  LOP3.LUT R64, R51, 0x1440, R0, 0x1e, !PT ;  /* 0x0000144033407812 */ /* 0x000fe200078e1e00 */
[----:B------:R-:W-:Y:S01]  /*7d90*/  IMAD.IADD R86, R2, 0x1, R86 ;  /* 0x0000000102567824 */ /* 0x000fe200078e0256 */
[--C-:B------:R-:W-:Y:S02]  /*7da0*/  LOP3.LUT R62, R47, 0x2800, R0.reuse, 0x1e, !PT ;  /* 0x000028002f3e7812 */ /* 0x100fe400078e1e00 */
[--C-:B------:R-:W-:Y:S02]  /*7db0*/  LOP3.LUT R61, R46, 0x2840, R0.reuse, 0x1e, !PT ;  /* 0x000028402e3d7812 */ /* 0x100fe400078e1e00 */
[----:B------:R-:W-:-:S02]  /*7dc0*/  LOP3.LUT R25, R5, 0x2000, R0, 0x1e, !PT ;  /* 0x0000200005197812 */ /* 0x000fc400078e1e00 */
[--C-:B------:R-:W-:Y:S02]  /*7dd0*/  LOP3.LUT R65, R52, 0x1400, R0.reuse, 0x1e, !PT ;  /* 0x0000140034417812 */ /* 0x100fe400078e1e00 */
[--C-:B------:R-:W-:Y:S02]  /*7de0*/  LOP3.LUT R31, R49, 0x1448, R0.reuse, 0x1e, !PT ;  /* 0x00001448311f7812 */ /* 0x100fe400078e1e00 */
[--C-:B------:R-:W-:Y:S02]  /*7df0*/  LOP3.LUT R60, R44, 0x2808, R0.reuse, 0x1e, !PT ;  /* 0x000028082c3c7812 */ /* 0x100fe400078e1e00 */
[--C-:B------:R-:W-:Y:S01]  /*7e00*/  LOP3.LUT R51, R42, 0x400, R0.reuse, 0x1e, !PT ;  /* 0x000004002a337812 */ /* 0x100fe200078e1e00 */
[----:B------:R-:W-:Y:S01]  /*7e10*/  IMAD.IADD R31, R2, 0x1, R31 ;  /* 0x00000001021f7824 */ /* 0x000fe200078e021f */
[--C-:B------:R-:W-:Y:S02]  /*7e20*/  LOP3.LUT R55, R39, 0x408, R0.reuse, 0x1e, !PT ;  /* 0x0000040827377812 */ /* 0x100fe400078e1e00 */
[--C-:B------:R-:W-:Y:S01]  /*7e30*/  LOP3.LUT R57, R38, 0x448, R0.reuse, 0x1e, !PT ;  /* 0x0000044826397812 */ /* 0x100fe200078e1e00 */
[C---:B------:R-:W-:Y:S01]  /*7e40*/  IMAD.IADD R51, R2.reuse, 0x1, R51 ;  /* 0x0000000102337824 */ /* 0x040fe200078e0233 */
[--C-:B------:R-:W-:Y:S01]  /*7e50*/  LOP3.LUT R59, R37, 0x1800, R0.reuse, 0x1e, !PT ;  /* 0x00001800253b7812 */ /* 0x100fe200078e1e00 */
[----:B------:R-:W-:Y:S01]  /*7e60*/  IMAD.IADD R55, R2, 0x1, R55 ;  /* 0x0000000102377824 */ /* 0x000fe200078e0237 */
[--C-:B------:R-:W-:Y:S01]  /*7e70*/  LOP3.LUT R58, R36, 0x1840, R0.reuse, 0x1e, !PT ;  /* 0x00001840243a7812 */ /* 0x100fe200078e1e00 */
[C---:B------:R-:W-:Y:S01]  /*7e80*/  IMAD.IADD R57, R2.reuse, 0x1, R57 ;  /* 0x0000000102397824 */ /* 0x040fe200078e0239 */
[--C-:B------:R-:W-:Y:S01]  /*7e90*/  LOP3.LUT R56, R35, 0x1808, R0.reuse, 0x1e, !PT ;  /* 0x0000180823387812 */ /* 0x100fe200078e1e00 */
[C---:B------:R-:W-:Y:S01]  /*7ea0*/  IMAD.IADD R59, R2.reuse, 0x1, R59 ;  /* 0x00000001023b7824 */ /* 0x040fe200078e023b */
[----:B------:R-:W-:Y:S01]  /*7eb0*/  LOP3.LUT R54, R33, 0x1848, R0, 0x1e, !PT ;  /* 0x0000184821367812 */ /* 0x000fe200078e1e00 */
[C---:B------:R-:W-:Y:S01]  /*7ec0*/  IMAD.IADD R58, R2.reuse, 0x1, R58 ;  /* 0x00000001023a7824 */ /* 0x040fe200078e023a */
[----:B------:R-:W-:Y:S01]  /*7ed0*/  LOP3.LUT R48, R29, 0x2c08, R0, 0x1e, !PT ;  /* 0x00002c081d307812 */ /* 0x000fe200078e1e00 */
[----:B------:R-:W-:Y:S01]  /*7ee0*/  IMAD.IADD R56, R2, 0x1, R56 ;  /* 0x0000000102387824 */ /* 0x000fe200078e0238 */
[----:B------:R-:W-:Y:S01]  /*7ef0*/  LOP3.LUT R47, R28, 0x2c48, R0, 0x1e, !PT ;  /* 0x00002c481c2f7812 */ /* 0x000fe200078e1e00 */
[----:B------:R-:W-:Y:S01]  /*7f00*/  IMAD.IADD R54, R2, 0x1, R54 ;  /* 0x0000000102367824 */ /* 0x000fe200078e0236 */
[----:B------:R-:W-:Y:S01]  /*7f10*/  LOP3.LUT R46, R26, 0x800, R0, 0x1e, !PT ;  /* 0x000008001a2e7812 */ /* 0x000fe200078e1e00 */
[----:B------:R-:W-:Y:S01]  /*7f20*/  IMAD.IADD R48, R2, 0x1, R48 ;  /* 0x0000000102307824 */ /* 0x000fe200078e0230 */
[--C-:B------:R-:W-:Y:S01]  /*7f30*/  LOP3.LUT R19, R4, 0x2040, R0.reuse, 0x1e, !PT ;  /* 0x0000204004137812 */ /* 0x100fe200078e1e00 */
[C---:B------:R-:W-:Y:S01]  /*7f40*/  IMAD.IADD R47, R2.reuse, 0x1, R47 ;  /* 0x00000001022f7824 */ /* 0x040fe200078e022f */
[----:B------:R-:W-:Y:S01]  /*7f50*/  LOP3.LUT R5, R77, 0x2448, R0, 0x1e, !PT ;  /* 0x000024484d057812 */ /* 0x000fe200078e1e00 */
[----:B------:R-:W-:Y:S01]  /*7f60*/  IMAD.IADD R46, R2, 0x1, R46 ;  /* 0x00000001022e7824 */ /* 0x000fe200078e022e */
[--C-:B------:R-:W-:Y:S01]  /*7f70*/  LOP3.LUT R63, R50, 0x1408, R0.reuse, 0x1e, !PT ;  /* 0x00001408323f7812 */ /* 0x100fe200078e1e00 */
[----:B------:R-:W-:Y:S01]  /*7f80*/  IMAD.SHL.U32 R31, R31, 0x2, RZ ;  /* 0x000000021f1f7824 */ /* 0x000fe200078e00ff */
[----:B------:R-:W-:-:S02]  /*7f90*/  LOP3.LUT R49, R43, 0x2848, R0, 0x1e, !PT ;  /* 0x000028482b317812 */ /* 0x000fc400078e1e00 */
[----:B------:R-:W-:Y:S01]  /*7fa0*/  LOP3.LUT R44, R24, 0x808, R0, 0x1e, !PT ;  /* 0x00000808182c7812 */ /* 0x000fe200078e1e00 */
[C---:B------:R-:W-:Y:S01]  /*7fb0*/  IMAD.IADD R24, R2.reuse, 0x1, R68 ;  /* 0x0000000102187824 */ /* 0x040fe200078e0244 */
[--C-:B------:R-:W-:Y:S01]  /*7fc0*/  LOP3.LUT R42, R17, 0x1c00, R0.reuse, 0x1e, !PT ;  /* 0x00001c00112a7812 */ /* 0x100fe200078e1e00 */
[----:B------:R-:W-:Y:S01]  /*7fd0*/  IMAD.IADD R49, R2, 0x1, R49 ;  /* 0x0000000102317824 */ /* 0x000fe200078e0231 */
[--C-:B------:R-:W-:Y:S01]  /*7fe0*/  LOP3.LUT R40, R16, 0x1c40, R0.reuse, 0x1e, !PT ;  /* 0x00001c4010287812 */ /* 0x100fe200078e1e00 */
[----:B------:R-:W-:Y:S01]  /*7ff0*/  IMAD.SHL.U32 R24, R24, 0x2, RZ ;  /* 0x0000000218187824 */ /* 0x000fe200078e00ff */
[----:B------:R-:W-:Y:S01]  /*8000*/  LOP3.LUT R39, R15, 0x1c08, R0, 0x1e, !PT ;  /* 0x00001c080f277812 */ /* 0x000fe200078e1e00 */
[----:B------:R-:W-:Y:S01]  /*8010*/  IMAD.IADD R44, R2, 0x1, R44 ;  /* 0x00000001022c7824 */ /* 0x000fe200078e022c */
[----:B------:R-:W-:Y:S01]  /*8020*/  LOP3.LUT R38, R14, 0x1c48, R0, 0x1e, !PT ;  /* 0x00001c480e267812 */ /* 0x000fe200078e1e00 */
[C---:B------:R-:W-:Y:S01]  /*8030*/  IMAD.IADD R42, R2.reuse, 0x1, R42 ;  /* 0x00000001022a7824 */ /* 0x040fe200078e022a */
[----:B------:R-:W-:Y:S01]  /*8040*/  LOP3.LUT R37, R13, 0x3000, R0, 0x1e, !PT ;  /* 0x000030000d257812 */ /* 0x000fe200078e1e00 */
[----:B------:R-:W-:Y:S01]  /*8050*/  IMAD.IADD R40, R2, 0x1, R40 ;  /* 0x0000000102287824 */ /* 0x000fe200078e0228 */
[--C-:B------:R-:W-:Y:S01]  /*8060*/  LOP3.LUT R36, R12, 0x3040, R0.reuse, 0x1e, !PT ;  /* 0x000030400c247812 */ /* 0x100fe200078e1e00 */
[----:B------:R-:W-:Y:S01]  /*8070*/  IMAD.IADD R39, R2, 0x1, R39 ;  /* 0x0000000102277824 */ /* 0x000fe200078e0227 */
[----:B------:R-:W-:-:S02]  /*8080*/  LOP3.LUT R35, R11, 0x3008, R0, 0x1e, !PT ;  /* 0x000030080b237812 */ /* 0x000fc400078e1e00 */
[--C-:B------:R-:W-:Y:S02]  /*8090*/  LOP3.LUT R34, R10, 0x3048, R0.reuse, 0x1e, !PT ;  /* 0x000030480a227812 */ /* 0x100fe400078e1e00 */
[--C-:B------:R-:W-:Y:S02]  /*80a0*/  LOP3.LUT R33, R9, 0xc00, R0.reuse, 0x1e, !PT ;  /* 0x00000c0009217812 */ /* 0x100fe400078e1e00 */
[--C-:B------:R-:W-:Y:S02]  /*80b0*/  LOP3.LUT R29, R8, 0xc40, R0.reuse, 0x1e, !PT ;  /* 0x00000c40081d7812 */ /* 0x100fe400078e1e00 */
[--C-:B------:R-:W-:Y:S02]  /*80c0*/  LOP3.LUT R28, R7, 0xc08, R0.reuse, 0x1e, !PT ;  /* 0x00000c08071c7812 */ /* 0x100fe400078e1e00 */
[--C-:B------:R-:W-:Y:S02]  /*80d0*/  LOP3.LUT R26, R6, 0xc48, R0.reuse, 0x1e, !PT ;  /* 0x00000c48061a7812 */ /* 0x100fe400078e1e00 */
[----:B------:R-:W-:-:S02]  /*80e0*/  LOP3.LUT R18, R3, 0x2008, R0, 0x1e, !PT ;  /* 0x0000200803127812 */ /* 0x000fc400078e1e00 */
        /* <DEDUP_REMOVED lines=10> */
[C---:B------:R-:W-:Y:S01]  /*8190*/  IMAD.IADD R20, R2.reuse, 0x1, R64 ;  /* 0x0000000102147824 */ /* 0x040fe200078e0240 */
[--C-:B------:R-:W-:Y:S01]  /*81a0*/  LOP3.LUT R16, R21, 0x3400, R0.reuse, 0x1e, !PT ;  /* 0x0000340015107812 */ /* 0x100fe200078e1e00 */
[C---:B------:R-:W-:Y:S01]  /*81b0*/  IMAD.IADD R21, R2.reuse, 0x1, R65 ;  /* 0x0000000102157824 */ /* 0x040fe200078e0241 */
[--C-:B------:R-:W-:Y:S01]  /*81c0*/  LOP3.LUT R15, R23, 0x3440, R0.reuse, 0x1e, !PT ;  /* 0x00003440170f7812 */ /* 0x100fe200078e1e00 */
[C---:B------:R-:W-:Y:S01]  /*81d0*/  IMAD.IADD R23, R2.reuse, 0x1, R67 ;  /* 0x0000000102177824 */ /* 0x040fe200078e0243 */
[--C-:B------:R-:W-:Y:S01]  /*81e0*/  LOP3.LUT R14, R27, 0x3408, R0.reuse, 0x1e, !PT ;  /* 0x000034081b0e7812 */ /* 0x100fe200078e1e00 */
[C---:B------:R-:W-:Y:S01]  /*81f0*/  IMAD.IADD R27, R2.reuse, 0x1, R61 ;  /* 0x00000001021b7824 */ /* 0x040fe200078e023d */
[--C-:B------:R-:W-:Y:S01]  /*8200*/  LOP3.LUT R13, R69, 0x3448, R0.reuse, 0x1e, !PT ;  /* 0x00003448450d7812 */ /* 0x100fe200078e1e00 */
[----:B------:R-:W-:Y:S01]  /*8210*/  IMAD.IADD R32, R2, 0x1, R63 ;  /* 0x0000000102207824 */ /* 0x000fe200078e023f */
[----:B------:R-:W-:Y:S01]  /*8220*/  LOP3.LUT R12, R70, 0x1000, R0, 0x1e, !PT ;  /* 0x00001000460c7812 */ /* 0x000fe200078e1e00 */
[C---:B------:R-:W-:Y:S01]  /*8230*/  IMAD.IADD R62, R2.reuse, 0x1, R38 ;  /* 0x00000001023e7824 */ /* 0x040fe200078e0226 */
[--C-:B------:R-:W-:Y:S01]  /*8240*/  LOP3.LUT R11, R71, 0x1040, R0.reuse, 0x1e, !PT ;  /* 0x00001040470b7812 */ /* 0x100fe200078e1e00 */
[----:B------:R-:W-:Y:S01]  /*8250*/  IMAD.IADD R61, R2, 0x1, R37 ;  /* 0x00000001023d7824 */ /* 0x000fe200078e0225 */
[--C-:B------:R-:W-:Y:S01]  /*8260*/  LOP3.LUT R10, R72, 0x1008, R0.reuse, 0x1e, !PT ;  /* 0x00001008480a7812 */ /* 0x100fe200078e1e00 */
[----:B------:R-:W-:Y:S01]  /*8270*/  IMAD.SHL.U32 R23, R23, 0x2, RZ ;  /* 0x0000000217177824 */ /* 0x000fe200078e00ff */
[--C-:B------:R-:W-:Y:S01]  /*8280*/  LOP3.LUT R9, R73, 0x1048, R0.reuse, 0x1e, !PT ;  /* 0x0000104849097812 */ /* 0x100fe200078e1e00 */
[----:B------:R-:W-:Y:S01]  /*8290*/  IMAD.SHL.U32 R73, R81, 0x2, RZ ;  /* 0x0000000251497824 */ /* 0x000fe200078e00ff */
[--C-:B------:R-:W-:Y:S01]  /*82a0*/  LOP3.LUT R8, R74, 0x2400, R0.reuse, 0x1e, !PT ;  /* 0x000024004a087812 */ /* 0x100fe200078e1e00 */
[C---:B------:R-:W-:Y:S01]  /*82b0*/  IMAD.IADD R53, R2.reuse, 0x1, R53 ;  /* 0x0000000102357824 */ /* 0x040fe200078e0235 */
[----:B------:R-:W-:Y:S01]  /*82c0*/  LOP3.LUT R7, R75, 0x2440, R0, 0x1e, !PT ;  /* 0x000024404b077812 */ /* 0x000fe200078e1e00 */
[----:B------:R-:W-:Y:S01]  /*82d0*/  IMAD.IADD R52, R2, 0x1, R52 ;  /* 0x0000000102347824 */ /* 0x000fe200078e0234 */
[----:B------:R-:W-:Y:S01]  /*82e0*/  LOP3.LUT R6, R76, 0x2408, R0, 0x1e, !PT ;  /* 0x000024084c067812 */ /* 0x000fe200078e1e00 */
[C---:B------:R-:W-:Y:S01]  /*82f0*/  IMAD.IADD R50, R2.reuse, 0x1, R50 ;  /* 0x0000000102327824 */ /* 0x040fe200078e0232 */
[--C-:B------:R-:W-:Y:S01]  /*8300*/  LOP3.LUT R3, R79, 0x3840, R0.reuse, 0x1e, !PT ;  /* 0x000038404f037812 */ /* 0x100fe200078e1e00 */
[----:B------:R-:W-:Y:S01]  /*8310*/  IMAD.IADD R79, R2, 0x1, R5 ;  /* 0x00000001024f7824 */ /* 0x000fe200078e0205 */
[----:B------:R-:W-:Y:S01]  /*8320*/  LOP3.LUT R0, R80, 0x3808, R0, 0x1e, !PT ;  /* 0x0000380850007812 */ /* 0x000fe200078e1e00 */
[C---:B------:R-:W-:Y:S01]  /*8330*/  IMAD.IADD R43, R2.reuse, 0x1, R43 ;  /* 0x00000001022b7824 */ /* 0x040fe200078e022b */
[----:B------:R-:W-:Y:S01]  /*8340*/  PRMT R5, R89, 0x7632, R5 ;  /* 0x0000763259057816 */ /* 0x000fe20000000005 */
[----:B------:R-:W-:Y:S01]  /*8350*/  IMAD.IADD R84, R2, 0x1, R3 ;  /* 0x0000000102547824 */ /* 0x000fe200078e0203 */
[----:B------:R-:W-:Y:S01]  /*8360*/  LOP3.LUT R180, R82, 0x7ffffe00, R83, 0xf8, !PT ;  /* 0x7ffffe0052b47812 */ /* 0x000fe200078ef853 */
[----:B------:R-:W-:Y:S01]  /*8370*/  IMAD.IADD R60, R2, 0x1, R36 ;  /* 0x00000001023c7824 */ /* 0x000fe200078e0224 */
[----:B------:R-:W-:Y:S01]  /*8380*/  PRMT R4, R92, 0x7610, R4 ;  /* 0x000076105c047816 */ /* 0x000fe20000000004 */
[----:B------:R-:W-:Y:S01]  /*8390*/  IMAD.IADD R37, R2, 0x1, R35 ;  /* 0x0000000102257824 */ /* 0x000fe200078e0223 */
[----:B------:R-:W-:Y:S01]  /*83a0*/  PRMT R3, R92, 0x7632, R3 ;  /* 0x000076325c037816 */ /* 0x000fe20000000003 */
[C---:B------:R-:W-:Y:S01]  /*83b0*/  IMAD.IADD R38, R2.reuse, 0x1, R34 ;  /* 0x0000000102267824 */ /* 0x040fe200078e0222 */
[----:B------:R1:W-:Y:S01]  /*83c0*/  STS.U16 [R73+0x7880], R89 ;  /* 0x0078805949007388 */ /* 0x0003e20000000400 */
[----:B------:R-:W-:Y:S01]  /*83d0*/  IMAD.IADD R67, R2, 0x1, R33 ;  /* 0x0000000102437824 */ /* 0x000fe200078e0221 */
[----:B------:R-:W-:Y:S01]  /*83e0*/  ISETP.GT.AND P2, PT, R230, 0x27f, PT ;  /* 0x0000027fe600780c */ /* 0x000fe20003f44270 */
        /* <DEDUP_REMOVED lines=9> */
[----:B------:R-:W4:Y:S01]  /*8480*/  S2R R92, SR_CTAID.Z ;  /* 0x00000000005c7919 */ /* 0x000f220000002700 */
[----:B------:R-:W-:-:S02]  /*8490*/  IMAD.IADD R71, R2, 0x1, R18 ;  /* 0x0000000102477824 */ /* 0x000fc400078e0212 */
[C---:B------:R-:W-:Y:S02]  /*84a0*/  IMAD.IADD R70, R2.reuse, 0x1, R17 ;  /* 0x0000000102467824 */ /* 0x040fe400078e0211 */
[C---:B------:R-:W-:Y:S02]  /*84b0*/  IMAD.IADD R69, R2.reuse, 0x1, R16 ;  /* 0x0000000102457824 */ /* 0x040fe400078e0210 */
[C---:B------:R-:W-:Y:S02]  /*84c0*/  IMAD.IADD R68, R2.reuse, 0x1, R15 ;  /* 0x0000000102447824 */ /* 0x040fe400078e020f */
[C---:B------:R-:W-:Y:S02]  /*84d0*/  IMAD.IADD R78, R2.reuse, 0x1, R14 ;  /* 0x00000001024e7824 */ /* 0x040fe400078e020e */
[C---:B------:R-:W-:Y:S02]  /*84e0*/  IMAD.IADD R77, R2.reuse, 0x1, R13 ;  /* 0x00000001024d7824 */ /* 0x040fe400078e020d */
[C---:B------:R-:W-:Y:S01]  /*84f0*/  IMAD.IADD R76, R2.reuse, 0x1, R12 ;  /* 0x00000001024c7824 */ /* 0x040fe200078e020c */
[----:B-1----:R-:W-:Y:S01]  /*8500*/  SHF.R.S32.HI R89, RZ, 0x1f, R88 ;  /* 0x0000001fff597819 */ /* 0x002fe20000011458 */
[----:B------:R-:W-:-:S02]  /*8510*/  IMAD.IADD R75, R2, 0x1, R11 ;  /* 0x00000001024b7824 */ /* 0x000fc400078e020b */
[----:B------:R-:W-:Y:S01]  /*8520*/  IMAD.IADD R74, R2, 0x1, R10 ;  /* 0x00000001024a7824 */ /* 0x000fe200078e020a */
[----:B--2---:R-:W-:Y:S01]  /*8530*/  PRMT R5, R94, 0x7610, R5 ;  /* 0x000076105e057816 */ /* 0x004fe20000000005 */
[C---:B------:R-:W-:Y:S02]  /*8540*/  IMAD.IADD R83, R2.reuse, 0x1, R9 ;  /* 0x0000000102537824 */ /* 0x040fe400078e0209 */
[----:B------:R-:W-:Y:S01]  /*8550*/  IMAD.IADD R82, R2, 0x1, R8 ;  /* 0x0000000102527824 */ /* 0x000fe200078e0208 */
[----:B---3--:R-:W-:Y:S01]  /*8560*/  PRMT R4, R94, 0x7632, R4 ;  /* 0x000076325e047816 */ /* 0x008fe20000000004 */
[C---:B------:R-:W-:Y:S01]  /*8570*/  IMAD.IADD R81, R2.reuse, 0x1, R7 ;  /* 0x0000000102517824 */ /* 0x040fe200078e0207 */
[----:B----4-:R-:W-:Y:S01]  /*8580*/  SHF.R.S32.HI R94, RZ, 0x1f, R92 ;  /* 0x0000001fff5e7819 */ /* 0x010fe2000001145c */
[C---:B------:R-:W-:Y:S02]  /*8590*/  IMAD.IADD R80, R2.reuse, 0x1, R6 ;  /* 0x0000000102507824 */ /* 0x040fe400078e0206 */
[----:B------:R-:W-:Y:S01]  /*85a0*/  IMAD.IADD R87, R2, 0x1, R0 ;  /* 0x0000000102577824 */ /* 0x000fe200078e0200 */
[C---:B------:R-:W-:Y:S01]  /*85b0*/  PRMT R2, R91.reuse, 0x7610, R2 ;  /* 0x000076105b027816 */ /* 0x040fe20000000002 */
[----:B------:R-:W-:Y:S01]  /*85c0*/  IMAD.SHL.U32 R22, R22, 0x2, RZ ;  /* 0x0000000216167824 */ /* 0x000fe200078e00ff */
[----:B------:R-:W-:Y:S01]  /*85d0*/  PRMT R0, R91, 0x7632, R0 ;  /* 0x000076325b007816 */ /* 0x000fe20000000000 */
[----:B------:R-:W-:Y:S01]  /*85e0*/  IMAD.SHL.U32 R21, R21, 0x2, RZ ;  /* 0x0000000215157824 */ /* 0x000fe200078e00ff */
[----:B------:R-:W-:Y:S01]  /*85f0*/  SHF.R.S32.HI R91, RZ, 0x1f, R90 ;  /* 0x0000001fff5b7819 */ /* 0x000fe2000001145a */
[----:B------:R-:W-:Y:S01]  /*8600*/  IMAD.SHL.U32 R20, R20, 0x2, RZ ;  /* 0x0000000214147824 */ /* 0x000fe200078e00ff */
[----:B------:R1:W-:Y:S01]  /*8610*/  STS.U16 [R22+0x7880], R3 ;  /* 0x0078800316007388 */ /* 0x0003e20000000400 */
[----:B------:R-:W-:-:S02]  /*8620*/  IMAD.SHL.U32 R32, R32, 0x2, RZ ;  /* 0x0000000220207824 */ /* 0x000fc400078e00ff */
[----:B------:R-:W-:Y:S01]  /*8630*/  IMAD.SHL.U32 R30, R30, 0x2, RZ ;  /* 0x000000021e1e7824 */ /* 0x000fe200078e00ff */
[----:B------:R2:W-:Y:S01]  /*8640*/  STS.U16 [R21+0x7880], R2 ;  /* 0x0078800215007388 */ /* 0x0005e20000000400 */
[----:B------:R-:W-:Y:S02]  /*8650*/  IMAD.SHL.U32 R27, R27, 0x2, RZ ;  /* 0x000000021b1b7824 */ /* 0x000fe400078e00ff */
[----:B------:R-:W-:Y:S01]  /*8660*/  IMAD.SHL.U32 R41, R41, 0x2, RZ ;  /* 0x0000000229297824 */ /* 0x000fe200078e00ff */
[----:B------:R3:W-:Y:S01]  /*8670*/  STS.U16 [R20+0x7880], R0 ;  /* 0x0078800014007388 */ /* 0x0007e20000000400 */
[----:B------:R-:W-:Y:S02]  /*8680*/  IMAD.SHL.U32 R6, R49, 0x2, RZ ;  /* 0x0000000231067824 */ /* 0x000fe400078e00ff */
[----:B------:R-:W-:Y:S01]  /*8690*/  IMAD.SHL.U32 R8, R51, 0x2, RZ ;  /* 0x0000000233087824 */ /* 0x000fe200078e00ff */
[----:B------:R4:W-:Y:S01]  /*86a0*/  STS.U16 [R32+0x7880], R5 ;  /* 0x0078800520007388 */ /* 0x0009e20000000400 */
[----:B------:R-:W-:-:S02]  /*86b0*/  IMAD.SHL.U32 R7, R53, 0x2, RZ ;  /* 0x0000000235077824 */ /* 0x000fc400078e00ff */
[----:B------:R-:W-:Y:S01]  /*86c0*/  IMAD.SHL.U32 R9, R55, 0x2, RZ ;  /* 0x0000000237097824 */ /* 0x000fe200078e00ff */
[----:B------:R5:W-:Y:S01]  /*86d0*/  STS.U16 [R31+0x7880], R4 ;  /* 0x007880041f007388 */ /* 0x000be20000000400 */
[----:B------:R-:W-:Y:S02]  /*86e0*/  IMAD.SHL.U32 R14, R57, 0x2, RZ ;  /* 0x00000002390e7824 */ /* 0x000fe400078e00ff */
[----:B------:R-:W-:Y:S02]  /*86f0*/  IMAD.SHL.U32 R11, R59, 0x2, RZ ;  /* 0x000000023b0b7824 */ /* 0x000fe400078e00ff */
[----:B------:R-:W-:Y:S02]  /*8700*/  IMAD.SHL.U32 R10, R58, 0x2, RZ ;  /* 0x000000023a0a7824 */ /* 0x000fe400078e00ff */
[----:B------:R-:W-:Y:S01]  /*8710*/  IMAD.SHL.U32 R13, R56, 0x2, RZ ;  /* 0x00000002380d7824 */ /* 0x000fe200078e00ff */
[----:B-1----:R-:W-:Y:S01]  /*8720*/  PRMT R3, R93, 0x7610, R3 ;  /* 0x000076105d037816 */ /* 0x002fe20000000003 */
[----:B------:R-:W-:-:S02]  /*8730*/  IMAD.SHL.U32 R12, R54, 0x2, RZ ;  /* 0x00000002360c7824 */ /* 0x000fc400078e00ff */
[----:B------:R-:W-:Y:S01]  /*8740*/  IMAD.SHL.U32 R26, R52, 0x2, RZ ;  /* 0x00000002341a7824 */ /* 0x000fe200078e00ff */
[----:B--2---:R-:W-:Y:S01]  /*8750*/  PRMT R2, R93, 0x7632, R2 ;  /* 0x000076325d027816 */ /* 0x004fe20000000002 */
[----:B------:R1:W-:Y:S01]  /*8760*/  STS.U16 [R30+0x7880], R3 ;  /* 0x007880031e007388 */ /* 0x0003e20000000400 */
[----:B------:R-:W-:Y:S01]  /*8770*/  IMAD.SHL.U32 R15, R50, 0x2, RZ ;  /* 0x00000002320f7824 */ /* 0x000fe200078e00ff */
[C---:B---3--:R-:W-:Y:S02]  /*8780*/  PRMT R0, R95.reuse, 0x7610, R0 ;  /* 0x000076105f007816 */ /* 0x048fe40000000000 */
[----:B------:R2:W-:Y:S01]  /*8790*/  STS.U16 [R27+0x7880], R2 ;  /* 0x007880021b007388 */ /* 0x0005e20000000400 */
[----:B------:R-:W-:Y:S01]  /*87a0*/  IMAD.SHL.U32 R17, R48, 0x2, RZ ;  /* 0x0000000230117824 */ /* 0x000fe200078e00ff */
[----:B----4-:R-:W-:Y:S02]  /*87b0*/  PRMT R5, R95, 0x7632, R5 ;  /* 0x000076325f057816 */ /* 0x010fe40000000005 */
[----:B------:R3:W-:Y:S01]  /*87c0*/  STS.U16 [R41+0x7880], R0 ;  /* 0x0078800029007388 */ /* 0x0007e20000000400 */
[----:B------:R-:W-:Y:S01]  /*87d0*/  IMAD.SHL.U32 R16, R47, 0x2, RZ ;  /* 0x000000022f107824 */ /* 0x000fe200078e00ff */
[----:B-----5:R-:W-:-:S02]  /*87e0*/  PRMT R4, R97, 0x7610, R4 ;  /* 0x0000761061047816 */ /* 0x020fc40000000004 */
[----:B------:R4:W-:Y:S01]  /*87f0*/  STS.U16 [R6+0x7880], R5 ;  /* 0x0078800506007388 */ /* 0x0009e20000000400 */
[----:B------:R-:W-:Y:S02]  /*8800*/  IMAD.SHL.U32 R18, R46, 0x2, RZ ;  /* 0x000000022e127824 */ /* 0x000fe400078e00ff */
        /* <DEDUP_REMOVED lines=9> */
[C---:B--2---:R-:W-:Y:S01]  /*88a0*/  PRMT R2, R96.reuse, 0x7610, R2 ;  /* 0x0000761060027816 */ /* 0x044fe20000000002 */
[----:B------:R1:W-:Y:S01]  /*88b0*/  STS.U16 [R7+0x7880], R3 ;  /* 0x0078800307007388 */ /* 0x0003e20000000400 */
[----:B------:R-:W-:Y:S01]  /*88c0*/  IMAD.SHL.U32 R36, R61, 0x2, RZ ;  /* 0x000000023d247824 */ /* 0x000fe200078e00ff */
[----:B---3--:R-:W-:Y:S02]  /*88d0*/  PRMT R0, R96, 0x7632, R0 ;  /* 0x0000763260007816 */ /* 0x008fe40000000000 */
        /* <DEDUP_REMOVED lines=11> */
[----:B------:R-:W-:Y:S01]  /*8990*/  IMAD.SHL.U32 R43, R65, 0x2, RZ ;  /* 0x00000002412b7824 */ /* 0x000fe200078e00ff */
[----:B------:R-:W-:Y:S01]  /*89a0*/  CS2R R66, SRZ ;  /* 0x0000000000427805 */ /* 0x000fe2000001ff00 */
        /* <DEDUP_REMOVED lines=11> */
[----:B------:R-:W-:Y:S01]  /*8a60*/  CS2R R70, SRZ ;  /* 0x0000000000467805 */ /* 0x000fe2000001ff00 */
[----:B----4-:R-:W-:Y:S01]  /*8a70*/  PRMT R5, R100, 0x7632, R5 ;  /* 0x0000763264057816 */ /* 0x010fe20000000005 */
[----:B------:R3:W-:Y:S01]  /*8a80*/  STS.U16 [R26+0x7880], R0 ;  /* 0x007880001a007388 */ /* 0x0007e20000000400 */
[----:B------:R-:W-:Y:S01]  /*8a90*/  IMAD.SHL.U32 R54, R68, 0x2, RZ ;  /* 0x0000000244367824 */ /* 0x000fe200078e00ff */
[----:B-----5:R-:W-:-:S02]  /*8aa0*/  PRMT R4, R102, 0x7610, R4 ;  /* 0x0000761066047816 */ /* 0x020fc40000000004 */
[----:B------:R4:W-:Y:S01]  /*8ab0*/  STS.U16 [R15+0x7880], R5 ;  /* 0x007880050f007388 */ /* 0x0009e20000000400 */
[----:B------:R-:W-:Y:S01]  /*8ac0*/  IMAD.SHL.U32 R50, R78, 0x2, RZ ;  /* 0x000000024e327824 */ /* 0x000fe200078e00ff */
[----:B------:R-:W-:Y:S01]  /*8ad0*/  CS2R R68, SRZ ;  /* 0x0000000000447805 */ /* 0x000fe2000001ff00 */
[----:B------:R-:W-:Y:S01]  /*8ae0*/  IMAD.SHL.U32 R49, R77, 0x2, RZ ;  /* 0x000000024d317824 */ /* 0x000fe200078e00ff */
[----:B------:R5:W-:Y:S01]  /*8af0*/  STS.U16 [R17+0x7880], R4 ;  /* 0x0078800411007388 */ /* 0x000be20000000400 */
[----:B------:R-:W-:Y:S02]  /*8b00*/  IMAD.SHL.U32 R53, R76, 0x2, RZ ;  /* 0x000000024c357824 */ /* 0x000fe400078e00ff */
[----:B------:R-:W-:Y:S01]  /*8b10*/  IMAD.SHL.U32 R52, R75, 0x2, RZ ;  /* 0x000000024b347824 */ /* 0x000fe200078e00ff */
[----:B------:R-:W-:Y:S01]  /*8b20*/  CS2R R76, SRZ ;  /* 0x00000000004c7805 */ /* 0x000fe2000001ff00 */
[----:B------:R-:W-:Y:S02]  /*8b30*/  IMAD.SHL.U32 R63, R74, 0x2, RZ ;  /* 0x000000024a3f7824 */ /* 0x000fe400078e00ff */
[----:B------:R-:W-:Y:S01]  /*8b40*/  IMAD.SHL.U32 R57, R83, 0x2, RZ ;  /* 0x0000000253397824 */ /* 0x000fe200078e00ff */
[----:B------:R-:W-:Y:S01]  /*8b50*/  CS2R R74, SRZ ;  /* 0x00000000004a7805 */ /* 0x000fe2000001ff00 */
[----:B-1----:R-:W-:Y:S01]  /*8b60*/  PRMT R3, R102, 0x7632, R3 ;  /* 0x0000763266037816 */ /* 0x002fe20000000003 */
[----:B------:R-:W-:-:S02]  /*8b70*/  IMAD.SHL.U32 R56, R82, 0x2, RZ ;  /* 0x0000000252387824 */ /* 0x000fc400078e00ff */
[----:B------:R-:W-:Y:S01]  /*8b80*/  IMAD.SHL.U32 R55, R81, 0x2, RZ ;  /* 0x0000000251377824 */ /* 0x000fe200078e00ff */
[C---:B--2---:R-:W-:Y:S01]  /*8b90*/  PRMT R2, R101.reuse, 0x7610, R2 ;  /* 0x0000761065027816 */ /* 0x044fe20000000002 */
[----:B------:R1:W-:Y:S01]  /*8ba0*/  STS.U16 [R16+0x7880], R3 ;  /* 0x0078800310007388 */ /* 0x0003e20000000400 */
[----:B------:R-:W-:Y:S01]  /*8bb0*/  IMAD.SHL.U32 R58, R80, 0x2, RZ ;  /* 0x00000002503a7824 */ /* 0x000fe200078e00ff */
[----:B------:R-:W-:Y:S01]  /*8bc0*/  CS2R R82, SRZ ;  /* 0x0000000000527805 */ /* 0x000fe2000001ff00 */
[----:B---3--:R-:W-:Y:S01]  /*8bd0*/  PRMT R0, R101, 0x7632, R0 ;  /* 0x0000763265007816 */ /* 0x008fe20000000000 */
[----:B------:R2:W-:Y:S01]  /*8be0*/  STS.U16 [R18+0x7880], R2 ;  /* 0x0078800212007388 */ /* 0x0005e20000000400 */
[----:B------:R-:W-:Y:S01]  /*8bf0*/  IMAD.SHL.U32 R64, R79, 0x2, RZ ;  /* 0x000000024f407824 */ /* 0x000fe200078e00ff */
[----:B------:R-:W-:Y:S01]  /*8c00*/  CS2R R80, SRZ ;  /* 0x0000000000507805 */ /* 0x000fe2000001ff00 */
[C---:B----4-:R-:W-:Y:S01]  /*8c10*/  PRMT R5, R104.reuse, 0x7610, R5 ;  /* 0x0000761068057816 */ /* 0x050fe20000000005 */
[----:B------:R3:W-:Y:S01]  /*8c20*/  STS.U16 [R33+0x7880], R0 ;  /* 0x0078800021007388 */ /* 0x0007e20000000400 */
[----:B------:R-:W-:Y:S01]  /*8c30*/  IMAD.SHL.U32 R62, R85, 0x2, RZ ;  /* 0x00000002553e7824 */ /* 0x000fe200078e00ff */
[----:B------:R-:W-:Y:S01]  /*8c40*/  CS2R R78, SRZ ;  /* 0x00000000004e7805 */ /* 0x000fe2000001ff00 */
[----:B-----5:R-:W-:Y:S01]  /*8c50*/  PRMT R4, R104, 0x7632, R4 ;  /* 0x0000763268047816 */ /* 0x020fe20000000004 */
[----:B------:R4:W-:Y:S01]  /*8c60*/  STS.U16 [R25+0x7880], R5 ;  /* 0x0078800519007388 */ /* 0x0009e20000000400 */
[----:B------:R-:W-:-:S02]  /*8c70*/  IMAD.SHL.U32 R61, R84, 0x2, RZ ;  /* 0x00000002543d7824 */ /* 0x000fc400078e00ff */
[----:B------:R-:W-:Y:S01]  /*8c80*/  IMAD.SHL.U32 R60, R87, 0x2, RZ ;  /* 0x00000002573c7824 */ /* 0x000fe200078e00ff */
[----:B------:R5:W-:Y:S01]  /*8c90*/  STS.U16 [R19+0x7880], R4 ;  /* 0x0078800413007388 */ /* 0x000be20000000400 */
[----:B------:R-:W-:Y:S01]  /*8ca0*/  IMAD.SHL.U32 R59, R86, 0x2, RZ ;  /* 0x00000002563b7824 */ /* 0x000fe200078e00ff */
[----:B------:R-:W-:Y:S01]  /*8cb0*/  CS2R R84, SRZ ;  /* 0x0000000000547805 */ /* 0x000fe2000001ff00 */
[----:B------:R-:W-:Y:S01]  /*8cc0*/  CS2R R86, SRZ ;  /* 0x0000000000567805 */ /* 0x000fe2000001ff00 */
[C---:B-1----:R-:W-:Y:S02]  /*8cd0*/  PRMT R3, R103.reuse, 0x7610, R3 ;  /* 0x0000761067037816 */ /* 0x042fe40000000003 */
[----:B--2---:R-:W-:-:S03]  /*8ce0*/  PRMT R2, R103, 0x7632, R2 ;  /* 0x0000763267027816 */ /* 0x004fc60000000002 */
[----:B------:R1:W-:Y:S01]  /*8cf0*/  STS.U16 [R29+0x7880], R3 ;  /* 0x007880031d007388 */ /* 0x0003e20000000400 */
[----:B---3--:R-:W-:-:S03]  /*8d00*/  PRMT R0, R105, 0x7610, R0 ;  /* 0x0000761069007816 */ /* 0x008fc60000000000 */
[----:B------:R2:W-:Y:S01]  /*8d10*/  STS.U16 [R28+0x7880], R2 ;  /* 0x007880021c007388 */ /* 0x0005e20000000400 */
[----:B----4-:R-:W-:-:S03]  /*8d20*/  PRMT R5, R105, 0x7632, R5 ;  /* 0x0000763269057816 */ /* 0x010fc60000000005 */
[----:B------:R3:W-:Y:S01]  /*8d30*/  STS.U16 [R40+0x7880], R0 ;  /* 0x0078800028007388 */ /* 0x0007e20000000400 */
[----:B-----5:R-:W-:-:S03]  /*8d40*/  PRMT R4, R107, 0x7610, R4 ;  /* 0x000076106b047816 */ /* 0x020fc60000000004 */
[----:B------:R4:W-:Y:S04]  /*8d50*/  STS.U16 [R34+0x7880], R5 ;  /* 0x0078800522007388 */ /* 0x0009e80000000400 */
[----:B------:R5:W-:Y:S01]  /*8d60*/  STS.U16 [R36+0x7880], R4 ;  /* 0x0078800424007388 */ /* 0x000be20000000400 */
[----:B-1----:R-:W-:Y:S02]  /*8d70*/  PRMT R3, R107, 0x7632, R3 ;  /* 0x000076326b037816 */ /* 0x002fe40000000003 */
        /* <DEDUP_REMOVED lines=37> */
[----:B------:R-:W-:Y:S04]  /*8fd0*/  STS.U16 [R57+0x7880], R5 ;  /* 0x0078800539007388 */ /* 0x000fe80000000400 */
[----:B------:R4:W-:Y:S01]  /*8fe0*/  STS.U16 [R56+0x7880], R4 ;  /* 0x0078800438007388 */ /* 0x0009e20000000400 */
[----:B-1----:R-:W-:Y:S02]  /*8ff0*/  PRMT R3, R177, 0x7632, R3 ;  /* 0x00007632b1037816 */ /* 0x002fe40000000003 */
[----:B--2---:R-:W-:-:S03]  /*9000*/  PRMT R2, R176, 0x7610, R2 ;  /* 0x00007610b0027816 */ /* 0x004fc60000000002 */
[----:B------:R1:W-:Y:S01]  /*9010*/  STS.U16 [R55+0x7880], R3 ;  /* 0x0078800337007388 */ /* 0x0003e20000000400 */
[----:B---3--:R-:W-:-:S03]  /*9020*/  PRMT R0, R176, 0x7632, R0 ;  /* 0x00007632b0007816 */ /* 0x008fc60000000000 */
[----:B------:R2:W-:Y:S04]  /*9030*/  STS.U16 [R58+0x7880], R2 ;  /* 0x007880023a007388 */ /* 0x0005e80000000400 */
[----:B------:R3:W-:Y:S01]  /*9040*/  STS.U16 [R64+0x7880], R0 ;  /* 0x0078800040007388 */ /* 0x0007e20000000400 */
[C---:B----4-:R-:W-:Y:S02]  /*9050*/  PRMT R4, R179.reuse, 0x7610, R4 ;  /* 0x00007610b3047816 */ /* 0x050fe40000000004 */
[----:B-1----:R-:W-:Y:S02]  /*9060*/  PRMT R3, R179, 0x7632, R3 ;  /* 0x00007632b3037816 */ /* 0x002fe40000000003 */
[C---:B--2---:R-:W-:Y:S02]  /*9070*/  PRMT R2, R178.reuse, 0x7610, R2 ;  /* 0x00007610b2027816 */ /* 0x044fe40000000002 */
[----:B---3--:R-:W-:-:S03]  /*9080*/  PRMT R0, R178, 0x7632, R0 ;  /* 0x00007632b2007816 */ /* 0x008fc60000000000 */
[----:B------:R1:W-:Y:S04]  /*9090*/  STS.U16 [R62+0x7880], R2 ;  /* 0x007880023e007388 */ /* 0x0003e80000000400 */
[----:B------:R2:W-:Y:S04]  /*90a0*/  STS.U16 [R61+0x7880], R0 ;  /* 0x007880003d007388 */ /* 0x0005e80000000400 */
[----:B------:R3:W-:Y:S04]  /*90b0*/  STS.U16 [R60+0x7880], R4 ;  /* 0x007880043c007388 */ /* 0x0007e80000000400 */
[----:B------:R4:W-:Y:S01]  /*90c0*/  STS.U16 [R59+0x7880], R3 ;  /* 0x007880033b007388 */ /* 0x0009e20000000400 */
[----:B-1----:R-:W-:-:S02]  /*90d0*/  F2FP.BF16.PACK_AB R2, R115, R114 ;  /* 0x000000727302723e */ /* 0x002fc400000010ff */
[----:B--2---:R-:W-:-:S04]  /*90e0*/  F2FP.BF16.PACK_AB R0, R113, R112 ;  /* 0x000000707100723e */ /* 0x004fc800000010ff */
[C---:B------:R-:W-:Y:S02]  /*90f0*/  PRMT R5, R0.reuse, 0x7610, R5 ;  /* 0x0000761000057816 */ /* 0x040fe40000000005 */
[----:B---3--:R-:W-:Y:S02]  /*9100*/  PRMT R4, R0, 0x7632, R4 ;  /* 0x0000763200047816 */ /* 0x008fe40000000004 */
[C---:B----4-:R-:W-:Y:S01]  /*9110*/  PRMT R3, R2.reuse, 0x7610, R3 ;  /* 0x0000761002037816 */ /* 0x050fe20000000003 */
[----:B------:R1:W-:Y:S01]  /*9120*/  STS.U16 [R73+0x80], R5 ;  /* 0x0000800549007388 */ /* 0x0003e20000000400 */
[----:B------:R-:W-:Y:S02]  /*9130*/  PRMT R2, R2, 0x7632, R2 ;  /* 0x0000763202027816 */ /* 0x000fe40000000002 */
[----:B------:R-:W-:Y:S01]  /*9140*/  F2FP.BF16.PACK_AB R0, R117, R116 ;  /* 0x000000747500723e */ /* 0x000fe200000010ff */
[----:B------:R2:W-:Y:S04]  /*9150*/  STS.U16 [R24+0x80], R4 ;  /* 0x0000800418007388 */ /* 0x0005e80000000400 */
[----:B------:R-:W-:Y:S04]  /*9160*/  STS.U16 [R23+0x80], R3 ;  /* 0x0000800317007388 */ /* 0x000fe80000000400 */
[----:B------:R3:W-:Y:S04]  /*9170*/  STS.U16 [R22+0x80], R2 ;  /* 0x0000800216007388 */ /* 0x0007e80000000400 */
[----:B------:R4:W-:Y:S01]  /*9180*/  STS.U16 [R21+0x80], R0 ;  /* 0x0000800015007388 */ /* 0x0009e20000000400 */
[----:B-1----:R-:W-:Y:S01]  /*9190*/  CS2R R72, SRZ ;  /* 0x0000000000487805 */ /* 0x002fe2000001ff00 */
[----:B--2---:R-:W-:-:S05]  /*91a0*/  PRMT R4, R0, 0x7632, R4 ;  /* 0x0000763200047816 */ /* 0x004fca0000000004 */
[----:B------:R1:W-:Y:S01]  /*91b0*/  STS.U16 [R20+0x80], R4 ;  /* 0x0000800414007388 */ /* 0x0003e20000000400 */
[----:B---3--:R-:W-:Y:S01]  /*91c0*/  F2FP.BF16.PACK_AB R2, R119, R118 ;  /* 0x000000767702723e */ /* 0x008fe200000010ff */
[----:B------:R-:W-:Y:S01]  /*91d0*/  CS2R R22, SRZ ;  /* 0x0000000000167805 */ /* 0x000fe2000001ff00 */
[----:B----4-:R-:W-:Y:S02]  /*91e0*/  F2FP.BF16.PACK_AB R0, R121, R120 ;  /* 0x000000787900723e */ /* 0x010fe400000010ff */
[C---:B------:R-:W-:Y:S02]  /*91f0*/  PRMT R5, R2.reuse, 0x7610, R5 ;  /* 0x0000761002057816 */ /* 0x040fe40000000005 */
[----:B------:R-:W-:Y:S02]  /*9200*/  PRMT R3, R2, 0x7632, R3 ;  /* 0x0000763202037816 */ /* 0x000fe40000000003 */
[C---:B------:R-:W-:Y:S01]  /*9210*/  PRMT R2, R0.reuse, 0x7632, R2 ;  /* 0x0000763200027816 */ /* 0x040fe20000000002 */
[----:B------:R2:W-:Y:S04]  /*9220*/  STS.U16 [R32+0x80], R5 ;  /* 0x0000800520007388 */ /* 0x0005e80000000400 */
[----:B------:R-:W-:Y:S01]  /*9230*/  STS.U16 [R31+0x80], R3 ;  /* 0x000080031f007388 */ /* 0x000fe20000000400 */
[----:B-1----:R-:W-:Y:S01]  /*9240*/  PRMT R4, R0, 0x7610, R4 ;  /* 0x0000761000047816 */ /* 0x002fe20000000004 */
[----:B------:R-:W-:Y:S01]  /*9250*/  CS2R R20, SRZ ;  /* 0x0000000000147805 */ /* 0x000fe2000001ff00 */
[----:B------:R-:W-:-:S03]  /*9260*/  F2FP.BF16.PACK_AB R0, R123, R122 ;  /* 0x0000007a7b00723e */ /* 0x000fc600000010ff */
[----:B------:R1:W-:Y:S04]  /*9270*/  STS.U16 [R30+0x80], R4 ;  /* 0x000080041e007388 */ /* 0x0003e80000000400 */
[----:B------:R3:W-:Y:S01]  /*9280*/  STS.U16 [R27+0x80], R2 ;  /* 0x000080021b007388 */ /* 0x0007e20000000400 */
[----:B--2---:R-:W-:-:S05]  /*9290*/  PRMT R5, R0, 0x7610, R5 ;  /* 0x0000761000057816 */ /* 0x004fca0000000005 */
[----:B------:R-:W-:Y:S01]  /*92a0*/  STS.U16 [R41+0x80], R5 ;  /* 0x0000800529007388 */ /* 0x000fe20000000400 */
[----:B-1----:R-:W-:Y:S01]  /*92b0*/  PRMT R4, R0, 0x7632, R4 ;  /* 0x0000763200047816 */ /* 0x002fe20000000004 */
[----:B------:R-:W-:Y:S01]  /*92c0*/  CS2R R30, SRZ ;  /* 0x00000000001e7805 */ /* 0x000fe2000001ff00 */
[----:B------:R-:W-:Y:S02]  /*92d0*/  F2FP.BF16.PACK_AB R0, R135, R134 ;  /* 0x000000868700723e */ /* 0x000fe400000010ff */
[----:B---3--:R-:W-:Y:S01]  /*92e0*/  F2FP.BF16.PACK_AB R2, R133, R132 ;  /* 0x000000848502723e */ /* 0x008fe200000010ff */
[----:B------:R1:W-:Y:S03]  /*92f0*/  STS.U16 [R6+0x80], R4 ;  /* 0x0000800406007388 */ /* 0x0003e60000000400 */
[C---:B------:R-:W-:Y:S02]  /*9300*/  PRMT R3, R2.reuse, 0x7610, R3 ;  /* 0x0000761002037816 */ /* 0x040fe40000000003 */
[----:B------:R-:W-:-:S03]  /*9310*/  PRMT R2, R2, 0x7632, R2 ;  /* 0x0000763202027816 */ /* 0x000fc60000000002 */
[----:B------:R-:W-:Y:S04]  /*9320*/  STS.U16 [R8+0x80], R3 ;  /* 0x0000800308007388 */ /* 0x000fe80000000400 */
[----:B------:R2:W-:Y:S04]  /*9330*/  STS.U16 [R7+0x80], R2 ;  /* 0x0000800207007388 */ /* 0x0005e80000000400 */
[----:B------:R3:W-:Y:S01]  /*9340*/  STS.U16 [R9+0x80], R0 ;  /* 0x0000800009007388 */ /* 0x0007e20000000400 */
[----:B-1----:R-:W-:Y:S01]  /*9350*/  PRMT R4, R0, 0x7632, R4 ;  /* 0x0000763200047816 */ /* 0x002fe20000000004 */
[----:B------:R-:W-:-:S04]  /*9360*/  IMAD R6, R94, c[0x0][0x340], RZ ;  /* 0x0000d0005e067a24 */ /* 0x000fc800078e02ff */
[----:B------:R1:W-:Y:S01]  /*9370*/  STS.U16 [R14+0x80], R4 ;  /* 0x000080040e007388 */ /* 0x0003e20000000400 */
[----:B------:R-:W-:Y:S01]  /*9380*/  IMAD R6, R92, c[0x0][0x344], R6 ;  /* 0x0000d1005c067a24 */ /* 0x000fe200078e0206 */
[----:B--2---:R-:W-:Y:S02]  /*9390*/  F2FP.BF16.PACK_AB R2, R129, R128 ;  /* 0x000000808102723e */ /* 0x004fe400000010ff */
[----:B---3--:R-:W-:Y:S02]  /*93a0*/  F2FP.BF16.PACK_AB R0, R131, R130 ;  /* 0x000000828300723e */ /* 0x008fe400000010ff */
[C---:B------:R-:W-:Y:S02]  /*93b0*/  PRMT R5, R2.reuse, 0x7610, R5 ;  /* 0x0000761002057816 */ /* 0x040fe40000000005 */
[----:B------:R-:W-:Y:S02]  /*93c0*/  PRMT R3, R2, 0x7632, R3 ;  /* 0x0000763202037816 */ /* 0x000fe40000000003 */
[C---:B------:R-:W-:Y:S01]  /*93d0*/  PRMT R2, R0.reuse, 0x7632, R2 ;  /* 0x0000763200027816 */ /* 0x040fe20000000002 */
[----:B------:R2:W-:Y:S04]  /*93e0*/  STS.U16 [R11+0x80], R5 ;  /* 0x000080050b007388 */ /* 0x0005e80000000400 */
[----:B------:R-:W-:Y:S01]  /*93f0*/  STS.U16 [R10+0x80], R3 ;  /* 0x000080030a007388 */ /* 0x000fe20000000400 */
[----:B-1----:R-:W-:-:S02]  /*9400*/  PRMT R4, R0, 0x7610, R4 ;  /* 0x0000761000047816 */ /* 0x002fc40000000004 */
[----:B------:R-:W-:-:S03]  /*9410*/  F2FP.BF16.PACK_AB R0, R125, R124 ;  /* 0x0000007c7d00723e */ /* 0x000fc600000010ff */
[----:B------:R1:W-:Y:S04]  /*9420*/  STS.U16 [R13+0x80], R4 ;  /* 0x000080040d007388 */ /* 0x0003e80000000400 */
[----:B------:R3:W-:Y:S01]  /*9430*/  STS.U16 [R12+0x80], R2 ;  /* 0x000080020c007388 */ /* 0x0007e20000000400 */
[----:B--2---:R-:W-:-:S05]  /*9440*/  PRMT R5, R0, 0x7610, R5 ;  /* 0x0000761000057816 */ /* 0x004fca0000000005 */
[----:B------:R2:W-:Y:S01]  /*9450*/  STS.U16 [R26+0x80], R5 ;  /* 0x000080051a007388 */ /* 0x0005e20000000400 */
[----:B-1----:R-:W-:Y:S02]  /*9460*/  PRMT R4, R0, 0x7632, R4 ;  /* 0x0000763200047816 */ /* 0x002fe40000000004 */
[----:B------:R-:W-:Y:S02]  /*9470*/  F2FP.BF16.PACK_AB R0, R137, R136 ;  /* 0x000000888900723e */ /* 0x000fe400000010ff */
[----:B---3--:R-:W-:Y:S01]  /*9480*/  F2FP.BF16.PACK_AB R2, R127, R126 ;  /* 0x0000007e7f02723e */ /* 0x008fe200000010ff */
[----:B------:R1:W-:Y:S01]  /*9490*/  STS.U16 [R15+0x80], R4 ;  /* 0x000080040f007388 */ /* 0x0003e20000000400 */
[----:B------:R-:W-:Y:S02]  /*94a0*/  CS2R R12, SRZ ;  /* 0x00000000000c7805 */ /* 0x000fe4000001ff00 */
[C---:B------:R-:W-:Y:S02]  /*94b0*/  PRMT R3, R2.reuse, 0x7610, R3 ;  /* 0x0000761002037816 */ /* 0x040fe40000000003 */
[----:B------:R-:W-:-:S03]  /*94c0*/  PRMT R2, R2, 0x7632, R2 ;  /* 0x0000763202027816 */ /* 0x000fc60000000002 */
[----:B------:R-:W-:Y:S04]  /*94d0*/  STS.U16 [R17+0x80], R3 ;  /* 0x0000800311007388 */ /* 0x000fe80000000400 */
[----:B------:R3:W-:Y:S01]  /*94e0*/  STS.U16 [R16+0x80], R2 ;  /* 0x0000800210007388 */ /* 0x0007e20000000400 */
[----:B--2---:R-:W-:-:S03]  /*94f0*/  CS2R R26, SRZ ;  /* 0x00000000001a7805 */ /* 0x004fc6000001ff00 */
[----:B------:R2:W-:Y:S01]  /*9500*/  STS.U16 [R18+0x80], R0 ;  /* 0x0000800012007388 */ /* 0x0005e20000000400 */
[----:B-1----:R-:W-:Y:S01]  /*9510*/  PRMT R4, R0, 0x7632, R4 ;  /* 0x0000763200047816 */ /* 0x002fe20000000004 */
[----:B------:R-:W-:-:S04]  /*9520*/  CS2R R14, SRZ ;  /* 0x00000000000e7805 */ /* 0x000fc8000001ff00 */
[----:B------:R1:W-:Y:S01]  /*9530*/  STS.U16 [R33+0x80], R4 ;  /* 0x0000800421007388 */ /* 0x0003e20000000400 */
[----:B---3--:R-:W-:Y:S01]  /*9540*/  F2FP.BF16.PACK_AB R2, R139, R138 ;  /* 0x0000008a8b02723e */ /* 0x008fe200000010ff */
[----:B------:R-:W-:Y:S01]  /*9550*/  CS2R R16, SRZ ;  /* 0x0000000000107805 */ /* 0x000fe2000001ff00 */
[----:B--2---:R-:W-:Y:S02]  /*9560*/  F2FP.BF16.PACK_AB R0, R141, R140 ;  /* 0x0000008c8d00723e */ /* 0x004fe400000010ff */
[C---:B------:R-:W-:Y:S02]  /*9570*/  PRMT R5, R2.reuse, 0x7610, R5 ;  /* 0x0000761002057816 */ /* 0x040fe40000000005 */
[----:B------:R-:W-:Y:S02]  /*9580*/  PRMT R3, R2, 0x7632, R3 ;  /* 0x0000763202037816 */ /* 0x000fe40000000003 */
[C---:B------:R-:W-:Y:S01]  /*9590*/  PRMT R2, R0.reuse, 0x7632, R2 ;  /* 0x0000763200027816 */ /* 0x040fe20000000002 */
[----:B------:R2:W-:Y:S04]  /*95a0*/  STS.U16 [R25+0x80], R5 ;  /* 0x0000800519007388 */ /* 0x0005e80000000400 */
[----:B------:R3:W-:Y:S01]  /*95b0*/  STS.U16 [R19+0x80], R3 ;  /* 0x0000800313007388 */ /* 0x0007e20000000400 */
[----:B-1----:R-:W-:Y:S01]  /*95c0*/  PRMT R4, R0, 0x7610, R4 ;  /* 0x0000761000047816 */ /* 0x002fe20000000004 */
[----:B------:R-:W-:Y:S01]  /*95d0*/  CS2R R32, SRZ ;  /* 0x0000000000207805 */ /* 0x000fe2000001ff00 */
[----:B------:R-:W-:-:S03]  /*95e0*/  F2FP.BF16.PACK_AB R0, R143, R142 ;  /* 0x0000008e8f00723e */ /* 0x000fc600000010ff */
[----:B------:R1:W-:Y:S04]  /*95f0*/  STS.U16 [R29+0x80], R4 ;  /* 0x000080041d007388 */ /* 0x0003e80000000400 */
[----:B------:R4:W-:Y:S01]  /*9600*/  STS.U16 [R28+0x80], R2 ;  /* 0x000080021c007388 */ /* 0x0009e20000000400 */
[----:B--2---:R-:W-:Y:S01]  /*9610*/  PRMT R5, R0, 0x7610, R5 ;  /* 0x0000761000057816 */ /* 0x004fe20000000005 */
[----:B------:R-:W-:Y:S01]  /*9620*/  CS2R R24, SRZ ;  /* 0x0000000000187805 */ /* 0x000fe2000001ff00 */
[----:B---3--:R-:W-:-:S03]  /*9630*/  CS2R R18, SRZ ;  /* 0x0000000000127805 */ /* 0x008fc6000001ff00 */
[----:B------:R2:W-:Y:S01]  /*9640*/  STS.U16 [R40+0x80], R5 ;  /* 0x0000800528007388 */ /* 0x0005e20000000400 */
[----:B-1----:R-:W-:Y:S02]  /*9650*/  PRMT R4, R0, 0x7632, R4 ;  /* 0x0000763200047816 */ /* 0x002fe40000000004 */
[----:B------:R-:W-:Y:S02]  /*9660*/  F2FP.BF16.PACK_AB R0, R147, R146 ;  /* 0x000000929300723e */ /* 0x000fe400000010ff */
[----:B----4-:R-:W-:Y:S01]  /*9670*/  F2FP.BF16.PACK_AB R2, R145, R144 ;  /* 0x000000909102723e */ /* 0x010fe200000010ff */
        /* <DEDUP_REMOVED lines=8> */
[----:B-1----:R-:W-:-:S05]  /*9700*/  PRMT R4, R0, 0x7632, R4 ;  /* 0x0000763200047816 */ /* 0x002fca0000000004 */
[----:B------:R1:W-:Y:S01]  /*9710*/  STS.U16 [R44+0x80], R4 ;  /* 0x000080042c007388 */ /* 0x0003e20000000400 */
[----:B---3--:R-:W-:Y:S01]  /*9720*/  F2FP.BF16.PACK_AB R2, R157, R156 ;  /* 0x0000009c9d02723e */ /* 0x008fe200000010ff */
[----:B------:R-:W-:Y:S01]  /*9730*/  CS2R R34, SRZ ;  /* 0x0000000000227805 */ /* 0x000fe2000001ff00 */
[----:B--2---:R-:W-:Y:S01]  /*9740*/  F2FP.BF16.PACK_AB R0, R159, R158 ;  /* 0x0000009e9f00723e */ /* 0x004fe200000010ff */
[----:B------:R-:W-:Y:S01]  /*9750*/  CS2R R36, SRZ ;  /* 0x0000000000247805 */ /* 0x000fe2000001ff00 */
[C---:B------:R-:W-:Y:S02]  /*9760*/  PRMT R5, R2.reuse, 0x7610, R5 ;  /* 0x0000761002057816 */ /* 0x040fe40000000005 */
[----:B------:R-:W-:Y:S02]  /*9770*/  PRMT R3, R2, 0x7632, R3 ;  /* 0x0000763202037816 */ /* 0x000fe40000000003 */
[C---:B------:R-:W-:Y:S01]  /*9780*/  PRMT R2, R0.reuse, 0x7632, R2 ;  /* 0x0000763200027816 */ /* 0x040fe20000000002 */
[----:B------:R2:W-:Y:S04]  /*9790*/  STS.U16 [R39+0x80], R5 ;  /* 0x0000800527007388 */ /* 0x0005e80000000400 */
[----:B------:R3:W-:Y:S01]  /*97a0*/  STS.U16 [R38+0x80], R3 ;  /* 0x0000800326007388 */ /* 0x0007e20000000400 */
[----:B-1----:R-:W-:-:S02]  /*97b0*/  PRMT R4, R0, 0x7610, R4 ;  /* 0x0000761000047816 */ /* 0x002fc40000000004 */
[----:B------:R-:W-:-:S03]  /*97c0*/  F2FP.BF16.PACK_AB R0, R153, R152 ;  /* 0x000000989900723e */ /* 0x000fc600000010ff */
[----:B------:R1:W-:Y:S04]  /*97d0*/  STS.U16 [R43+0x80], R4 ;  /* 0x000080042b007388 */ /* 0x0003e80000000400 */
[----:B------:R4:W-:Y:S01]  /*97e0*/  STS.U16 [R42+0x80], R2 ;  /* 0x000080022a007388 */ /* 0x0009e20000000400 */
[----:B--2---:R-:W-:Y:S01]  /*97f0*/  PRMT R5, R0, 0x7610, R5 ;  /* 0x0000761000057816 */ /* 0x004fe20000000005 */
[----:B---3--:R-:W-:-:S04]  /*9800*/  CS2R R38, SRZ ;  /* 0x0000000000267805 */ /* 0x008fc8000001ff00 */
        /* <DEDUP_REMOVED lines=8> */
[----:B------:R3:W-:Y:S04]  /*9890*/  STS.U16 [R47+0x80], R3 ;  /* 0x000080032f007388 */ /* 0x0007e80000000400 */
[----:B------:R4:W-:Y:S04]  /*98a0*/  STS.U16 [R46+0x80], R2 ;  /* 0x000080022e007388 */ /* 0x0009e80000000400 */
[----:B------:R5:W-:Y:S04]  /*98b0*/  STS.U16 [R48+0x80], R0 ;  /* 0x0000800030007388 */ /* 0x000be80000000400 */
[----:B--2---:R-:W2:Y:S01]  /*98c0*/  S2R R51, SR_CTAID.Y ;  /* 0x0000000000337919 */ /* 0x004ea20000002600 */
[----:B-1----:R-:W-:Y:S01]  /*98d0*/  CS2R R44, SRZ ;  /* 0x00000000002c7805 */ /* 0x002fe2000001ff00 */
[----:B---3--:R-:W-:-:S02]  /*98e0*/  PRMT R3, R0, 0x7632, R3 ;  /* 0x0000763200037816 */ /* 0x008fc40000000003 */
[----:B----4-:R-:W-:-:S03]  /*98f0*/  F2FP.BF16.PACK_AB R2, R151, R150 ;  /* 0x000000969702723e */ /* 0x010fc600000010ff */
[----:B------:R1:W-:Y:S01]  /*9900*/  STS.U16 [R54+0x80], R3 ;  /* 0x0000800336007388 */ /* 0x0003e20000000400 */
[----:B------:R-:W-:Y:S01]  /*9910*/  CS2R R46, SRZ ;  /* 0x00000000002e7805 */ /* 0x000fe2000001ff00 */
[----:B-----5:R-:W-:Y:S02]  /*9920*/  F2FP.BF16.PACK_AB R0, R161, R160 ;  /* 0x000000a0a100723e */ /* 0x020fe400000010ff */
[C---:B------:R-:W-:Y:S02]  /*9930*/  PRMT R4, R2.reuse, 0x7610, R4 ;  /* 0x0000761002047816 */ /* 0x040fe40000000004 */
[----:B------:R-:W-:Y:S02]  /*9940*/  PRMT R2, R2, 0x7632, R2 ;  /* 0x0000763202027816 */ /* 0x000fe40000000002 */
[----:B--2---:R-:W-:Y:S01]  /*9950*/  SHF.R.S32.HI R93, RZ, 0x1f, R51 ;  /* 0x0000001fff5d7819 */ /* 0x004fe20000011433 */
[----:B------:R2:W-:Y:S01]  /*9960*/  STS.U16 [R50+0x80], R4 ;  /* 0x0000800432007388 */ /* 0x0005e20000000400 */
[----:B------:R-:W-:-:S03]  /*9970*/  IADD3 R48, R88, 0x40, RZ ;  /* 0x0000004058307810 */ /* 0x000fc60007ffe0ff */
[----:B------:R3:W-:Y:S01]  /*9980*/  STS.U16 [R49+0x80], R2 ;  /* 0x0000800231007388 */ /* 0x0007e20000000400 */
[C---:B-1----:R-:W-:Y:S02]  /*9990*/  PRMT R3, R0.reuse, 0x7610, R3 ;  /* 0x0000761000037816 */ /* 0x042fe40000000003 */
[----:B------:R-:W-:-:S03]  /*99a0*/  PRMT R0, R0, 0x7632, R0 ;  /* 0x0000763200007816 */ /* 0x000fc60000000000 */
[----:B------:R1:W-:Y:S04]  /*99b0*/  STS.U16 [R53+0x80], R3 ;  /* 0x0000800335007388 */ /* 0x0003e80000000400 */
[----:B------:R4:W-:Y:S01]  /*99c0*/  STS.U16 [R52+0x80], R0 ;  /* 0x0000800034007388 */ /* 0x0009e20000000400 */
[----:B--2---:R-:W-:Y:S01]  /*99d0*/  IMAD.MOV.U32 R50, RZ, RZ, -0x50 ;  /* 0xffffffb0ff327424 */ /* 0x004fe200078e00ff */
[----:B---3--:R-:W-:Y:S02]  /*99e0*/  F2FP.BF16.PACK_AB R2, R163, R162 ;  /* 0x000000a2a302723e */ /* 0x008fe400000010ff */
[----:B------:R-:W-:Y:S02]  /*99f0*/  IADD3 R49, R88, 0x80, RZ ;  /* 0x0000008058317810 */ /* 0x000fe40007ffe0ff */
[----:B------:R-:W-:-:S02]  /*9a00*/  PRMT R5, R2, 0x7610, R5 ;  /* 0x0000761002057816 */ /* 0x000fc40000000005 */
[----:B------:R-:W-:-:S03]  /*9a10*/  PRMT R4, R2, 0x7632, R4 ;  /* 0x0000763202047816 */ /* 0x000fc60000000004 */
[----:B------:R2:W-:Y:S04]  /*9a20*/  STS.U16 [R63+0x80], R5 ;  /* 0x000080053f007388 */ /* 0x0005e80000000400 */
[----:B------:R-:W-:Y:S01]  /*9a30*/  STS.U16 [R57+0x80], R4 ;  /* 0x0000800439007388 */ /* 0x000fe20000000400 */
[----:B-1----:R-:W-:Y:S02]  /*9a40*/  F2FP.BF16.PACK_AB R3, R167, R166 ;  /* 0x000000a6a703723e */ /* 0x002fe400000010ff */
[----:B----4-:R-:W-:Y:S01]  /*9a50*/  F2FP.BF16.PACK_AB R0, R165, R164 ;  /* 0x000000a4a500723e */ /* 0x010fe200000010ff */
[----:B------:R-:W-:-:S03]  /*9a60*/  CS2R R52, SRZ ;  /* 0x0000000000347805 */ /* 0x000fc6000001ff00 */
[C---:B------:R-:W-:Y:S02]  /*9a70*/  PRMT R2, R0.reuse, 0x7610, R2 ;  /* 0x0000761000027816 */ /* 0x040fe40000000002 */
[----:B------:R-:W-:-:S03]  /*9a80*/  PRMT R0, R0, 0x7632, R0 ;  /* 0x0000763200007816 */ /* 0x000fc60000000000 */
[----:B------:R1:W-:Y:S04]  /*9a90*/  STS.U16 [R56+0x80], R2 ;  /* 0x0000800238007388 */ /* 0x0003e80000000400 */
[----:B------:R3:W-:Y:S01]  /*9aa0*/  STS.U16 [R55+0x80], R0 ;  /* 0x0000800037007388 */ /* 0x0007e20000000400 */
[----:B--2---:R-:W-:-:S03]  /*9ab0*/  PRMT R5, R3, 0x7632, R5 ;  /* 0x0000763203057816 */ /* 0x004fc60000000005 */
[----:B------:R2:W-:Y:S04]  /*9ac0*/  STS.U16 [R58+0x80], R3 ;  /* 0x000080033a007388 */ /* 0x0005e80000000400 */
[----:B------:R4:W-:Y:S01]  /*9ad0*/  STS.U16 [R64+0x80], R5 ;  /* 0x0000800540007388 */ /* 0x0009e20000000400 */
[----:B-1----:R-:W-:Y:S01]  /*9ae0*/  F2FP.BF16.PACK_AB R2, R169, R168 ;  /* 0x000000a8a902723e */ /* 0x002fe200000010ff */
[----:B------:R-:W-:-:S03]  /*9af0*/  CS2R R56, SRZ ;  /* 0x0000000000387805 */ /* 0x000fc6000001ff00 */
[C---:B------:R-:W-:Y:S01]  /*9b00*/  PRMT R4, R2.reuse, 0x7610, R4 ;  /* 0x0000761002047816 */ /* 0x040fe20000000004 */
[----:B---3--:R-:W-:Y:S01]  /*9b10*/  CS2R R54, SRZ ;  /* 0x0000000000367805 */ /* 0x008fe2000001ff00 */
[----:B------:R-:W-:Y:S02]  /*9b20*/  F2FP.BF16.PACK_AB R0, R171, R170 ;  /* 0x000000aaab00723e */ /* 0x000fe400000010ff */
[----:B--2---:R-:W-:Y:S01]  /*9b30*/  PRMT R3, R2, 0x7632, R3 ;  /* 0x0000763202037816 */ /* 0x004fe20000000003 */
[----:B------:R1:W-:Y:S01]  /*9b40*/  STS.U16 [R62+0x80], R4 ;  /* 0x000080043e007388 */ /* 0x0003e20000000400 */
[C---:B------:R-:W-:Y:S02]  /*9b50*/  PRMT R2, R0.reuse, 0x7610, R2 ;  /* 0x0000761000027816 */ /* 0x040fe40000000002 */
[----:B------:R-:W-:Y:S01]  /*9b60*/  PRMT R0, R0, 0x7632, R0 ;  /* 0x0000763200007816 */ /* 0x000fe20000000000 */
[----:B------:R-:W-:Y:S01]  /*9b70*/  STS.U16 [R61+0x80], R3 ;  /* 0x000080033d007388 */ /* 0x000fe20000000400 */
[----:B----4-:R-:W-:-:S03]  /*9b80*/  CS2R R64, SRZ ;  /* 0x0000000000407805 */ /* 0x010fc6000001ff00 */
[----:B------:R2:W-:Y:S04]  /*9b90*/  STS.U16 [R60+0x80], R2 ;  /* 0x000080023c007388 */ /* 0x0005e80000000400 */
[----:B------:R3:W-:Y:S04]  /*9ba0*/  STS.U16 [R59+0x80], R0 ;  /* 0x000080003b007388 */ /* 0x0007e80000000400 */
[----:B-1----:R-:W1:Y:S01]  /*9bb0*/  S2R R4, SR_CTAID.X ;  /* 0x0000000000047919 */ /* 0x002e620000002500 */
[----:B------:R-:W-:Y:S01]  /*9bc0*/  CS2R R62, SRZ ;  /* 0x00000000003e7805 */ /* 0x000fe2000001ff00 */
[----:B--2---:R-:W-:Y:S01]  /*9bd0*/  CS2R R60, SRZ ;  /* 0x00000000003c7805 */ /* 0x004fe2000001ff00 */
[----:B------:R-:W-:Y:S01]  /*9be0*/  IMAD.WIDE.U32 R2, R51, c[0x0][0x338], R88 ;  /* 0x0000ce0033027a25 */ /* 0x000fe200078e0058 */
[----:B---3--:R-:W-:-:S03]  /*9bf0*/  CS2R R58, SRZ ;  /* 0x00000000003a7805 */ /* 0x008fc6000001ff00 */
[----:B------:R-:W-:Y:S01]  /*9c00*/  IMAD.SHL.U32 R0, R180, 0x2, RZ ;  /* 0x00000002b4007824 */ /* 0x000fe200078e00ff */
[----:B------:R-:W-:Y:S01]  /*9c10*/  BAR.SYNC.DEFER_BLOCKING 0x1, 0x100 ;  /* 0x0044000000007b1d */ /* 0x000fe20000010000 */
[----:B-1----:R-:W-:-:S05]  /*9c20*/  IMAD R50, R4, R50, c[0x0][0x2f0] ;  /* 0x0000bc0004327624 */ /* 0x002fca00078e0232 */
[----:B------:R-:W-:-:S04]  /*9c30*/  IMNMX R50, R50, 0x50, PT ;  /* 0x0000005032327817 */ /* 0x000fc80003800200 */
[----:B------:R-:W-:Y:S01]  /*9c40*/  ISETP.GE.AND P6, PT, R90, R50, PT ;  /* 0x000000325a00720c */ /* 0x000fe20003fc6270 */
[----:B------:R-:W1:Y:S04]  /*9c50*/  @!P2 LDS.128 R12, [R0+0x7880] ;  /* 0x00788000000ca984 */ /* 0x000e680000000c00 */
[----:B------:R-:W2:Y:S04]  /*9c60*/  @!P2 LDS.128 R16, [R0+0xa080] ;  /* 0x00a080000010a984 */ /* 0x000ea80000000c00 */
[----:B------:R-:W3:Y:S04]  /*9c70*/  @!P2 LDS.128 R20, [R0+0xc880] ;  /* 0x00c880000014a984 */ /* 0x000ee80000000c00 */
[----:B------:R-:W4:Y:S04]  /*9c80*/  @!P1 LDS.128 R24, [R0+0x8880] ;  /* 0x0088800000189984 */ /* 0x000f280000000c00 */
[----:B------:R-:W5:Y:S04]  /*9c90*/  @!P1 LDS.128 R28, [R0+0xb080] ;  /* 0x00b08000001c9984 */ /* 0x000f680000000c00 */
[----:B------:R-:W1:Y:S04]  /*9ca0*/  @!P1 LDS.128 R32, [R0+0xd880] ;  /* 0x00d8800000209984 */ /* 0x000e680000000c00 */
        /* <DEDUP_REMOVED lines=11> */
[----:B------:R2:W1:Y:S02]  /*9d60*/  @!P0 LDS.128 R84, [R0+0x7080] ;  /* 0x0070800000548984 */ /* 0x0004640000000c00 */
[----:B--2---:R-:W-:-:S04]  /*9d70*/  IMAD R0, R93, c[0x0][0x338], RZ ;  /* 0x0000ce005d007a24 */ /* 0x004fc800078e02ff */
[----:B------:R-:W-:-:S04]  /*9d80*/  IMAD R0, R51, c[0x0][0x33c], R0 ;  /* 0x0000cf0033007a24 */ /* 0x000fc800078e0200 */
[----:B------:R-:W-:-:S04]  /*9d90*/  IMAD.IADD R3, R3, 0x1, R0 ;  /* 0x0000000103037824 */ /* 0x000fc800078e0200 */
[----:B------:R-:W-:-:S04]  /*9da0*/  IMAD.WIDE.U32 R10, R92, c[0x0][0x340], R2 ;  /* 0x0000d0005c0a7a25 */ /* 0x000fc800078e0002 */
[----:B------:R-:W-:-:S04]  /*9db0*/  IMAD.WIDE R2, R4, 0x50, R90 ;  /* 0x0000005004027825 */ /* 0x000fc800078e025a */
[----:B------:R-:W-:Y:S01]  /*9dc0*/  IMAD.IADD R7, R11, 0x1, R6 ;  /* 0x000000010b077824 */ /* 0x000fe200078e0206 */
[----:B------:R-:W-:Y:S05]  /*9dd0*/  @P6 BRA `(.L_x_845) ;  /* 0x000000d000006947 */ /* 0x000fea0003800000 */
[----:B-1-345:R-:W-:Y:S01]  /*9de0*/  IMAD R0, R3, c[0x0][0x330], RZ ;  /* 0x0000cc0003007a24 */ /* 0x03afe200078e02ff */
        /* <DEDUP_REMOVED lines=12> */
.L_x_845:
[----:B-1-345:R-:W-:Y:S05]  /*9eb0*/  BSYNC B0 ;  /* 0x0000000000007941 */ /* 0x03afea0003800000 */
.L_x_844:
[----:B------:R-:W-:Y:S01]  /*9ec0*/  IADD3 R0, R90, 0x20, RZ ;  /* 0x000000205a007810 */ /* 0x000fe20007ffe0ff */
[----:B------:R-:W-:Y:S03]  /*9ed0*/  BSSY B0, `(.L_x_846) ;  /* 0x0000013000007945 */ /* 0x000fe60003800000 */
[----:B------:R-:W-:-:S13]  /*9ee0*/  ISETP.GE.AND P5, PT, R0, R50, PT ;  /* 0x000000320000720c */ /* 0x000fda0003fa6270 */
[----:B------:R-:W-:Y:S05]  /*9ef0*/  @P5 BRA `(.L_x_847) ;  /* 0x0000010000005947 */ /* 0x000fea0003800000 */
[----:B------:R-:W-:Y:S02]  /*9f00*/  IADD3 R0, P0, R2, 0x20, RZ ;  /* 0x0000002002007810 */ /* 0x000fe40007f1e0ff */
[----:B------:R-:W-:Y:S02]  /*9f10*/  MOV R5, R7 ;  /* 0x0000000700057202 */ /* 0x000fe40000000f00 */
        /* <DEDUP_REMOVED lines=11> */
[----:B------:R1:W-:Y:S04]  /*9fd0*/  @!P2 STG.E.128 [R4.64], R24 ;  /* 0x000000180400a986 */ /* 0x0003e8000c101d12 */
[----:B------:R1:W-:Y:S04]  /*9fe0*/  @!P1 STG.E.128 [R4.64+0x80], R28 ;  /* 0x0000801c04009986 */ /* 0x0003e8000c101d12 */
[----:B------:R1:W-:Y:S02]  /*9ff0*/  @!P0 STG.E.128 [R4.64+0x100], R32 ;  /* 0x0001002004008986 */ /* 0x0003e4000c101d12 */
.L_x_847:
[----:B------:R-:W-:Y:S05]  /*a000*/  BSYNC B0 ;  /* 0x0000000000007941 */ /* 0x000fea0003800000 */
.L_x_846:
[----:B------:R-:W-:Y:S01]  /*a010*/  IADD3 R0, R90, 0x40, RZ ;  /* 0x000000405a007810 */ /* 0x000fe20007ffe0ff */
[----:B------:R-:W-:Y:S03]  /*a020*/  BSSY B0, `(.L_x_848) ;  /* 0x0000012000007945 */ /* 0x000fe60003800000 */
[----:B------:R-:W-:-:S13]  /*a030*/  ISETP.GE.AND P4, PT, R0, R50, PT ;  /* 0x000000320000720c */ /* 0x000fda0003f86270 */
[----:B------:R-:W-:Y:S05]  /*a040*/  @P4 BRA `(.L_x_849) ;  /* 0x000000f000004947 */ /* 0x000fea0003800000 */
[----:B------:R-:W-:Y:S01]  /*a050*/  IADD3 R0, P0, R2, 0x40, RZ ;  /* 0x0000004002007810 */ /* 0x000fe20007f1e0ff */
[----:B------:R-:W-:Y:S01]  /*a060*/  IMAD.MOV.U32 R6, RZ, RZ, R10 ;  /* 0x000000ffff067224 */ /* 0x000fe200078e000a */
[----:B------:R-:W-:Y:S02]  /*a070*/  ISETP.GE.AND P2, PT, R88, c[0x0][0x324], PT ;  /* 0x0000c90058007a0c */ /* 0x000fe40003f46270 */
[----:B------:R-:W-:Y:S01]  /*a080*/  ISETP.GE.AND P1, PT, R48, c[0x0][0x324], PT ;  /* 0x0000c90030007a0c */ /* 0x000fe20003f26270 */
[----:B-1----:R-:W-:Y:S01]  /*a090*/  IMAD.X R4, RZ, RZ, R3, P0 ;  /* 0x000000ffff047224 */ /* 0x002fe200000e0603 */
[----:B------:R-:W-:Y:S01]  /*a0a0*/  ISETP.GE.AND P0, PT, R49, c[0x0][0x324], PT ;  /* 0x0000c90031007a0c */ /* 0x000fe20003f06270 */
[----:B------:R-:W-:-:S04]  /*a0b0*/  IMAD.WIDE.U32 R6, R0, c[0x0][0x330], R6 ;  /* 0x0000cc0000067a25 */ /* 0x000fc800078e0006 */
        /* <DEDUP_REMOVED lines=8> */
.L_x_849:
[----:B------:R-:W-:Y:S05]  /*a140*/  BSYNC B0 ;  /* 0x0000000000007941 */ /* 0x000fea0003800000 */
.L_x_848:
        /* <DEDUP_REMOVED lines=23> */
.L_x_851:
[----:B------:R-:W-:Y:S05]  /*a2c0*/  BSYNC B0 ;  /* 0x0000000000007941 */ /* 0x000fea0003800000 */
.L_x_850:
        /* <DEDUP_REMOVED lines=18> */
.L_x_853:
[----:B------:R-:W-:Y:S05]  /*a3f0*/  BSYNC B0 ;  /* 0x0000000000007941 */ /* 0x000fea0003800000 */
.L_x_852:
[----:B------:R-:W-:Y:S05]  /*a400*/  @P4 EXIT ;  /* 0x000000000000494d */ /* 0x000fea0003800000 */
[----:B------:R-:W-:Y:S02]  /*a410*/  IADD3 R0, P0, R2, 0x40, RZ ;  /* 0x0000004002007810 */ /* 0x000fe40007f1e0ff */
[----:B------:R-:W-:-:S03]  /*a420*/  ISETP.GE.AND P1, PT, R88, c[0x0][0x2f4], PT ;  /* 0x0000bd0058007a0c */ /* 0x000fc60003f26270 */
[----:B------:R-:W-:Y:S01]  /*a430*/  IMAD.X R2, RZ, RZ, R3, P0 ;  /* 0x000000ffff027224 */ /* 0x000fe200000e0603 */
[----:B------:R-:W-:Y:S02]  /*a440*/  MOV R3, R7 ;  /* 0x0000000700037202 */ /* 0x000fe40000000f00 */
[----:B------:R-:W-:Y:S01]  /*a450*/  ISETP.GE.AND P0, PT, R48, c[0x0][0x2f4], PT ;  /* 0x0000bd0030007a0c */ /* 0x000fe20003f06270 */
[----:B------:R-:W-:Y:S02]  /*a460*/  IMAD R6, R2, c[0x0][0x300], RZ ;  /* 0x0000c00002067a24 */ /* 0x000fe400078e02ff */
[----:B------:R-:W-:-:S04]  /*a470*/  IMAD.MOV.U32 R2, RZ, RZ, R10 ;  /* 0x000000ffff027224 */ /* 0x000fc800078e000a */
[----:B-1----:R-:W-:-:S04]  /*a480*/  IMAD.WIDE.U32 R4, R0, c[0x0][0x300], R2 ;  /* 0x0000c00000047a25 */ /* 0x002fc800078e0002 */
[----:B------:R-:W-:Y:S01]  /*a490*/  IMAD R0, R0, c[0x0][0x304], R6 ;  /* 0x0000c10000007a24 */ /* 0x000fe200078e0206 */
[----:B------:R-:W-:-:S03]  /*a4a0*/  LEA R2, P2, R4, c[0x0][0x2e8], 0x1 ;  /* 0x0000ba0004027a11 */ /* 0x000fc600078408ff */
        /* <DEDUP_REMOVED lines=8> */
.L_x_843:
[----:B------:R-:W1:Y:S01]  /*a530*/  S2R R19, SR_CTAID.Y ;  /* 0x0000000000137919 */ /* 0x000e620000002600 */
[----:B------:R-:W-:Y:S01]  /*a540*/  SHF.R.S32.HI R0, RZ, 0x1f, R230 ;  /* 0x0000001fff007819 */ /* 0x000fe200000114e6 */
[----:B------:R-:W-:Y:S01]  /*a550*/  BSSY B0, `(.L_x_854) ;  /* 0x0000028000007945 */ /* 0x000fe20003800000 */
[----:B------:R-:W-:Y:S01]  /*a560*/  MOV R18, 0xffffffb0 ;  /* 0xffffffb000127802 */ /* 0x000fe20000000f00 */
[----:B------:R-:W2:Y:S01]  /*a570*/  S2R R4, SR_CTAID.X ;  /* 0x0000000000047919 */ /* 0x000ea20000002500 */
[----:B------:R-:W-:-:S03]  /*a580*/  LEA.HI R8, R0, R230, RZ, 0x3 ;  /* 0x000000e600087211 */ /* 0x000fc600078f18ff */
[----:B------:R-:W3:Y:S01]  /*a590*/  S2R R20, SR_CTAID.Z ;  /* 0x0000000000147919 */ /* 0x000ee20000002700 */
[----:B------:R-:W-:Y:S02]  /*a5a0*/  LOP3.LUT R0, R8, 0x1ffffff8, RZ, 0xc0, !PT ;  /* 0x1ffffff808007812 */ /* 0x000fe400078ec0ff */
[----:B------:R-:W-:-:S03]  /*a5b0*/  SHF.R.S32.HI R8, RZ, 0x3, R8 ;  /* 0x00000003ff087819 */ /* 0x000fc60000011408 */
[----:B------:R-:W-:Y:S01]  /*a5c0*/  IMAD.IADD R0, R230, 0x1, -R0 ;  /* 0x00000001e6007824 */ /* 0x000fe200078e0a00 */
[----:B------:R-:W-:-:S03]  /*a5d0*/  SHF.R.S32.HI R9, RZ, 0x1f, R8 ;  /* 0x0000001fff097819 */ /* 0x000fc60000011408 */
[----:B------:R-:W-:-:S05]  /*a5e0*/  IMAD.SHL.U32 R10, R0, 0x8, RZ ;  /* 0x00000008000a7824 */ /* 0x000fca00078e00ff */
[----:B------:R-:W-:Y:S02]  /*a5f0*/  SHF.R.S32.HI R11, RZ, 0x1f, R10 ;  /* 0x0000001fff0b7819 */ /* 0x000fe4000001140a */
[----:B-1----:R-:W-:Y:S02]  /*a600*/  SHF.R.S32.HI R21, RZ, 0x1f, R19 ;  /* 0x0000001fff157819 */ /* 0x002fe40000011413 */
[----:B------:R-:W-:Y:S01]  /*a610*/  IADD3 R16, R10, 0x40, RZ ;  /* 0x000000400a107810 */ /* 0x000fe20007ffe0ff */
[----:B--2---:R-:W-:Y:S01]  /*a620*/  IMAD R18, R4, R18, c[0x0][0x2f0] ;  /* 0x0000bc0004127624 */ /* 0x004fe200078e0212 */
[----:B------:R-:W-:Y:S01]  /*a630*/  IADD3 R17, R10, 0x80, RZ ;  /* 0x000000800a117810 */ /* 0x000fe20007ffe0ff */
[----:B------:R-:W-:Y:S01]  /*a640*/  IMAD R0, R21, c[0x0][0x308], RZ ;  /* 0x0000c20015007a24 */ /* 0x000fe200078e02ff */
[----:B---3--:R-:W-:Y:S01]  /*a650*/  SHF.R.S32.HI R22, RZ, 0x1f, R20 ;  /* 0x0000001fff167819 */ /* 0x008fe20000011414 */
[----:B------:R-:W-:Y:S01]  /*a660*/  IMAD.WIDE.U32 R2, R19, c[0x0][0x308], R10 ;  /* 0x0000c20013027a25 */ /* 0x000fe200078e000a */
[----:B------:R-:W-:-:S03]  /*a670*/  ISETP.GE.AND P6, PT, R8, R18, PT ;  /* 0x000000120800720c */ /* 0x000fc60003fc6270 */
[----:B------:R-:W-:Y:S02]  /*a680*/  IMAD R0, R19, c[0x0][0x30c], R0 ;  /* 0x0000c30013007a24 */ /* 0x000fe400078e0200 */
[----:B------:R-:W-:Y:S02]  /*a690*/  IMAD R6, R22, c[0x0][0x310], RZ ;  /* 0x0000c40016067a24 */ /* 0x000fe400078e02ff */
[----:B------:R-:W-:Y:S02]  /*a6a0*/  IMAD.IADD R3, R3, 0x1, R0 ;  /* 0x0000000103037824 */ /* 0x000fe400078e0200 */
[C---:B------:R-:W-:Y:S02]  /*a6b0*/  IMAD R6, R20.reuse, c[0x0][0x314], R6 ;  /* 0x0000c50014067a24 */ /* 0x040fe400078e0206 */
[----:B------:R-:W-:-:S04]  /*a6c0*/  IMAD.WIDE.U32 R14, R20, c[0x0][0x310], R2 ;  /* 0x0000c400140e7a25 */ /* 0x000fc800078e0002 */
[----:B------:R-:W-:Y:S01]  /*a6d0*/  IMAD.WIDE R2, R4, 0x50, R8 ;  /* 0x0000005004027825 */ /* 0x000fe200078e0208 */
        /* <DEDUP_REMOVED lines=15> */
.L_x_855:
[----:B------:R-:W-:Y:S05]  /*a7d0*/  BSYNC B0 ;  /* 0x0000000000007941 */ /* 0x000fea0003800000 */
.L_x_854:
        /* <DEDUP_REMOVED lines=8> */
[----:B-1----:R-:W-:Y:S01]  /*a860*/  IMAD.X R4, RZ, RZ, R3, P0 ;  /* 0x000000ffff047224 */ /* 0x002fe200000e0603 */
        /* <DEDUP_REMOVED lines=11> */
.L_x_857:
[----:B------:R-:W-:Y:S05]  /*a920*/  BSYNC B0 ;  /* 0x0000000000007941 */ /* 0x000fea0003800000 */
.L_x_856:
        /* <DEDUP_REMOVED lines=19> */
.L_x_859:
[----:B------:R-:W-:Y:S05]  /*aa60*/  BSYNC B0 ;  /* 0x0000000000007941 */ /* 0x000fea0003800000 */
.L_x_858:
        /* <DEDUP_REMOVED lines=23> */
.L_x_861:
[----:B------:R-:W-:Y:S05]  /*abe0*/  BSYNC B0 ;  /* 0x0000000000007941 */ /* 0x000fea0003800000 */
.L_x_860:
[----:B------:R-:W-:Y:S01]  /*abf0*/  BSSY B0, `(.L_x_862) ;  /* 0x0000012000007945 */ /* 0x000fe20003800000 */
[----:B------:R-:W-:Y:S05]  /*ac00*/  @P5 BRA `(.L_x_863) ;  /* 0x0000010000005947 */ /* 0x000fea0003800000 */
[----:B------:R-:W-:Y:S01]  /*ac10*/  IADD3 R0, P0, R2, 0x20, RZ ;  /* 0x0000002002007810 */ /* 0x000fe20007f1e0ff */
[----:B------:R-:W-:Y:S01]  /*ac20*/  IMAD.MOV.U32 R8, RZ, RZ, R12 ;  /* 0x000000ffff087224 */ /* 0x000fe200078e000c */
[----:B------:R-:W-:-:S02]  /*ac30*/  MOV R9, R7 ;  /* 0x0000000700097202 */ /* 0x000fc40000000f00 */
        /* <DEDUP_REMOVED lines=13> */
.L_x_863:
[----:B------:R-:W-:Y:S05]  /*ad10*/  BSYNC B0 ;  /* 0x0000000000007941 */ /* 0x000fea0003800000 */
.L_x_862:
        /* <DEDUP_REMOVED lines=19> */
.L_x_864:
        /* <DEDUP_REMOVED lines=11> */
.L_x_1411:


//--------------------- .text._ZN7cutlass13device_kernelIN5flash19enable_sm80_to_sm89INS1_16FlashAttnBwdSm80INS1_25CollectiveMainloopBwdSm80ILi2ELi1EN4cute5tupleIJNS5_1CILi64EEENS7_ILi80EEENS7_ILi192EEEEEENS_10bfloat16_tEfNS_4arch4Sm80ELb0ELb1ELb1ELb0ELb1ELb0ELb1ELb0ELi2ELi4ELi2ELi2ELb0EEENS1_21CollectiveEpilogueBwdISB_SC_SE_Li256ELb0ELb1ELi4EEENS1_19SingleTileSchedulerILb0ELb0ELb0ELi80EEEEEEEEEvNT_6ParamsE --------------------------
	.section	.text._ZN7cutlass13device_kernelIN5flash19enable_sm80_to_sm89INS1_16FlashAttnBwdSm80INS1_25CollectiveMainloopBwdSm80ILi2ELi1EN4cute5tupleIJNS5_1CILi64EEENS7_ILi80EEENS7_ILi192EEEEEENS_10bfloat16_tEfNS_4arch4Sm80ELb0ELb1ELb1ELb0ELb1ELb0ELb1ELb0ELi2ELi4ELi2ELi2ELb0EEENS1_21CollectiveEpilogueBwdISB_SC_SE_Li256ELb0ELb1ELi4EEENS1_19SingleTileSchedulerILb0ELb0ELb0ELi80EEEEEEEEEvNT_6ParamsE,"ax",@progbits
	.sectioninfo	@"SHI_REGISTERS=255"
	.align	128
.text._ZN7cutlass13device_kernelIN5flash19enable_sm80_to_sm89INS1_16FlashAttnBwdSm80INS1_25CollectiveMainloopBwdSm80ILi2ELi1EN4cute5tupleIJNS5_1CILi64EEENS7_ILi80EEENS7_ILi192EEEEEENS_10bfloat16_tEfNS_4arch4Sm80ELb0ELb1ELb1ELb0ELb1ELb0ELb1ELb0ELi2ELi4ELi2ELi2ELb0EEENS1_21CollectiveEpilogueBwdISB_SC_SE_Li256ELb0ELb1ELi4EEENS1_19SingleTileSchedulerILb0ELb0ELb0ELi80EEEEEEEEEvNT_6ParamsE:
        .type           _ZN7cutlass13device_kernelIN5flash19enable_sm80_to_sm89INS1_16FlashAttnBwdSm80INS1_25CollectiveMainloopBwdSm80ILi2ELi1EN4cute5tupleIJNS5_1CILi64EEENS7_ILi80EEENS7_ILi192EEEEEENS_10bfloat16_tEfNS_4arch4Sm80ELb0ELb1ELb1ELb0ELb1ELb0ELb1ELb0ELi2ELi4ELi2ELi2ELb0EEENS1_21CollectiveEpilogueBwdISB_SC_SE_Li256ELb0ELb1ELi4EEENS1_19SingleTileSchedulerILb0ELb0ELb0ELi80EEEEEEEEEvNT_6ParamsE,@function
        .size           _ZN7cutlass13device_kernelIN5flash19enable_sm80_to_sm89INS1_16FlashAttnBwdSm80INS1_25CollectiveMainloopBwdSm80ILi2ELi1EN4cute5tupleIJNS5_1CILi64EEENS7_ILi80EEENS7_ILi192EEEEEENS_10bfloat16_tEfNS_4arch4Sm80ELb0ELb1ELb1ELb0ELb1ELb0ELb1ELb0ELi2ELi4ELi2ELi2ELb0EEENS1_21CollectiveEpilogueBwdISB_SC_SE_Li256ELb0ELb1ELi4EEENS1_19SingleTileSchedulerILb0ELb0ELb0ELi80EEEEEEEEEvNT_6ParamsE,(.L_x_1412 - _ZN7cutlass13device_kernelIN5flash19enable_sm80_to_sm89INS1_16FlashAttnBwdSm80INS1_25CollectiveMainloopBwdSm80ILi2ELi1EN4cute5tupleIJNS5_1CILi64EEENS7_ILi80EEENS7_ILi192EEEEEENS_10bfloat16_tEfNS_4arch4Sm80ELb0ELb1ELb1ELb0ELb1ELb0ELb1ELb0ELi2ELi4ELi2ELi2ELb0EEENS1_21CollectiveEpilogueBwdISB_SC_SE_Li256ELb0ELb1ELi4EEENS1_19SingleTileSchedulerILb0ELb0ELb0ELi80EEEEEEEEEvNT_6ParamsE)
        .other          _ZN7cutlass13device_kernelIN5flash19enable_sm80_to_sm89INS1_16FlashAttnBwdSm80INS1_25CollectiveMainloopBwdSm80ILi2ELi1EN4cute5tupleIJNS5_1CILi64EEENS7_ILi80EEENS7_ILi192EEEEEENS_10bfloat16_tEfNS_4arch4Sm80ELb0ELb1ELb1ELb0ELb1ELb0ELb1ELb0ELi2ELi4ELi2ELi2ELb0EEENS1_21CollectiveEpilogueBwdISB_SC_SE_Li256ELb0ELb1ELi4EEENS1_19SingleTileSchedulerILb0ELb0ELb0ELi80EEEEEEEEEvNT_6ParamsE,@"STO_CUDA_ENTRY STV_DEFAULT"
_ZN7cutlass13device_kernelIN5flash19enable_sm80_to_sm89INS1_16FlashAttnBwdSm80INS1_25CollectiveMainloopBwdSm80ILi2ELi1EN4cute5tupleIJNS5_1CILi64EEENS7_ILi80EEENS7_ILi192EEEEEENS_10bfloat16_tEfNS_4arch4Sm80ELb0ELb1ELb1ELb0ELb1ELb0ELb1ELb0ELi2ELi4ELi2ELi2ELb0EEENS1_21CollectiveEpilogueBwdISB_SC_SE_Li256ELb0ELb1ELi4EEENS1_19SingleTileSchedulerILb0ELb0ELb0ELi80EEEEEEEEEvNT_6ParamsE:
        /* <DEDUP_REMOVED lines=25> */
.L_x_865:
        /* <DEDUP_REMOVED lines=564> */
.L_x_877:
        /* <DEDUP_REMOVED lines=213> */
.L_x_869:
[----:B------:R-:W-:Y:S11]  /*3220*/  ISETP.NE.AND P0, PT, R249, c[0x0][0x2a8], PT ;  /* 0x0000aa00f9007a0c */ /* 0x000ff60003f05270 */
[----:B------:R-:W-:Y:S02]  /*3230*/  @!UPT UIADD3 URZ, URZ, URZ, URZ ;  /* 0x0000003f3f3ff290 */ /* 0x000fe4000fffe03f */
[----:B------:R-:W-:Y:S05]  /*3240*/  @P0 IMAD.HI.U32 R4, R3, c[0x0][0x2ac], RZ ;  /* 0x0000ab0003040a27 */ /* 0x000fea00078e00ff */
[----:B------:R-:W-:Y:S02]  /*3250*/  @P0 SHF.R.U32.HI R3, RZ, c[0x0][0x2b0], R4 ;  /* 0x0000ac00ff030a19 */ /* 0x000fe40000011604 */
.L_x_870:
[----:B------:R-:W-:Y:S05]  /*3260*/  BSYNC B0 ;  /* 0x0000000000007941 */ /* 0x000fea0003800000 */
.L_x_868:
[C-C-:B------:R-:W-:Y:S01]  /*3270*/  IADD3 R4, R2.reuse, c[0x0][0x2a4], R228.reuse ;  /* 0x0000a90002047a10 */ /* 0x140fe20007ffe0e4 */
[----:B------:R-:W-:Y:S01]  /*3280*/  IMAD R3, R3, c[0x0][0x2a8], R235 ;  /* 0x0000aa0003037a24 */ /* 0x000fe200078e02eb */
[----:B------:R-:W-:Y:S02]  /*3290*/  IADD3 R109, R2, UR10, R228 ;  /* 0x0000000a026d7c10 */ /* 0x000fe4000fffe0e4 */
[----:B------:R-:W-:Y:S02]  /*32a0*/  IMNMX R4, R229, R4, PT ;  /* 0x00000004e5047217 */ /* 0x000fe40003800200 */
[----:B------:R-:W-:Y:S02]  /*32b0*/  IADD3 R110, R3, c[0x0][0x2a8], RZ ;  /* 0x0000aa00036e7a10 */ /* 0x000fe40007ffe0ff */
[----:B------:R-:W-:Y:S02]  /*32c0*/  IMNMX R109, R109, R3, !PT ;  /* 0x000000036d6d7217 */ /* 0x000fe40007800200 */
[----:B------:R-:W-:Y:S02]  /*32d0*/  IMNMX R110, R4, R110, PT ;  /* 0x0000006e046e7217 */ /* 0x000fe40003800200 */
.L_x_867:
        /* <DEDUP_REMOVED lines=17> */
.L_x_873:
[----:B------:R-:W-:Y:S11]  /*33f0*/  ISETP.NE.AND P0, PT, R249, c[0x0][0x2a8], PT ;  /* 0x0000aa00f9007a0c */ /* 0x000ff60003f05270 */
[----:B------:R-:W-:Y:S02]  /*3400*/  @!UPT UIADD3 URZ, URZ, URZ, URZ ;  /* 0x0000003f3f3ff290 */ /* 0x000fe4000fffe03f */
[----:B------:R-:W-:Y:S05]  /*3410*/  @P0 IMAD.HI.U32 R3, R2, c[0x0][0x2ac], RZ ;  /* 0x0000ab0002030a27 */ /* 0x000fea00078e00ff */
[----:B------:R-:W-:Y:S02]  /*3420*/  @P0 SHF.R.U32.HI R2, RZ, c[0x0][0x2b0], R3 ;  /* 0x0000ac00ff020a19 */ /* 0x000fe40000011603 */
.L_x_874:
[----:B------:R-:W-:Y:S05]  /*3430*/  BSYNC B0 ;  /* 0x0000000000007941 */ /* 0x000fea0003800000 */
.L_x_872:
[----:B------:R-:W-:Y:S05]  /*3440*/  IMAD R2, R2, c[0x0][0x2a8], R235 ;  /* 0x0000aa0002027a24 */ /* 0x000fea00078e02eb */
[----:B------:R-:W-:Y:S02]  /*3450*/  IADD3 R3, R2, c[0x0][0x2a8], RZ ;  /* 0x0000aa0002037a10 */ /* 0x000fe40007ffe0ff */
[----:B------:R-:W-:Y:S02]  /*3460*/  IMNMX R107, R107, R2, !PT ;  /* 0x000000026b6b7217 */ /* 0x000fe40007800200 */
[----:B------:R-:W-:Y:S02]  /*3470*/  IMNMX R108, R108, R3, PT ;  /* 0x000000036c6c7217 */ /* 0x000fe40003800200 */
.L_x_871:
        /* <DEDUP_REMOVED lines=79> */
.L_x_875:
        /* <DEDUP_REMOVED lines=547> */
.L_x_876:
        /* <DEDUP_REMOVED lines=296> */
.L_x_866:
        /* <DEDUP_REMOVED lines=777> */
.L_x_880:
[----:B-1-345:R-:W-:Y:S05]  /*9eb0*/  BSYNC B0 ;  /* 0x0000000000007941 */ /* 0x03afea0003800000 */
.L_x_879:
        /* <DEDUP_REMOVED lines=20> */
.L_x_882:
[----:B------:R-:W-:Y:S05]  /*a000*/  BSYNC B0 ;  /* 0x0000000000007941 */ /* 0x000fea0003800000 */
.L_x_881:
        /* <DEDUP_REMOVED lines=19> */
.L_x_884:
[----:B------:R-:W-:Y:S05]  /*a140*/  BSYNC B0 ;  /* 0x0000000000007941 */ /* 0x000fea0003800000 */
.L_x_883:
        /* <DEDUP_REMOVED lines=23> */
.L_x_886:
[----:B------:R-:W-:Y:S05]  /*a2c0*/  BSYNC B0 ;  /* 0x0000000000007941 */ /* 0x000fea0003800000 */
.L_x_885:
        /* <DEDUP_REMOVED lines=18> */
.L_x_888:
[----:B------:R-:W-:Y:S05]  /*a3f0*/  BSYNC B0 ;  /* 0x0000000000007941 */ /* 0x000fea0003800000 */
.L_x_887:
        /* <DEDUP_REMOVED lines=19> */
.L_x_878:
        /* <DEDUP_REMOVED lines=42> */
.L_x_890:
[----:B------:R-:W-:Y:S05]  /*a7d0*/  BSYNC B0 ;  /* 0x0000000000007941 */ /* 0x000fea0003800000 */
.L_x_889:
        /* <DEDUP_REMOVED lines=20> */
.L_x_892:
[----:B------:R-:W-:Y:S05]  /*a920*/  BSYNC B0 ;  /* 0x0000000000007941 */ /* 0x000fea0003800000 */
.L_x_891:
        /* <DEDUP_REMOVED lines=19> */
.L_x_894:
[----:B------:R-:W-:Y:S05]  /*aa60*/  BSYNC B0 ;  /* 0x0000000000007941 */ /* 0x000fea0003800000 */
.L_x_893:
        /* <DEDUP_REMOVED lines=23> */
.L_x_896:
[----:B------:R-:W-:Y:S05]  /*abe0*/  BSYNC B0 ;  /* 0x0000000000007941 */ /* 0x000fea0003800000 */
.L_x_895:
        /* <DEDUP_REMOVED lines=18> */
.L_x_898:
[----:B------:R-:W-:Y:S05]  /*ad10*/  BSYNC B0 ;  /* 0x0000000000007941 */ /* 0x000fea0003800000 */
.L_x_897:
        /* <DEDUP_REMOVED lines=19> */
.L_x_899:
        /* <DEDUP_REMOVED lines=11> */
.L_x_1412:


//--------------------- .text._ZN7cutlass13device_kernelIN5flash19enable_sm80_to_sm89INS1_16FlashAttnBwdSm80INS1_25CollectiveMainloopBwdSm80ILi2ELi1EN4cute5tupleIJNS5_1CILi64EEENS7_ILi80EEENS7_ILi192EEEEEENS_10bfloat16_tEfNS_4arch4Sm80ELb0ELb1ELb1ELb0ELb0ELb0ELb1ELb0ELi2ELi4ELi2ELi2ELb0EEENS1_24CollectiveEpilogueBwdGQAISB_fSE_Li256ELb0ELb0EEENS1_19SingleTileSchedulerILb0ELb0ELb0ELi80EEEEEEEEEvNT_6ParamsE --------------------------
	.section	.text._ZN7cutlass13device_kernelIN5flash19enable_sm80_to_sm89INS1_16FlashAttnBwdSm80INS1_25CollectiveMainloopBwdSm80ILi2ELi1EN4cute5tupleIJNS5_1CILi64EEENS7_ILi80EEENS7_ILi192EEEEEENS_10bfloat16_tEfNS_4arch4Sm80ELb0ELb1ELb1ELb0ELb0ELb0ELb1ELb0ELi2ELi4ELi2ELi2ELb0EEENS1_24CollectiveEpilogueBwdGQAISB_fSE_Li256ELb0ELb0EEENS1_19SingleTileSchedulerILb0ELb0ELb0ELi80EEEEEEEEEvNT_6ParamsE,"ax",@progbits
	.sectioninfo	@"SHI_REGISTERS=255"
	.align	128
.text._ZN7cutlass13device_kernelIN5flash19enable_sm80_to_sm89INS1_16FlashAttnBwdSm80INS1_25CollectiveMainloopBwdSm80ILi2ELi1EN4cute5tupleIJNS5_1CILi64EEENS7_ILi80EEENS7_ILi192EEEEEENS_10bfloat16_tEfNS_4arch4Sm80ELb0ELb1ELb1ELb0ELb0ELb0ELb1ELb0ELi2ELi4ELi2ELi2ELb0EEENS1_24CollectiveEpilogueBwdGQAISB_fSE_Li256ELb0ELb0EEENS1_19SingleTileSchedulerILb0ELb0ELb0ELi80EEEEEEEEEvNT_6ParamsE:
        .type           _ZN7cutlass13device_kernelIN5flash19enable_sm80_to_sm89INS1_16FlashAttnBwdSm80INS1_25CollectiveMainloopBwdSm80ILi2ELi1EN4cute5tupleIJNS5_1CILi64EEENS7_ILi80EEENS7_ILi192EEEEEENS_10bfloat16_tEfNS_4arch4Sm80ELb0ELb1ELb1ELb0ELb0ELb0ELb1ELb0ELi2ELi4ELi2ELi2ELb0EEENS1_24CollectiveEpilogueBwdGQAISB_fSE_Li256ELb0ELb0EEENS1_19SingleTileSchedulerILb0ELb0ELb0ELi80EEEEEEEEEvNT_6ParamsE,@function
        .size           _ZN7cutlass13device_kernelIN5flash19enable_sm80_to_sm89INS1_16FlashAttnBwdSm80INS1_25CollectiveMainloopBwdSm80ILi2ELi1EN4cute5tupleIJNS5_1CILi64EEENS7_ILi80EEENS7_ILi192EEEEEENS_10bfloat16_tEfNS_4arch4Sm80ELb0ELb1ELb1ELb0ELb0ELb0ELb1ELb0ELi2ELi4ELi2ELi2ELb0EEENS1_24CollectiveEpilogueBwdGQAISB_fSE_Li256ELb0ELb0EEENS1_19SingleTileSchedulerILb0ELb0ELb0ELi80EEEEEEEEEvNT_6ParamsE,(.L_x_1413 - _ZN7cutlass13device_kernelIN5flash19enable_sm80_to_sm89INS1_16FlashAttnBwdSm80INS1_25CollectiveMainloopBwdSm80ILi2ELi1EN4cute5tupleIJNS5_1CILi64EEENS7_ILi80EEENS7_ILi192EEEEEENS_10bfloat16_tEfNS_4arch4Sm80ELb0ELb1ELb1ELb0ELb0ELb0ELb1ELb0ELi2ELi4ELi2ELi2ELb0EEENS1_24CollectiveEpilogueBwdGQAISB_fSE_Li256ELb0ELb0EEENS1_19SingleTileSchedulerILb0ELb0ELb0ELi80EEEEEEEEEvNT_6ParamsE)
        .other          _ZN7cutlass13device_kernelIN5flash19enable_sm80_to_sm89INS1_16FlashAttnBwdSm80INS1_25CollectiveMainloopBwdSm80ILi2ELi1EN4cute5tupleIJNS5_1CILi64EEENS7_ILi80EEENS7_ILi192EEEEEENS_10bfloat16_tEfNS_4arch4Sm80ELb0ELb1ELb1ELb0ELb0ELb0ELb1ELb0ELi2ELi4ELi2ELi2ELb0EEENS1_24CollectiveEpilogueBwdGQAISB_fSE_Li256ELb0ELb0EEENS1_19SingleTileSchedulerILb0ELb0ELb0ELi80EEEEEEEEEvNT_6ParamsE,@"STO_CUDA_ENTRY STV_DEFAULT"
_ZN7cutlass13device_kernelIN5flash19enable_sm80_to_sm89INS1_16FlashAttnBwdSm80INS1_25CollectiveMainloopBwdSm80ILi2ELi1EN4cute5tupleIJNS5_1CILi64EEENS7_ILi80EEENS7_ILi192EEEEEENS_10bfloat16_tEfNS_4arch4Sm80ELb0ELb1ELb1ELb0ELb0ELb0ELb1ELb0ELi2ELi4ELi2ELi2ELb0EEENS1_24CollectiveEpilogueBwdGQAISB_fSE_Li256ELb0ELb0EEENS1_19SingleTileSchedulerILb0ELb0ELb0ELi80EEEEEEEEEvNT_6ParamsE:
        /* <DEDUP_REMOVED lines=25> */
.L_x_900:
        /* <DEDUP_REMOVED lines=77> */
[--C-:B------:R-:W-:Y:S01]  /*0660*/  IMAD.MOV.U32 R6, RZ, RZ, R84.reuse ;  /* 0x000000ffff067224 */ /* 0x100fe200078e0054 */
[----:B------:R-:W1:Y:S01]  /*0670*/  S2R R248, SR_CTAID.Z ;  /* 0x0000000000f87919 */ /* 0x000e620000002700 */
[----:B------:R-:W-:Y:S01]  /*0680*/  USHF.R.S32.HI UR18, URZ, 0x1f, UR19 ;  /* 0x0000001f3f127899 */ /* 0x000fe20008011413 */
[----:B------:R-:W-:Y:S01]  /*0690*/  ISETP.NE.AND P0, PT, R0, 0x1, PT ;  /* 0x000000010000780c */ /* 0x000fe20003f05270 */
[----:B------:R-:W-:Y:S01]  /*06a0*/  IMAD.SHL.U32 R236, R230, 0x4, RZ ;  /* 0x00000004e6ec7824 */ /* 0x000fe200078e00ff */
[-C--:B------:R-:W-:Y:S01]  /*06b0*/  LEA.HI R19, R16, R230.reuse, RZ, 0x3 ;  /* 0x000000e610137211 */ /* 0x080fe200078f18ff */
[----:B------:R-:W2:Y:S01]  /*06c0*/  S2R R20, SR_CTAID.X ;  /* 0x0000000000147919 */ /* 0x000ea20000002500 */
[----:B------:R-:W-:Y:S01]  /*06d0*/  ULDC.64 UR4, c[0x0][0x278] ;  /* 0x00009e0000047ab9 */ /* 0x000fe20000000a00 */
[----:B------:R-:W-:Y:S01]  /*06e0*/  SHF.R.S32.HI R28, RZ, 0x1f, R84 ;  /* 0x0000001fff1c7819 */ /* 0x000fe20000011454 */
[----:B------:R-:W-:Y:S01]  /*06f0*/  UIMAD UR8, UR18, UR4, URZ ;  /* 0x00000004120872a4 */ /* 0x000fe2000f8e023f */
[--C-:B------:R-:W-:Y:S01]  /*0700*/  SHF.R.S32.HI R237, RZ, 0x1f, R236.reuse ;  /* 0x0000001fffed7819 */ /* 0x100fe200000114ec */
[----:B------:R-:W-:Y:S01]  /*0710*/  USHF.L.U32 UR20, UR14, 0x6, URZ ;  /* 0x000000060e147899 */ /* 0x000fe2000800063f */
[----:B------:R-:W-:Y:S01]  /*0720*/  SHF.R.S32.HI R234, RZ, 0x3, R19 ;  /* 0x00000003ffea7819 */ /* 0x000fe20000011413 */
[----:B------:R-:W-:Y:S01]  /*0730*/  IMAD R8, R28, c[0x0][0x270], RZ ;  /* 0x00009c001c087a24 */ /* 0x000fe200078e02ff */
[----:B------:R-:W-:Y:S01]  /*0740*/  UIMAD.WIDE.U32 UR12, UR19, UR4, URZ ;  /* 0x00000004130c72a5 */ /* 0x000fe2000f8e003f */
[C---:B------:R-:W-:Y:S01]  /*0750*/  IMAD.WIDE.U32 R4, R84.reuse, c[0x0][0x270], R236 ;  /* 0x00009c0054047a25 */ /* 0x040fe200078e00ec */
[----:B------:R-:W-:Y:S01]  /*0760*/  UIMAD UR8, UR19, UR5, UR8 ;  /* 0x00000005130872a4 */ /* 0x000fe2000f8e0208 */
[----:B------:R-:W-:Y:S01]  /*0770*/  SHF.R.S32.HI R235, RZ, 0x1f, R234 ;  /* 0x0000001fffeb7819 */ /* 0x000fe200000114ea */
[----:B------:R-:W-:Y:S01]  /*0780*/  ULDC.64 UR6, c[0x0][0x290] ;  /* 0x0000a40000067ab9 */ /* 0x000fe20000000a00 */
[C---:B------:R-:W-:Y:S01]  /*0790*/  @P0 IMAD.HI.U32 R0, R84.reuse, c[0x0][0x24c], RZ ;  /* 0x0000930054000a27 */ /* 0x040fe200078e00ff */
[----:B------:R-:W-:Y:S01]  /*07a0*/  ULDC.64 UR4, c[0x0][0x1e8] ;  /* 0x00007a0000047ab9 */ /* 0x000fe20000000a00 */
[----:B------:R-:W-:Y:S01]  /*07b0*/  SHF.R.S32.HI R231, RZ, 0x1f, R230 ;  /* 0x0000001fffe77819 */ /* 0x000fe200000114e6 */
[----:B------:R-:W-:Y:S01]  /*07c0*/  UIMAD UR4, UR18, UR4, URZ ;  /* 0x00000004120472a4 */ /* 0x000fe2000f8e023f */
[----:B------:R-:W-:Y:S01]  /*07d0*/  IMAD R8, R84, c[0x0][0x274], R8 ;  /* 0x00009d0054087a24 */ /* 0x000fe200078e0208 */
[----:B------:R-:W-:Y:S01]  /*07e0*/  @P0 SHF.R.U32.HI R6, RZ, c[0x0][0x250], R0 ;  /* 0x00009400ff060a19 */ /* 0x000fe20000011600 */
[----:B------:R-:W-:Y:S01]  /*07f0*/  IMAD.U32 R13, RZ, RZ, UR20 ;  /* 0x00000014ff0d7e24 */ /* 0x000fe2000f8e00ff */
[----:B------:R-:W-:Y:S01]  /*0800*/  LOP3.LUT R0, R19, 0xfffffff8, RZ, 0xc0, !PT ;  /* 0xfffffff813007812 */ /* 0x000fe200078ec0ff */
[----:B------:R-:W-:Y:S01]  /*0810*/  IMAD R12, R28, c[0x0][0x288], RZ ;  /* 0x0000a2001c0c7a24 */ /* 0x000fe200078e02ff */
[----:B------:R-:W-:Y:S01]  /*0820*/  SHF.R.S32.HI R7, RZ, 0x1f, R6 ;  /* 0x0000001fff077819 */ /* 0x000fe20000011406 */
[----:B------:R-:W-:Y:S01]  /*0830*/  UIMAD.WIDE.U32 UR10, UR19, UR6, URZ ;  /* 0x00000006130a72a5 */ /* 0x000fe2000f8e003f */
[----:B------:R-:W-:Y:S01]  /*0840*/  IMAD.IADD R15, R5, 0x1, R8 ;  /* 0x00000001050f7824 */ /* 0x000fe200078e0208 */
[----:B------:R-:W-:Y:S01]  /*0850*/  UIMAD UR6, UR18, UR6, URZ ;  /* 0x00000006120672a4 */ /* 0x000fe2000f8e023f */
[----:B------:R-:W-:Y:S01]  /*0860*/  IMAD.IADD R17, R230, 0x1, -R0 ;  /* 0x00000001e6117824 */ /* 0x000fe200078e0a00 */
[----:B------:R-:W-:Y:S01]  /*0870*/  UIMAD UR21, UR19, UR5, UR4 ;  /* 0x00000005131572a4 */ /* 0x000fe2000f8e0204 */
[----:B------:R-:W-:Y:S01]  /*0880*/  IMAD R0, R7, c[0x0][0x1e0], RZ ;  /* 0x0000780007007a24 */ /* 0x000fe200078e02ff */
[----:B------:R-:W-:Y:S01]  /*0890*/  IADD3 R18, P3, P2, R13, UR12, R4 ;  /* 0x0000000c0d127c10 */ /* 0x000fe2000fa7e004 */
[----:B------:R-:W-:Y:S01]  /*08a0*/  IMAD.SHL.U32 R10, R17, 0x8, RZ ;  /* 0x00000008110a7824 */ /* 0x000fe200078e00ff */
[----:B------:R-:W-:Y:S01]  /*08b0*/  ULDC.64 UR4, c[0x0][0x1b8] ;  /* 0x00006e0000047ab9 */ /* 0x000fe20000000a00 */
[----:B------:R-:W-:Y:S01]  /*08c0*/  IMAD R0, R6, c[0x0][0x1e4], R0 ;  /* 0x0000790006007a24 */ /* 0x000fe200078e0200 */
[----:B------:R-:W-:Y:S01]  /*08d0*/  UIMAD UR7, UR19, UR7, UR6 ;  /* 0x00000007130772a4 */ /* 0x000fe2000f8e0206 */
[----:B------:R-:W-:Y:S01]  /*08e0*/  IMAD R7, R7, c[0x0][0x1b0], RZ ;  /* 0x00006c0007077a24 */ /* 0x000fe200078e02ff */
[----:B------:R-:W-:Y:S01]  /*08f0*/  SHF.R.S32.HI R11, RZ, 0x1f, R10 ;  /* 0x0000001fff0b7819 */ /* 0x000fe2000001140a */
[----:B------:R-:W-:Y:S01]  /*0900*/  IMAD.WIDE.U32 R8, R84, c[0x0][0x288], R236 ;  /* 0x0000a20054087a25 */ /* 0x000fe200078e00ec */
[----:B------:R-:W-:Y:S01]  /*0910*/  UIMAD UR6, UR18, UR4, URZ ;  /* 0x00000004120672a4 */ /* 0x000fe2000f8e023f */
[----:B------:R-:W-:Y:S01]  /*0920*/  ISETP.GE.AND P6, PT, R10, c[0x0][0x1cc], PT ;  /* 0x000073000a007a0c */ /* 0x000fe20003fc6270 */
[----:B------:R-:W-:Y:S01]  /*0930*/  USHF.R.S32.HI UR4, URZ, 0x1f, UR20 ;  /* 0x0000001f3f047899 */ /* 0x000fe20008011414 */
[----:B------:R-:W-:Y:S01]  /*0940*/  IMAD.WIDE.U32 R2, R6, c[0x0][0x1e0], R10 ;  /* 0x0000780006027a25 */ /* 0x000fe200078e000a */
[----:B------:R-:W-:Y:S01]  /*0950*/  IADD3 R22, P1, P0, R13, UR10, R8 ;  /* 0x0000000a0d167c10 */ /* 0x000fe2000f83e008 */
[----:B------:R-:W-:Y:S01]  /*0960*/  UIMAD UR6, UR19, UR5, UR6 ;  /* 0x00000005130672a4 */ /* 0x000fe2000f8e0206 */
[----:B------:R-:W-:Y:S01]  /*0970*/  IADD3 R23, R10, 0x80, RZ ;  /* 0x000000800a177810 */ /* 0x000fe20007ffe0ff */
[----:B------:R-:W-:Y:S01]  /*0980*/  IMAD.IADD R3, R3, 0x1, R0 ;  /* 0x0000000103037824 */ /* 0x000fe200078e0200 */
[----:B------:R-:W-:Y:S01]  /*0990*/  UIADD3 UR5, UR13, UR8, URZ ;  /* 0x000000080d057290 */ /* 0x000fe2000fffe03f */
[----:B------:R-:W-:Y:S01]  /*09a0*/  IMAD R12, R84, c[0x0][0x28c], R12 ;  /* 0x0000a300540c7a24 */ /* 0x000fe200078e020c */
[----:B------:R-:W-:Y:S01]  /*09b0*/  UIADD3 UR8, UR11, UR7, URZ ;  /* 0x000000070b087290 */ /* 0x000fe2000fffe03f */
[C---:B------:R-:W-:Y:S01]  /*09c0*/  IMAD R0, R6.reuse, c[0x0][0x1b4], R7 ;  /* 0x00006d0006007a24 */ /* 0x040fe200078e0207 */
[----:B------:R-:W-:Y:S01]  /*09d0*/  UIMAD UR15, UR15, -0x50, URZ ;  /* 0xffffffb00f0f78a4 */ /* 0x000fe2000f8e023f */
[----:B------:R-:W-:Y:S01]  /*09e0*/  IMAD.WIDE.U32 R4, R6, c[0x0][0x1b0], R10 ;  /* 0x00006c0006047a25 */ /* 0x000fe200078e000a */
[----:B------:R-:W-:Y:S01]  /*09f0*/  ULDC UR26, c[0x0][0x198] ;  /* 0x00006600001a7ab9 */ /* 0x000fe20000000800 */
[----:B------:R-:W-:Y:S01]  /*0a00*/  CS2R R170, SRZ ;  /* 0x0000000000aa7805 */ /* 0x000fe2000001ff00 */
[----:B------:R-:W-:Y:S01]  /*0a10*/  UIADD3 UR26, UR15, UR26, URZ ;  /* 0x0000001a0f1a7290 */ /* 0x000fe2000fffe03f */
[----:B-1----:R-:W-:Y:S01]  /*0a20*/  IMAD.WIDE.U32 R6, R248, c[0x0][0x1e8], R2 ;  /* 0x00007a00f8067a25 */ /* 0x002fe200078e0002 */
[----:B------:R-:W-:Y:S01]  /*0a30*/  UISETP.GE.AND UP1, UPT, UR15, 0x1, UPT ;  /* 0x000000010f00788c */ /* 0x000fe2000bf26270 */
[----:B------:R-:W-:Y:S01]  /*0a40*/  CS2R R168, SRZ ;  /* 0x0000000000a87805 */ /* 0x000fe2000001ff00 */
[----:B------:R-:W-:Y:S01]  /*0a50*/  UISETP.GE.AND UP0, UPT, UR15, 0x2, UPT ;  /* 0x000000020f00788c */ /* 0x000fe2000bf06270 */
[----:B------:R-:W-:Y:S01]  /*0a60*/  IMAD.IADD R14, R9, 0x1, R12 ;  /* 0x00000001090e7824 */ /* 0x000fe200078e020c */
[----:B------:R-:W-:Y:S01]  /*0a70*/  UP2UR UR24, UPR, URZ, 0x2 ;  /* 0x000000023f187883 */ /* 0x000fe20008000000 */
[----:B--2---:R-:W-:Y:S01]  /*0a80*/  IMAD.WIDE R12, R20, 0x50, R234 ;  /* 0x00000050140c7825 */ /* 0x004fe200078e02ea */
[----:B------:R-:W-:Y:S01]  /*0a90*/  IADD3 R20, R10, 0x40, RZ ;  /* 0x000000400a147810 */ /* 0x000fe20007ffe0ff */
[----:B------:R-:W-:Y:S01]  /*0aa0*/  UISETP.GE.AND UP1, UPT, UR15, 0x11, UPT ;  /* 0x000000110f00788c */ /* 0x000fe2000bf26270 */
[----:B------:R-:W-:Y:S01]  /*0ab0*/  CS2R R166, SRZ ;  /* 0x0000000000a67805 */ /* 0x000fe2000001ff00 */
[----:B------:R-:W-:Y:S01]  /*0ac0*/  IMAD.IADD R3, R5, 0x1, R0 ;  /* 0x0000000105037824 */ /* 0x000fe200078e0200 */
[----:B------:R-:W-:Y:S01]  /*0ad0*/  IADD3 R5, R7, UR21, RZ ;  /* 0x0000001507057c10 */ /* 0x000fe2000fffe0ff */
[----:B------:R-:W-:Y:S01]  /*0ae0*/  IMAD.SHL.U32 R0, R234, 0x40, RZ ;  /* 0x00000040ea007824 */ /* 0x000fe200078e00ff */
[----:B------:R-:W-:Y:S01]  /*0af0*/  ISETP.GE.AND P5, PT, R20, c[0x0][0x1cc], PT ;  /* 0x0000730014007a0c */ /* 0x000fe20003fa6270 */
[----:B------:R-:W-:Y:S01]  /*0b00*/  IMAD.MOV.U32 R2, RZ, RZ, R4 ;  /* 0x000000ffff027224 */ /* 0x000fe200078e0004 */
[----:B------:R-:W-:Y:S01]  /*0b10*/  UP2UR UR23, UPR, URZ, 0x1 ;  /* 0x000000013f177883 */ /* 0x000fe20008000000 */
[----:B------:R-:W-:Y:S01]  /*0b20*/  IMAD.MOV.U32 R4, RZ, RZ, R6 ;  /* 0x000000ffff047224 */ /* 0x000fe200078e0006 */
[----:B------:R-:W-:Y:S01]  /*0b30*/  LOP3.LUT R0, R0, 0x1c0, RZ, 0xc0, !PT ;  /* 0x000001c000007812 */ /* 0x000fe200078ec0ff */
[----:B------:R-:W-:Y:S01]  /*0b40*/  IMAD R7, R13, c[0x0][0x1d8], RZ ;  /* 0x000076000d077a24 */ /* 0x000fe200078e02ff */
[----:B------:R-:W-:Y:S01]  /*0b50*/  UISETP.GE.AND UP0, UPT, UR15, 0x12, UPT ;  /* 0x000000120f00788c */ /* 0x000fe2000bf06270 */
[----:B------:R-:W-:Y:S01]  /*0b60*/  IMAD.U32 R6, RZ, RZ, UR4 ;  /* 0x00000004ff067e24 */ /* 0x000fe2000f8e00ff */
[----:B------:R-:W-:Y:S01]  /*0b70*/  USHF.R.S32.HI UR4, URZ, 0x1f, UR14 ;  /* 0x0000001f3f047899 */ /* 0x000fe2000801140e */
[C---:B------:R-:W-:Y:S01]  /*0b80*/  IMAD R7, R12.reuse, c[0x0][0x1dc], R7 ;  /* 0x000077000c077a24 */ /* 0x040fe200078e0207 */
[----:B------:R-:W-:Y:S01]  /*0b90*/  CS2R R164, SRZ ;  /* 0x0000000000a47805 */ /* 0x000fe2000001ff00 */
[----:B------:R-:W-:Y:S01]  /*0ba0*/  IMAD.WIDE.U32 R4, R12, c[0x0][0x1d8], R4 ;  /* 0x000076000c047a25 */ /* 0x000fe200078e0004 */
[C---:B------:R-:W-:Y:S01]  /*0bb0*/  IADD3.X R15, R6.reuse, UR5, R15, P3, P2 ;  /* 0x00000005060f7c10 */ /* 0x040fe20009fe440f */
[----:B------:R-:W-:Y:S01]  /*0bc0*/  CS2R R162, SRZ ;  /* 0x0000000000a27805 */ /* 0x000fe2000001ff00 */
[----:B------:R-:W-:Y:S01]  /*0bd0*/  IADD3.X R24, R6, UR8, R14, P1, P0 ;  /* 0x0000000806187c10 */ /* 0x000fe20008fe040e */
[----:B------:R-:W-:Y:S01]  /*0be0*/  IMAD.WIDE.U32 R8, R248, c[0x0][0x1b8], R2 ;  /* 0x00006e00f8087a25 */ /* 0x000fe200078e0002 */
[----:B------:R-:W-:Y:S01]  /*0bf0*/  LOP3.LUT R6, R0, 0x38, R10, 0xf8, !PT ;  /* 0x0000003800067812 */ /* 0x000fe200078ef80a */
[----:B------:R-:W-:Y:S01]  /*0c00*/  CS2R R160, SRZ ;  /* 0x0000000000a07805 */ /* 0x000fe2000001ff00 */
[----:B------:R-:W-:Y:S01]  /*0c10*/  SHF.R.U32.HI R3, RZ, 0x3, R0 ;  /* 0x00000003ff037819 */ /* 0x000fe20000011600 */
[----:B------:R-:W-:Y:S01]  /*0c20*/  IMAD.IADD R0, R5, 0x1, R7 ;  /* 0x0000000105007824 */ /* 0x000fe200078e0207 */
[----:B------:R-:W-:Y:S01]  /*0c30*/  LEA R2, P0, R4, c[0x0][0x1c0], 0x1 ;  /* 0x0000700004027a11 */ /* 0x000fe200078008ff */
[----:B------:R-:W-:Y:S01]  /*0c40*/  IMAD.MOV.U32 R7, RZ, RZ, c[0x0][0x1d8] ;  /* 0x00007600ff077624 */ /* 0x000fe200078e00ff */
[----:B------:R-:W-:Y:S01]  /*0c50*/  LOP3.LUT R6, R6, R3, RZ, 0x3c, !PT ;  /* 0x0000000306067212 */ /* 0x000fe200078e3cff */
[----:B------:R-:W-:Y:S01]  /*0c60*/  IMAD.MOV.U32 R5, RZ, RZ, c[0x0][0x1dc] ;  /* 0x00007700ff057624 */ /* 0x000fe200078e00ff */
[----:B------:R-:W-:Y:S01]  /*0c70*/  LEA.HI.X R3, R4, c[0x0][0x1c4], R0, 0x1, P0 ;  /* 0x0000710004037a11 */ /* 0x000fe200000f0c00 */
[----:B------:R-:W-:Y:S01]  /*0c80*/  IMAD.U32 R0, RZ, RZ, UR15 ;  /* 0x0000000fff007e24 */ /* 0x000fe2000f8e00ff */
[----:B------:R-:W-:Y:S01]  /*0c90*/  LEA.HI R4, R16, R230, RZ, 0x6 ;  /* 0x000000e610047211 */ /* 0x000fe200078f30ff */
[----:B------:R-:W-:Y:S01]  /*0ca0*/  IMAD.MOV.U32 R26, RZ, RZ, 0x5 ;  /* 0x00000005ff1a7424 */ /* 0x000fe200078e00ff */
[----:B------:R-:W-:Y:S01]  /*0cb0*/  ISETP.GE.AND P0, PT, R23, c[0x0][0x1cc], PT ;  /* 0x0000730017007a0c */ /* 0x000fe20003f06270 */
[C---:B------:R-:W-:Y:S01]  /*0cc0*/  IMAD.SHL.U32 R14, R7.reuse, 0x20, RZ ;  /* 0x00000020070e7824 */ /* 0x040fe200078e00ff */
[----:B------:R-:W-:Y:S01]  /*0cd0*/  IADD3 R0, R0, c[0x0][0x198], -R234 ;  /* 0x0000660000007a10 */ /* 0x000fe20007ffe8ea */
[----:B------:R-:W-:Y:S01]  /*0ce0*/  IMAD.MOV.U32 R25, RZ, RZ, c[0x0][0x178] ;  /* 0x00005e00ff197624 */ /* 0x000fe200078e00ff */
[----:B------:R-:W-:Y:S01]  /*0cf0*/  SHF.R.S32.HI R21, RZ, 0x6, R4 ;  /* 0x00000006ff157819 */ /* 0x000fe20000011404 */
[----:B------:R-:W-:Y:S01]  /*0d00*/  IMAD.MOV.U32 R27, RZ, RZ, 0x6 ;  /* 0x00000006ff1b7424 */ /* 0x000fe200078e00ff */
[C---:B------:R-:W-:Y:S01]  /*0d10*/  ISETP.LT.OR P2, PT, R0.reuse, 0x1, P6 ;  /* 0x000000010000780c */ /* 0x040fe20003741670 */
[----:B------:R-:W-:Y:S01]  /*0d20*/  IMAD.MOV.U32 R222, RZ, RZ, 0x10 ;  /* 0x00000010ffde7424 */ /* 0x000fe200078e00ff */
[----:B------:R-:W-:Y:S01]  /*0d30*/  LEA R4, P4, R7, R2, 0x6 ;  /* 0x0000000207047211 */ /* 0x000fe200078830ff */
[----:B------:R-:W-:Y:S01]  /*0d40*/  IMAD R6, R21, 0x200, R6 ;  /* 0x0000020015067824 */ /* 0x000fe200078e0206 */
[----:B------:R-:W-:Y:S01]  /*0d50*/  ISETP.LT.OR P3, PT, R0, 0x1, P5 ;  /* 0x000000010000780c */ /* 0x000fe20002f61670 */
[----:B------:R-:W-:Y:S01]  /*0d60*/  IMAD.MOV.U32 R212, RZ, RZ, 0x120 ;  /* 0x00000120ffd47424 */ /* 0x000fe200078e00ff */
[----:B------:R-:W-:Y:S01]  /*0d70*/  LEA.HI.X R5, R7, R3, R5, 0x6, P4 ;  /* 0x0000000307057211 */ /* 0x000fe200020f3405 */
[----:B------:R-:W-:Y:S01]  /*0d80*/  IMAD.SHL.U32 R226, R6, 0x2, RZ ;  /* 0x0000000206e27824 */ /* 0x000fe200078e00ff */
[----:B------:R-:W-:Y:S01]  /*0d90*/  ISETP.LT.OR P4, PT, R0, 0x1, P0 ;  /* 0x000000010000780c */ /* 0x000fe20000781670 */
[----:B------:R-:W-:Y:S01]  /*0da0*/  IMAD R6, R13, c[0x0][0x1a8], RZ ;  /* 0x00006a000d067a24 */ /* 0x000fe200078e02ff */
[----:B------:R-:W-:Y:S01]  /*0db0*/  ISETP.GT.AND P1, PT, R230, 0x7f, PT ;  /* 0x0000007fe600780c */ /* 0x000fe20003f24270 */
[----:B------:R-:W-:Y:S01]  /*0dc0*/  IMAD.MOV.U32 R251, RZ, RZ, 0x1 ;  /* 0x00000001fffb7424 */ /* 0x000fe200078e00ff */
[C---:B------:R-:W-:Y:S01]  /*0dd0*/  ISETP.LT.OR P6, PT, R0.reuse, 0x21, P6 ;  /* 0x000000210000780c */ /* 0x040fe200037c1670 */
[----:B------:R-:W-:Y:S01]  /*0de0*/  @!PT LDS RZ, [RZ] ;  /* 0x00000000fffff984 */ /* 0x000fe20000000800 */
[----:B------:R-:W-:Y:S01]  /*0df0*/  @!PT LDS RZ, [RZ] ;  /* 0x00000000fffff984 */ /* 0x000fe20000000800 */
[----:B------:R-:W-:Y:S01]  /*0e00*/  @!PT LDS RZ, [RZ] ;  /* 0x00000000fffff984 */ /* 0x000fe20000000800 */
[----:B------:R1:W-:Y:S01]  /*0e10*/  LDGSTS.E.BYPASS.LTC128B.128 [R226+0x7880], [R2.64], !P2 ;  /* 0x0788000002e27fae */ /* 0x0003e2000d101d50 */
[----:B------:R-:W-:Y:S01]  /*0e20*/  ISETP.LT.OR P2, PT, R0, 0x21, P5 ;  /* 0x000000210000780c */ /* 0x000fe20002f41670 */
[----:B------:R-:W-:Y:S01]  /*0e30*/  IMAD R13, R12, c[0x0][0x1ac], R6 ;  /* 0x00006b000c0d7a24 */ /* 0x000fe200078e0206 */
[C---:B------:R-:W-:Y:S01]  /*0e40*/  ISETP.LT.OR P0, PT, R0.reuse, 0x21, P0 ;  /* 0x000000210000780c */ /* 0x040fe20000701670 */
[----:B------:R1:W-:Y:S01]  /*0e50*/  LDGSTS.E.BYPASS.LTC128B.128 [R226+0xa080], [R2.64+0x80], !P3 ;  /* 0x0a08008002e27fae */ /* 0x0003e2000d901d50 */
[----:B------:R-:W-:Y:S01]  /*0e60*/  IADD3 R9, R9, UR6, RZ ;  /* 0x0000000609097c10 */ /* 0x000fe2000fffe0ff */
[----:B------:R-:W-:Y:S01]  /*0e70*/  ULDC.64 UR6, c[0x0][0x188] ;  /* 0x0000620000067ab9 */ /* 0x000fe20000000a00 */
[----:B------:R-:W-:Y:S01]  /*0e80*/  SHF.L.U64.HI R7, R7, R26, c[0x0][0x1dc] ;  /* 0x0000770007077619 */ /* 0x000fe2000001021a */
[----:B------:R1:W-:Y:S01]  /*0e90*/  LDGSTS.E.BYPASS.LTC128B.128 [R226+0xc880], [R2.64+0x100], !P4 ;  /* 0x0c88010002e27fae */ /* 0x0003e2000e101d50 */
[----:B------:R-:W-:Y:S01]  /*0ea0*/  UIMAD UR6, UR18, UR6, URZ ;  /* 0x00000006120672a4 */ /* 0x000fe2000f8e023f */
[----:B------:R-:W-:Y:S01]  /*0eb0*/  @!P1 ISETP.GE.AND P4, PT, R0, 0x41, PT ;  /* 0x000000410000980c */ /* 0x000fe20003f86270 */
[----:B------:R-:W-:Y:S01]  /*0ec0*/  IMAD.WIDE.U32 R8, R12, c[0x0][0x1a8], R8 ;  /* 0x00006a000c087a25 */ /* 0x000fe200078e0008 */
[----:B------:R2:W-:Y:S01]  /*0ed0*/  LDGSTS.E.BYPASS.LTC128B.128 [R226+0x8880], [R4.64], !P6 ;  /* 0x0888000004e27fae */ /* 0x0005e2000f101d50 */
[----:B------:R-:W-:Y:S01]  /*0ee0*/  @!P1 ISETP.LT.OR P5, PT, R0, 0x41, P5 ;  /* 0x000000410000980c */ /* 0x000fe20002fa1670 */
[----:B------:R-:W-:Y:S01]  /*0ef0*/  UIMAD UR7, UR19, UR7, UR6 ;  /* 0x00000007130772a4 */ /* 0x000fe2000f8e0206 */
[C---:B------:R-:W-:Y:S01]  /*0f00*/  @!P1 ISETP.GE.OR P6, PT, R10.reuse, c[0x0][0x1cc], !P4 ;  /* 0x000073000a009a0c */ /* 0x040fe200067c6670 */
[----:B------:R2:W-:Y:S01]  /*0f10*/  LDGSTS.E.BYPASS.LTC128B.128 [R226+0xb080], [R4.64+0x80], !P2 ;  /* 0x0b08008004e27fae */ /* 0x0005e2000d101d50 */
[----:B------:R-:W-:Y:S01]  /*0f20*/  ISETP.GE.AND P2, PT, R10, c[0x0][0x19c], PT ;  /* 0x000067000a007a0c */ /* 0x000fe20003f46270 */
[----:B------:R-:W-:Y:S01]  /*0f30*/  CS2R R158, SRZ ;  /* 0x00000000009e7805 */ /* 0x000fe2000001ff00 */
[----:B------:R-:W-:Y:S01]  /*0f40*/  @!P1 LEA R6, P3, R14, R4, 0x1 ;  /* 0x000000040e069211 */ /* 0x000fe200078608ff */
[----:B------:R2:W-:Y:S01]  /*0f50*/  LDGSTS.E.BYPASS.LTC128B.128 [R226+0xd880], [R4.64+0x100], !P0 ;  /* 0x0d88010004e27fae */ /* 0x0005e2000c101d50 */
[----:B------:R-:W-:Y:S01]  /*0f60*/  @!P1 ISETP.GE.OR P4, PT, R23, c[0x0][0x1cc], !P4 ;  /* 0x0000730017009a0c */ /* 0x000fe20006786670 */
[----:B------:R-:W-:Y:S01]  /*0f70*/  CS2R R156, SRZ ;  /* 0x00000000009c7805 */ /* 0x000fe2000001ff00 */
[----:B------:R-:W-:Y:S01]  /*0f80*/  ISETP.LT.OR P0, PT, R0, 0x1, P2 ;  /* 0x000000010000780c */ /* 0x000fe20001701670 */
[----:B------:R-:W-:Y:S01]  /*0f90*/  CS2R R154, SRZ ;  /* 0x00000000009a7805 */ /* 0x000fe2000001ff00 */
[----:B------:R-:W-:Y:S01]  /*0fa0*/  @!P1 LEA.HI.X R7, R14, R5, R7, 0x1, P3 ;  /* 0x000000050e079211 */ /* 0x000fe200018f0c07 */
[----:B------:R-:W-:Y:S01]  /*0fb0*/  CS2R R152, SRZ ;  /* 0x0000000000987805 */ /* 0x000fe2000001ff00 */
[----:B------:R-:W-:Y:S01]  /*0fc0*/  SHF.L.U64.HI R29, R25, R26, c[0x0][0x17c] ;  /* 0x00005f00191d7619 */ /* 0x000fe2000001021a */
[----:B------:R-:W-:Y:S01]  /*0fd0*/  CS2R R150, SRZ ;  /* 0x0000000000967805 */ /* 0x000fe2000001ff00 */
[----:B------:R-:W-:Y:S01]  /*0fe0*/  CS2R R148, SRZ ;  /* 0x0000000000947805 */ /* 0x000fe2000001ff00 */
[----:B------:R3:W-:Y:S01]  /*0ff0*/  @!P1 LDGSTS.E.BYPASS.LTC128B.128 [R226+0x9880], [R6.64], !P6 ;  /* 0x0988000006e29fae */ /* 0x0007e2000f101d50 */
[----:B------:R-:W-:Y:S01]  /*1000*/  ISETP.GE.AND P6, PT, R20, c[0x0][0x19c], PT ;  /* 0x0000670014007a0c */ /* 0x000fe20003fc6270 */
[----:B------:R-:W-:Y:S01]  /*1010*/  CS2R R146, SRZ ;  /* 0x0000000000927805 */ /* 0x000fe2000001ff00 */
[----:B------:R-:W-:Y:S01]  /*1020*/  CS2R R144, SRZ ;  /* 0x0000000000907805 */ /* 0x000fe2000001ff00 */
[----:B------:R3:W-:Y:S01]  /*1030*/  @!P1 LDGSTS.E.BYPASS.LTC128B.128 [R226+0xc080], [R6.64+0x80], !P5 ;  /* 0x0c08008006e29fae */ /* 0x0007e2000e901d50 */
[----:B-1----:R-:W-:Y:S01]  /*1040*/  IMAD.IADD R3, R9, 0x1, R13 ;  /* 0x0000000109037824 */ /* 0x002fe200078e020d */
[----:B------:R-:W-:Y:S01]  /*1050*/  LEA R2, P3, R8, c[0x0][0x190], 0x1 ;  /* 0x0000640008027a11 */ /* 0x000fe200078608ff */
[----:B------:R-:W-:Y:S01]  /*1060*/  IMAD R9, R28, c[0x0][0x180], RZ ;  /* 0x000060001c097a24 */ /* 0x000fe200078e02ff */
[----:B------:R-:W-:Y:S01]  /*1070*/  ISETP.GE.AND P5, PT, R23, c[0x0][0x19c], PT ;  /* 0x0000670017007a0c */ /* 0x000fe20003fa6270 */
[----:B------:R3:W-:Y:S01]  /*1080*/  @!P1 LDGSTS.E.BYPASS.LTC128B.128 [R226+0xe880], [R6.64+0x100], !P4 ;  /* 0x0e88010006e29fae */ /* 0x0007e2000e101d50 */
[----:B------:R-:W-:Y:S01]  /*1090*/  LEA.HI.X R3, R8, c[0x0][0x194], R3, 0x1, P3 ;  /* 0x0000650008037a11 */ /* 0x000fe200018f0c03 */
[----:B------:R-:W-:Y:S01]  /*10a0*/  CS2R R142, SRZ ;  /* 0x00000000008e7805 */ /* 0x000fe2000001ff00 */
[C---:B------:R-:W-:Y:S01]  /*10b0*/  ISETP.LT.OR P4, PT, R0.reuse, 0x1, P6 ;  /* 0x000000010000780c */ /* 0x040fe20003781670 */
[----:B------:R-:W-:Y:S01]  /*10c0*/  CS2R R140, SRZ ;  /* 0x00000000008c7805 */ /* 0x000fe2000001ff00 */
[----:B------:R-:W-:Y:S01]  /*10d0*/  ISETP.LT.OR P3, PT, R0, 0x1, P5 ;  /* 0x000000010000780c */ /* 0x000fe20002f61670 */
[----:B------:R1:W-:Y:S01]  /*10e0*/  LDGSTS.E.BYPASS.LTC128B.128 [R226+0x80], [R2.64], !P0 ;  /* 0x0008000002e27fae */ /* 0x0003e2000c101d50 */
[----:B------:R-:W-:Y:S01]  /*10f0*/  CS2R R138, SRZ ;  /* 0x00000000008a7805 */ /* 0x000fe2000001ff00 */
[----:B--2---:R-:W-:Y:S01]  /*1100*/  IMAD.MOV.U32 R4, RZ, RZ, c[0x0][0x1a8] ;  /* 0x00006a00ff047624 */ /* 0x004fe200078e00ff */
[----:B------:R-:W-:Y:S01]  /*1110*/  CS2R R136, SRZ ;  /* 0x0000000000887805 */ /* 0x000fe2000001ff00 */
[----:B------:R-:W-:Y:S01]  /*1120*/  CS2R R134, SRZ ;  /* 0x0000000000867805 */ /* 0x000fe2000001ff00 */
[----:B------:R-:W-:Y:S01]  /*1130*/  CS2R R132, SRZ ;  /* 0x0000000000847805 */ /* 0x000fe2000001ff00 */
[----:B------:R-:W-:Y:S01]  /*1140*/  IMAD.SHL.U32 R5, R4, 0x20, RZ ;  /* 0x0000002004057824 */ /* 0x000fe200078e00ff */
[----:B------:R-:W-:Y:S01]  /*1150*/  CS2R R130, SRZ ;  /* 0x0000000000827805 */ /* 0x000fe2000001ff00 */
[----:B------:R-:W-:Y:S01]  /*1160*/  CS2R R128, SRZ ;  /* 0x0000000000807805 */ /* 0x000fe2000001ff00 */
[----:B------:R-:W-:Y:S01]  /*1170*/  CS2R R126, SRZ ;  /* 0x00000000007e7805 */ /* 0x000fe2000001ff00 */
[----:B------:R1:W-:Y:S01]  /*1180*/  LDGSTS.E.BYPASS.LTC128B.128 [R226+0x2880], [R2.64+0x80], !P4 ;  /* 0x0288008002e27fae */ /* 0x0003e2000e101d50 */
[C---:B------:R-:W-:Y:S01]  /*1190*/  ISETP.LT.OR P4, PT, R0.reuse, 0x21, P2 ;  /* 0x000000210000780c */ /* 0x040fe20001781670 */
[----:B------:R-:W-:Y:S01]  /*11a0*/  CS2R R124, SRZ ;  /* 0x00000000007c7805 */ /* 0x000fe2000001ff00 */
[----:B------:R-:W-:Y:S01]  /*11b0*/  @!P1 ISETP.LT.OR P2, PT, R0, 0x41, P2 ;  /* 0x000000410000980c */ /* 0x000fe20001741670 */
[----:B------:R1:W-:Y:S01]  /*11c0*/  LDGSTS.E.BYPASS.LTC128B.128 [R226+0x5080], [R2.64+0x100], !P3 ;  /* 0x0508010002e27fae */ /* 0x0003e2000d901d50 */
[----:B------:R-:W-:Y:S01]  /*11d0*/  ISETP.GE.AND P3, PT, R20, c[0x0][0x16c], PT ;  /* 0x00005b0014007a0c */ /* 0x000fe20003f66270 */
[----:B------:R-:W-:Y:S01]  /*11e0*/  CS2R R122, SRZ ;  /* 0x00000000007a7805 */ /* 0x000fe2000001ff00 */
[----:B------:R-:W-:Y:S01]  /*11f0*/  CS2R R120, SRZ ;  /* 0x0000000000787805 */ /* 0x000fe2000001ff00 */
[----:B------:R-:W-:Y:S01]  /*1200*/  CS2R R118, SRZ ;  /* 0x0000000000767805 */ /* 0x000fe2000001ff00 */
[----:B------:R-:W-:Y:S01]  /*1210*/  SEL R8, RZ, 0xffffffff, P3 ;  /* 0xffffffffff087807 */ /* 0x000fe20001800000 */
[----:B------:R-:W-:Y:S01]  /*1220*/  CS2R R116, SRZ ;  /* 0x0000000000747805 */ /* 0x000fe2000001ff00 */
[----:B---3--:R-:W-:Y:S01]  /*1230*/  IMAD.MOV.U32 R7, RZ, RZ, c[0x0][0x1ac] ;  /* 0x00006b00ff077624 */ /* 0x008fe200078e00ff */
[----:B------:R-:W-:Y:S01]  /*1240*/  LEA R6, P0, R4, R2, 0x6 ;  /* 0x0000000204067211 */ /* 0x000fe200078030ff */
[----:B------:R-:W-:Y:S01]  /*1250*/  CS2R R114, SRZ ;  /* 0x0000000000727805 */ /* 0x000fe2000001ff00 */
[----:B------:R-:W-:Y:S01]  /*1260*/  ISETP.LT.OR P3, PT, R0, 0x21, P6 ;  /* 0x000000210000780c */ /* 0x000fe20003761670 */
[----:B------:R-:W-:Y:S01]  /*1270*/  IMAD.SHL.U32 R8, R8, 0x2, RZ ;  /* 0x0000000208087824 */ /* 0x000fe200078e00ff */
[C---:B------:R-:W-:Y:S01]  /*1280*/  LEA.HI.X R7, R4.reuse, R3, R7, 0x6, P0 ;  /* 0x0000000304077211 */ /* 0x040fe200000f3407 */
[----:B------:R-:W-:Y:S01]  /*1290*/  CS2R R112, SRZ ;  /* 0x0000000000707805 */ /* 0x000fe2000001ff00 */
[----:B------:R-:W-:Y:S01]  /*12a0*/  SHF.L.U64.HI R4, R4, R26, c[0x0][0x1ac] ;  /* 0x00006b0004047619 */ /* 0x000fe2000001021a */
[----:B------:R-:W-:Y:S01]  /*12b0*/  CS2R R82, SRZ ;  /* 0x0000000000527805 */ /* 0x000fe2000001ff00 */
[C---:B------:R-:W-:Y:S01]  /*12c0*/  @!P1 LEA R12, P0, R5.reuse, R6, 0x1 ;  /* 0x00000006050c9211 */ /* 0x040fe200078008ff */
[----:B------:R2:W-:Y:S01]  /*12d0*/  LDGSTS.E.BYPASS.LTC128B.128 [R226+0x1080], [R6.64], !P4 ;  /* 0x0108000006e27fae */ /* 0x0005e2000e101d50 */
[----:B------:R-:W-:Y:S01]  /*12e0*/  @!P1 ISETP.LT.OR P6, PT, R0, 0x41, P6 ;  /* 0x000000410000980c */ /* 0x000fe200037c1670 */
[----:B------:R-:W-:Y:S01]  /*12f0*/  CS2R R80, SRZ ;  /* 0x0000000000507805 */ /* 0x000fe2000001ff00 */
[----:B------:R-:W-:Y:S01]  /*1300*/  @!P1 LEA.HI.X R13, R5, R7, R4, 0x1, P0 ;  /* 0x00000007050d9211 */ /* 0x000fe200000f0c04 */
[----:B------:R-:W-:Y:S01]  /*1310*/  IMAD R4, R235, c[0x0][0x178], RZ ;  /* 0x00005e00eb047a24 */ /* 0x000fe200078e02ff */
[----:B------:R-:W-:Y:S01]  /*1320*/  ISETP.GE.AND P0, PT, R10, c[0x0][0x16c], PT ;  /* 0x00005b000a007a0c */ /* 0x000fe20003f06270 */
[----:B------:R2:W-:Y:S01]  /*1330*/  LDGSTS.E.BYPASS.LTC128B.128 [R226+0x3880], [R6.64+0x80], !P3 ;  /* 0x0388008006e27fae */ /* 0x0005e2000d901d50 */
[----:B------:R-:W-:Y:S01]  /*1340*/  CS2R R78, SRZ ;  /* 0x00000000004e7805 */ /* 0x000fe2000001ff00 */
[C---:B------:R-:W-:Y:S01]  /*1350*/  IMAD R4, R234.reuse, c[0x0][0x17c], R4 ;  /* 0x00005f00ea047a24 */ /* 0x040fe200078e0204 */
[----:B------:R-:W-:Y:S01]  /*1360*/  SEL R5, RZ, 0x1, P0 ;  /* 0x00000001ff057807 */ /* 0x000fe20000000000 */
[----:B-1----:R-:W-:Y:S01]  /*1370*/  IMAD.WIDE.U32 R2, R234, c[0x0][0x178], R10 ;  /* 0x00005e00ea027a25 */ /* 0x002fe200078e000a */
[----:B------:R-:W-:Y:S01]  /*1380*/  ISETP.GE.AND P0, PT, R23, c[0x0][0x16c], PT ;  /* 0x00005b0017007a0c */ /* 0x000fe20003f06270 */
[----:B------:R-:W-:Y:S01]  /*1390*/  CS2R R76, SRZ ;  /* 0x00000000004c7805 */ /* 0x000fe2000001ff00 */
[----:B------:R-:W-:Y:S01]  /*13a0*/  LOP3.LUT R8, R8, 0x2, R5, 0xe2, !PT ;  /* 0x0000000208087812 */ /* 0x000fe200078ee205 */
[----:B------:R-:W-:Y:S01]  /*13b0*/  IMAD.IADD R3, R3, 0x1, R4 ;  /* 0x0000000103037824 */ /* 0x000fe200078e0204 */
[----:B------:R-:W-:Y:S01]  /*13c0*/  SEL R14, RZ, 0x4, P0 ;  /* 0x00000004ff0e7807 */ /* 0x000fe20000000000 */
[----:B------:R-:W-:Y:S01]  /*13d0*/  IMAD R4, R84, c[0x0][0x184], R9 ;  /* 0x0000610054047a24 */ /* 0x000fe200078e0209 */
[----:B------:R-:W-:Y:S01]  /*13e0*/  ISETP.LT.OR P0, PT, R0, 0x21, P5 ;  /* 0x000000210000780c */ /* 0x000fe20002f01670 */
[----:B------:R-:W-:Y:S01]  /*13f0*/  IMAD.WIDE.U32 R2, R84, c[0x0][0x180], R2 ;  /* 0x0000600054027a25 */ /* 0x000fe200078e0002 */
[----:B------:R-:W-:Y:S01]  /*1400*/  @!P1 ISETP.LT.OR P5, PT, R0, 0x41, P5 ;  /* 0x000000410000980c */ /* 0x000fe20002fa1670 */
[----:B------:R-:W-:Y:S01]  /*1410*/  CS2R R74, SRZ ;  /* 0x00000000004a7805 */ /* 0x000fe2000001ff00 */
[-C--:B------:R-:W-:Y:S01]  /*1420*/  SHF.L.U64.HI R9, R25, R27.reuse, c[0x0][0x17c] ;  /* 0x00005f0019097619 */ /* 0x080fe2000001021b */
        /* <DEDUP_REMOVED lines=11> */
[----:B------:R2:W-:Y:S01]  /*14e0*/  LDGSTS.E.BYPASS.LTC128B.128 [R226+0x6080], [R6.64+0x100], !P0 ;  /* 0x0608010006e27fae */ /* 0x0005e2000c101d50 */
[----:B------:R-:W-:Y:S01]  /*14f0*/  ULDC.64 UR6, c[0x0][0x218] ;  /* 0x0000860000067ab9 */ /* 0x000fe20000000a00 */
[----:B------:R-:W-:Y:S01]  /*1500*/  CS2R R62, SRZ ;  /* 0x00000000003e7805 */ /* 0x000fe2000001ff00 */
[----:B------:R-:W-:Y:S01]  /*1510*/  IMAD.IADD R3, R5, 0x1, R0 ;  /* 0x0000000105037824 */ /* 0x000fe200078e0200 */
[----:B------:R-:W-:Y:S01]  /*1520*/  LOP3.LUT R0, R8, R14, RZ, 0xfc, !PT ;  /* 0x0000000e08007212 */ /* 0x000fe200078efcff */
[----:B------:R-:W-:Y:S01]  /*1530*/  IMAD.SHL.U32 R11, R25, 0x40, RZ ;  /* 0x00000040190b7824 */ /* 0x000fe200078e00ff */
[----:B------:R1:W-:Y:S01]  /*1540*/  @!P1 LDGSTS.E.BYPASS.LTC128B.128 [R226+0x2080], [R12.64], !P2 ;  /* 0x020800000ce29fae */ /* 0x0003e2000d101d50 */
[----:B------:R-:W-:Y:S01]  /*1550*/  IMAD R5, R9, UR14, RZ ;  /* 0x0000000e09057c24 */ /* 0x000fe2000f8e02ff */
[C---:B------:R-:W-:Y:S01]  /*1560*/  LOP3.LUT P4, RZ, R0.reuse, 0x1, RZ, 0xc0, !PT ;  /* 0x0000000100ff7812 */ /* 0x040fe2000788c0ff */
[----:B------:R-:W-:Y:S01]  /*1570*/  IMAD.MOV.U32 R2, RZ, RZ, R4 ;  /* 0x000000ffff027224 */ /* 0x000fe200078e0004 */
[C---:B------:R-:W-:Y:S01]  /*1580*/  LOP3.LUT P3, RZ, R0.reuse, 0x2, RZ, 0xc0, !PT ;  /* 0x0000000200ff7812 */ /* 0x040fe2000786c0ff */
[----:B------:R-:W-:Y:S01]  /*1590*/  IMAD.MOV.U32 R240, RZ, RZ, R244 ;  /* 0x000000fffff07224 */ /* 0x000fe200078e00f4 */
[----:B------:R-:W-:Y:S01]  /*15a0*/  LOP3.LUT P2, RZ, R0, 0x4, RZ, 0xc0, !PT ;  /* 0x0000000400ff7812 */ /* 0x000fe2000784c0ff */
[----:B------:R-:W-:Y:S01]  /*15b0*/  IMAD R4, R28, c[0x0][0x210], RZ ;  /* 0x000084001c047a24 */ /* 0x000fe200078e02ff */
[----:B------:R1:W-:Y:S01]  /*15c0*/  @!P1 LDGSTS.E.BYPASS.LTC128B.128 [R226+0x4880], [R12.64+0x80], !P6 ;  /* 0x048800800ce29fae */ /* 0x0003e2000f101d50 */
[C---:B------:R-:W-:Y:S01]  /*15d0*/  IMAD R14, R11.reuse, UR4, R5 ;  /* 0x000000040b0e7c24 */ /* 0x040fe2000f8e0205 */
[----:B------:R-:W-:Y:S01]  /*15e0*/  UIMAD UR6, UR18, UR6, URZ ;  /* 0x00000006120672a4 */ /* 0x000fe2000f8e023f */
[----:B------:R-:W-:Y:S01]  /*15f0*/  IMAD.WIDE.U32 R8, R11, UR14, R240 ;  /* 0x0000000e0b087c25 */ /* 0x000fe2000f8e00f0 */
[----:B------:R1:W-:Y:S01]  /*1600*/  @!P1 LDGSTS.E.BYPASS.LTC128B.128 [R226+0x7080], [R12.64+0x100], !P5 ;  /* 0x070801000ce29fae */ /* 0x0003e2000e901d50 */
[----:B------:R-:W-:Y:S01]  /*1610*/  CS2R R60, SRZ ;  /* 0x00000000003c7805 */ /* 0x000fe2000001ff00 */
[----:B------:R-:W-:Y:S01]  /*1620*/  UIMAD UR6, UR19, UR7, UR6 ;  /* 0x00000007130672a4 */ /* 0x000fe2000f8e0206 */
[C---:B------:R-:W-:Y:S01]  /*1630*/  IMAD R11, R84.reuse, c[0x0][0x214], R4 ;  /* 0x00008500540b7a24 */ /* 0x040fe200078e0204 */
[----:B------:R-:W0:Y:S01]  /*1640*/  LDGDEPBAR ;  /* 0x00000000000079af */ /* 0x000e220000000000 */
[----:B------:R-:W-:Y:S01]  /*1650*/  IMAD.WIDE.U32 R4, R84, c[0x0][0x210], R2 ;  /* 0x0000840054047a25 */ /* 0x000fe200078e0002 */
[----:B------:R-:W-:Y:S01]  /*1660*/  LEA R2, P0, R8, c[0x0][0x160], 0x1 ;  /* 0x0000580008027a11 */ /* 0x000fe200078008ff */
        /* <DEDUP_REMOVED lines=8> */
[----:B------:R-:W-:Y:S01]  /*16f0*/  IMAD.MOV.U32 R14, RZ, RZ, c[0x0][0x208] ;  /* 0x00008200ff0e7624 */ /* 0x000fe200078e00ff */
[----:B------:R-:W-:Y:S01]  /*1700*/  IADD3 R0, -R234, c[0x0][0x168], -R11 ;  /* 0x00005a00ea007a10 */ /* 0x000fe20007ffe90b */
[----:B------:R-:W-:Y:S01]  /*1710*/  IMAD.WIDE.U32 R242, R248, c[0x0][0x218], R4 ;  /* 0x00008600f8f27a25 */ /* 0x000fe200078e0004 */
[----:B------:R-:W-:Y:S01]  /*1720*/  LEA.HI.X R3, R8, c[0x0][0x164], R3, 0x1, P0 ;  /* 0x0000590008037a11 */ /* 0x000fe200000f0c03 */
[----:B------:R-:W-:Y:S01]  /*1730*/  CS2R R48, SRZ ;  /* 0x0000000000307805 */ /* 0x000fe2000001ff00 */
[C---:B------:R-:W-:Y:S01]  /*1740*/  ISETP.LT.OR P6, PT, R0.reuse, 0x1, !P4 ;  /* 0x000000010000780c */ /* 0x040fe200067c1670 */
[----:B------:R-:W-:Y:S01]  /*1750*/  IMAD.SHL.U32 R8, R25, 0x20, RZ ;  /* 0x0000002019087824 */ /* 0x000fe200078e00ff */
[----:B------:R-:W-:Y:S01]  /*1760*/  ISETP.LT.OR P1, PT, R0, 0x1, !P3 ;  /* 0x000000010000780c */ /* 0x000fe20005f21670 */
[----:B--2---:R-:W-:Y:S01]  /*1770*/  IMAD.SHL.U32 R7, R14, 0x40, RZ ;  /* 0x000000400e077824 */ /* 0x004fe200078e00ff */
[C---:B------:R-:W-:Y:S01]  /*1780*/  ISETP.LT.OR P5, PT, R0.reuse, 0x1, !P2 ;  /* 0x000000010000780c */ /* 0x040fe200057a1670 */
[----:B------:R-:W-:Y:S01]  /*1790*/  IMAD.MOV.U32 R238, RZ, RZ, R242 ;  /* 0x000000ffffee7224 */ /* 0x000fe200078e00f2 */
[----:B------:R-:W-:Y:S01]  /*17a0*/  ISETP.LT.OR P0, PT, R0, 0x21, !P4 ;  /* 0x000000210000780c */ /* 0x000fe20006701670 */
[C---:B-1----:R-:W-:Y:S01]  /*17b0*/  IMAD.SHL.U32 R13, R14.reuse, 0x20, RZ ;  /* 0x000000200e0d7824 */ /* 0x042fe200078e00ff */
[----:B------:R-:W-:Y:S01]  /*17c0*/  SHF.L.U64.HI R6, R14, R27, c[0x0][0x20c] ;  /* 0x000083000e067619 */ /* 0x000fe2000001021b */
[----:B------:R-:W-:Y:S01]  /*17d0*/  CS2R R46, SRZ ;  /* 0x00000000002e7805 */ /* 0x000fe2000001ff00 */
[----:B------:R-:W-:Y:S01]  /*17e0*/  IADD3 R239, R243, UR6, RZ ;  /* 0x00000006f3ef7c10 */ /* 0x000fe2000fffe0ff */
[----:B------:R-:W-:Y:S01]  /*17f0*/  ULDC.64 UR6, c[0x0][0x240] ;  /* 0x0000900000067ab9 */ /* 0x000fe20000000a00 */
[----:B------:R-:W-:Y:S01]  /*1800*/  P2R R12, PR, RZ, 0x10 ;  /* 0x00000010ff0c7803 */ /* 0x000fe20000000000 */
[----:B------:R1:W-:Y:S01]  /*1810*/  LDGSTS.E.BYPASS.LTC128B.128 [R226+0xf080], [R2.64], !P6 ;  /* 0x0f08000002e27fae */ /* 0x0003e2000f101d50 */
[----:B------:R-:W-:Y:S01]  /*1820*/  ISETP.LT.OR P6, PT, R0, 0x21, !P3 ;  /* 0x000000210000780c */ /* 0x000fe20005fc1670 */
[----:B------:R-:W-:Y:S01]  /*1830*/  IMAD R6, R6, UR14, RZ ;  /* 0x0000000e06067c24 */ /* 0x000fe2000f8e02ff */
[----:B------:R-:W-:Y:S01]  /*1840*/  IADD3 R11, -R11, c[0x0][0x168], -R234 ;  /* 0x00005a000b0b7a10 */ /* 0x000fe20007ffe9ea */
[----:B------:R1:W-:Y:S01]  /*1850*/  LDGSTS.E.BYPASS.LTC128B.128 [R226+0x11080], [R2.64+0x80], !P1 ;  /* 0x1108008002e27fae */ /* 0x0003e2000c901d50 */
[----:B------:R-:W-:Y:S01]  /*1860*/  LEA R4, P1, R8, R2, 0x1 ;  /* 0x0000000208047211 */ /* 0x000fe200078208ff */
[----:B------:R-:W-:Y:S01]  /*1870*/  UIMAD UR6, UR18, UR6, URZ ;  /* 0x00000006120672a4 */ /* 0x000fe2000f8e023f */
[----:B------:R-:W-:Y:S01]  /*1880*/  ISETP.GE.AND P4, PT, R10, c[0x0][0x1fc], PT ;  /* 0x00007f000a007a0c */ /* 0x000fe20003f86270 */
[----:B------:R1:W-:Y:S01]  /*1890*/  LDGSTS.E.BYPASS.LTC128B.128 [R226+0x13080], [R2.64+0x100], !P5 ;  /* 0x1308010002e27fae */ /* 0x0003e2000e901d50 */
[----:B------:R-:W-:Y:S01]  /*18a0*/  LEA.HI.X R5, R8, R3, R29, 0x1, P1 ;  /* 0x0000000308057211 */ /* 0x000fe200008f0c1d */
[----:B------:R-:W-:Y:S01]  /*18b0*/  UIMAD UR25, UR19, UR7, UR6 ;  /* 0x00000007131972a4 */ /* 0x000fe2000f8e0206 */
[----:B------:R-:W-:Y:S01]  /*18c0*/  ISETP.LT.OR P5, PT, R0, 0x21, !P2 ;  /* 0x000000210000780c */ /* 0x000fe200057a1670 */
[C---:B------:R-:W-:Y:S01]  /*18d0*/  IMAD R0, R7.reuse, UR4, R6 ;  /* 0x0000000407007c24 */ /* 0x040fe2000f8e0206 */
[----:B------:R-:W-:Y:S01]  /*18e0*/  ISETP.GT.AND P1, PT, R230, 0xf, PT ;  /* 0x0000000fe600780c */ /* 0x000fe20003f24270 */
[----:B------:R2:W-:Y:S01]  /*18f0*/  LDGSTS.E.BYPASS.LTC128B.128 [R226+0x10080], [R4.64], !P0 ;  /* 0x1008000004e27fae */ /* 0x0005e2000c101d50 */
[----:B------:R-:W-:Y:S01]  /*1900*/  LEA R8, P0, R18, c[0x0][0x258], 0x2 ;  /* 0x0000960012087a11 */ /* 0x000fe200078010ff */
[----:B------:R-:W-:Y:S01]  /*1910*/  IMAD.WIDE.U32 R6, R7, UR14, R238 ;  /* 0x0000000e07067c25 */ /* 0x000fe2000f8e00ee */
[----:B------:R-:W-:Y:S01]  /*1920*/  SHF.L.U64.HI R252, R14, R26, c[0x0][0x20c] ;  /* 0x000083000efc7619 */ /* 0x000fe2000001021a */
[----:B------:R2:W-:Y:S01]  /*1930*/  LDGSTS.E.BYPASS.LTC128B.128 [R226+0x12080], [R4.64+0x80], !P6 ;  /* 0x1208008004e27fae */ /* 0x0005e2000f101d50 */
[----:B------:R-:W-:Y:S01]  /*1940*/  LEA.HI.X R9, R18, c[0x0][0x25c], R15, 0x2, P0 ;  /* 0x0000970012097a11 */ /* 0x000fe200000f140f */
[----:B------:R-:W-:Y:S01]  /*1950*/  IMAD.IADD R0, R7, 0x1, R0 ;  /* 0x0000000107007824 */ /* 0x000fe200078e0200 */
[----:B------:R-:W-:Y:S01]  /*1960*/  ISETP.LT.OR P0, PT, R11, 0x1, P4 ;  /* 0x000000010b00780c */ /* 0x000fe20002701670 */
[----:B------:R-:W-:Y:S01]  /*1970*/  UMOV UR7, 0x1 ;  /* 0x0000000100077882 */ /* 0x000fe20000000000 */
[----:B------:R-:W-:Y:S01]  /*1980*/  ISETP.GE.AND P6, PT, R20, c[0x0][0x1fc], PT ;  /* 0x00007f0014007a0c */ /* 0x000fe20003fc6270 */
[----:B------:R2:W-:Y:S01]  /*1990*/  LDGSTS.E.BYPASS.LTC128B.128 [R226+0x14080], [R4.64+0x100], !P5 ;  /* 0x1408010004e27fae */ /* 0x0005e2000e901d50 */
[----:B------:R-:W-:Y:S01]  /*19a0*/  ULDC UR6, c[0x0][0x168] ;  /* 0x00005a0000067ab9 */ /* 0x000fe20000000800 */
[----:B------:R-:W-:Y:S01]  /*19b0*/  CS2R R44, SRZ ;  /* 0x00000000002c7805 */ /* 0x000fe2000001ff00 */
[----:B------:R-:W-:Y:S01]  /*19c0*/  UIADD3 UR6, UR26, -UR6, UR7 ;  /* 0x800000061a067290 */ /* 0x000fe2000fffe007 */
[----:B------:R-:W-:Y:S01]  /*19d0*/  CS2R R42, SRZ ;  /* 0x00000000002a7805 */ /* 0x000fe2000001ff00 */
[----:B------:R-:W-:Y:S01]  /*19e0*/  CS2R R40, SRZ ;  /* 0x0000000000287805 */ /* 0x000fe2000001ff00 */
[----:B------:R-:W-:Y:S01]  /*19f0*/  CS2R R38, SRZ ;  /* 0x0000000000267805 */ /* 0x000fe2000001ff00 */
[----:B------:R-:W-:Y:S01]  /*1a00*/  CS2R R36, SRZ ;  /* 0x0000000000247805 */ /* 0x000fe2000001ff00 */
[----:B------:R-:W-:Y:S01]  /*1a10*/  CS2R R34, SRZ ;  /* 0x0000000000227805 */ /* 0x000fe2000001ff00 */
[----:B------:R-:W-:Y:S01]  /*1a20*/  CS2R R32, SRZ ;  /* 0x0000000000207805 */ /* 0x000fe2000001ff00 */
[----:B------:R-:W-:Y:S01]  /*1a30*/  CS2R R30, SRZ ;  /* 0x00000000001e7805 */ /* 0x000fe2000001ff00 */
[----:B-1----:R-:W-:Y:S01]  /*1a40*/  LEA R2, P5, R6, c[0x0][0x1f0], 0x1 ;  /* 0x00007c0006027a11 */ /* 0x002fe200078a08ff */
[----:B------:R-:W-:Y:S01]  /*1a50*/  CS2R R26, SRZ ;  /* 0x00000000001a7805 */ /* 0x000fe2000001ff00 */
[----:B------:R-:W-:Y:S01]  /*1a60*/  IADD3 R247, R226, 0xf080, RZ ;  /* 0x0000f080e2f77810 */ /* 0x000fe20007ffe0ff */
[----:B------:R-:W-:Y:S01]  /*1a70*/  ULDC UR19, c[0x0][0x2a0] ;  /* 0x0000a80000137ab9 */ /* 0x000fe20000000800 */
[----:B------:R-:W-:Y:S01]  /*1a80*/  LEA.HI.X R3, R6, c[0x0][0x1f4], R0, 0x1, P5 ;  /* 0x00007d0006037a11 */ /* 0x000fe200028f0c00 */
[----:B------:R-:W-:Y:S01]  /*1a90*/  IMAD R0, R28, c[0x0][0x238], RZ ;  /* 0x00008e001c007a24 */ /* 0x000fe200078e02ff */
[----:B------:R-:W-:Y:S01]  /*1aa0*/  ISETP.GE.AND P5, PT, R23, c[0x0][0x1fc], PT ;  /* 0x00007f0017007a0c */ /* 0x000fe20003fa6270 */
[----:B------:R-:W-:Y:S01]  /*1ab0*/  CS2R R28, SRZ ;  /* 0x00000000001c7805 */ /* 0x000fe2000001ff00 */
[----:B------:R-:W-:Y:S01]  /*1ac0*/  UP2UR UR22, UPR, URZ, 0x2 ;  /* 0x000000023f167883 */ /* 0x000fe20008000000 */
[----:B------:R-:W-:Y:S01]  /*1ad0*/  IMAD R0, R84, c[0x0][0x23c], R0 ;  /* 0x00008f0054007a24 */ /* 0x000fe200078e0200 */
[----:B------:R-:W-:-:S02]  /*1ae0*/  UMOV UR4, URZ ;  /* 0x0000003f00047c82 */ /* 0x000fc40008000000 */
[----:B------:R-:W-:Y:S02]  /*1af0*/  UMOV UR20, 0x1 ;  /* 0x0000000100147882 */ /* 0x000fe40000000000 */
[----:B------:R-:W-:Y:S01]  /*1b00*/  ULDC UR18, c[0x0][0x168] ;  /* 0x00005a0000127ab9 */ /* 0x000fe20000000800 */
[----:B--2---:R-:W-:Y:S01]  /*1b10*/  @!P1 IMAD.SHL.U32 R4, R230, 0x10, RZ ;  /* 0x00000010e6049824 */ /* 0x004fe200078e00ff */
[----:B------:R-:W-:Y:S02]  /*1b20*/  ULOP3.LUT UR19, URZ, UR19, URZ, 0x33, !UPT ;  /* 0x000000133f137292 */ /* 0x000fe4000f8e333f */
[----:B------:R-:W-:Y:S02]  /*1b30*/  UISETP.GE.AND UP6, UPT, UR15, 0x21, UPT ;  /* 0x000000210f00788c */ /* 0x000fe4000bfc6270 */
[----:B------:R1:W-:Y:S01]  /*1b40*/  @!P1 LDGSTS.E.BYPASS.LTC128B.128 [R4+0x21080], [R8.64] ;  /* 0x2108000008049fae */ /* 0x0003e2000b901d50 */
[----:B------:R-:W-:Y:S02]  /*1b50*/  UP2UR UR21, UPR, URZ, 0x1 ;  /* 0x000000013f157883 */ /* 0x000fe40008000000 */
[----:B------:R-:W-:Y:S01]  /*1b60*/  UISETP.GE.AND UP5, UPT, UR15, 0x22, UPT ;  /* 0x000000220f00788c */ /* 0x000fe2000bfa6270 */
[----:B------:R-:W0:Y:S01]  /*1b70*/  LDGDEPBAR ;  /* 0x00000000000079af */ /* 0x000e220000000000 */
[----:B------:R-:W-:-:S02]  /*1b80*/  UISETP.GE.AND UP4, UPT, UR15, 0x31, UPT ;  /* 0x000000310f00788c */ /* 0x000fc4000bf86270 */
[----:B------:R-:W-:Y:S01]  /*1b90*/  UISETP.GE.AND UP3, UPT, UR15, 0x32, UPT ;  /* 0x000000320f00788c */ /* 0x000fe2000bf66270 */
[----:B------:R2:W-:Y:S01]  /*1ba0*/  LDGSTS.E.BYPASS.LTC128B.128 [R226+0x1b080], [R2.64], !P0 ;  /* 0x1b08000002e27fae */ /* 0x0005e2000c101d50 */
[C---:B------:R-:W-:Y:S01]  /*1bb0*/  ISETP.LT.OR P0, PT, R11.reuse, 0x1, P6 ;  /* 0x000000010b00780c */ /* 0x040fe20003701670 */
[----:B------:R-:W-:Y:S01]  /*1bc0*/  UISETP.GE.AND UP2, UPT, UR15, 0x41, UPT ;  /* 0x000000410f00788c */ /* 0x000fe2000bf46270 */
[----:B------:R-:W-:Y:S01]  /*1bd0*/  ISETP.LT.OR P6, PT, R11, 0x21, P6 ;  /* 0x000000210b00780c */ /* 0x000fe200037c1670 */
[----:B------:R-:W-:-:S10]  /*1be0*/  UISETP.GE.AND UP1, UPT, UR15, 0x42, UPT ;  /* 0x000000420f00788c */ /* 0x000fd4000bf26270 */
[----:B------:R2:W-:Y:S01]  /*1bf0*/  LDGSTS.E.BYPASS.LTC128B.128 [R226+0x1d080], [R2.64+0x80], !P0 ;  /* 0x1d08008002e27fae */ /* 0x0005e2000c101d50 */
[----:B-1----:R-:W-:-:S04]  /*1c00*/  LEA R4, P0, R13, R2, 0x1 ;  /* 0x000000020d047211 */ /* 0x002fc800078008ff */
[----:B------:R-:W-:Y:S02]  /*1c10*/  LEA.HI.X R5, R13, R3, R252, 0x1, P0 ;  /* 0x000000030d057211 */ /* 0x000fe400000f0cfc */
[C---:B------:R-:W-:Y:S02]  /*1c20*/  ISETP.LT.OR P0, PT, R11.reuse, 0x1, P5 ;  /* 0x000000010b00780c */ /* 0x040fe40002f01670 */
[----:B------:R-:W-:Y:S02]  /*1c30*/  ISETP.LT.OR P5, PT, R11, 0x21, P5 ;  /* 0x000000210b00780c */ /* 0x000fe40002fa1670 */
[----:B------:R-:W-:-:S04]  /*1c40*/  LEA.HI R13, R16, R230, RZ, 0x4 ;  /* 0x000000e6100d7211 */ /* 0x000fc800078f20ff */
[----:B------:R-:W-:-:S04]  /*1c50*/  SHF.R.S32.HI R6, RZ, 0x4, R13 ;  /* 0x00000004ff067819 */ /* 0x000fc8000001140d */
[----:B------:R-:W-:Y:S01]  /*1c60*/  LEA.HI R9, R13, R6, RZ, 0x1 ;  /* 0x000000060d097211 */ /* 0x000fe200078f08ff */
[----:B------:R2:W-:Y:S01]  /*1c70*/  LDGSTS.E.BYPASS.LTC128B.128 [R226+0x1f080], [R2.64+0x100], !P0 ;  /* 0x1f08010002e27fae */ /* 0x0005e2000c101d50 */
[----:B------:R-:W-:Y:S02]  /*1c80*/  ISETP.LT.OR P0, PT, R11, 0x21, P4 ;  /* 0x000000210b00780c */ /* 0x000fe40002701670 */
[----:B------:R-:W-:Y:S02]  /*1c90*/  ISETP.NE.AND P4, PT, R12, RZ, PT ;  /* 0x000000ff0c00720c */ /* 0x000fe40003f85270 */
[CC--:B------:R-:W-:Y:S02]  /*1ca0*/  LEA.HI R12, R16.reuse, R230.reuse, RZ, 0x2 ;  /* 0x000000e6100c7211 */ /* 0x0c0fe400078f10ff */
[----:B------:R-:W-:Y:S02]  /*1cb0*/  LEA.HI R11, R16, R230, RZ, 0x5 ;  /* 0x000000e6100b7211 */ /* 0x000fe400078f28ff */
[----:B------:R-:W-:-:S02]  /*1cc0*/  SHF.R.S32.HI R7, RZ, 0x1f, R12 ;  /* 0x0000001fff077819 */ /* 0x000fc4000001140c */
[--C-:B------:R-:W-:Y:S02]  /*1cd0*/  SHF.R.S32.HI R8, RZ, 0x1f, R11.reuse ;  /* 0x0000001fff087819 */ /* 0x100fe4000001140b */
[----:B------:R-:W-:Y:S01]  /*1ce0*/  SHF.R.S32.HI R15, RZ, 0x5, R11 ;  /* 0x00000005ff0f7819 */ /* 0x000fe2000001140b */
[----:B------:R1:W-:Y:S01]  /*1cf0*/  LDGSTS.E.BYPASS.LTC128B.128 [R226+0x1c080], [R4.64], !P0 ;  /* 0x1c08000004e27fae */ /* 0x0003e2000c101d50 */
[----:B------:R-:W-:Y:S02]  /*1d00*/  ISETP.GE.AND P0, PT, R10, c[0x0][0x1fc], PT ;  /* 0x00007f000a007a0c */ /* 0x000fe40003f06270 */
[----:B------:R-:W-:Y:S01]  /*1d10*/  LEA.HI R10, R16, R230, RZ, 0x7 ;  /* 0x000000e6100a7211 */ /* 0x000fe200078f38ff */
[----:B------:R1:W-:Y:S01]  /*1d20*/  LDGSTS.E.BYPASS.LTC128B.128 [R226+0x1e080], [R4.64+0x80], !P6 ;  /* 0x1e08008004e27fae */ /* 0x0003e2000f101d50 */
[----:B------:R-:W-:Y:S02]  /*1d30*/  LOP3.LUT R9, R9, 0xfffffffe, RZ, 0xc0, !PT ;  /* 0xfffffffe09097812 */ /* 0x000fe400078ec0ff */
[----:B------:R-:W-:Y:S01]  /*1d40*/  SHF.R.S32.HI R18, RZ, 0x7, R10 ;  /* 0x00000007ff127819 */ /* 0x000fe2000001140a */
[----:B------:R1:W-:Y:S01]  /*1d50*/  LDGSTS.E.BYPASS.LTC128B.128 [R226+0x20080], [R4.64+0x100], !P5 ;  /* 0x2008010004e27fae */ /* 0x0003e2000e901d50 */
[----:B------:R-:W-:-:S02]  /*1d60*/  ISETP.GE.AND P5, PT, R230, 0x10, PT ;  /* 0x00000010e600780c */ /* 0x000fc40003fa6270 */
[----:B------:R-:W-:Y:S01]  /*1d70*/  ISETP.GE.AND P6, PT, R20, c[0x0][0x1fc], PT ;  /* 0x00007f0014007a0c */ /* 0x000fe20003fc6270 */
[----:B--2---:R-:W-:Y:S01]  /*1d80*/  IMAD.WIDE.U32 R2, R84, c[0x0][0x238], R230 ;  /* 0x00008e0054027a25 */ /* 0x004fe200078e00e6 */
[----:B------:R-:W-:-:S03]  /*1d90*/  SEL R20, RZ, 0x1, P0 ;  /* 0x00000001ff147807 */ /* 0x000fc60000000000 */
[----:B------:R-:W-:Y:S01]  /*1da0*/  IMAD.IADD R3, R3, 0x1, R0 ;  /* 0x0000000103037824 */ /* 0x000fe200078e0200 */
[----:B------:R-:W-:-:S03]  /*1db0*/  SHF.R.S32.HI R0, RZ, 0x2, R12 ;  /* 0x00000002ff007819 */ /* 0x000fc6000001140c */
[----:B------:R-:W-:Y:S01]  /*1dc0*/  IMAD.WIDE.U32 R248, R248, c[0x0][0x240], R2 ;  /* 0x00009000f8f87a25 */ /* 0x000fe200078e0002 */
[----:B------:R-:W-:-:S03]  /*1dd0*/  LEA.HI R7, R7, R0, RZ, 0x3 ;  /* 0x0000000007077211 */ /* 0x000fc600078f18ff */
[----:B------:R-:W-:Y:S01]  /*1de0*/  IMAD.SHL.U32 R3, R18, 0x8, RZ ;  /* 0x0000000812037824 */ /* 0x000fe200078e00ff */
[----:B------:R-:W-:Y:S02]  /*1df0*/  LOP3.LUT R7, R7, 0xfffffff8, RZ, 0xc0, !PT ;  /* 0xfffffff807077812 */ /* 0x000fe400078ec0ff */
[----:B------:R-:W-:Y:S02]  /*1e00*/  IADD3 R250, R249, UR25, RZ ;  /* 0x00000019f9fa7c10 */ /* 0x000fe4000fffe0ff */
[----:B------:R-:W-:Y:S01]  /*1e10*/  LOP3.LUT R10, R3, 0x8, RZ, 0xc0, !PT ;  /* 0x00000008030a7812 */ /* 0x000fe200078ec0ff */
[----:B------:R-:W-:Y:S01]  /*1e20*/  IMAD.IADD R14, R0, 0x1, -R7 ;  /* 0x00000001000e7824 */ /* 0x000fe200078e0a07 */
[----:B------:R-:W-:Y:S01]  /*1e30*/  LEA.HI R7, R8, R15, RZ, 0x2 ;  /* 0x0000000f08077211 */ /* 0x000fe200078f10ff */
[----:B------:R-:W-:Y:S01]  /*1e40*/  IMAD.IADD R0, R6, 0x1, -R9 ;  /* 0x0000000106007824 */ /* 0x000fe200078e0a09 */
[----:B------:R-:W-:Y:S02]  /*1e50*/  LOP3.LUT R6, R11, 0xffffffe0, RZ, 0xc0, !PT ;  /* 0xffffffe00b067812 */ /* 0x000fe400078ec0ff */
[----:B------:R-:W-:-:S02]  /*1e60*/  LOP3.LUT R2, R7, 0xfffffffc, RZ, 0xc0, !PT ;  /* 0xfffffffc07027812 */ /* 0x000fc400078ec0ff */
[----:B-1----:R-:W-:Y:S02]  /*1e70*/  LOP3.LUT R5, R12, 0x3ffffffc, RZ, 0xc0, !PT ;  /* 0x3ffffffc0c057812 */ /* 0x002fe400078ec0ff */
[----:B------:R-:W-:Y:S01]  /*1e80*/  LEA R8, P0, R22, c[0x0][0x280], 0x2 ;  /* 0x0000a00016087a11 */ /* 0x000fe200078010ff */
[----:B------:R-:W-:Y:S01]  /*1e90*/  IMAD.IADD R16, R15, 0x1, -R2 ;  /* 0x000000010f107824 */ /* 0x000fe200078e0a02 */
[----:B------:R-:W-:Y:S01]  /*1ea0*/  LEA.HI R12, R18, R18, RZ, 0x1 ;  /* 0x00000012120c7211 */ /* 0x000fe200078f08ff */
[----:B------:R-:W-:Y:S01]  /*1eb0*/  IMAD.SHL.U32 R2, R14, 0x10, RZ ;  /* 0x000000100e027824 */ /* 0x000fe200078e00ff */
[----:B------:R-:W-:Y:S01]  /*1ec0*/  LEA.HI.X R9, R22, c[0x0][0x284], R24, 0x2, P0 ;  /* 0x0000a10016097a11 */ /* 0x000fe200000f1418 */
[C---:B------:R-:W-:Y:S01]  /*1ed0*/  IMAD.SHL.U32 R3, R16.reuse, 0x100, RZ ;  /* 0x0000010010037824 */ /* 0x040fe200078e00ff */
[----:B------:R-:W-:Y:S01]  /*1ee0*/  LEA.HI R4, R16, R16, RZ, 0x1 ;  /* 0x0000001010047211 */ /* 0x000fe200078f08ff */
[----:B------:R-:W-:Y:S01]  /*1ef0*/  IMAD.IADD R5, R230, 0x1, -R5 ;  /* 0x00000001e6057824 */ /* 0x000fe200078e0a05 */
[----:B------:R-:W-:Y:S01]  /*1f00*/  LOP3.LUT R2, R10, 0x70, R2, 0xf8, !PT ;  /* 0x000000700a027812 */ /* 0x000fe200078ef802 */
[----:B------:R-:W-:Y:S01]  /*1f10*/  CS2R R24, SRZ ;  /* 0x0000000000187805 */ /* 0x000fe2000001ff00 */
[----:B------:R-:W-:Y:S01]  /*1f20*/  LOP3.LUT P0, RZ, R14, 0x1, RZ, 0xc0, !PT ;  /* 0x000000010eff7812 */ /* 0x000fe2000780c0ff */
[----:B------:R-:W-:Y:S01]  /*1f30*/  IMAD.SHL.U32 R4, R4, 0x100, RZ ;  /* 0x0000010004047824 */ /* 0x000fe200078e00ff */
[----:B------:R-:W-:-:S04]  /*1f40*/  LOP3.LUT R2, R2, 0x100, R3, 0xf8, !PT ;  /* 0x0000010002027812 */ /* 0x000fc800078ef803 */
[----:B------:R-:W-:Y:S02]  /*1f50*/  LOP3.LUT R4, R4, 0x7ffffe00, RZ, 0xc0, !PT ;  /* 0x7ffffe0004047812 */ /* 0x000fe400078ec0ff */
[----:B------:R-:W-:-:S03]  /*1f60*/  SHF.R.U32.HI R3, RZ, 0x3, R2 ;  /* 0x00000003ff037819 */ /* 0x000fc60000011602 */
[----:B------:R-:W-:Y:S01]  /*1f70*/  IMAD R7, R5, 0x2, R4 ;  /* 0x0000000205077824 */ /* 0x000fe200078e0204 */
[----:B------:R-:W-:Y:S01]  /*1f80*/  LOP3.LUT R2, R2, 0x28, R3, 0x78, !PT ;  /* 0x0000002802027812 */ /* 0x000fe200078e7803 */
[C---:B------:R-:W-:Y:S01]  /*1f90*/  IMAD.IADD R3, R230.reuse, 0x1, -R6 ;  /* 0x00000001e6037824 */ /* 0x040fe200078e0a06 */
[----:B------:R-:W-:Y:S01]  /*1fa0*/  LOP3.LUT R4, R13, 0xfffffff0, RZ, 0xc0, !PT ;  /* 0xfffffff00d047812 */ /* 0x000fe200078ec0ff */
[C---:B------:R-:W-:Y:S01]  /*1fb0*/  @!P5 IMAD.SHL.U32 R5, R230.reuse, 0x10, RZ ;  /* 0x00000010e605d824 */ /* 0x040fe200078e00ff */
[----:B------:R-:W-:Y:S01]  /*1fc0*/  SEL R13, RZ, 0xffffffff, P6 ;  /* 0xffffffffff0d7807 */ /* 0x000fe20003000000 */
[----:B------:R-:W-:Y:S01]  /*1fd0*/  IMAD.IADD R6, R7, 0x1, R2 ;  /* 0x0000000107067824 */ /* 0x000fe200078e0202 */
[----:B------:R-:W-:Y:S01]  /*1fe0*/  LOP3.LUT P6, RZ, R17, 0x2, RZ, 0xc0, !PT ;  /* 0x0000000211ff7812 */ /* 0x000fe200078cc0ff */
[----:B------:R-:W-:Y:S01]  /*1ff0*/  IMAD.IADD R2, R230, 0x1, -R4 ;  /* 0x00000001e6027824 */ /* 0x000fe200078e0a04 */
[----:B------:R-:W-:Y:S01]  /*2000*/  SHF.R.S32.HI R4, RZ, 0x1f, R3 ;  /* 0x0000001fff047819 */ /* 0x000fe20000011403 */
[----:B------:R1:W-:Y:S01]  /*2010*/  @!P5 LDGSTS.E.BYPASS.LTC128B.128 [R5+0x21280], [R8.64] ;  /* 0x212800000805dfae */ /* 0x0003e2000b901d50 */
[----:B------:R-:W-:Y:S01]  /*2020*/  IMAD.SHL.U32 R224, R6, 0x2, RZ ;  /* 0x0000000206e07824 */ /* 0x000fe200078e00ff */
[----:B------:R-:W-:Y:S01]  /*2030*/  SEL R208, R222, 0xfffffff0, !P6 ;  /* 0xfffffff0ded07807 */ /* 0x000fe20007000000 */
[----:B------:R-:W-:Y:S01]  /*2040*/  IMAD.SHL.U32 R7, R15, 0x100, RZ ;  /* 0x000001000f077824 */ /* 0x000fe200078e00ff */
[C---:B------:R-:W-:Y:S01]  /*2050*/  LOP3.LUT P6, RZ, R2.reuse, 0x2, RZ, 0xc0, !PT ;  /* 0x0000000202ff7812 */ /* 0x040fe200078cc0ff */
[----:B------:R-:W-:Y:S01]  /*2060*/  IMAD.SHL.U32 R211, R2, 0x2, RZ ;  /* 0x0000000202d37824 */ /* 0x000fe200078e00ff */
[----:B------:R-:W-:Y:S01]  /*2070*/  IADD3 R225, R224, 0x215a0, RZ ;  /* 0x000215a0e0e17810 */ /* 0x000fe20007ffe0ff */
[----:B------:R-:W0:Y:S01]  /*2080*/  LDGDEPBAR ;  /* 0x00000000000079af */ /* 0x000e220000000000 */
[----:B------:R-:W-:-:S02]  /*2090*/  ISETP.GE.AND P5, PT, R23, c[0x0][0x1fc], PT ;  /* 0x00007f0017007a0c */ /* 0x000fc40003fa6270 */
[----:B------:R-:W-:Y:S01]  /*20a0*/  SEL R212, R212, 0xe0, !P6 ;  /* 0x000000e0d4d47807 */ /* 0x000fe20007000000 */
[----:B------:R-:W0:Y:S01]  /*20b0*/  LDGDEPBAR ;  /* 0x00000000000079af */ /* 0x000e220000000000 */
[----:B-1----:R-:W-:Y:S01]  /*20c0*/  LEA.HI R8, R4, R3, RZ, 0x2 ;  /* 0x0000000304087211 */ /* 0x002fe200078f10ff */
[----:B------:R-:W-:-:S03]  /*20d0*/  IMAD.SHL.U32 R5, R2, 0x10, RZ ;  /* 0x0000001002057824 */ /* 0x000fc600078e00ff */
[----:B------:R-:W-:Y:S02]  /*20e0*/  LOP3.LUT R6, R8, 0x7ffffffc, RZ, 0xc0, !PT ;  /* 0x7ffffffc08067812 */ /* 0x000fe400078ec0ff */
[----:B------:R-:W-:Y:S02]  /*20f0*/  LOP3.LUT R4, R5, 0xf0, RZ, 0xc0, !PT ;  /* 0x000000f005047812 */ /* 0x000fe400078ec0ff */
[----:B------:R-:W-:Y:S01]  /*2100*/  IADD3 R5, R224, 0x21480, RZ ;  /* 0x00021480e0057810 */ /* 0x000fe20007ffe0ff */
[----:B------:R-:W-:Y:S01]  /*2110*/  IMAD.IADD R11, R3, 0x1, -R6 ;  /* 0x00000001030b7824 */ /* 0x000fe200078e0a06 */
[----:B------:R-:W-:Y:S02]  /*2120*/  SHF.R.S32.HI R3, RZ, 0x1f, R2 ;  /* 0x0000001fff037819 */ /* 0x000fe40000011402 */
[C---:B------:R-:W-:Y:S02]  /*2130*/  LOP3.LUT R10, R4.reuse, R10, RZ, 0xfc, !PT ;  /* 0x0000000a040a7212 */ /* 0x040fe400078efcff */
[----:B------:R-:W-:Y:S01]  /*2140*/  LEA.HI R213, R3, R2, RZ, 0x3 ;  /* 0x0000000203d57211 */ /* 0x000fe200078f18ff */
[----:B------:R-:W-:Y:S01]  /*2150*/  IMAD.SHL.U32 R3, R17, 0x40, RZ ;  /* 0x0000004011037824 */ /* 0x000fe200078e00ff */
[----:B------:R-:W-:Y:S01]  /*2160*/  LOP3.LUT R9, R4, 0x100, R7, 0xf8, !PT ;  /* 0x0000010004097812 */ /* 0x000fe200078ef807 */
[----:B------:R-:W-:Y:S01]  /*2170*/  IMAD.SHL.U32 R7, R21, 0x8, RZ ;  /* 0x0000000815077824 */ /* 0x000fe200078e00ff */
[C---:B------:R-:W-:Y:S01]  /*2180*/  LOP3.LUT R4, R213.reuse, 0xfffffff8, RZ, 0xc0, !PT ;  /* 0xfffffff8d5047812 */ /* 0x040fe200078ec0ff */
[----:B------:R-:W-:Y:S01]  /*2190*/  IMAD.SHL.U32 R213, R213, 0x40, RZ ;  /* 0x00000040d5d57824 */ /* 0x000fe200078e00ff */
[----:B------:R-:W-:Y:S01]  /*21a0*/  LOP3.LUT R6, R3, 0x1c0, RZ, 0xc0, !PT ;  /* 0x000001c003067812 */ /* 0x000fe200078ec0ff */
[----:B------:R-:W-:Y:S01]  /*21b0*/  IMAD.SHL.U32 R3, R16, 0x10, RZ ;  /* 0x0000001010037824 */ /* 0x000fe200078e00ff */
[----:B------:R-:W-:Y:S01]  /*21c0*/  @P0 IADD3 R225, R5, 0xe0, RZ ;  /* 0x000000e005e10810 */ /* 0x000fe20007ffe0ff */
[----:B------:R-:W-:Y:S01]  /*21d0*/  IMAD.IADD R4, R2, 0x1, -R4 ;  /* 0x0000000102047824 */ /* 0x000fe200078e0a04 */
[----:B------:R-:W-:Y:S01]  /*21e0*/  LOP3.LUT R5, R6, 0x8, R19, 0xf8, !PT ;  /* 0x0000000806057812 */ /* 0x000fe200078ef813 */
[----:B------:R-:W-:Y:S01]  /*21f0*/  IMAD.SHL.U32 R2, R0, 0x20, RZ ;  /* 0x0000002000027824 */ /* 0x000fe200078e00ff */
[----:B------:R-:W-:-:S02]  /*2200*/  LEA.HI.SX32 R227, R8, R3, 0x1e ;  /* 0x0000000308e37211 */ /* 0x000fc400078ff2ff */
[----:B------:R-:W-:Y:S02]  /*2210*/  LOP3.LUT R3, R6, 0x30, R3, 0xf8, !PT ;  /* 0x0000003006037812 */ /* 0x000fe400078ef803 */
[----:B------:R-:W-:Y:S02]  /*2220*/  SHF.R.U32.HI R14, RZ, 0x3, R6 ;  /* 0x00000003ff0e7819 */ /* 0x000fe40000011606 */
[----:B------:R-:W-:Y:S02]  /*2230*/  LOP3.LUT R2, R2, 0x20, RZ, 0xc0, !PT ;  /* 0x0000002002027812 */ /* 0x000fe400078ec0ff */
[----:B------:R-:W-:Y:S01]  /*2240*/  LOP3.LUT R6, R12, 0x1ffffffe, RZ, 0xc0, !PT ;  /* 0x1ffffffe0c067812 */ /* 0x000fe200078ec0ff */
[----:B------:R-:W-:Y:S01]  /*2250*/  IMAD.MOV.U32 R12, RZ, RZ, 0x20 ;  /* 0x00000020ff0c7424 */ /* 0x000fe200078e00ff */
[----:B------:R-:W-:Y:S02]  /*2260*/  LOP3.LUT R211, R10, 0x18, R211, 0x78, !PT ;  /* 0x000000180ad37812 */ /* 0x000fe400078e78d3 */
[----:B------:R-:W-:Y:S01]  /*2270*/  LOP3.LUT R10, R2, 0x18, R7, 0xf8, !PT ;  /* 0x00000018020a7812 */ /* 0x000fe200078ef807 */
[----:B------:R-:W-:Y:S01]  /*2280*/  IMAD.IADD R6, R18, 0x1, -R6 ;  /* 0x0000000112067824 */ /* 0x000fe200078e0a06 */
[----:B------:R-:W-:Y:S01]  /*2290*/  LOP3.LUT P0, RZ, R17, 0x4, RZ, 0xc0, !PT ;  /* 0x0000000411ff7812 */ /* 0x000fe2000780c0ff */
[----:B------:R-:W-:Y:S01]  /*22a0*/  IMAD.SHL.U32 R2, R0, 0x8, RZ ;  /* 0x0000000800027824 */ /* 0x000fe200078e00ff */
[----:B------:R-:W-:Y:S01]  /*22b0*/  LOP3.LUT R5, R5, R14, RZ, 0x3c, !PT ;  /* 0x0000000e05057212 */ /* 0x000fe200078e3cff */
[----:B------:R-:W-:Y:S01]  /*22c0*/  IMAD R11, R6, 0x4, R11 ;  /* 0x00000004060b7824 */ /* 0x000fe200078e020b */
[----:B------:R-:W-:Y:S01]  /*22d0*/  SEL R209, R12, 0xffffffe0, !P0 ;  /* 0xffffffe00cd17807 */ /* 0x000fe20004000000 */
[----:B------:R-:W-:Y:S01]  /*22e0*/  IMAD.SHL.U32 R211, R211, 0x2, RZ ;  /* 0x00000002d3d37824 */ /* 0x000fe200078e00ff */
[----:B------:R-:W-:Y:S01]  /*22f0*/  LOP3.LUT R6, R2, 0x8, RZ, 0xc0, !PT ;  /* 0x0000000802067812 */ /* 0x000fe200078ec0ff */
[----:B------:R-:W-:Y:S01]  /*2300*/  IMAD.SHL.U32 R2, R13, 0x2, RZ ;  /* 0x000000020d027824 */ /* 0x000fe200078e00ff */
[----:B------:R-:W-:Y:S01]  /*2310*/  SEL R8, RZ, 0x4, P5 ;  /* 0x00000004ff087807 */ /* 0x000fe20002800000 */
[----:B------:R-:W-:Y:S01]  /*2320*/  IMAD R212, R212, 0x2, R211 ;  /* 0x00000002d4d47824 */ /* 0x000fe200078e02d3 */
[----:B------:R-:W-:-:S02]  /*2330*/  LOP3.LUT P5, RZ, R4, 0x4, RZ, 0xc0, !PT ;  /* 0x0000000404ff7812 */ /* 0x000fc400078ac0ff */
[C---:B------:R-:W-:Y:S01]  /*2340*/  LOP3.LUT P0, RZ, R4.reuse, 0x2, RZ, 0xc0, !PT ;  /* 0x0000000204ff7812 */ /* 0x040fe2000780c0ff */
[----:B------:R-:W-:Y:S01]  /*2350*/  IMAD.SHL.U32 R4, R4, 0x40, RZ ;  /* 0x0000004004047824 */ /* 0x000fe200078e00ff */
[----:B------:R-:W-:Y:S01]  /*2360*/  LOP3.LUT R7, R3, 0x8, R19, 0xf8, !PT ;  /* 0x0000000803077812 */ /* 0x000fe200078ef813 */
[----:B------:R-:W-:Y:S01]  /*2370*/  IMAD R3, R18, 0x200, R5 ;  /* 0x0000020012037824 */ /* 0x000fe200078e0205 */
[----:B------:R-:W-:Y:S02]  /*2380*/  LOP3.LUT R5, R2, 0x2, R20, 0xe2, !PT ;  /* 0x0000000202057812 */ /* 0x000fe400078ee214 */
[----:B------:R-:W-:Y:S02]  /*2390*/  LOP3.LUT R4, R4, 0x1c0, RZ, 0xc0, !PT ;  /* 0x000001c004047812 */ /* 0x000fe400078ec0ff */
[----:B------:R-:W-:Y:S02]  /*23a0*/  LOP3.LUT R2, R7, R14, RZ, 0x3c, !PT ;  /* 0x0000000e07027212 */ /* 0x000fe400078e3cff */
[----:B------:R-:W-:-:S02]  /*23b0*/  LOP3.LUT R228, R5, R8, RZ, 0xfc, !PT ;  /* 0x0000000805e47212 */ /* 0x000fc400078efcff */
[----:B------:R-:W-:Y:S01]  /*23c0*/  LOP3.LUT R213, R213, 0xfffffe00, RZ, 0xc0, !PT ;  /* 0xfffffe00d5d57812 */ /* 0x000fe200078ec0ff */
[----:B------:R-:W-:Y:S01]  /*23d0*/  IMAD R218, R0, 0x200, R2 ;  /* 0x0000020000da7824 */ /* 0x000fe200078e0202 */
[----:B------:R-:W-:Y:S02]  /*23e0*/  SHF.R.U32.HI R5, RZ, 0x3, R4 ;  /* 0x00000003ff057819 */ /* 0x000fe40000011604 */
[----:B------:R-:W-:Y:S01]  /*23f0*/  SHF.R.U32.HI R214, RZ, 0x3, R9 ;  /* 0x00000003ffd67819 */ /* 0x000fe20000011609 */
[----:B------:R-:W-:Y:S01]  /*2400*/  IMAD R2, R16, 0x400, R213 ;  /* 0x0000040010027824 */ /* 0x000fe200078e02d5 */
[C---:B------:R-:W-:Y:S02]  /*2410*/  LOP3.LUT R0, R5.reuse, R4, R6, 0x1e, !PT ;  /* 0x0000000405007212 */ /* 0x040fe400078e1e06 */
[----:B------:R-:W-:Y:S02]  /*2420*/  SEL R222, R222, 0xfffffff0, !P0 ;  /* 0xfffffff0dede7807 */ /* 0x000fe40004000000 */
[----:B------:R-:W-:Y:S01]  /*2430*/  LOP3.LUT R214, R214, 0x38, RZ, 0xc0, !PT ;  /* 0x00000038d6d67812 */ /* 0x000fe200078ec0ff */
[----:B------:R-:W-:Y:S01]  /*2440*/  IMAD.IADD R219, R2, 0x1, R0 ;  /* 0x0000000102db7824 */ /* 0x000fe200078e0200 */
[----:B------:R-:W-:Y:S01]  /*2450*/  LOP3.LUT R4, R5, R10, R4, 0x1e, !PT ;  /* 0x0000000a05047212 */ /* 0x000fe200078e1e04 */
[----:B------:R-:W-:Y:S01]  /*2460*/  IMAD.SHL.U32 R0, R3, 0x2, RZ ;  /* 0x0000000203007824 */ /* 0x000fe200078e00ff */
[----:B------:R-:W-:Y:S01]  /*2470*/  SEL R2, R12, 0xffffffe0, !P5 ;  /* 0xffffffe00c027807 */ /* 0x000fe20006800000 */
[----:B------:R-:W-:Y:S01]  /*2480*/  IMAD.SHL.U32 R216, R219, 0x2, RZ ;  /* 0x00000002dbd87824 */ /* 0x000fe200078e00ff */
[----:B------:R-:W-:Y:S01]  /*2490*/  LOP3.LUT R214, R214, R9, R6, 0x1e, !PT ;  /* 0x00000009d6d67212 */ /* 0x000fe200078e1e06 */
[----:B------:R-:W-:Y:S01]  /*24a0*/  IMAD.SHL.U32 R3, R11, 0x2, RZ ;  /* 0x000000020b037824 */ /* 0x000fe200078e00ff */
[----:B------:R-:W-:Y:S01]  /*24b0*/  LOP3.LUT R213, R4, R213, RZ, 0xfc, !PT ;  /* 0x000000d504d57212 */ /* 0x000fe200078efcff */
[--C-:B------:R-:W-:Y:S01]  /*24c0*/  IMAD R208, R208, 0x2, R0.reuse ;  /* 0x00000002d0d07824 */ /* 0x100fe200078e0200 */
[----:B------:R-:W-:Y:S01]  /*24d0*/  IADD3 R215, R216, 0x1b080, RZ ;  /* 0x0001b080d8d77810 */ /* 0x000fe20007ffe0ff */
[----:B------:R-:W-:Y:S01]  /*24e0*/  IMAD.SHL.U32 R221, R222, 0x2, RZ ;  /* 0x00000002dedd7824 */ /* 0x000fe200078e00ff */
[----:B------:R-:W-:Y:S01]  /*24f0*/  IADD3 R229, -R3, UR6, RZ ;  /* 0x0000000603e57c10 */ /* 0x000fe2000fffe1ff */
[C---:B------:R-:W-:Y:S01]  /*2500*/  IMAD R210, R209.reuse, 0x2, R0 ;  /* 0x00000002d1d27824 */ /* 0x040fe200078e0200 */
[----:B------:R-:W-:Y:S01]  /*2510*/  LEA R214, R214, 0x23c80, 0x1 ;  /* 0x00023c80d6d67811 */ /* 0x000fe200078e08ff */
[----:B------:R-:W-:Y:S01]  /*2520*/  IMAD R209, R209, 0x2, R208 ;  /* 0x00000002d1d17824 */ /* 0x000fe200078e02d0 */
[C---:B------:R-:W-:Y:S01]  /*2530*/  IADD3 R232, -R3.reuse, UR26, RZ ;  /* 0x0000001a03e87c10 */ /* 0x040fe2000fffe1ff */
[----:B------:R-:W-:Y:S01]  /*2540*/  IMAD R215, R2, 0x2, R215 ;  /* 0x0000000202d77824 */ /* 0x000fe200078e02d7 */
[----:B------:R-:W-:Y:S01]  /*2550*/  IADD3 R246, -R3, UR15, RZ ;  /* 0x0000000f03f67c10 */ /* 0x000fe2000fffe1ff */
[----:B------:R-:W-:Y:S01]  /*2560*/  IMAD.IADD R220, R219, 0x1, R2 ;  /* 0x00000001dbdc7824 */ /* 0x000fe200078e0202 */
[----:B------:R-:W-:Y:S01]  /*2570*/  LEA R213, R213, 0x80, 0x1 ;  /* 0x00000080d5d57811 */ /* 0x000fe200078e08ff */
[----:B------:R-:W-:Y:S01]  /*2580*/  IMAD.IADD R217, R216, 0x1, R221 ;  /* 0x00000001d8d97824 */ /* 0x000fe200078e02dd */
[----:B------:R-:W-:Y:S01]  /*2590*/  ISETP.LE.AND P0, PT, R251, c[0x0][0x2a8], PT ;  /* 0x0000aa00fb007a0c */ /* 0x000fe20003f03270 */
[----:B------:R-:W-:Y:S01]  /*25a0*/  IMAD.IADD R223, R219, 0x1, R222 ;  /* 0x00000001dbdf7824 */ /* 0x000fe200078e02de */
[----:B------:R-:W-:-:S02]  /*25b0*/  IADD3 R233, R229, c[0x0][0x2a4], RZ ;  /* 0x0000a900e5e97a10 */ /* 0x000fc40007ffe0ff */
.L_x_912:
        /* <DEDUP_REMOVED lines=213> */
.L_x_904:
[----:B------:R-:W-:Y:S11]  /*3310*/  ISETP.NE.AND P0, PT, R251, c[0x0][0x2a8], PT ;  /* 0x0000aa00fb007a0c */ /* 0x000ff60003f05270 */
[----:B------:R-:W-:Y:S02]  /*3320*/  @!UPT UIADD3 URZ, URZ, URZ, URZ ;  /* 0x0000003f3f3ff290 */ /* 0x000fe4000fffe03f */
[----:B------:R-:W-:Y:S05]  /*3330*/  @P0 IMAD.HI.U32 R4, R3, c[0x0][0x2ac], RZ ;  /* 0x0000ab0003040a27 */ /* 0x000fea00078e00ff */
[----:B------:R-:W-:Y:S02]  /*3340*/  @P0 SHF.R.U32.HI R3, RZ, c[0x0][0x2b0], R4 ;  /* 0x0000ac00ff030a19 */ /* 0x000fe40000011604 */
.L_x_905:
[----:B------:R-:W-:Y:S05]  /*3350*/  BSYNC B0 ;  /* 0x0000000000007941 */ /* 0x000fea0003800000 */
.L_x_903:
[C-C-:B------:R-:W-:Y:S01]  /*3360*/  IADD3 R4, R2.reuse, c[0x0][0x2a4], R229.reuse ;  /* 0x0000a90002047a10 */ /* 0x140fe20007ffe0e5 */
[----:B------:R-:W-:Y:S01]  /*3370*/  IMAD R3, R3, c[0x0][0x2a8], R246 ;  /* 0x0000aa0003037a24 */ /* 0x000fe200078e02f6 */
[----:B------:R-:W-:Y:S02]  /*3380*/  IADD3 R107, R2, UR19, R229 ;  /* 0x00000013026b7c10 */ /* 0x000fe4000fffe0e5 */
[----:B------:R-:W-:Y:S02]  /*3390*/  IMNMX R4, R232, R4, PT ;  /* 0x00000004e8047217 */ /* 0x000fe40003800200 */
[----:B------:R-:W-:Y:S02]  /*33a0*/  IADD3 R108, R3, c[0x0][0x2a8], RZ ;  /* 0x0000aa00036c7a10 */ /* 0x000fe40007ffe0ff */
[----:B------:R-:W-:Y:S02]  /*33b0*/  IMNMX R107, R107, R3, !PT ;  /* 0x000000036b6b7217 */ /* 0x000fe40007800200 */
[----:B------:R-:W-:Y:S02]  /*33c0*/  IMNMX R108, R4, R108, PT ;  /* 0x0000006c046c7217 */ /* 0x000fe40003800200 */
.L_x_902:
        /* <DEDUP_REMOVED lines=17> */
.L_x_908:
[----:B------:R-:W-:Y:S11]  /*34e0*/  ISETP.NE.AND P0, PT, R251, c[0x0][0x2a8], PT ;  /* 0x0000aa00fb007a0c */ /* 0x000ff60003f05270 */
[----:B------:R-:W-:Y:S02]  /*34f0*/  @!UPT UIADD3 URZ, URZ, URZ, URZ ;  /* 0x0000003f3f3ff290 */ /* 0x000fe4000fffe03f */
[----:B------:R-:W-:Y:S05]  /*3500*/  @P0 IMAD.HI.U32 R3, R2, c[0x0][0x2ac], RZ ;  /* 0x0000ab0002030a27 */ /* 0x000fea00078e00ff */
[----:B------:R-:W-:Y:S02]  /*3510*/  @P0 SHF.R.U32.HI R2, RZ, c[0x0][0x2b0], R3 ;  /* 0x0000ac00ff020a19 */ /* 0x000fe40000011603 */
.L_x_909:
[----:B------:R-:W-:Y:S05]  /*3520*/  BSYNC B0 ;  /* 0x0000000000007941 */ /* 0x000fea0003800000 */
.L_x_907:
[----:B------:R-:W-:Y:S05]  /*3530*/  IMAD R2, R2, c[0x0][0x2a8], R246 ;  /* 0x0000aa0002027a24 */ /* 0x000fea00078e02f6 */
[----:B------:R-:W-:Y:S02]  /*3540*/  IADD3 R3, R2, c[0x0][0x2a8], RZ ;  /* 0x0000aa0002037a10 */ /* 0x000fe40007ffe0ff */
[----:B------:R-:W-:Y:S02]  /*3550*/  IMNMX R105, R105, R2, !PT ;  /* 0x0000000269697217 */ /* 0x000fe40007800200 */
[----:B------:R-:W-:Y:S02]  /*3560*/  IMNMX R106, R106, R3, PT ;  /* 0x000000036a6a7217 */ /* 0x000fe40003800200 */
.L_x_906:
[----:B------:R-:W-:Y:S04]  /*3570*/  DEPBAR.LE SB0, 0x0 ;  /* 0x000080000000791a */ /* 0x000fe80000000000 */
[----:B------:R-:W-:Y:S01]  /*3580*/  BAR.SYNC.DEFER_BLOCKING 0x0 ;  /* 0x0000000000007b1d */ /* 0x000fe20000010000 */
[----:B------:R-:W-:Y:S04]  /*3590*/  UIADD3 UR15, UR14, 0x1, URZ ;  /* 0x000000010e0f7890 */ /* 0x000fe8000fffe03f */
        /* <DEDUP_REMOVED lines=17> */
[----:B------:R-:W-:Y:S01]  /*36b0*/  IMAD.U32 R10, RZ, RZ, UR14 ;  /* 0x0000000eff0a7e24 */ /* 0x000fe2000f8e00ff */
[----:B------:R-:W-:Y:S01]  /*36c0*/  UIMAD.WIDE.U32 UR26, UR15, UR6, URZ ;  /* 0x000000060f1a72a5 */ /* 0x000fe2000f8e003f */
[----:B------:R-:W-:Y:S01]  /*36d0*/  IMAD.MOV.U32 R14, RZ, RZ, 0x5 ;  /* 0x00000005ff0e7424 */ /* 0x000fe200078e00ff */
[----:B------:R-:W-:Y:S01]  /*36e0*/  USHF.R.S32.HI UR25, URZ, 0x1f, UR15 ;  /* 0x0000001f3f197899 */ /* 0x000fe2000801140f */
[----:B------:R-:W-:Y:S02]  /*36f0*/  IMAD.MOV.U32 R11, RZ, RZ, c[0x0][0x178] ;  /* 0x00005e00ff0b7624 */ /* 0x000fe400078e00ff */
[----:B------:R-:W-:Y:S01]  /*3700*/  @!P1 IMAD.MOV.U32 R5, RZ, RZ, R237 ;  /* 0x000000ffff059224 */ /* 0x000fe200078e00ed */
[----:B------:R-:W-:Y:S01]  /*3710*/  UIMAD UR25, UR25, UR6, URZ ;  /* 0x00000006191972a4 */ /* 0x000fe2000f8e023f */
[----:B------:R-:W-:Y:S01]  /*3720*/  IMAD.MOV.U32 R18, RZ, RZ, c[0x0][0x178] ;  /* 0x00005e00ff127624 */ /* 0x000fe200078e00ff */
[----:B------:R-:W-:Y:S01]  /*3730*/  SHF.L.U64.HI R11, R11, R14, c[0x0][0x17c] ;  /* 0x00005f000b0b7619 */ /* 0x000fe2000001020e */
[----:B------:R-:W-:Y:S02]  /*3740*/  USHF.L.U32 UR6, UR26, 0x6, URZ ;  /* 0x000000061a067899 */ /* 0x000fe4000800063f */
[----:B------:R-:W-:Y:S01]  /*3750*/  IMAD.SHL.U32 R18, R18, 0x20, RZ ;  /* 0x0000002012127824 */ /* 0x000fe200078e00ff */
[----:B------:R-:W-:Y:S04]  /*3760*/  UIMAD UR25, UR15, UR7, UR25 ;  /* 0x000000070f1972a4 */ /* 0x000fe8000f8e0219 */
[----:B------:R-:W-:Y:S04]  /*3770*/  UIADD3 UR25, UR27, UR25, URZ ;  /* 0x000000191b197290 */ /* 0x000fe8000fffe03f */
[----:B------:R-:W-:Y:S01]  /*3780*/  USHF.L.U64.HI UR25, UR26, 0x6, UR25 ;  /* 0x000000061a197899 */ /* 0x000fe20008010219 */
[----:B---3--:R-:W-:Y:S05]  /*3790*/  @!P1 SHF.R.S32.HI R4, RZ, 0x1f, R6 ;  /* 0x0000001fff049819 */ /* 0x008fea0000011406 */
[----:B------:R-:W-:Y:S02]  /*37a0*/  @!P1 IMAD R7, R4, c[0x0][0x270], RZ ;  /* 0x00009c0004079a24 */ /* 0x000fe400078e02ff */
[----:B------:R-:W-:Y:S02]  /*37b0*/  @!P1 IMAD.MOV.U32 R4, RZ, RZ, R236 ;  /* 0x000000ffff049224 */ /* 0x000fe400078e00ec */
[C---:B------:R-:W-:Y:S02]  /*37c0*/  @!P1 IMAD R7, R6.reuse, c[0x0][0x274], R7 ;  /* 0x00009d0006079a24 */ /* 0x040fe400078e0207 */
[----:B------:R-:W-:Y:S01]  /*37d0*/  @!P1 IMAD.WIDE.U32 R4, R6, c[0x0][0x270], R4 ;  /* 0x00009c0006049a25 */ /* 0x000fe200078e0004 */
[----:B------:R-:W-:Y:S04]  /*37e0*/  @!P1 LEA R6, R10, 0x40, 0x6 ;  /* 0x000000400a069811 */ /* 0x000fe800078e30ff */
[----:B------:R-:W-:Y:S01]  /*37f0*/  @!P1 IADD3 R15, P5, P0, R6, UR12, R4 ;  /* 0x0000000c060f9c10 */ /* 0x000fe2000f8be004 */
[----:B------:R-:W-:Y:S01]  /*3800*/  @!P1 IMAD.IADD R4, R5, 0x1, R7 ;  /* 0x0000000105049824 */ /* 0x000fe200078e0207 */
[----:B------:R-:W-:Y:S04]  /*3810*/  @!P1 SHF.R.S32.HI R6, RZ, 0x1f, R6 ;  /* 0x0000001fff069819 */ /* 0x000fe80000011406 */
[----:B------:R-:W-:Y:S02]  /*3820*/  @!P1 IADD3.X R19, R6, UR5, R4, P5, P0 ;  /* 0x0000000506139c10 */ /* 0x000fe4000afe0404 */
[C---:B------:R-:W-:Y:S04]  /*3830*/  IADD3 R7, P5, P0, R244.reuse, UR6, R18 ;  /* 0x00000006f4077c10 */ /* 0x040fe8000f8be012 */
[C---:B------:R-:W-:Y:S02]  /*3840*/  IADD3.X R18, R241.reuse, UR25, R11, P5, P0 ;  /* 0x00000019f1127c10 */ /* 0x040fe4000afe040b */
[----:B------:R-:W-:Y:S01]  /*3850*/  IADD3 R4, P5, R244, UR6, RZ ;  /* 0x00000006f4047c10 */ /* 0x000fe2000ffbe0ff */
[----:B------:R-:W-:Y:S03]  /*3860*/  UIMAD UR6, UR15, -0x40, UR18 ;  /* 0xffffffc00f0678a4 */ /* 0x000fe6000f8e0212 */
[----:B------:R-:W-:Y:S02]  /*3870*/  IADD3.X R11, R241, UR25, RZ, P5, !PT ;  /* 0x00000019f10b7c10 */ /* 0x000fe4000affe4ff */
[C---:B------:R-:W-:Y:S02]  /*3880*/  LEA R6, P5, R7.reuse, c[0x0][0x160], 0x1 ;  /* 0x0000580007067a11 */ /* 0x040fe400078a08ff */
[----:B------:R-:W-:Y:S02]  /*3890*/  IADD3 R5, -R234, UR6, RZ ;  /* 0x00000006ea057c10 */ /* 0x000fe4000fffe1ff */
[C---:B------:R-:W-:Y:S02]  /*38a0*/  LEA R10, P0, R4.reuse, c[0x0][0x160], 0x1 ;  /* 0x00005800040a7a11 */ /* 0x040fe400078008ff */
[----:B------:R-:W-:Y:S02]  /*38b0*/  LEA.HI.X R7, R7, c[0x0][0x164], R18, 0x1, P5 ;  /* 0x0000590007077a11 */ /* 0x000fe400028f0c12 */
[----:B------:R-:W-:Y:S02]  /*38c0*/  ISETP.LT.OR P5, PT, R5, 0x1, !P4 ;  /* 0x000000010500780c */ /* 0x000fe400067a1670 */
[----:B------:R-:W-:Y:S01]  /*38d0*/  LEA.HI.X R11, R4, c[0x0][0x164], R11, 0x1, P0 ;  /* 0x00005900040b7a11 */ /* 0x000fe200000f0c0b */
[----:B------:R-:W-:Y:S01]  /*38e0*/  IMAD.U32 R4, RZ, RZ, UR20 ;  /* 0x00000014ff047e24 */ /* 0x000fe2000f8e00ff */
[C---:B------:R-:W-:Y:S03]  /*38f0*/  @!P1 LEA R14, P0, R15.reuse, c[0x0][0x258], 0x2 ;  /* 0x000096000f0e9a11 */ /* 0x040fe600078010ff */
[----:B------:R-:W-:Y:S01]  /*3900*/  IMAD R4, R4, 0x6000, R247 ;  /* 0x0000600004047824 */ /* 0x000fe200078e02f7 */
[----:B------:R-:W-:Y:S02]  /*3910*/  @!P1 LEA.HI.X R15, R15, c[0x0][0x25c], R19, 0x2, P0 ;  /* 0x000097000f0f9a11 */ /* 0x000fe400000f1413 */
[C---:B------:R-:W-:Y:S03]  /*3920*/  ISETP.LT.OR P0, PT, R5.reuse, 0x1, !P3 ;  /* 0x000000010500780c */ /* 0x040fe60005f01670 */
[----:B------:R-:W-:Y:S01]  /*3930*/  @!PT LDS RZ, [RZ] ;  /* 0x00000000fffff984 */ /* 0x000fe20000000800 */
[----:B------:R-:W-:Y:S01]  /*3940*/  @!PT LDS RZ, [RZ] ;  /* 0x00000000fffff984 */ /* 0x000fe20000000800 */
[----:B------:R-:W-:Y:S01]  /*3950*/  @!PT LDS RZ, [RZ] ;  /* 0x00000000fffff984 */ /* 0x000fe20000000800 */
[----:B------:R3:W-:Y:S01]  /*3960*/  LDGSTS.E.BYPASS.LTC128B.128 [R4], [R10.64], !P5 ;  /* 0x000000000a047fae */ /* 0x0007e2000e901d50 */
[C---:B------:R-:W-:Y:S09]  /*3970*/  ISETP.LT.OR P5, PT, R5.reuse, 0x1, !P2 ;  /* 0x000000010500780c */ /* 0x040ff200057a1670 */
[----:B------:R3:W-:Y:S01]  /*3980*/  LDGSTS.E.BYPASS.LTC128B.128 [R4+0x2000], [R10.64+0x80], !P0 ;  /* 0x020000800a047fae */ /* 0x0007e2000c101d50 */
[C---:B------:R-:W-:Y:S04]  /*3990*/  ISETP.LT.OR P0, PT, R5.reuse, 0x21, !P4 ;  /* 0x000000210500780c */ /* 0x040fe80006701670 */
[----:B------:R3:W-:Y:S01]  /*39a0*/  LDGSTS.E.BYPASS.LTC128B.128 [R4+0x4000], [R10.64+0x100], !P5 ;  /* 0x040001000a047fae */ /* 0x0007e2000e901d50 */
[C---:B------:R-:W-:Y:S08]  /*39b0*/  ISETP.LT.OR P5, PT, R5.reuse, 0x21, !P3 ;  /* 0x000000210500780c */ /* 0x040ff00005fa1670 */
[----:B------:R4:W-:Y:S01]  /*39c0*/  LDGSTS.E.BYPASS.LTC128B.128 [R4+0x1000], [R6.64], !P0 ;  /* 0x0100000006047fae */ /* 0x0009e2000c101d50 */
[----:B------:R-:W-:Y:S04]  /*39d0*/  ISETP.LT.OR P0, PT, R5, 0x21, !P2 ;  /* 0x000000210500780c */ /* 0x000fe80005701670 */
[----:B------:R4:W-:Y:S09]  /*39e0*/  LDGSTS.E.BYPASS.LTC128B.128 [R4+0x3000], [R6.64+0x80], !P5 ;  /* 0x0300008006047fae */ /* 0x0009f2000e901d50 */
[----:B------:R4:W-:Y:S01]  /*39f0*/  LDGSTS.E.BYPASS.LTC128B.128 [R4+0x5000], [R6.64+0x100], !P0 ;  /* 0x0500010006047fae */ /* 0x0009e2000c101d50 */
[----:B---3--:R-:W-:Y:S04]  /*3a00*/  IMAD.U32 R10, RZ, RZ, UR20 ;  /* 0x00000014ff0a7e24 */ /* 0x008fe8000f8e00ff */
[----:B------:R-:W-:Y:S04]  /*3a10*/  @!P1 IMAD R5, R10, 0x10, R230 ;  /* 0x000000100a059824 */ /* 0x000fe800078e02e6 */
[----:B------:R-:W-:Y:S04]  /*3a20*/  @!P1 IMAD.SHL.U32 R5, R5, 0x4, RZ ;  /* 0x0000000405059824 */ /* 0x000fe800078e00ff */
[----:B------:R-:W-:Y:S05]  /*3a30*/  @!P1 IMAD.SHL.U32 R5, R5, 0x4, RZ ;  /* 0x0000000405059824 */ /* 0x000fea00078e00ff */
[----:B------:R4:W-:Y:S02]  /*3a40*/  @!P1 LDGSTS.E.BYPASS.LTC128B.128 [R5+0x21080], [R14.64] ;  /* 0x210800000e059fae */ /* 0x0009e4000b901d50 */
.L_x_910:
        /* <DEDUP_REMOVED lines=84> */
[C---:B------:R-:W-:Y:S04]  /*3f90*/  ISETP.LT.OR P5, PT, R106.reuse, 0x11, P5 ;  /* 0x000000116a00780c */ /* 0x040fe80002fa1670 */
        /* <DEDUP_REMOVED lines=26> */
[----:B------:R-:W-:Y:S01]  /*4140*/  FSEL R176, R189, -INF , !P5 ;  /* 0xff800000bdb07808 */ /* 0x000fe20006800000 */
[--C-:B------:R-:W-:Y:S01]  /*4150*/  FFMA.FTZ R100, R175, c[0x0][0x29c], -R109.reuse ;  /* 0x0000a700af647a23 */ /* 0x100fe2000001086d */
[----:B------:R-:W-:Y:S02]  /*4160*/  PLOP3.LUT P5, PT, PT, PT, UP5, 0x40, 0x0 ;  /* 0x000000000000781c */ /* 0x000fe40003fae858 */
[----:B-----5:R-:W-:Y:S01]  /*4170*/  HMMA.16816.F32.BF16 R20, R96, R90, R20 ;  /* 0x0000005a6014723c */ /* 0x020fe20000041814 */
[----:B------:R-:W5:Y:S01]  /*4180*/  LDSM.16.M88.2 R90, [R209+0xc080] ;  /* 0x00c08000d15a783b */ /* 0x000f620000000100 */
[----:B------:R3:W-:Y:S01]  /*4190*/  MUFU.EX2 R177, R100 ;  /* 0x0000006400b17308 */ /* 0x0007e20000000800 */
[C---:B------:R-:W-:Y:S03]  /*41a0*/  ISETP.GT.AND P5, PT, R105.reuse, 0x21, P5 ;  /* 0x000000216900780c */ /* 0x040fe60002fa4270 */
[----:B------:R-:W-:Y:S01]  /*41b0*/  LDSM.16.M88.4 R96, [R216+0x1f080] ;  /* 0x01f08000d860783b */ /* 0x000fe20000000200 */
[----:B------:R-:W-:Y:S01]  /*41c0*/  ISETP.LT.OR P5, PT, R106, 0x22, P5 ;  /* 0x000000226a00780c */ /* 0x000fe20002fa1670 */
[C---:B--2---:R-:W-:Y:S03]  /*41d0*/  HMMA.16816.F32.BF16 R4, R92.reuse, R88, R4 ;  /* 0x000000585c04723c */ /* 0x044fe60000041804 */
[----:B------:R-:W2:Y:S02]  /*41e0*/  LDSM.16.M88.2 R88, [R0+0xc880] ;  /* 0x00c880000058783b */ /* 0x000ea40000000100 */
[----:B------:R-:W-:Y:S02]  /*41f0*/  FSEL R103, R188, -INF , !P5 ;  /* 0xff800000bc677808 */ /* 0x000fe40006800000 */
[----:B------:R-:W-:Y:S01]  /*4200*/  PLOP3.LUT P5, PT, PT, PT, UP4, 0x40, 0x0 ;  /* 0x000000000000781c */ /* 0x000fe20003fae848 */
[C---:B-1----:R-:W-:Y:S01]  /*4210*/  HMMA.16816.F32.BF16 R8, R92.reuse, R2, R8 ;  /* 0x000000025c08723c */ /* 0x042fe20000041808 */
[----:B------:R-:W1:Y:S02]  /*4220*/  LDSM.16.M88.2 R2, [R0+0xd080] ;  /* 0x00d080000002783b */ /* 0x000e640000000100 */
[----:B------:R-:W-:Y:S04]  /*4230*/  ISETP.GT.AND P5, PT, R105, 0x30, P5 ;  /* 0x000000306900780c */ /* 0x000fe80002fa4270 */
[----:B------:R-:W-:Y:S01]  /*4240*/  ISETP.LT.OR P5, PT, R106, 0x31, P5 ;  /* 0x000000316a00780c */ /* 0x000fe20002fa1670 */
[C---:B---3--:R-:W-:Y:S01]  /*4250*/  HMMA.16816.F32.BF16 R12, R92.reuse, R84, R12 ;  /* 0x000000545c0c723c */ /* 0x048fe2000004180c */
[----:B------:R-:W3:Y:S03]  /*4260*/  LDSM.16.M88.2 R84, [R0+0xd880] ;  /* 0x00d880000054783b */ /* 0x000ee60000000100 */
[----:B------:R-:W-:Y:S01]  /*4270*/  FSEL R174, R185, -INF , !P5 ;  /* 0xff800000b9ae7808 */ /* 0x000fe20006800000 */
[--C-:B------:R-:W-:Y:S01]  /*4280*/  FFMA.FTZ R100, R176, c[0x0][0x29c], -R109.reuse ;  /* 0x0000a700b0647a23 */ /* 0x100fe2000001086d */
[----:B------:R-:W-:Y:S02]  /*4290*/  PLOP3.LUT P5, PT, PT, PT, UP3, 0x40, 0x0 ;  /* 0x000000000000781c */ /* 0x000fe40003fae838 */
[C---:B----4-:R-:W-:Y:S01]  /*42a0*/  HMMA.16816.F32.BF16 R16, R92.reuse, R86, R16 ;  /* 0x000000565c10723c */ /* 0x050fe20000041810 */
[----:B------:R-:W4:Y:S01]  /*42b0*/  LDSM.16.M88.2 R86, [R0+0xe080] ;  /* 0x00e080000056783b */ /* 0x000f220000000100 */
[----:B------:R1:W-:Y:S01]  /*42c0*/  MUFU.EX2 R178, R100 ;  /* 0x0000006400b27308 */ /* 0x0003e20000000800 */
[C---:B------:R-:W-:Y:S04]  /*42d0*/  ISETP.GT.AND P5, PT, R105.reuse, 0x31, P5 ;  /* 0x000000316900780c */ /* 0x040fe80002fa4270 */
[----:B------:R-:W-:Y:S01]  /*42e0*/  ISETP.LT.OR P5, PT, R106, 0x32, P5 ;  /* 0x000000326a00780c */ /* 0x000fe20002fa1670 */
[----:B-----5:R-:W-:Y:S01]  /*42f0*/  HMMA.16816.F32.BF16 R20, R92, R90, R20 ;  /* 0x0000005a5c14723c */ /* 0x020fe20000041814 */
[----:B------:R-:W5:Y:S03]  /*4300*/  LDSM.16.M88.2 R90, [R0+0xe880] ;  /* 0x00e88000005a783b */ /* 0x000f660000000100 */
        /* <DEDUP_REMOVED lines=8> */
[C---:B------:R-:W-:Y:S01]  /*4390*/  ISETP.LT.OR P5, PT, R106.reuse, 0x41, P5 ;  /* 0x000000416a00780c */ /* 0x040fe20002fa1670 */
[--C-:B------:R-:W-:Y:S03]  /*43a0*/  FFMA.FTZ R100, R103, c[0x0][0x29c], -R109.reuse ;  /* 0x0000a70067647a23 */ /* 0x100fe6000001086d */
[----:B------:R-:W-:Y:S01]  /*43b0*/  FSEL R173, R183, -INF , !P5 ;  /* 0xff800000b7ad7808 */ /* 0x000fe20006800000 */
[C---:B---3--:R-:W-:Y:S01]  /*43c0*/  HMMA.16816.F32.BF16 R12, R96.reuse, R84, R12 ;  /* 0x00000054600c723c */ /* 0x048fe2000004180c */
[----:B------:R-:W3:Y:S01]  /*43d0*/  LDSM.16.M88.2 R84, [R208+0xd880] ;  /* 0x00d88000d054783b */ /* 0x000ee20000000100 */
[----:B------:R2:W-:Y:S01]  /*43e0*/  MUFU.EX2 R175, R100 ;  /* 0x0000006400af7308 */ /* 0x0005e20000000800 */
[----:B------:R-:W-:Y:S04]  /*43f0*/  PLOP3.LUT P5, PT, PT, PT, UP1, 0x40, 0x0 ;  /* 0x000000000000781c */ /* 0x000fe80003fae818 */
[----:B------:R-:W-:Y:S01]  /*4400*/  ISETP.GT.AND P5, PT, R105, 0x41, P5 ;  /* 0x000000416900780c */ /* 0x000fe20002fa4270 */
[C---:B----4-:R-:W-:Y:S01]  /*4410*/  HMMA.16816.F32.BF16 R16, R96.reuse, R86, R16 ;  /* 0x000000566010723c */ /* 0x050fe20000041810 */
[----:B------:R-:W4:Y:S02]  /*4420*/  LDSM.16.M88.2 R86, [R208+0xe080] ;  /* 0x00e08000d056783b */ /* 0x000f240000000100 */
[----:B------:R-:W-:Y:S04]  /*4430*/  ISETP.LT.OR P5, PT, R106, 0x42, P5 ;  /* 0x000000426a00780c */ /* 0x000fe80002fa1670 */
[----:B------:R-:W-:Y:S01]  /*4440*/  FSEL R172, R182, -INF , !P5 ;  /* 0xff800000b6ac7808 */ /* 0x000fe20006800000 */
[----:B-----5:R-:W-:Y:S01]  /*4450*/  HMMA.16816.F32.BF16 R20, R96, R90, R20 ;  /* 0x0000005a6014723c */ /* 0x020fe20000041814 */
[----:B------:R-:W5:Y:S01]  /*4460*/  LDSM.16.M88.2 R90, [R208+0xe880] ;  /* 0x00e88000d05a783b */ /* 0x000f620000000100 */
[----:B------:R-:W-:Y:S01]  /*4470*/  PLOP3.LUT P5, PT, PT, PT, UP0, 0x40, 0x0 ;  /* 0x000000000000781c */ /* 0x000fe20003fae808 */
[----:B------:R-:W-:Y:S03]  /*4480*/  UISETP.NE.AND UP0, UPT, UR25, URZ, UPT ;  /* 0x0000003f1900728c */ /* 0x000fe6000bf05270 */
[----:B------:R-:W-:Y:S01]  /*4490*/  ISETP.GT.AND P5, PT, R107, 0x1, P5 ;  /* 0x000000016b00780c */ /* 0x000fe20002fa4270 */
[--C-:B------:R-:W-:Y:S01]  /*44a0*/  FFMA.FTZ R96, R101, c[0x0][0x29c], -R109.reuse ;  /* 0x0000a70065607a23 */ /* 0x100fe2000001086d */
[C---:B--2---:R-:W-:Y:S03]  /*44b0*/  HMMA.16816.F32.BF16 R4, R92.reuse, R88, R4 ;  /* 0x000000585c04723c */ /* 0x044fe60000041804 */
[----:B------:R2:W2:Y:S01]  /*44c0*/  MUFU.EX2 R180, R96 ;  /* 0x0000006000b47308 */ /* 0x0004a20000000800 */
[----:B------:R-:W-:Y:S01]  /*44d0*/  LDSM.16.M88.2 R88, [R210+0xc880] ;  /* 0x00c88000d258783b */ /* 0x000fe20000000100 */
[----:B------:R-:W-:Y:S01]  /*44e0*/  ISETP.LT.OR P5, PT, R108, 0x2, P5 ;  /* 0x000000026c00780c */ /* 0x000fe20002fa1670 */
[--C-:B------:R-:W-:Y:S02]  /*44f0*/  FFMA.FTZ R100, R102, c[0x0][0x29c], -R109.reuse ;  /* 0x0000a70066647a23 */ /* 0x100fe4000001086d */
[C---:B-1----:R-:W-:Y:S01]  /*4500*/  HMMA.16816.F32.BF16 R8, R92.reuse, R2, R8 ;  /* 0x000000025c08723c */ /* 0x042fe20000041808 */
[----:B------:R-:W-:Y:S03]  /*4510*/  LDSM.16.M88.2 R2, [R210+0xd080] ;  /* 0x00d08000d202783b */ /* 0x000fe60000000100 */
[----:B------:R-:W-:Y:S02]  /*4520*/  FSEL R101, R199, -INF , !P5 ;  /* 0xff800000c7657808 */ /* 0x000fe40006800000 */
[----:B------:R-:W-:Y:S01]  /*4530*/  PLOP3.LUT P5, PT, PT, PT, UP0, 0x40, 0x0 ;  /* 0x000000000000781c */ /* 0x000fe20003fae808 */
[----:B------:R-:W-:Y:S01]  /*4540*/  UISETP.NE.AND UP0, UPT, UR7, URZ, UPT ;  /* 0x0000003f0700728c */ /* 0x000fe2000bf05270 */
[C---:B---3--:R-:W-:Y:S01]  /*4550*/  HMMA.16816.F32.BF16 R12, R92.reuse, R84, R12 ;  /* 0x000000545c0c723c */ /* 0x048fe2000004180c */
[----:B------:R-:W-:Y:S02]  /*4560*/  LDSM.16.M88.2 R84, [R210+0xd880] ;  /* 0x00d88000d254783b */ /* 0x000fe40000000100 */
[----:B------:R-:W-:Y:S04]  /*4570*/  ISETP.GT.AND P5, PT, R107, RZ, P5 ;  /* 0x000000ff6b00720c */ /* 0x000fe80002fa4270 */
        /* <DEDUP_REMOVED lines=9> */
[C---:B------:R-:W-:Y:S03]  /*4610*/  ISETP.GT.AND P5, PT, R107.reuse, 0x10, P5 ;  /* 0x000000106b00780c */ /* 0x040fe60002fa4270 */
[--C-:B------:R-:W-:Y:S01]  /*4620*/  FFMA.FTZ R92, R174, c[0x0][0x29c], -R109.reuse ;  /* 0x0000a700ae5c7a23 */ /* 0x100fe2000001086d */
[----:B------:R-:W-:Y:S01]  /*4630*/  ISETP.LT.OR P5, PT, R108, 0x11, P5 ;  /* 0x000000116c00780c */ /* 0x000fe20002fa1670 */
[----:B------:R4:W-:Y:S03]  /*4640*/  MUFU.EX2 R174, R100 ;  /* 0x0000006400ae7308 */ /* 0x0009e60000000800 */
[----:B------:R-:W-:Y:S02]  /*4650*/  FSEL R106, R200, -INF , !P5 ;  /* 0xff800000c86a7808 */ /* 0x000fe40006800000 */
[----:B------:R-:W-:Y:S04]  /*4660*/  PLOP3.LUT P5, PT, PT, PT, UP0, 0x40, 0x0 ;  /* 0x000000000000781c */ /* 0x000fe80003fae808 */
[C---:B------:R-:W-:Y:S01]  /*4670*/  ISETP.GT.AND P5, PT, R107.reuse, 0x11, P5 ;  /* 0x000000116b00780c */ /* 0x040fe20002fa4270 */
[----:B------:R5:W2:Y:S03]  /*4680*/  MUFU.EX2 R176, R92 ;  /* 0x0000005c00b07308 */ /* 0x000aa60000000800 */
[----:B------:R-:W-:Y:S04]  /*4690*/  ISETP.LT.OR P5, PT, R108, 0x12, P5 ;  /* 0x000000126c00780c */ /* 0x000fe80002fa1670 */
[----:B------:R-:W-:Y:S02]  /*46a0*/  FSEL R105, R198, -INF , !P5 ;  /* 0xff800000c6697808 */ /* 0x000fe40006800000 */
[----:B------:R-:W-:Y:S04]  /*46b0*/  PLOP3.LUT P5, PT, PT, PT, UP6, 0x40, 0x0 ;  /* 0x000000000000781c */ /* 0x000fe80003fae868 */
        /* <DEDUP_REMOVED lines=18> */
[C---:B------:R-:W-:Y:S04]  /*47e0*/  ISETP.LT.OR P5, PT, R108.reuse, 0x22, P5 ;  /* 0x000000226c00780c */ /* 0x040fe80002fa1670 */
[----:B------:R-:W-:Y:S01]  /*47f0*/  FSEL R102, R195, -INF , !P5 ;  /* 0xff800000c3667808 */ /* 0x000fe20006800000 */
[----:B---3--:R-:W-:Y:S01]  /*4800*/  HMMA.16816.F32.BF16 R20, R96, R90, R20 ;  /* 0x0000005a6014723c */ /* 0x008fe20000041814 */
[----:B------:R-:W-:Y:S01]  /*4810*/  LDSM.16.M88.2 R90, [R209+0xe880] ;  /* 0x00e88000d15a783b */ /* 0x000fe20000000100 */
[----:B------:R-:W-:Y:S02]  /*4820*/  PLOP3.LUT P5, PT, PT, PT, UP4, 0x40, 0x0 ;  /* 0x000000000000781c */ /* 0x000fe40003fae848 */
[--C-:B-1----:R-:W-:Y:S02]  /*4830*/  FFMA.FTZ R100, R101, c[0x0][0x29c], -R110.reuse ;  /* 0x0000a70065647a23 */ /* 0x102fe4000001086e */
[----:B------:R-:W1:Y:S01]  /*4840*/  LDS R96, [R227.X4+0x212a0] ;  /* 0x0212a000e3607984 */ /* 0x000e620000004800 */
[----:B------:R-:W-:Y:S01]  /*4850*/  ISETP.GT.AND P5, PT, R107, 0x30, P5 ;  /* 0x000000306b00780c */ /* 0x000fe20002fa4270 */
[----:B------:R-:W-:Y:S01]  /*4860*/  MUFU.EX2 R172, R100 ;  /* 0x0000006400ac7308 */ /* 0x000fe20000000800 */
[--C-:B------:R-:W-:Y:S02]  /*4870*/  FFMA.FTZ R97, R111, c[0x0][0x29c], -R110.reuse ;  /* 0x0000a7006f617a23 */ /* 0x100fe4000001086e */
[C---:B------:R-:W-:Y:S04]  /*4880*/  ISETP.LT.OR P5, PT, R108.reuse, 0x31, P5 ;  /* 0x000000316c00780c */ /* 0x040fe80002fa1670 */
[----:B------:R-:W-:Y:S02]  /*4890*/  FSEL R101, R197, -INF , !P5 ;  /* 0xff800000c5657808 */ /* 0x000fe40006800000 */
[----:B------:R-:W-:Y:S01]  /*48a0*/  PLOP3.LUT P5, PT, PT, PT, UP3, 0x40, 0x0 ;  /* 0x000000000000781c */ /* 0x000fe20003fae838 */
[----:B----4-:R-:W3:Y:S03]  /*48b0*/  MUFU.EX2 R104, R97 ;  /* 0x0000006100687308 */ /* 0x010ee60000000800 */
[----:B------:R-:W-:Y:S01]  /*48c0*/  ISETP.GT.AND P5, PT, R107, 0x31, P5 ;  /* 0x000000316b00780c */ /* 0x000fe20002fa4270 */
[C---:B-----5:R-:W-:Y:S05]  /*48d0*/  HMMA.16816.F32.BF16 R4, R92.reuse, R88, R4 ;  /* 0x000000585c04723c */ /* 0x060fea0000041804 */
[----:B------:R-:W-:Y:S02]  /*48e0*/  ISETP.LT.OR P5, PT, R108, 0x32, P5 ;  /* 0x000000326c00780c */ /* 0x000fe40002fa1670 */
[--C-:B------:R-:W-:Y:S01]  /*48f0*/  FFMA.FTZ R88, R106, c[0x0][0x29c], -R110.reuse ;  /* 0x0000a7006a587a23 */ /* 0x100fe2000001086e */
[C---:B------:R-:W-:Y:S03]  /*4900*/  HMMA.16816.F32.BF16 R8, R92.reuse, R2, R8 ;  /* 0x000000025c08723c */ /* 0x040fe60000041808 */
[----:B------:R4:W-:Y:S01]  /*4910*/  MUFU.EX2 R100, R88 ;  /* 0x0000005800647308 */ /* 0x0009e20000000800 */
[----:B------:R-:W-:Y:S02]  /*4920*/  FSEL R89, R194, -INF , !P5 ;  /* 0xff800000c2597808 */ /* 0x000fe40006800000 */
[----:B------:R-:W-:Y:S01]  /*4930*/  PLOP3.LUT P5, PT, PT, PT, UP2, 0x40, 0x0 ;  /* 0x000000000000781c */ /* 0x000fe20003fae828 */
[--C-:B------:R-:W-:Y:S01]  /*4940*/  FFMA.FTZ R2, R105, c[0x0][0x29c], -R110.reuse ;  /* 0x0000a70069027a23 */ /* 0x100fe2000001086e */
[C---:B------:R-:W-:Y:S03]  /*4950*/  HMMA.16816.F32.BF16 R12, R92.reuse, R84, R12 ;  /* 0x000000545c0c723c */ /* 0x040fe6000004180c */
[----:B------:R-:W-:Y:S01]  /*4960*/  ISETP.GT.AND P5, PT, R107, 0x40, P5 ;  /* 0x000000406b00780c */ /* 0x000fe20002fa4270 */
[----:B------:R-:W-:Y:S01]  /*4970*/  FFMA.FTZ R3, R102, c[0x0][0x29c], -R110 ;  /* 0x0000a70066037a23 */ /* 0x000fe2000001086e */
[----:B------:R5:W3:Y:S01]  /*4980*/  MUFU.EX2 R99, R2 ;  /* 0x0000000200637308 */ /* 0x000ae20000000800 */
[----:B------:R-:W-:Y:S02]  /*4990*/  SHF.L.U32 R102, R218, 0x1, RZ ;  /* 0x00000001da667819 */ /* 0x000fe400000006ff */
[C---:B--2---:R-:W-:Y:S03]  /*49a0*/  HMMA.16816.F32.BF16 R16, R92.reuse, R86, R16 ;  /* 0x000000565c10723c */ /* 0x044fe60000041810 */
[----:B------:R-:W-:Y:S01]  /*49b0*/  ISETP.LT.OR P5, PT, R108, 0x41, P5 ;  /* 0x000000416c00780c */ /* 0x000fe20002fa1670 */
[--C-:B-1----:R-:W-:Y:S01]  /*49c0*/  FADD.FTZ R6, R6, -R96.reuse ;  /* 0x8000006006067221 */ /* 0x102fe20000010000 */
[----:B------:R-:W-:Y:S01]  /*49d0*/  F2FP.BF16.PACK_AB R85, R180, R181 ;  /* 0x000000b5b455723e */ /* 0x000fe200000010ff */
[----:B------:R-:W-:Y:S01]  /*49e0*/  FADD.FTZ R7, R7, -R96 ;  /* 0x8000006007077221 */ /* 0x000fe20000010000 */
[----:B------:R-:W-:Y:S01]  /*49f0*/  F2FP.BF16.PACK_AB R84, R177, R179 ;  /* 0x000000b3b154723e */ /* 0x000fe200000010ff */
[----:B------:R-:W-:Y:S01]  /*4a00*/  HMMA.16816.F32.BF16 R20, R92, R90, R20 ;  /* 0x0000005a5c14723c */ /* 0x000fe20000041814 */
[----:B------:R1:W-:Y:S03]  /*4a10*/  MUFU.EX2 R95, R3 ;  /* 0x00000003005f7308 */ /* 0x0003e60000000800 */
[--C-:B------:R-:W-:Y:S01]  /*4a20*/  FFMA.FTZ R86, R101, c[0x0][0x29c], -R110.reuse ;  /* 0x0000a70065567a23 */ /* 0x100fe2000001086e */
[----:B----4-:R-:W-:Y:S01]  /*4a30*/  FSEL R88, R193, -INF , !P5 ;  /* 0xff800000c1587808 */ /* 0x010fe20006800000 */
[--C-:B------:R-:W-:Y:S01]  /*4a40*/  FFMA.FTZ R87, R89, c[0x0][0x29c], -R110.reuse ;  /* 0x0000a70059577a23 */ /* 0x100fe2000001086e */
[----:B------:R-:W-:Y:S01]  /*4a50*/  PLOP3.LUT P5, PT, PT, PT, UP1, 0x40, 0x0 ;  /* 0x000000000000781c */ /* 0x000fe20003fae818 */
[----:B------:R-:W-:Y:S03]  /*4a60*/  FMUL.FTZ R6, R181, R6 ;  /* 0x00000006b5067220 */ /* 0x000fe60000410000 */
[----:B------:R-:W-:Y:S01]  /*4a70*/  MUFU.EX2 R97, R86 ;  /* 0x0000005600617308 */ /* 0x000fe20000000800 */
[----:B------:R-:W-:Y:S01]  /*4a80*/  ISETP.GT.AND P5, PT, R107, 0x41, P5 ;  /* 0x000000416b00780c */ /* 0x000fe20002fa4270 */
[--C-:B-----5:R-:W-:Y:S02]  /*4a90*/  FFMA.FTZ R2, R103, c[0x0][0x29c], -R110.reuse ;  /* 0x0000a70067027a23 */ /* 0x120fe4000001086e */
[----:B------:R-:W-:Y:S01]  /*4aa0*/  FFMA.FTZ R88, R88, c[0x0][0x29c], -R110 ;  /* 0x0000a70058587a23 */ /* 0x000fe2000001086e */
[----:B------:R-:W-:Y:S01]  /*4ab0*/  ISETP.LT.OR P5, PT, R108, 0x42, P5 ;  /* 0x000000426c00780c */ /* 0x000fe20002fa1670 */
[--C-:B------:R-:W-:Y:S02]  /*4ac0*/  FADD.FTZ R10, R10, -R96.reuse ;  /* 0x800000600a0a7221 */ /* 0x100fe40000010000 */
[--C-:B------:R-:W-:Y:S02]  /*4ad0*/  FADD.FTZ R15, R15, -R96.reuse ;  /* 0x800000600f0f7221 */ /* 0x100fe40000010000 */
[----:B------:R2:W4:Y:S01]  /*4ae0*/  MUFU.EX2 R98, R2 ;  /* 0x0000000200627308 */ /* 0x0005220000000800 */
[----:B------:R-:W-:Y:S02]  /*4af0*/  FMUL.FTZ R10, R179, R10 ;  /* 0x0000000ab30a7220 */ /* 0x000fe40000410000 */
[----:B------:R-:W-:Y:S02]  /*4b00*/  FMUL.FTZ R7, R180, R7 ;  /* 0x00000007b4077220 */ /* 0x000fe40000410000 */
[----:B-1----:R-:W-:Y:S02]  /*4b10*/  FFMA.FTZ R3, -R191, R191, 1 ;  /* 0x3f800000bf037423 */ /* 0x002fe400000101bf */
[--C-:B------:R-:W-:Y:S02]  /*4b20*/  FADD.FTZ R11, R11, -R96.reuse ;  /* 0x800000600b0b7221 */ /* 0x100fe40000010000 */
[----:B------:R-:W-:Y:S01]  /*4b30*/  FMUL.FTZ R6, R6, R3 ;  /* 0x0000000306067220 */ /* 0x000fe20000410000 */
[----:B------:R1:W5:Y:S01]  /*4b40*/  MUFU.EX2 R94, R87 ;  /* 0x00000057005e7308 */ /* 0x0003620000000800 */
[----:B------:R-:W-:Y:S02]  /*4b50*/  FFMA.FTZ R3, -R187, R187, 1 ;  /* 0x3f800000bb037423 */ /* 0x000fe400000101bb */
[----:B------:R-:W-:Y:S02]  /*4b60*/  FMUL.FTZ R15, R175, R15 ;  /* 0x0000000faf0f7220 */ /* 0x000fe40000410000 */
[----:B------:R-:W-:Y:S01]  /*4b70*/  FMUL.FTZ R91, R10, R3 ;  /* 0x000000030a5b7220 */ /* 0x000fe20000410000 */
[----:B------:R-:W-:Y:S01]  /*4b80*/  F2FP.BF16.PACK_AB R10, R174, R176 ;  /* 0x000000b0ae0a723e */ /* 0x000fe200000010ff */
[--C-:B------:R-:W-:Y:S02]  /*4b90*/  FADD.FTZ R18, R18, -R96.reuse ;  /* 0x8000006012127221 */ /* 0x100fe40000010000 */
[----:B------:R-:W-:Y:S01]  /*4ba0*/  FADD.FTZ R23, R23, -R96 ;  /* 0x8000006017177221 */ /* 0x000fe20000010000 */
[----:B------:R3:W-:Y:S01]  /*4bb0*/  MUFU.EX2 R93, R88 ;  /* 0x00000058005d7308 */ /* 0x0007e20000000800 */
[----:B------:R-:W-:Y:S02]  /*4bc0*/  FFMA.FTZ R3, -R188, R188, 1 ;  /* 0x3f800000bc037423 */ /* 0x000fe400000101bc */
[----:B------:R-:W-:Y:S01]  /*4bd0*/  FMUL.FTZ R89, R177, R11 ;  /* 0x0000000bb1597220 */ /* 0x000fe20000410000 */
[----:B--2---:R-:W-:Y:S01]  /*4be0*/  FSEL R2, R192, -INF , !P5 ;  /* 0xff800000c0027808 */ /* 0x004fe20006800000 */
[----:B------:R-:W-:Y:S01]  /*4bf0*/  FMUL.FTZ R92, R176, R18 ;  /* 0x00000012b05c7220 */ /* 0x000fe20000410000 */
[----:B------:R-:W-:Y:S01]  /*4c00*/  F2FP.BF16.PACK_AB R11, R175, R178 ;  /* 0x000000b2af0b723e */ /* 0x000fe200000010ff */
[----:B------:R-:W-:Y:S02]  /*4c10*/  FMUL.FTZ R18, R109, R23 ;  /* 0x000000176d127220 */ /* 0x000fe40000410000 */
[----:B------:R-:W-:Y:S02]  /*4c20*/  FFMA.FTZ R110, R2, c[0x0][0x29c], -R110 ;  /* 0x0000a700026e7a23 */ /* 0x000fe4000001086e */
[----:B------:R-:W-:Y:S02]  /*4c30*/  FFMA.FTZ R2, -R190, R190, 1 ;  /* 0x3f800000be027423 */ /* 0x000fe400000101be */
[--C-:B------:R-:W-:Y:S02]  /*4c40*/  FADD.FTZ R14, R14, -R96.reuse ;  /* 0x800000600e0e7221 */ /* 0x100fe40000010000 */
        /* <DEDUP_REMOVED lines=11> */
[----:B------:R-:W-:Y:S02]  /*4d00*/  FMUL.FTZ R14, R178, R14 ;  /* 0x0000000eb20e7220 */ /* 0x000fe40000410000 */
[--C-:B------:R-:W-:Y:S02]  /*4d10*/  FADD.FTZ R22, R22, -R96.reuse ;  /* 0x8000006016167221 */ /* 0x100fe40000010000 */
[----:B------:R4:W-:Y:S01]  /*4d20*/  STS [R224+0x21480], R3 ;  /* 0x02148003e0007388 */ /* 0x0009e20000000800 */
[----:B------:R-:W-:Y:S02]  /*4d30*/  FFMA.FTZ R6, -R189, R189, 1 ;  /* 0x3f800000bd067423 */ /* 0x000fe400000101bd */
[----:B------:R-:W-:Y:S02]  /*4d40*/  FMUL.FTZ R90, R173, R22 ;  /* 0x00000016ad5a7220 */ /* 0x000fe40000410000 */
[----:B------:R-:W-:Y:S01]  /*4d50*/  FMUL.FTZ R88, R14, R6 ;  /* 0x000000060e587220 */ /* 0x000fe20000410000 */
[----:B------:R-:W-:Y:S01]  /*4d60*/  STS [R225], R85 ;  /* 0x00000055e1007388 */ /* 0x000fe20000000800 */
[----:B------:R-:W-:Y:S02]  /*4d70*/  FFMA.FTZ R6, -R183, R183, 1 ;  /* 0x3f800000b7067423 */ /* 0x000fe400000101b7 */
[----:B------:R-:W-:Y:S02]  /*4d80*/  FFMA.FTZ R15, -R185, R185, 1 ;  /* 0x3f800000b90f7423 */ /* 0x000fe400000101b9 */
[----:B------:R-:W-:Y:S02]  /*4d90*/  FMUL.FTZ R6, R90, R6 ;  /* 0x000000065a067220 */ /* 0x000fe40000410000 */
[----:B------:R-:W-:Y:S01]  /*4da0*/  FMUL.FTZ R22, R92, R15 ;  /* 0x0000000f5c167220 */ /* 0x000fe20000410000 */
[----:B------:R-:W-:Y:S01]  /*4db0*/  F2FP.BF16.PACK_AB R15, R89, R91 ;  /* 0x0000005b590f723e */ /* 0x000fe200000010ff */
[----:B------:R-:W-:Y:S01]  /*4dc0*/  FADD.FTZ R19, R19, -R96 ;  /* 0x8000006013137221 */ /* 0x000fe20000010000 */
[----:B------:R-:W-:Y:S01]  /*4dd0*/  F2FP.BF16.PACK_AB R18, R18, R6 ;  /* 0x000000061212723e */ /* 0x000fe200000010ff */
[----:B------:R-:W-:Y:S01]  /*4de0*/  FFMA.FTZ R14, -R184, R184, 1 ;  /* 0x3f800000b80e7423 */ /* 0x000fe200000101b8 */
[----:B------:R-:W-:Y:S01]  /*4df0*/  F2FP.BF16.PACK_AB R6, R99, R100 ;  /* 0x000000646306723e */ /* 0x000fe200000010ff */
[----:B------:R-:W-:Y:S04]  /*4e00*/  FMUL.FTZ R19, R174, R19 ;  /* 0x00000013ae137220 */ /* 0x000fe80000410000 */
[----:B------:R5:W-:Y:S01]  /*4e10*/  STS [R224+0x21c80], R6 ;  /* 0x021c8006e0007388 */ /* 0x000be20000000800 */
[----:B------:R-:W-:Y:S01]  /*4e20*/  FMUL.FTZ R19, R19, R14 ;  /* 0x0000000e13137220 */ /* 0x000fe20000410000 */
[----:B----4-:R-:W-:Y:S02]  /*4e30*/  F2FP.BF16.PACK_AB R3, R95, R98 ;  /* 0x000000625f03723e */ /* 0x010fe400000010ff */
[----:B------:R-:W-:Y:S01]  /*4e40*/  F2FP.BF16.PACK_AB R14, R87, R88 ;  /* 0x00000058570e723e */ /* 0x000fe200000010ff */
        /* <DEDUP_REMOVED lines=11> */
[----:B-----5:R-:W-:Y:S01]  /*4f00*/  F2FP.BF16.PACK_AB R6, R94, R97 ;  /* 0x000000615e06723e */ /* 0x020fe200000010ff */
        /* <DEDUP_REMOVED lines=161> */
[----:B------:R-:W-:Y:S01]  /*5920*/  ULDC.64 UR6, c[0x0][0x208] ;  /* 0x0000820000067ab9 */ /* 0x000fe20000000a00 */
[----:B------:R-:W-:Y:S01]  /*5930*/  IMAD.MOV.U32 R2, RZ, RZ, R236 ;  /* 0x000000ffff027224 */ /* 0x000fe200078e00ec */
[----:B------:R-:W-:Y:S01]  /*5940*/  USHF.L.U32 UR26, UR15, 0x6, URZ ;  /* 0x000000060f1a7899 */ /* 0x000fe2000800063f */
[----:B------:R-:W-:Y:S01]  /*5950*/  IMAD.MOV.U32 R3, RZ, RZ, R237 ;  /* 0x000000ffff037224 */ /* 0x000fe200078e00ed */
[----:B------:R-:W-:Y:S01]  /*5960*/  UIMAD.WIDE.U32 UR28, UR15, UR6, URZ ;  /* 0x000000060f1c72a5 */ /* 0x000fe2000f8e003f */
[----:B------:R-:W-:Y:S01]  /*5970*/  IMAD.MOV.U32 R202, RZ, RZ, c[0x0][0x208] ;  /* 0x00008200ffca7624 */ /* 0x000fe200078e00ff */
[----:B------:R-:W-:Y:S02]  /*5980*/  USHF.R.S32.HI UR25, URZ, 0x1f, UR15 ;  /* 0x0000001f3f197899 */ /* 0x000fe4000801140f */
[----:B------:R-:W-:Y:S02]  /*5990*/  IMAD.U32 R9, RZ, RZ, UR26 ;  /* 0x0000001aff097e24 */ /* 0x000fe4000f8e00ff */
[----:B------:R-:W-:Y:S01]  /*59a0*/  IMAD.SHL.U32 R202, R202, 0x20, RZ ;  /* 0x00000020caca7824 */ /* 0x000fe200078e00ff */
[----:B------:R-:W-:Y:S02]  /*59b0*/  UIMAD UR25, UR25, UR6, URZ ;  /* 0x00000006191972a4 */ /* 0x000fe4000f8e023f */
[----:B------:R-:W-:Y:S02]  /*59c0*/  USHF.R.S32.HI UR6, URZ, 0x1f, UR26 ;  /* 0x0000001f3f067899 */ /* 0x000fe4000801141a */
[----:B------:R-:W-:Y:S02]  /*59d0*/  UIMAD UR25, UR15, UR7, UR25 ;  /* 0x000000070f1972a4 */ /* 0x000fe4000f8e0219 */
[----:B------:R-:W-:Y:S02]  /*59e0*/  USHF.L.U32 UR7, UR28, 0x6, URZ ;  /* 0x000000061c077899 */ /* 0x000fe4000800063f */
[----:B------:R-:W-:Y:S01]  /*59f0*/  IMAD.U32 R10, RZ, RZ, UR6 ;  /* 0x00000006ff0a7e24 */ /* 0x000fe2000f8e00ff */
[----:B------:R-:W-:Y:S01]  /*5a00*/  UIADD3 UR25, UR29, UR25, URZ ;  /* 0x000000191d197290 */ /* 0x000fe2000fffe03f */
[----:B-1----:R-:W-:Y:S01]  /*5a10*/  SHF.R.S32.HI R4, RZ, 0x1f, R5 ;  /* 0x0000001fff047819 */ /* 0x002fe20000011405 */
[----:B------:R-:W-:Y:S02]  /*5a20*/  IMAD.WIDE.U32 R2, R5, c[0x0][0x288], R2 ;  /* 0x0000a20005027a25 */ /* 0x000fe400078e0002 */
[----:B------:R-:W-:Y:S02]  /*5a30*/  USHF.L.U64.HI UR25, UR28, 0x6, UR25 ;  /* 0x000000061c197899 */ /* 0x000fe40008010219 */
[----:B------:R-:W-:Y:S01]  /*5a40*/  IMAD R4, R4, c[0x0][0x288], RZ ;  /* 0x0000a20004047a24 */ /* 0x000fe200078e02ff */
[----:B------:R-:W-:Y:S03]  /*5a50*/  IADD3 R9, P5, P0, R9, UR10, R2 ;  /* 0x0000000a09097c10 */ /* 0x000fe6000f8be002 */
[----:B------:R-:W-:Y:S04]  /*5a60*/  IMAD R4, R5, c[0x0][0x28c], R4 ;  /* 0x0000a30005047a24 */ /* 0x000fe800078e0204 */
[----:B------:R-:W-:Y:S05]  /*5a70*/  IMAD.IADD R2, R3, 0x1, R4 ;  /* 0x0000000103027824 */ /* 0x000fea00078e0204 */
[----:B------:R-:W-:Y:S02]  /*5a80*/  IADD3.X R10, R10, UR8, R2, P5, P0 ;  /* 0x000000080a0a7c10 */ /* 0x000fe4000afe0402 */
[C---:B------:R-:W-:Y:S04]  /*5a90*/  IADD3 R3, P5, P0, R242.reuse, UR7, R202 ;  /* 0x00000007f2037c10 */ /* 0x040fe8000f8be0ca */
[C---:B------:R-:W-:Y:S02]  /*5aa0*/  IADD3.X R8, R239.reuse, UR25, R252, P5, P0 ;  /* 0x00000019ef087c10 */ /* 0x040fe4000afe04fc */
[----:B------:R-:W-:Y:S04]  /*5ab0*/  IADD3 R2, P0, R242, UR7, RZ ;  /* 0x00000007f2027c10 */ /* 0x000fe8000ff1e0ff */
[C---:B------:R-:W-:Y:S02]  /*5ac0*/  LEA R6, P5, R2.reuse, c[0x0][0x1f0], 0x1 ;  /* 0x00007c0002067a11 */ /* 0x040fe400078a08ff */
[----:B------:R-:W-:Y:S02]  /*5ad0*/  IADD3.X R5, R239, UR25, RZ, P0, !PT ;  /* 0x00000019ef057c10 */ /* 0x000fe400087fe4ff */
[C---:B------:R-:W-:Y:S02]  /*5ae0*/  LEA R4, P0, R3.reuse, c[0x0][0x1f0], 0x1 ;  /* 0x00007c0003047a11 */ /* 0x040fe400078008ff */
[----:B------:R-:W-:Y:S01]  /*5af0*/  LEA.HI.X R7, R2, c[0x0][0x1f4], R5, 0x1, P5 ;  /* 0x00007d0002077a11 */ /* 0x000fe200028f0c05 */
[----:B------:R-:W-:Y:S01]  /*5b00*/  IMAD.U32 R2, RZ, RZ, UR26 ;  /* 0x0000001aff027e24 */ /* 0x000fe2000f8e00ff */
[----:B------:R-:W-:Y:S02]  /*5b10*/  LEA.HI.X R5, R3, c[0x0][0x1f4], R8, 0x1, P0 ;  /* 0x00007d0003057a11 */ /* 0x000fe400000f0c08 */
[C---:B------:R-:W-:Y:S02]  /*5b20*/  LEA R8, P0, R9.reuse, c[0x0][0x280], 0x2 ;  /* 0x0000a00009087a11 */ /* 0x040fe400078010ff */
[----:B------:R-:W-:Y:S02]  /*5b30*/  IADD3 R2, -R234, c[0x0][0x168], -R2 ;  /* 0x00005a00ea027a10 */ /* 0x000fe40007ffe902 */
[----:B------:R-:W-:Y:S02]  /*5b40*/  LEA.HI.X R9, R9, c[0x0][0x284], R10, 0x2, P0 ;  /* 0x0000a10009097a11 */ /* 0x000fe400000f140a */
[----:B------:R-:W-:Y:S02]  /*5b50*/  ISETP.LT.OR P0, PT, R2, 0x1, !P6 ;  /* 0x000000010200780c */ /* 0x000fe40007701670 */
[----:B------:R-:W-:Y:S02]  /*5b60*/  LOP3.LUT P5, RZ, R228, 0x2, RZ, 0xc0, !PT ;  /* 0x00000002e4ff7812 */ /* 0x000fe400078ac0ff */
[C---:B------:R-:W-:Y:S09]  /*5b70*/  ISETP.LT.OR P6, PT, R2.reuse, 0x21, !P6 ;  /* 0x000000210200780c */ /* 0x040ff200077c1670 */
        /* <DEDUP_REMOVED lines=17> */
.L_x_911:
[-C--:B-12345:R-:W-:Y:S01]  /*5c90*/  HMMA.16816.F32.BF16 R4, R108, R16.reuse, RZ ;  /* 0x000000106c04723c */ /* 0x0befe200000418ff */
[----:B------:R-:W-:Y:S01]  /*5ca0*/  LDSM.16.M88.4 R196, [R214+0x1400] ;  /* 0x00140000d6c4783b */ /* 0x000fe20000000200 */
[----:B------:R-:W-:Y:S02]  /*5cb0*/  UIMAD UR14, UR14, 0x3000, URZ ;  /* 0x000030000e0e78a4 */ /* 0x000fe4000f8e023f */
[----:B------:R-:W-:Y:S01]  /*5cc0*/  IMAD.U32 R2, RZ, RZ, UR4 ;  /* 0x00000004ff027e24 */ /* 0x000fe2000f8e00ff */
[----:B------:R-:W-:Y:S01]  /*5cd0*/  LDSM.16.MT88.4 R200, [R213+0x6000] ;  /* 0x00600000d5c8783b */ /* 0x000fe20000004200 */
        /* <DEDUP_REMOVED lines=34> */
[-C--:B------:R-:W-:Y:S08]  /*5f00*/  HMMA.16816.F32.BF16 R96, R176, R192.reuse, R96 ;  /* 0x000000c0b060723c */ /* 0x080ff00000041860 */
[C---:B------:R-:W-:Y:S08]  /*5f10*/  HMMA.16816.F32.BF16 R100, R184.reuse, R192, R100 ;  /* 0x000000c0b864723c */ /* 0x040ff00000041864 */
[-C--:B------:R-:W-:Y:S01]  /*5f20*/  HMMA.16816.F32.BF16 R104, R184, R194.reuse, R104 ;  /* 0x000000c2b868723c */ /* 0x080fe20000041868 */
[----:B------:R-:W3:Y:S07]  /*5f30*/  LDSM.16.M88.4 R184, [R214+0x1800] ;  /* 0x00180000d6b8783b */ /* 0x000eee0000000200 */
[----:B------:R-:W-:Y:S01]  /*5f40*/  HMMA.16816.F32.BF16 R108, R176, R194, R108 ;  /* 0x000000c2b06c723c */ /* 0x000fe2000004186c */
[----:B------:R-:W4:Y:S04]  /*5f50*/  LDSM.16.M88.4 R176, [R214+0x1c00] ;  /* 0x001c0000d6b0783b */ /* 0x000f280000000200 */
[----:B------:R-:W-:Y:S03]  /*5f60*/  LDSM.16.MT88.4 R192, [R213+0x2000] ;  /* 0x00200000d5c0783b */ /* 0x000fe60000004200 */
        /* <DEDUP_REMOVED lines=8> */
[C---:B------:R-:W-:Y:S01]  /*5ff0*/  HMMA.16816.F32.BF16 R92, R172.reuse, R190, R92 ;  /* 0x000000beac5c723c */ /* 0x040fe2000004185c */
[----:B------:R-:W-:Y:S07]  /*6000*/  LDSM.16.M88.4 R188, [R214+0x2000] ;  /* 0x00200000d6bc783b */ /* 0x000fee0000000200 */
[-C--:B------:R-:W-:Y:S08]  /*6010*/  HMMA.16816.F32.BF16 R96, R172, R200.reuse, R96 ;  /* 0x000000c8ac60723c */ /* 0x080ff00000041860 */
[C---:B------:R-:W-:Y:S08]  /*6020*/  HMMA.16816.F32.BF16 R100, R196.reuse, R200, R100 ;  /* 0x000000c8c464723c */ /* 0x040ff00000041864 */
[-C--:B------:R-:W-:Y:S01]  /*6030*/  HMMA.16816.F32.BF16 R104, R196, R202.reuse, R104 ;  /* 0x000000cac468723c */ /* 0x080fe20000041868 */
[----:B------:R-:W-:Y:S07]  /*6040*/  LDSM.16.M88.4 R196, [R214+0x2400] ;  /* 0x00240000d6c4783b */ /* 0x000fee0000000200 */
[----:B------:R-:W-:Y:S01]  /*6050*/  HMMA.16816.F32.BF16 R108, R172, R202, R108 ;  /* 0x000000caac6c723c */ /* 0x000fe2000004186c */
[----:B------:R-:W2:Y:S04]  /*6060*/  LDSM.16.MT88.4 R172, [R213+0x6800] ;  /* 0x00680000d5ac783b */ /* 0x000ea80000004200 */
[----:B------:R-:W5:Y:S03]  /*6070*/  LDSM.16.MT88.4 R200, [R213+0x4800] ;  /* 0x00480000d5c8783b */ /* 0x000f660000004200 */
[-C--:B---3--:R-:W-:Y:S08]  /*6080*/  HMMA.16816.F32.BF16 R4, R184, R204.reuse, R4 ;  /* 0x000000ccb804723c */ /* 0x088ff00000041804 */
[C---:B----4-:R-:W-:Y:S08]  /*6090*/  HMMA.16816.F32.BF16 R8, R176.reuse, R204, R8 ;  /* 0x000000ccb008723c */ /* 0x050ff00000041808 */
[-C--:B------:R-:W-:Y:S08]  /*60a0*/  HMMA.16816.F32.BF16 R12, R176, R206.reuse, R12 ;  /* 0x000000ceb00c723c */ /* 0x080ff0000004180c */
[C---:B------:R-:W-:Y:S01]  /*60b0*/  HMMA.16816.F32.BF16 R16, R184.reuse, R206, R16 ;  /* 0x000000ceb810723c */ /* 0x040fe20000041810 */
[----:B------:R-:W3:Y:S07]  /*60c0*/  LDSM.16.MT88.4 R204, [R213+0x7000] ;  /* 0x00700000d5cc783b */ /* 0x000eee0000004200 */
[-C--:B-1----:R-:W-:Y:S08]  /*60d0*/  HMMA.16816.F32.BF16 R20, R184, R180.reuse, R20 ;  /* 0x000000b4b814723c */ /* 0x082ff00000041814 */
[C---:B------:R-:W-:Y:S08]  /*60e0*/  HMMA.16816.F32.BF16 R84, R176.reuse, R180, R84 ;  /* 0x000000b4b054723c */ /* 0x040ff00000041854 */
[-C--:B------:R-:W-:Y:S08]  /*60f0*/  HMMA.16816.F32.BF16 R88, R176, R182.reuse, R88 ;  /* 0x000000b6b058723c */ /* 0x080ff00000041858 */
[C---:B------:R-:W-:Y:S08]  /*6100*/  HMMA.16816.F32.BF16 R92, R184.reuse, R182, R92 ;  /* 0x000000b6b85c723c */ /* 0x040ff0000004185c */
[-C--:B--2---:R-:W-:Y:S08]  /*6110*/  HMMA.16816.F32.BF16 R96, R184, R172.reuse, R96 ;  /* 0x000000acb860723c */ /* 0x084ff00000041860 */
        /* <DEDUP_REMOVED lines=8> */
[-C--:B------:R-:W-:Y:S08]  /*61a0*/  HMMA.16816.F32.BF16 R4, R188, R192.reuse, R4 ;  /* 0x000000c0bc04723c */ /* 0x080ff00000041804 */
[C---:B------:R-:W-:Y:S08]  /*61b0*/  HMMA.16816.F32.BF16 R8, R196.reuse, R192, R8 ;  /* 0x000000c0c408723c */ /* 0x040ff00000041808 */
[-C--:B------:R-:W-:Y:S07]  /*61c0*/  HMMA.16816.F32.BF16 R12, R196, R194.reuse, R12 ;  /* 0x000000c2c40c723c */ /* 0x080fee000004180c */
[----:B------:R-:W-:Y:S01]  /*61d0*/  RED.E.ADD.F32.FTZ.RN.STRONG.GPU [R172.64], R4 ;  /* 0x00000004ac00798e */ /* 0x000fe2000c10e790 */
[C---:B------:R-:W-:Y:S03]  /*61e0*/  HMMA.16816.F32.BF16 R16, R188.reuse, R194, R16 ;  /* 0x000000c2bc10723c */ /* 0x040fe60000041810 */
[----:B------:R-:W-:Y:S04]  /*61f0*/  RED.E.ADD.F32.FTZ.RN.STRONG.GPU [R172.64+0x400], R5 ;  /* 0x00040005ac00798e */ /* 0x000fe8000c10e790 */
[----:B------:R-:W-:Y:S01]  /*6200*/  RED.E.ADD.F32.FTZ.RN.STRONG.GPU [R172.64+0x800], R6 ;  /* 0x00080006ac00798e */ /* 0x000fe2000c10e790 */
[-C--:B-----5:R-:W-:Y:S03]  /*6210*/  HMMA.16816.F32.BF16 R20, R188, R200.reuse, R20 ;  /* 0x000000c8bc14723c */ /* 0x0a0fe60000041814 */
        /* <DEDUP_REMOVED lines=207> */
.L_x_901:
[----:B------:R-:W-:Y:S05]  /*6f10*/  @P1 EXIT ;  /* 0x000000000000194d */ /* 0x000fea0003800000 */
[----:B------:R-:W1:Y:S01]  /*6f20*/  S2R R0, SR_CTAID.Y ;  /* 0x0000000000007919 */ /* 0x000e620000002600 */
[----:B------:R-:W2:Y:S01]  /*6f30*/  S2UR UR5, SR_CTAID.X ;  /* 0x00000000000579c3 */ /* 0x000ea20000002500 */
[----:B------:R-:W-:Y:S02]  /*6f40*/  MOV R2, 0x1 ;  /* 0x0000000100027802 */ /* 0x000fe40000000f00 */
[----:B------:R-:W3:Y:S04]  /*6f50*/  S2R R11, SR_CTAID.Z ;  /* 0x00000000000b7919 */ /* 0x000ee80000002700 */
[----:B------:R-:W-:Y:S01]  /*6f60*/  BAR.SYNC.DEFER_BLOCKING 0x1, 0x100 ;  /* 0x0044000000007b1d */ /* 0x000fe20000010000 */
[----:B------:R-:W-:-:S13]  /*6f70*/  ISETP.NE.AND P1, PT, R2, c[0x0][0x338], PT ;  /* 0x0000ce0002007a0c */ /* 0x000fda0003f25270 */
[----:B-1----:R-:W-:Y:S01]  /*6f80*/  @P1 IMAD.HI.U32 R3, R0, c[0x0][0x33c], RZ ;  /* 0x0000cf0000031a27 */ /* 0x002fe200078e00ff */
[----:B--2---:R-:W-:-:S04]  /*6f90*/  UIMAD UR5, UR5, 0x3c00, URZ ;  /* 0x00003c00050578a4 */ /* 0x004fc8000f8e023f */
[----:B------:R-:W-:Y:S01]  /*6fa0*/  @P1 SHF.R.U32.HI R0, RZ, c[0x0][0x340], R3 ;  /* 0x0000d000ff001a19 */ /* 0x000fe20000011603 */
[----:B------:R-:W-:Y:S01]  /*6fb0*/  USHF.R.S32.HI UR4, URZ, 0x1f, UR5 ;  /* 0x0000001f3f047899 */ /* 0x000fe20008011405 */
[----:B------:R-:W-:Y:S02]  /*6fc0*/  IADD3 R2, P0, R230, UR5, RZ ;  /* 0x00000005e6027c10 */ /* 0x000fe4000ff1e0ff */
[----:B------:R-:W-:-:S03]  /*6fd0*/  SHF.R.S32.HI R4, RZ, 0x1f, R0 ;  /* 0x0000001fff047819 */ /* 0x000fc60000011400 */
[----:B------:R-:W-:Y:S02]  /*6fe0*/  LEA.HI.X.SX32 R3, R230, UR4, 0x1, P0 ;  /* 0x00000004e6037c11 */ /* 0x000fe400080f0eff */
[C---:B------:R-:W-:Y:S02]  /*6ff0*/  IMAD R6, R4.reuse, c[0x0][0x328], RZ ;  /* 0x0000ca0004067a24 */ /* 0x040fe400078e02ff */
[----:B------:R-:W-:Y:S02]  /*7000*/  IMAD R7, R4, c[0x0][0x300], RZ ;  /* 0x0000c00004077a24 */ /* 0x000fe400078e02ff */
[----:B------:R-:W-:-:S04]  /*7010*/  IMAD.WIDE.U32 R4, R0, c[0x0][0x328], R2 ;  /* 0x0000ca0000047a25 */ /* 0x000fc800078e0002 */
[----:B------:R-:W-:-:S04]  /*7020*/  IMAD.WIDE.U32 R2, R0, c[0x0][0x300], R2 ;  /* 0x0000c00000027a25 */ /* 0x000fc800078e0002 */
[C---:B------:R-:W-:Y:S02]  /*7030*/  IMAD R6, R0.reuse, c[0x0][0x32c], R6 ;  /* 0x0000cb0000067a24 */ /* 0x040fe400078e0206 */
[----:B------:R-:W-:Y:S01]  /*7040*/  IMAD R0, R0, c[0x0][0x304], R7 ;  /* 0x0000c10000007a24 */ /* 0x000fe200078e0207 */
[----:B---3--:R-:W-:Y:S02]  /*7050*/  SHF.R.S32.HI R7, RZ, 0x1f, R11 ;  /* 0x0000001fff077819 */ /* 0x008fe4000001140b */
        /* <DEDUP_REMOVED lines=135> */
.L_x_913:
        /* <DEDUP_REMOVED lines=11> */
.L_x_1413:


//--------------------- .text._ZN7cutlass13device_kernelIN5flash19enable_sm80_to_sm89INS1_16FlashAttnBwdSm80INS1_25CollectiveMainloopBwdSm80ILi2ELi1EN4cute5tupleIJNS5_1CILi64EEENS7_ILi80EEENS7_ILi192EEEEEENS_10bfloat16_tEfNS_4arch4Sm80ELb0ELb1ELb1ELb0ELb1ELb0ELb1ELb0ELi2ELi4ELi2ELi2ELb0EEENS1_24CollectiveEpilogueBwdGQAISB_fSE_Li256ELb0ELb1EEENS1_19SingleTileSchedulerILb0ELb0ELb0ELi80EEEEEEEEEvNT_6ParamsE --------------------------
	.section	.text._ZN7cutlass13device_kernelIN5flash19enable_sm80_to_sm89INS1_16FlashAttnBwdSm80INS1_25CollectiveMainloopBwdSm80ILi2ELi1EN4cute5tupleIJNS5_1CILi64EEENS7_ILi80EEENS7_ILi192EEEEEENS_10bfloat16_tEfNS_4arch4Sm80ELb0ELb1ELb1ELb0ELb1ELb0ELb1ELb0ELi2ELi4ELi2ELi2ELb0EEENS1_24CollectiveEpilogueBwdGQAISB_fSE_Li256ELb0ELb1EEENS1_19SingleTileSchedulerILb0ELb0ELb0ELi80EEEEEEEEEvNT_6ParamsE,"ax",@progbits
	.sectioninfo	@"SHI_REGISTERS=255"
	.align	128
.text._ZN7cutlass13device_kernelIN5flash19enable_sm80_to_sm89INS1_16FlashAttnBwdSm80INS1_25CollectiveMainloopBwdSm80ILi2ELi1EN4cute5tupleIJNS5_1CILi64EEENS7_ILi80EEENS7_ILi192EEEEEENS_10bfloat16_tEfNS_4arch4Sm80ELb0ELb1ELb1ELb0ELb1ELb0ELb1ELb0ELi2ELi4ELi2ELi2ELb0EEENS1_24CollectiveEpilogueBwdGQAISB_fSE_Li256ELb0ELb1EEENS1_19SingleTileSchedulerILb0ELb0ELb0ELi80EEEEEEEEEvNT_6ParamsE:
        .type           _ZN7cutlass13device_kernelIN5flash19enable_sm80_to_sm89INS1_16FlashAttnBwdSm80INS1_25CollectiveMainloopBwdSm80ILi2ELi1EN4cute5tupleIJNS5_1CILi64EEENS7_ILi80EEENS7_ILi192EEEEEENS_10bfloat16_tEfNS_4arch4Sm80ELb0ELb1ELb1ELb0ELb1ELb0ELb1ELb0ELi2ELi4ELi2ELi2ELb0EEENS1_24CollectiveEpilogueBwdGQAISB_fSE_Li256ELb0ELb1EEENS1_19SingleTileSchedulerILb0ELb0ELb0ELi80EEEEEEEEEvNT_6ParamsE,@function
        .size           _ZN7cutlass13device_kernelIN5flash19enable_sm80_to_sm89INS1_16FlashAttnBwdSm80INS1_25CollectiveMainloopBwdSm80ILi2ELi1EN4cute5tupleIJNS5_1CILi64EEENS7_ILi80EEENS7_ILi192EEEEEENS_10bfloat16_tEfNS_4arch4Sm80ELb0ELb1ELb1ELb0ELb1ELb0ELb1ELb0ELi2ELi4ELi2ELi2ELb0EEENS1_24CollectiveEpilogueBwdGQAISB_fSE_Li256ELb0ELb1EEENS1_19SingleTileSchedulerILb0ELb0ELb0ELi80EEEEEEEEEvNT_6ParamsE,(.L_x_1414 - _ZN7cutlass13device_kernelIN5flash19enable_sm80_to_sm89INS1_16FlashAttnBwdSm80INS1_25CollectiveMainloopBwdSm80ILi2ELi1EN4cute5tupleIJNS5_1CILi64EEENS7_ILi80EEENS7_ILi192EEEEEENS_10bfloat16_tEfNS_4arch4Sm80ELb0ELb1ELb1ELb0ELb1ELb0ELb1ELb0ELi2ELi4ELi2ELi2ELb0EEENS1_24CollectiveEpilogueBwdGQAISB_fSE_Li256ELb0ELb1EEENS1_19SingleTileSchedulerILb0ELb0ELb0ELi80EEEEEEEEEvNT_6ParamsE)
        .other          _ZN7cutlass13device_kernelIN5flash19enable_sm80_to_sm89INS1_16FlashAttnBwdSm80INS1_25CollectiveMainloopBwdSm80ILi2ELi1EN4cute5tupleIJNS5_1CILi64EEENS7_ILi80EEENS7_ILi192EEEEEENS_10bfloat16_tEfNS_4arch4Sm80ELb0ELb1ELb1ELb0ELb1ELb0ELb1ELb0ELi2ELi4ELi2ELi2ELb0EEENS1_24CollectiveEpilogueBwdGQAISB_fSE_Li256ELb0ELb1EEENS1_19SingleTileSchedulerILb0ELb0ELb0ELi80EEEEEEEEEvNT_6ParamsE,@"STO_CUDA_ENTRY STV_DEFAULT"
_ZN7cutlass13device_kernelIN5flash19enable_sm80_to_sm89INS1_16FlashAttnBwdSm80INS1_25CollectiveMainloopBwdSm80ILi2ELi1EN4cute5tupleIJNS5_1CILi64EEENS7_ILi80EEENS7_ILi192EEEEEENS_10bfloat16_tEfNS_4arch4Sm80ELb0ELb1ELb1ELb0ELb1ELb0ELb1ELb0ELi2ELi4ELi2ELi2ELb0EEENS1_24CollectiveEpilogueBwdGQAISB_fSE_Li256ELb0ELb1EEENS1_19SingleTileSchedulerILb0ELb0ELb0ELi80EEEEEEEEEvNT_6ParamsE:
        /* <DEDUP_REMOVED lines=25> */
.L_x_914:
        /* <DEDUP_REMOVED lines=159> */
[----:B------:R-:W-:Y:S01]  /*0b80*/  IMAD.WIDE.U32 R8, R248, c[0x0][0x1b8], R2 ;  /* 0x00006e00f8087a25 */ /* 0x000fe200078e0002 */
[----:B------:R-:W-:Y:S01]  /*0b90*/  CS2R R164, SRZ ;  /* 0x0000000000a47805 */ /* 0x000fe2000001ff00 */
[----:B------:R-:W-:Y:S01]  /*0ba0*/  CS2R R162, SRZ ;  /* 0x0000000000a27805 */ /* 0x000fe2000001ff00 */
[----:B------:R-:W-:Y:S01]  /*0bb0*/  IADD3.X R15, R6, UR5, R15, P3, P2 ;  /* 0x00000005060f7c10 */ /* 0x000fe20009fe440f */
[----:B------:R-:W-:Y:S01]  /*0bc0*/  IMAD R7, R12, c[0x0][0x1dc], R7 ;  /* 0x000077000c077a24 */ /* 0x000fe200078e0207 */
        /* <DEDUP_REMOVED lines=17> */
[----:B------:R-:W-:Y:S01]  /*0ce0*/  IMAD.MOV.U32 R27, RZ, RZ, 0x6 ;  /* 0x00000006ff1b7424 */ /* 0x000fe200078e00ff */
        /* <DEDUP_REMOVED lines=13> */
[----:B------:R-:W-:Y:S01]  /*0dc0*/  CS2R R158, SRZ ;  /* 0x00000000009e7805 */ /* 0x000fe2000001ff00 */
        /* <DEDUP_REMOVED lines=21> */
[C---:B------:R-:W-:Y:S01]  /*0f20*/  @!P1 ISETP.GE.OR P4, PT, R23.reuse, c[0x0][0x1cc], !P4 ;  /* 0x0000730017009a0c */ /* 0x040fe20006786670 */
[----:B------:R-:W-:Y:S01]  /*0f30*/  CS2R R156, SRZ ;  /* 0x00000000009c7805 */ /* 0x000fe2000001ff00 */
[----:B------:R-:W-:Y:S01]  /*0f40*/  ISETP.GE.AND P2, PT, R10, c[0x0][0x19c], PT ;  /* 0x000067000a007a0c */ /* 0x000fe20003f46270 */
[----:B------:R2:W-:Y:S01]  /*0f50*/  LDGSTS.E.BYPASS.LTC128B.128 [R226+0xd880], [R2.64+0x100], !P0 ;  /* 0x0d88010002e27fae */ /* 0x0005e2000c101d50 */
[----:B------:R-:W-:Y:S01]  /*0f60*/  @!P1 LEA R6, P3, R14, R2, 0x1 ;  /* 0x000000020e069211 */ /* 0x000fe200078608ff */
[----:B------:R-:W-:Y:S01]  /*0f70*/  CS2R R154, SRZ ;  /* 0x00000000009a7805 */ /* 0x000fe2000001ff00 */
[----:B------:R-:W-:Y:S01]  /*0f80*/  ISETP.LT.OR P0, PT, R0, 0x1, P2 ;  /* 0x000000010000780c */ /* 0x000fe20001701670 */
[----:B------:R-:W-:Y:S01]  /*0f90*/  CS2R R152, SRZ ;  /* 0x0000000000987805 */ /* 0x000fe2000001ff00 */
[----:B------:R-:W-:Y:S01]  /*0fa0*/  @!P1 LEA.HI.X R7, R14, R3, R7, 0x1, P3 ;  /* 0x000000030e079211 */ /* 0x000fe200018f0c07 */
[----:B------:R-:W-:Y:S01]  /*0fb0*/  IMAD R14, R28, c[0x0][0x180], RZ ;  /* 0x000060001c0e7a24 */ /* 0x000fe200078e02ff */
[----:B------:R-:W-:Y:S01]  /*0fc0*/  CS2R R150, SRZ ;  /* 0x0000000000967805 */ /* 0x000fe2000001ff00 */
[----:B------:R-:W-:Y:S01]  /*0fd0*/  CS2R R148, SRZ ;  /* 0x0000000000947805 */ /* 0x000fe2000001ff00 */
[----:B------:R-:W-:Y:S01]  /*0fe0*/  CS2R R146, SRZ ;  /* 0x0000000000927805 */ /* 0x000fe2000001ff00 */
[----:B------:R3:W-:Y:S01]  /*0ff0*/  @!P1 LDGSTS.E.BYPASS.LTC128B.128 [R226+0x9880], [R6.64], !P6 ;  /* 0x0988000006e29fae */ /* 0x0007e2000f101d50 */
[----:B------:R-:W-:Y:S01]  /*1000*/  ISETP.GE.AND P6, PT, R20, c[0x0][0x19c], PT ;  /* 0x0000670014007a0c */ /* 0x000fe20003fc6270 */
[----:B------:R-:W-:Y:S01]  /*1010*/  CS2R R144, SRZ ;  /* 0x0000000000907805 */ /* 0x000fe2000001ff00 */
[----:B------:R-:W-:Y:S01]  /*1020*/  CS2R R142, SRZ ;  /* 0x00000000008e7805 */ /* 0x000fe2000001ff00 */
[----:B------:R3:W-:Y:S01]  /*1030*/  @!P1 LDGSTS.E.BYPASS.LTC128B.128 [R226+0xc080], [R6.64+0x80], !P5 ;  /* 0x0c08008006e29fae */ /* 0x0007e2000e901d50 */
[----:B------:R-:W-:Y:S01]  /*1040*/  ISETP.GE.AND P5, PT, R23, c[0x0][0x19c], PT ;  /* 0x0000670017007a0c */ /* 0x000fe20003fa6270 */
[----:B-1----:R-:W-:Y:S01]  /*1050*/  IMAD.MOV.U32 R5, RZ, RZ, c[0x0][0x1ac] ;  /* 0x00006b00ff057624 */ /* 0x002fe200078e00ff */
[----:B------:R-:W-:Y:S01]  /*1060*/  CS2R R140, SRZ ;  /* 0x00000000008c7805 */ /* 0x000fe2000001ff00 */
[----:B------:R3:W-:Y:S01]  /*1070*/  @!P1 LDGSTS.E.BYPASS.LTC128B.128 [R226+0xe880], [R6.64+0x100], !P4 ;  /* 0x0e88010006e29fae */ /* 0x0007e2000e101d50 */
[----:B------:R-:W-:Y:S01]  /*1080*/  ISETP.LT.OR P4, PT, R0, 0x1, P6 ;  /* 0x000000010000780c */ /* 0x000fe20003781670 */
[----:B------:R-:W-:Y:S01]  /*1090*/  CS2R R138, SRZ ;  /* 0x00000000008a7805 */ /* 0x000fe2000001ff00 */
[----:B------:R-:W-:Y:S01]  /*10a0*/  CS2R R136, SRZ ;  /* 0x0000000000887805 */ /* 0x000fe2000001ff00 */
[----:B------:R-:W-:Y:S01]  /*10b0*/  CS2R R134, SRZ ;  /* 0x0000000000867805 */ /* 0x000fe2000001ff00 */
[----:B------:R-:W-:Y:S01]  /*10c0*/  CS2R R132, SRZ ;  /* 0x0000000000847805 */ /* 0x000fe2000001ff00 */
[----:B------:R-:W-:Y:S01]  /*10d0*/  CS2R R130, SRZ ;  /* 0x0000000000827805 */ /* 0x000fe2000001ff00 */
[----:B------:R-:W-:Y:S01]  /*10e0*/  CS2R R128, SRZ ;  /* 0x0000000000807805 */ /* 0x000fe2000001ff00 */
[----:B------:R-:W-:Y:S01]  /*10f0*/  CS2R R126, SRZ ;  /* 0x00000000007e7805 */ /* 0x000fe2000001ff00 */
[----:B--2---:R-:W-:Y:S01]  /*1100*/  IMAD.IADD R3, R9, 0x1, R13 ;  /* 0x0000000109037824 */ /* 0x004fe200078e020d */
[C---:B------:R-:W-:Y:S01]  /*1110*/  LEA R2, P3, R8.reuse, c[0x0][0x190], 0x1 ;  /* 0x0000640008027a11 */ /* 0x040fe200078608ff */
[----:B------:R-:W-:Y:S01]  /*1120*/  CS2R R124, SRZ ;  /* 0x00000000007c7805 */ /* 0x000fe2000001ff00 */
[----:B------:R-:W-:Y:S01]  /*1130*/  CS2R R122, SRZ ;  /* 0x00000000007a7805 */ /* 0x000fe2000001ff00 */
[----:B------:R-:W-:Y:S01]  /*1140*/  CS2R R120, SRZ ;  /* 0x0000000000787805 */ /* 0x000fe2000001ff00 */
[----:B------:R-:W-:Y:S01]  /*1150*/  LEA.HI.X R3, R8, c[0x0][0x194], R3, 0x1, P3 ;  /* 0x0000650008037a11 */ /* 0x000fe200018f0c03 */
[----:B------:R-:W-:Y:S01]  /*1160*/  CS2R R118, SRZ ;  /* 0x0000000000767805 */ /* 0x000fe2000001ff00 */
[C---:B------:R-:W-:Y:S01]  /*1170*/  ISETP.LT.OR P3, PT, R0.reuse, 0x1, P5 ;  /* 0x000000010000780c */ /* 0x040fe20002f61670 */
[----:B------:R-:W-:Y:S01]  /*1180*/  CS2R R116, SRZ ;  /* 0x0000000000747805 */ /* 0x000fe2000001ff00 */
[----:B------:R-:W-:Y:S01]  /*1190*/  CS2R R114, SRZ ;  /* 0x0000000000727805 */ /* 0x000fe2000001ff00 */
[----:B------:R1:W-:Y:S01]  /*11a0*/  LDGSTS.E.BYPASS.LTC128B.128 [R226+0x80], [R2.64], !P0 ;  /* 0x0008000002e27fae */ /* 0x0003e2000c101d50 */
[----:B------:R-:W-:Y:S01]  /*11b0*/  CS2R R112, SRZ ;  /* 0x0000000000707805 */ /* 0x000fe2000001ff00 */
[----:B------:R-:W-:Y:S01]  /*11c0*/  CS2R R82, SRZ ;  /* 0x0000000000527805 */ /* 0x000fe2000001ff00 */
[----:B------:R-:W-:Y:S01]  /*11d0*/  CS2R R80, SRZ ;  /* 0x0000000000507805 */ /* 0x000fe2000001ff00 */
[----:B------:R1:W-:Y:S01]  /*11e0*/  LDGSTS.E.BYPASS.LTC128B.128 [R226+0x2880], [R2.64+0x80], !P4 ;  /* 0x0288008002e27fae */ /* 0x0003e2000e101d50 */
[C---:B------:R-:W-:Y:S01]  /*11f0*/  ISETP.LT.OR P4, PT, R0.reuse, 0x21, P2 ;  /* 0x000000210000780c */ /* 0x040fe20001781670 */
[----:B------:R-:W-:Y:S01]  /*1200*/  CS2R R78, SRZ ;  /* 0x00000000004e7805 */ /* 0x000fe2000001ff00 */
[----:B------:R-:W-:Y:S01]  /*1210*/  @!P1 ISETP.LT.OR P2, PT, R0, 0x41, P2 ;  /* 0x000000410000980c */ /* 0x000fe20001741670 */
[----:B---3--:R-:W-:Y:S01]  /*1220*/  IMAD.MOV.U32 R6, RZ, RZ, c[0x0][0x1a8] ;  /* 0x00006a00ff067624 */ /* 0x008fe200078e00ff */
[----:B------:R-:W-:Y:S01]  /*1230*/  CS2R R76, SRZ ;  /* 0x00000000004c7805 */ /* 0x000fe2000001ff00 */
[----:B------:R1:W-:Y:S01]  /*1240*/  LDGSTS.E.BYPASS.LTC128B.128 [R226+0x5080], [R2.64+0x100], !P3 ;  /* 0x0508010002e27fae */ /* 0x0003e2000d901d50 */
[----:B------:R-:W-:Y:S01]  /*1250*/  ISETP.GE.AND P3, PT, R20, c[0x0][0x16c], PT ;  /* 0x00005b0014007a0c */ /* 0x000fe20003f66270 */
[C---:B------:R-:W-:Y:S01]  /*1260*/  IMAD.SHL.U32 R7, R6.reuse, 0x20, RZ ;  /* 0x0000002006077824 */ /* 0x040fe200078e00ff */
[C---:B------:R-:W-:Y:S01]  /*1270*/  LEA R4, P0, R6.reuse, R2, 0x6 ;  /* 0x0000000206047211 */ /* 0x040fe200078030ff */
[----:B------:R-:W-:Y:S01]  /*1280*/  CS2R R74, SRZ ;  /* 0x00000000004a7805 */ /* 0x000fe2000001ff00 */
[----:B------:R-:W-:Y:S01]  /*1290*/  SEL R12, RZ, 0xffffffff, P3 ;  /* 0xffffffffff0c7807 */ /* 0x000fe20001800000 */
[----:B------:R-:W-:Y:S01]  /*12a0*/  CS2R R72, SRZ ;  /* 0x0000000000487805 */ /* 0x000fe2000001ff00 */
[C---:B------:R-:W-:Y:S01]  /*12b0*/  LEA.HI.X R5, R6.reuse, R3, R5, 0x6, P0 ;  /* 0x0000000306057211 */ /* 0x040fe200000f3405 */
[----:B------:R-:W-:Y:S01]  /*12c0*/  CS2R R70, SRZ ;  /* 0x0000000000467805 */ /* 0x000fe2000001ff00 */
[----:B------:R-:W-:Y:S01]  /*12d0*/  SHF.L.U64.HI R6, R6, R25, c[0x0][0x1ac] ;  /* 0x00006b0006067619 */ /* 0x000fe20000010219 */
[----:B------:R-:W-:Y:S01]  /*12e0*/  IMAD.SHL.U32 R12, R12, 0x2, RZ ;  /* 0x000000020c0c7824 */ /* 0x000fe200078e00ff */
[C---:B------:R-:W-:Y:S01]  /*12f0*/  @!P1 LEA R8, P0, R7.reuse, R4, 0x1 ;  /* 0x0000000407089211 */ /* 0x040fe200078008ff */
[----:B------:R2:W-:Y:S01]  /*1300*/  LDGSTS.E.BYPASS.LTC128B.128 [R226+0x1080], [R4.64], !P4 ;  /* 0x0108000004e27fae */ /* 0x0005e2000e101d50 */
[----:B------:R-:W-:Y:S01]  /*1310*/  ISETP.LT.OR P3, PT, R0, 0x21, P6 ;  /* 0x000000210000780c */ /* 0x000fe20003761670 */
[----:B------:R-:W-:Y:S01]  /*1320*/  CS2R R68, SRZ ;  /* 0x0000000000447805 */ /* 0x000fe2000001ff00 */
[----:B------:R-:W-:Y:S01]  /*1330*/  @!P1 LEA.HI.X R9, R7, R5, R6, 0x1, P0 ;  /* 0x0000000507099211 */ /* 0x000fe200000f0c06 */
[----:B------:R-:W-:Y:S01]  /*1340*/  IMAD R6, R235, c[0x0][0x178], RZ ;  /* 0x00005e00eb067a24 */ /* 0x000fe200078e02ff */
[----:B------:R-:W-:Y:S01]  /*1350*/  ISETP.GE.AND P0, PT, R10, c[0x0][0x16c], PT ;  /* 0x00005b000a007a0c */ /* 0x000fe20003f06270 */
[----:B------:R-:W-:Y:S01]  /*1360*/  CS2R R66, SRZ ;  /* 0x0000000000427805 */ /* 0x000fe2000001ff00 */
[----:B------:R-:W-:Y:S01]  /*1370*/  @!P1 ISETP.LT.OR P6, PT, R0, 0x41, P6 ;  /* 0x000000410000980c */ /* 0x000fe200037c1670 */
[----:B------:R-:W-:Y:S01]  /*1380*/  IMAD R6, R234, c[0x0][0x17c], R6 ;  /* 0x00005f00ea067a24 */ /* 0x000fe200078e0206 */
[----:B------:R-:W-:Y:S01]  /*1390*/  SEL R7, RZ, 0x1, P0 ;  /* 0x00000001ff077807 */ /* 0x000fe20000000000 */
[----:B------:R-:W-:Y:S01]  /*13a0*/  CS2R R64, SRZ ;  /* 0x0000000000407805 */ /* 0x000fe2000001ff00 */
[----:B------:R-:W-:Y:S01]  /*13b0*/  ISETP.GE.AND P0, PT, R23, c[0x0][0x16c], PT ;  /* 0x00005b0017007a0c */ /* 0x000fe20003f06270 */
[----:B------:R-:W-:Y:S01]  /*13c0*/  CS2R R62, SRZ ;  /* 0x00000000003e7805 */ /* 0x000fe2000001ff00 */
[----:B------:R-:W-:Y:S01]  /*13d0*/  LOP3.LUT R12, R12, 0x2, R7, 0xe2, !PT ;  /* 0x000000020c0c7812 */ /* 0x000fe200078ee207 */
[----:B------:R2:W-:Y:S01]  /*13e0*/  LDGSTS.E.BYPASS.LTC128B.128 [R226+0x3880], [R4.64+0x80], !P3 ;  /* 0x0388008004e27fae */ /* 0x0005e2000d901d50 */
[----:B-1----:R-:W-:Y:S01]  /*13f0*/  IMAD.WIDE.U32 R2, R234, c[0x0][0x178], R10 ;  /* 0x00005e00ea027a25 */ /* 0x002fe200078e000a */
[----:B------:R-:W-:Y:S01]  /*1400*/  SEL R13, RZ, 0x4, P0 ;  /* 0x00000004ff0d7807 */ /* 0x000fe20000000000 */
[----:B------:R-:W-:Y:S01]  /*1410*/  CS2R R60, SRZ ;  /* 0x00000000003c7805 */ /* 0x000fe2000001ff00 */
[C---:B------:R-:W-:Y:S01]  /*1420*/  ISETP.LT.OR P0, PT, R0.reuse, 0x21, P5 ;  /* 0x000000210000780c */ /* 0x040fe20002f01670 */
[----:B------:R-:W-:Y:S01]  /*1430*/  IMAD.IADD R3, R3, 0x1, R6 ;  /* 0x0000000103037824 */ /* 0x000fe200078e0206 */
[----:B------:R-:W-:Y:S01]  /*1440*/  @!P1 ISETP.LT.OR P5, PT, R0, 0x41, P5 ;  /* 0x000000410000980c */ /* 0x000fe20002fa1670 */
[C---:B------:R-:W-:Y:S01]  /*1450*/  IMAD R6, R84.reuse, c[0x0][0x184], R14 ;  /* 0x0000610054067a24 */ /* 0x040fe200078e020e */
[----:B------:R-:W-:Y:S01]  /*1460*/  CS2R R58, SRZ ;  /* 0x00000000003a7805 */ /* 0x000fe2000001ff00 */
[----:B------:R-:W-:Y:S01]  /*1470*/  IMAD.WIDE.U32 R2, R84, c[0x0][0x180], R2 ;  /* 0x0000600054027a25 */ /* 0x000fe200078e0002 */
[----:B------:R-:W-:Y:S01]  /*1480*/  CS2R R56, SRZ ;  /* 0x0000000000387805 */ /* 0x000fe2000001ff00 */
[----:B------:R-:W-:Y:S01]  /*1490*/  CS2R R54, SRZ ;  /* 0x0000000000367805 */ /* 0x000fe2000001ff00 */
[----:B------:R-:W-:Y:S01]  /*14a0*/  CS2R R52, SRZ ;  /* 0x0000000000347805 */ /* 0x000fe2000001ff00 */
[----:B------:R-:W-:Y:S01]  /*14b0*/  IMAD.MOV.U32 R14, RZ, RZ, c[0x0][0x178] ;  /* 0x00005e00ff0e7624 */ /* 0x000fe200078e00ff */
[----:B------:R-:W-:Y:S01]  /*14c0*/  CS2R R50, SRZ ;  /* 0x0000000000327805 */ /* 0x000fe2000001ff00 */
[----:B------:R-:W-:Y:S01]  /*14d0*/  IMAD R0, R235, c[0x0][0x208], RZ ;  /* 0x00008200eb007a24 */ /* 0x000fe200078e02ff */
[----:B------:R-:W-:Y:S01]  /*14e0*/  CS2R R48, SRZ ;  /* 0x0000000000307805 */ /* 0x000fe2000001ff00 */
[----:B------:R-:W-:Y:S01]  /*14f0*/  IMAD.IADD R3, R3, 0x1, R6 ;  /* 0x0000000103037824 */ /* 0x000fe200078e0206 */
[----:B------:R2:W-:Y:S01]  /*1500*/  LDGSTS.E.BYPASS.LTC128B.128 [R226+0x6080], [R4.64+0x100], !P0 ;  /* 0x0608010004e27fae */ /* 0x0005e2000c101d50 */
[----:B------:R-:W-:Y:S01]  /*1510*/  IMAD.WIDE.U32 R6, R234, c[0x0][0x208], R10 ;  /* 0x00008200ea067a25 */ /* 0x000fe200078e000a */
[----:B------:R-:W-:Y:S01]  /*1520*/  SHF.L.U64.HI R11, R14, R27, c[0x0][0x17c] ;  /* 0x00005f000e0b7619 */ /* 0x000fe2000001021b */
[----:B------:R-:W-:Y:S01]  /*1530*/  CS2R R46, SRZ ;  /* 0x00000000002e7805 */ /* 0x000fe2000001ff00 */
[----:B------:R1:W-:Y:S01]  /*1540*/  @!P1 LDGSTS.E.BYPASS.LTC128B.128 [R226+0x2080], [R8.64], !P2 ;  /* 0x0208000008e29fae */ /* 0x0003e2000d101d50 */
[----:B------:R-:W-:Y:S01]  /*1550*/  IMAD R0, R234, c[0x0][0x20c], R0 ;  /* 0x00008300ea007a24 */ /* 0x000fe200078e0200 */
[----:B------:R-:W-:Y:S01]  /*1560*/  SHF.L.U64.HI R29, R14, R25, c[0x0][0x17c] ;  /* 0x00005f000e1d7619 */ /* 0x000fe20000010219 */
[----:B------:R-:W-:Y:S01]  /*1570*/  IMAD.WIDE.U32 R244, R248, c[0x0][0x188], R2 ;  /* 0x00006200f8f47a25 */ /* 0x000fe200078e0002 */
[----:B------:R1:W-:Y:S01]  /*1580*/  @!P1 LDGSTS.E.BYPASS.LTC128B.128 [R226+0x4880], [R8.64+0x80], !P6 ;  /* 0x0488008008e29fae */ /* 0x0003e2000f101d50 */
[----:B------:R-:W-:Y:S01]  /*1590*/  CS2R R44, SRZ ;  /* 0x00000000002c7805 */ /* 0x000fe2000001ff00 */
[----:B------:R-:W-:Y:S01]  /*15a0*/  CS2R R42, SRZ ;  /* 0x00000000002a7805 */ /* 0x000fe2000001ff00 */
[----:B------:R-:W-:Y:S01]  /*15b0*/  IMAD.IADD R3, R7, 0x1, R0 ;  /* 0x0000000107037824 */ /* 0x000fe200078e0200 */
[----:B------:R-:W-:Y:S01]  /*15c0*/  LOP3.LUT R0, R12, R13, RZ, 0xfc, !PT ;  /* 0x0000000d0c007212 */ /* 0x000fe200078efcff */
[----:B------:R-:W-:Y:S01]  /*15d0*/  IMAD R7, R11, UR14, RZ ;  /* 0x0000000e0b077c24 */ /* 0x000fe2000f8e02ff */
[----:B------:R-:W-:Y:S01]  /*15e0*/  IADD3 R241, R245, UR7, RZ ;  /* 0x00000007f5f17c10 */ /* 0x000fe2000fffe0ff */
[----:B------:R-:W-:Y:S01]  /*15f0*/  IMAD.MOV.U32 R2, RZ, RZ, R6 ;  /* 0x000000ffff027224 */ /* 0x000fe200078e0006 */
[----:B------:R-:W-:Y:S01]  /*1600*/  LOP3.LUT P4, RZ, R0, 0x1, RZ, 0xc0, !PT ;  /* 0x0000000100ff7812 */ /* 0x000fe2000788c0ff */
[----:B------:R-:W-:Y:S01]  /*1610*/  IMAD R11, R28, c[0x0][0x210], RZ ;  /* 0x000084001c0b7a24 */ /* 0x000fe200078e02ff */
[----:B------:R-:W-:Y:S01]  /*1620*/  LOP3.LUT P3, RZ, R0, 0x2, RZ, 0xc0, !PT ;  /* 0x0000000200ff7812 */ /* 0x000fe2000786c0ff */
[----:B------:R-:W-:Y:S01]  /*1630*/  IMAD.WIDE.U32 R2, R84, c[0x0][0x210], R2 ;  /* 0x0000840054027a25 */ /* 0x000fe200078e0002 */
[----:B------:R-:W-:Y:S01]  /*1640*/  LOP3.LUT P2, RZ, R0, 0x4, RZ, 0xc0, !PT ;  /* 0x0000000400ff7812 */ /* 0x000fe2000784c0ff */
[----:B------:R1:W-:Y:S01]  /*1650*/  @!P1 LDGSTS.E.BYPASS.LTC128B.128 [R226+0x7080], [R8.64+0x100], !P5 ;  /* 0x0708010008e29fae */ /* 0x0003e2000e901d50 */
[----:B------:R-:W-:Y:S01]  /*1660*/  ULDC.64 UR6, c[0x0][0x218] ;  /* 0x0000860000067ab9 */ /* 0x000fe20000000a00 */
[----:B------:R-:W-:Y:S01]  /*1670*/  IMAD R11, R84, c[0x0][0x214], R11 ;  /* 0x00008500540b7a24 */ /* 0x000fe200078e020b */
[----:B------:R-:W-:Y:S01]  /*1680*/  UIMAD UR6, UR18, UR6, URZ ;  /* 0x00000006120672a4 */ /* 0x000fe2000f8e023f */
[----:B------:R-:W-:Y:S01]  /*1690*/  IMAD.SHL.U32 R26, R14, 0x40, RZ ;  /* 0x000000400e1a7824 */ /* 0x000fe200078e00ff */
[----:B------:R-:W0:Y:S01]  /*16a0*/  LDGDEPBAR ;  /* 0x00000000000079af */ /* 0x000e220000000000 */
[----:B------:R-:W-:Y:S01]  /*16b0*/  IMAD.IADD R3, R3, 0x1, R11 ;  /* 0x0000000103037824 */ /* 0x000fe200078e020b */
[----:B------:R-:W-:Y:S01]  /*16c0*/  UIMAD UR6, UR19, UR7, UR6 ;  /* 0x00000007130672a4 */ /* 0x000fe2000f8e0206 */
[----:B------:R-:W-:Y:S01]  /*16d0*/  IMAD.U32 R11, RZ, RZ, UR20 ;  /* 0x00000014ff0b7e24 */ /* 0x000fe2000f8e00ff */
[----:B------:R-:W-:Y:S01]  /*16e0*/  CS2R R40, SRZ ;  /* 0x0000000000287805 */ /* 0x000fe2000001ff00 */
[----:B------:R-:W-:Y:S01]  /*16f0*/  IMAD.MOV.U32 R240, RZ, RZ, R244 ;  /* 0x000000fffff07224 */ /* 0x000fe200078e00f4 */
[----:B------:R-:W-:Y:S01]  /*1700*/  CS2R R38, SRZ ;  /* 0x0000000000267805 */ /* 0x000fe2000001ff00 */
[----:B------:R-:W-:Y:S01]  /*1710*/  IMAD R12, R26, UR4, R7 ;  /* 0x000000041a0c7c24 */ /* 0x000fe2000f8e0207 */
[----:B------:R-:W-:Y:S01]  /*1720*/  IADD3 R0, -R234, c[0x0][0x168], -R11 ;  /* 0x00005a00ea007a10 */ /* 0x000fe20007ffe90b */
[----:B------:R-:W-:Y:S01]  /*1730*/  IMAD.WIDE.U32 R6, R26, UR14, R240 ;  /* 0x0000000e1a067c25 */ /* 0x000fe2000f8e00f0 */
[----:B------:R-:W-:Y:S01]  /*1740*/  IADD3 R11, -R11, c[0x0][0x168], -R234 ;  /* 0x00005a000b0b7a10 */ /* 0x000fe20007ffe9ea */
[----:B------:R-:W-:Y:S01]  /*1750*/  CS2R R36, SRZ ;  /* 0x0000000000247805 */ /* 0x000fe2000001ff00 */
[C---:B------:R-:W-:Y:S01]  /*1760*/  ISETP.LT.OR P6, PT, R0.reuse, 0x1, !P4 ;  /* 0x000000010000780c */ /* 0x040fe200067c1670 */
[----:B--2---:R-:W-:Y:S01]  /*1770*/  IMAD.IADD R5, R7, 0x1, R12 ;  /* 0x0000000107057824 */ /* 0x004fe200078e020c */
[C---:B------:R-:W-:Y:S01]  /*1780*/  ISETP.LT.OR P1, PT, R0.reuse, 0x1, !P3 ;  /* 0x000000010000780c */ /* 0x040fe20005f21670 */
[----:B------:R-:W-:Y:S01]  /*1790*/  IMAD.MOV.U32 R13, RZ, RZ, c[0x0][0x208] ;  /* 0x00008200ff0d7624 */ /* 0x000fe200078e00ff */
[----:B------:R-:W-:Y:S01]  /*17a0*/  ISETP.LT.OR P5, PT, R0, 0x1, !P2 ;  /* 0x000000010000780c */ /* 0x000fe200057a1670 */
[----:B------:R-:W-:Y:S01]  /*17b0*/  IMAD.WIDE.U32 R242, R248, c[0x0][0x218], R2 ;  /* 0x00008600f8f27a25 */ /* 0x000fe200078e0002 */
[C---:B------:R-:W-:Y:S01]  /*17c0*/  LEA R4, P0, R6.reuse, c[0x0][0x160], 0x1 ;  /* 0x0000580006047a11 */ /* 0x040fe200078008ff */
[----:B------:R-:W-:Y:S01]  /*17d0*/  CS2R R34, SRZ ;  /* 0x0000000000227805 */ /* 0x000fe2000001ff00 */
[C---:B------:R-:W-:Y:S01]  /*17e0*/  SHF.L.U64.HI R7, R13.reuse, R27, c[0x0][0x20c] ;  /* 0x000083000d077619 */ /* 0x040fe2000001021b */
[----:B------:R-:W-:Y:S01]  /*17f0*/  IMAD.MOV.U32 R238, RZ, RZ, R242 ;  /* 0x000000ffffee7224 */ /* 0x000fe200078e00f2 */
[----:B------:R-:W-:Y:S01]  /*1800*/  LEA.HI.X R5, R6, c[0x0][0x164], R5, 0x1, P0 ;  /* 0x0000590006057a11 */ /* 0x000fe200000f0c05 */
[----:B-1----:R-:W-:Y:S01]  /*1810*/  IMAD.SHL.U32 R9, R14, 0x20, RZ ;  /* 0x000000200e097824 */ /* 0x002fe200078e00ff */
[C---:B------:R-:W-:Y:S01]  /*1820*/  ISETP.LT.OR P0, PT, R0.reuse, 0x21, !P4 ;  /* 0x000000210000780c */ /* 0x040fe20006701670 */
[----:B------:R-:W-:Y:S01]  /*1830*/  IMAD.SHL.U32 R8, R13, 0x40, RZ ;  /* 0x000000400d087824 */ /* 0x000fe200078e00ff */
[----:B------:R-:W-:Y:S01]  /*1840*/  IADD3 R239, R243, UR6, RZ ;  /* 0x00000006f3ef7c10 */ /* 0x000fe2000fffe0ff */
[----:B------:R1:W-:Y:S01]  /*1850*/  LDGSTS.E.BYPASS.LTC128B.128 [R226+0xf080], [R4.64], !P6 ;  /* 0x0f08000004e27fae */ /* 0x0003e2000f101d50 */
[----:B------:R-:W-:Y:S01]  /*1860*/  IMAD R7, R7, UR14, RZ ;  /* 0x0000000e07077c24 */ /* 0x000fe2000f8e02ff */
[----:B------:R-:W-:Y:S01]  /*1870*/  ISETP.LT.OR P6, PT, R0, 0x21, !P3 ;  /* 0x000000210000780c */ /* 0x000fe20005fc1670 */
[----:B------:R-:W-:Y:S01]  /*1880*/  IMAD.SHL.U32 R14, R13, 0x20, RZ ;  /* 0x000000200d0e7824 */ /* 0x000fe200078e00ff */
[----:B------:R1:W-:Y:S01]  /*1890*/  LDGSTS.E.BYPASS.LTC128B.128 [R226+0x11080], [R4.64+0x80], !P1 ;  /* 0x1108008004e27fae */ /* 0x0003e2000c901d50 */
[C---:B------:R-:W-:Y:S01]  /*18a0*/  LEA R6, P1, R9.reuse, R4, 0x1 ;  /* 0x0000000409067211 */ /* 0x040fe200078208ff */
[----:B------:R-:W-:Y:S01]  /*18b0*/  IMAD.WIDE.U32 R2, R8, UR14, R238 ;  /* 0x0000000e08027c25 */ /* 0x000fe2000f8e00ee */
[----:B------:R-:W-:Y:S01]  /*18c0*/  P2R R12, PR, RZ, 0x10 ;  /* 0x00000010ff0c7803 */ /* 0x000fe20000000000 */
[----:B------:R1:W-:Y:S01]  /*18d0*/  LDGSTS.E.BYPASS.LTC128B.128 [R226+0x13080], [R4.64+0x100], !P5 ;  /* 0x1308010004e27fae */ /* 0x0003e2000e901d50 */
[----:B------:R-:W-:Y:S01]  /*18e0*/  ISETP.LT.OR P5, PT, R0, 0x21, !P2 ;  /* 0x000000210000780c */ /* 0x000fe200057a1670 */
[----:B------:R-:W-:Y:S01]  /*18f0*/  IMAD R0, R8, UR4, R7 ;  /* 0x0000000408007c24 */ /* 0x000fe2000f8e0207 */
[----:B------:R-:W-:Y:S01]  /*1900*/  LEA.HI.X R7, R9, R5, R29, 0x1, P1 ;  /* 0x0000000509077211 */ /* 0x000fe200008f0c1d */
[----:B------:R-:W-:Y:S01]  /*1910*/  ULDC.64 UR6, c[0x0][0x240] ;  /* 0x0000900000067ab9 */ /* 0x000fe20000000a00 */
[----:B------:R-:W-:Y:S01]  /*1920*/  ISETP.GT.AND P1, PT, R236, 0xf, PT ;  /* 0x0000000fec00780c */ /* 0x000fe20003f24270 */
[----:B------:R-:W-:Y:S01]  /*1930*/  IMAD.IADD R0, R3, 0x1, R0 ;  /* 0x0000000103007824 */ /* 0x000fe200078e0200 */
[----:B------:R-:W-:Y:S01]  /*1940*/  ISETP.GE.AND P4, PT, R10, c[0x0][0x1fc], PT ;  /* 0x00007f000a007a0c */ /* 0x000fe20003f86270 */
[----:B------:R2:W-:Y:S01]  /*1950*/  LDGSTS.E.BYPASS.LTC128B.128 [R226+0x10080], [R6.64], !P0 ;  /* 0x1008000006e27fae */ /* 0x0005e2000c101d50 */
[C---:B------:R-:W-:Y:S01]  /*1960*/  LEA R8, P0, R18.reuse, c[0x0][0x258], 0x2 ;  /* 0x0000960012087a11 */ /* 0x040fe200078010ff */
[----:B------:R-:W-:Y:S01]  /*1970*/  UIMAD UR6, UR18, UR6, URZ ;  /* 0x00000006120672a4 */ /* 0x000fe2000f8e023f */
[----:B------:R-:W-:Y:S01]  /*1980*/  SHF.L.U64.HI R252, R13, R25, c[0x0][0x20c] ;  /* 0x000083000dfc7619 */ /* 0x000fe20000010219 */
[----:B------:R2:W-:Y:S01]  /*1990*/  LDGSTS.E.BYPASS.LTC128B.128 [R226+0x12080], [R6.64+0x80], !P6 ;  /* 0x1208008006e27fae */ /* 0x0005e2000f101d50 */
[----:B------:R-:W-:Y:S01]  /*19a0*/  LEA.HI.X R9, R18, c[0x0][0x25c], R15, 0x2, P0 ;  /* 0x0000970012097a11 */ /* 0x000fe200000f140f */
[----:B------:R-:W-:Y:S01]  /*19b0*/  UIMAD UR25, UR19, UR7, UR6 ;  /* 0x00000007131972a4 */ /* 0x000fe2000f8e0206 */
[----:B------:R-:W-:Y:S01]  /*19c0*/  ISETP.LT.OR P0, PT, R11, 0x1, P4 ;  /* 0x000000010b00780c */ /* 0x000fe20002701670 */
[----:B------:R2:W-:Y:S01]  /*19d0*/  LDGSTS.E.BYPASS.LTC128B.128 [R226+0x14080], [R6.64+0x100], !P5 ;  /* 0x1408010006e27fae */ /* 0x0005e2000e901d50 */
[----:B------:R-:W-:Y:S01]  /*19e0*/  ISETP.GE.AND P6, PT, R20, c[0x0][0x1fc], PT ;  /* 0x00007f0014007a0c */ /* 0x000fe20003fc6270 */
[----:B------:R-:W-:Y:S01]  /*19f0*/  @!P1 IMAD.SHL.U32 R3, R236, 0x10, RZ ;  /* 0x00000010ec039824 */ /* 0x000fe200078e00ff */
[----:B------:R-:W-:Y:S01]  /*1a00*/  LEA.HI R13, R16, R236, RZ, 0x4 ;  /* 0x000000ec100d7211 */ /* 0x000fe200078f20ff */
[----:B------:R-:W-:Y:S01]  /*1a10*/  UMOV UR7, 0x1 ;  /* 0x0000000100077882 */ /* 0x000fe20000000000 */
[----:B------:R-:W-:Y:S01]  /*1a20*/  CS2R R32, SRZ ;  /* 0x0000000000207805 */ /* 0x000fe2000001ff00 */
[----:B------:R-:W-:Y:S01]  /*1a30*/  ULDC UR6, c[0x0][0x168] ;  /* 0x00005a0000067ab9 */ /* 0x000fe20000000800 */
[----:B------:R3:W-:Y:S01]  /*1a40*/  @!P1 LDGSTS.E.BYPASS.LTC128B.128 [R3+0x21080], [R8.64] ;  /* 0x2108000008039fae */ /* 0x0007e2000b901d50 */
[----:B------:R-:W-:Y:S01]  /*1a50*/  UIADD3 UR6, UR26, -UR6, UR7 ;  /* 0x800000061a067290 */ /* 0x000fe2000fffe007 */
[----:B------:R-:W-:Y:S01]  /*1a60*/  CS2R R30, SRZ ;  /* 0x00000000001e7805 */ /* 0x000fe2000001ff00 */
[----:B------:R-:W-:Y:S01]  /*1a70*/  CS2R R26, SRZ ;  /* 0x00000000001a7805 */ /* 0x000fe2000001ff00 */
[----:B-1----:R-:W-:Y:S01]  /*1a80*/  LEA R4, P5, R2, c[0x0][0x1f0], 0x1 ;  /* 0x00007c0002047a11 */ /* 0x002fe200078a08ff */
[----:B------:R-:W0:Y:S01]  /*1a90*/  LDGDEPBAR ;  /* 0x00000000000079af */ /* 0x000e220000000000 */
[----:B------:R-:W-:Y:S01]  /*1aa0*/  IADD3 R247, R226, 0xf080, RZ ;  /* 0x0000f080e2f77810 */ /* 0x000fe20007ffe0ff */
[----:B------:R-:W-:Y:S01]  /*1ab0*/  ULDC UR19, c[0x0][0x2a0] ;  /* 0x0000a80000137ab9 */ /* 0x000fe20000000800 */
[----:B------:R-:W-:Y:S01]  /*1ac0*/  LEA.HI.X R5, R2, c[0x0][0x1f4], R0, 0x1, P5 ;  /* 0x00007d0002057a11 */ /* 0x000fe200028f0c00 */
[----:B------:R-:W-:Y:S01]  /*1ad0*/  IMAD R0, R28, c[0x0][0x238], RZ ;  /* 0x00008e001c007a24 */ /* 0x000fe200078e02ff */
[----:B------:R-:W-:Y:S01]  /*1ae0*/  ISETP.GE.AND P5, PT, R23, c[0x0][0x1fc], PT ;  /* 0x00007f0017007a0c */ /* 0x000fe20003fa6270 */
[----:B------:R-:W-:Y:S01]  /*1af0*/  CS2R R28, SRZ ;  /* 0x00000000001c7805 */ /* 0x000fe2000001ff00 */
[----:B------:R-:W-:Y:S01]  /*1b00*/  UP2UR UR22, UPR, URZ, 0x2 ;  /* 0x000000023f167883 */ /* 0x000fe20008000000 */
[----:B------:R1:W-:Y:S01]  /*1b10*/  LDGSTS.E.BYPASS.LTC128B.128 [R226+0x1b080], [R4.64], !P0 ;  /* 0x1b08000004e27fae */ /* 0x0003e2000c101d50 */
[C---:B------:R-:W-:Y:S01]  /*1b20*/  ISETP.LT.OR P0, PT, R11.reuse, 0x1, P6 ;  /* 0x000000010b00780c */ /* 0x040fe20003701670 */
[----:B------:R-:W-:Y:S01]  /*1b30*/  IMAD R0, R84, c[0x0][0x23c], R0 ;  /* 0x00008f0054007a24 */ /* 0x000fe200078e0200 */
[----:B------:R-:W-:Y:S01]  /*1b40*/  ISETP.LT.OR P6, PT, R11, 0x21, P6 ;  /* 0x000000210b00780c */ /* 0x000fe200037c1670 */
[----:B------:R-:W-:-:S02]  /*1b50*/  UMOV UR4, URZ ;  /* 0x0000003f00047c82 */ /* 0x000fc40008000000 */
[----:B------:R-:W-:Y:S02]  /*1b60*/  UMOV UR20, 0x1 ;  /* 0x0000000100147882 */ /* 0x000fe40000000000 */
[----:B------:R-:W-:Y:S02]  /*1b70*/  ULDC UR18, c[0x0][0x168] ;  /* 0x00005a0000127ab9 */ /* 0x000fe40000000800 */
[----:B------:R-:W-:Y:S02]  /*1b80*/  ULOP3.LUT UR19, URZ, UR19, URZ, 0x33, !UPT ;  /* 0x000000133f137292 */ /* 0x000fe4000f8e333f */
[----:B------:R-:W-:Y:S02]  /*1b90*/  UISETP.GE.AND UP6, UPT, UR15, 0x21, UPT ;  /* 0x000000210f00788c */ /* 0x000fe4000bfc6270 */
[----:B------:R1:W-:Y:S01]  /*1ba0*/  LDGSTS.E.BYPASS.LTC128B.128 [R226+0x1d080], [R4.64+0x80], !P0 ;  /* 0x1d08008004e27fae */ /* 0x0003e2000c101d50 */
[----:B--2---:R-:W-:Y:S01]  /*1bb0*/  LEA R6, P0, R14, R4, 0x1 ;  /* 0x000000040e067211 */ /* 0x004fe200078008ff */
[----:B---3--:R-:W-:Y:S01]  /*1bc0*/  IMAD.WIDE.U32 R2, R84, c[0x0][0x238], R236 ;  /* 0x00008e0054027a25 */ /* 0x008fe200078e00ec */
[----:B------:R-:W-:-:S02]  /*1bd0*/  UP2UR UR21, UPR, URZ, 0x1 ;  /* 0x000000013f157883 */ /* 0x000fc40008000000 */
[----:B------:R-:W-:Y:S01]  /*1be0*/  LEA.HI.X R7, R14, R5, R252, 0x1, P0 ;  /* 0x000000050e077211 */ /* 0x000fe200000f0cfc */
[----:B------:R-:W-:Y:S01]  /*1bf0*/  IMAD.IADD R3, R3, 0x1, R0 ;  /* 0x0000000103037824 */ /* 0x000fe200078e0200 */
[C---:B------:R-:W-:Y:S01]  /*1c00*/  ISETP.LT.OR P0, PT, R11.reuse, 0x1, P5 ;  /* 0x000000010b00780c */ /* 0x040fe20002f01670 */
[----:B------:R-:W-:Y:S01]  /*1c10*/  UISETP.GE.AND UP5, UPT, UR15, 0x22, UPT ;  /* 0x000000220f00788c */ /* 0x000fe2000bfa6270 */
[----:B------:R-:W-:Y:S01]  /*1c20*/  ISETP.LT.OR P5, PT, R11, 0x21, P5 ;  /* 0x000000210b00780c */ /* 0x000fe20002fa1670 */
[----:B------:R-:W-:Y:S01]  /*1c30*/  IMAD.WIDE.U32 R248, R248, c[0x0][0x240], R2 ;  /* 0x00009000f8f87a25 */ /* 0x000fe200078e0002 */
[----:B------:R-:W-:Y:S02]  /*1c40*/  UISETP.GE.AND UP4, UPT, UR15, 0x31, UPT ;  /* 0x000000310f00788c */ /* 0x000fe4000bf86270 */
[----:B------:R-:W-:Y:S02]  /*1c50*/  UISETP.GE.AND UP3, UPT, UR15, 0x32, UPT ;  /* 0x000000320f00788c */ /* 0x000fe4000bf66270 */
[----:B------:R-:W-:Y:S01]  /*1c60*/  IADD3 R250, R249, UR25, RZ ;  /* 0x00000019f9fa7c10 */ /* 0x000fe2000fffe0ff */
[----:B------:R-:W-:-:S02]  /*1c70*/  UISETP.GE.AND UP2, UPT, UR15, 0x41, UPT ;  /* 0x000000410f00788c */ /* 0x000fc4000bf46270 */
[----:B------:R-:W-:Y:S02]  /*1c80*/  UISETP.GE.AND UP1, UPT, UR15, 0x42, UPT ;  /* 0x000000420f00788c */ /* 0x000fe4000bf26270 */
        /* <DEDUP_REMOVED lines=12> */
[----:B------:R-:W-:Y:S02]  /*1d50*/  ISETP.GE.AND P6, PT, R20, c[0x0][0x1fc], PT ;  /* 0x00007f0014007a0c */ /* 0x000fe40003fc6270 */
[----:B------:R-:W-:Y:S01]  /*1d60*/  SHF.R.S32.HI R18, RZ, 0x7, R10 ;  /* 0x00000007ff127819 */ /* 0x000fe2000001140a */
[----:B------:R2:W-:Y:S01]  /*1d70*/  LDGSTS.E.BYPASS.LTC128B.128 [R226+0x20080], [R6.64+0x100], !P5 ;  /* 0x2008010006e27fae */ /* 0x0005e2000e901d50 */
[----:B------:R-:W-:-:S02]  /*1d80*/  ISETP.GE.AND P5, PT, R236, 0x10, PT ;  /* 0x00000010ec00780c */ /* 0x000fc40003fa6270 */
[----:B------:R-:W-:Y:S01]  /*1d90*/  SEL R20, RZ, 0x1, P0 ;  /* 0x00000001ff147807 */ /* 0x000fe20000000000 */
[----:B------:R-:W-:Y:S01]  /*1da0*/  IMAD.SHL.U32 R3, R18, 0x8, RZ ;  /* 0x0000000812037824 */ /* 0x000fe200078e00ff */
[----:B-1----:R-:W-:Y:S02]  /*1db0*/  SHF.R.S32.HI R5, RZ, 0x1f, R12 ;  /* 0x0000001fff057819 */ /* 0x002fe4000001140c */
[----:B------:R-:W-:Y:S02]  /*1dc0*/  SHF.R.S32.HI R4, RZ, 0x4, R13 ;  /* 0x00000004ff047819 */ /* 0x000fe4000001140d */
[----:B------:R-:W-:Y:S02]  /*1dd0*/  LEA.HI R5, R5, R0, RZ, 0x3 ;  /* 0x0000000005057211 */ /* 0x000fe400078f18ff */
[----:B------:R-:W-:Y:S02]  /*1de0*/  LEA.HI R9, R13, R4, RZ, 0x1 ;  /* 0x000000040d097211 */ /* 0x000fe400078f08ff */
[----:B------:R-:W-:-:S02]  /*1df0*/  LOP3.LUT R5, R5, 0xfffffff8, RZ, 0xc0, !PT ;  /* 0xfffffff805057812 */ /* 0x000fc400078ec0ff */
[----:B------:R-:W-:Y:S02]  /*1e00*/  LOP3.LUT R9, R9, 0xfffffffe, RZ, 0xc0, !PT ;  /* 0xfffffffe09097812 */ /* 0x000fe400078ec0ff */
[----:B------:R-:W-:Y:S01]  /*1e10*/  LOP3.LUT R10, R3, 0x8, RZ, 0xc0, !PT ;  /* 0x00000008030a7812 */ /* 0x000fe200078ec0ff */
[----:B------:R-:W-:Y:S01]  /*1e20*/  IMAD.IADD R14, R0, 0x1, -R5 ;  /* 0x00000001000e7824 */ /* 0x000fe200078e0a05 */
[----:B------:R-:W-:Y:S01]  /*1e30*/  LEA.HI R5, R8, R15, RZ, 0x2 ;  /* 0x0000000f08057211 */ /* 0x000fe200078f10ff */
[----:B------:R-:W-:Y:S01]  /*1e40*/  IMAD.IADD R0, R4, 0x1, -R9 ;  /* 0x0000000104007824 */ /* 0x000fe200078e0a09 */
[----:B------:R-:W-:Y:S02]  /*1e50*/  LEA R8, P0, R22, c[0x0][0x280], 0x2 ;  /* 0x0000a00016087a11 */ /* 0x000fe400078010ff */
[----:B------:R-:W-:Y:S02]  /*1e60*/  LOP3.LUT R2, R5, 0xfffffffc, RZ, 0xc0, !PT ;  /* 0xfffffffc05027812 */ /* 0x000fe400078ec0ff */
[----:B------:R-:W-:-:S02]  /*1e70*/  LOP3.LUT R5, R12, 0x3ffffffc, RZ, 0xc0, !PT ;  /* 0x3ffffffc0c057812 */ /* 0x000fc400078ec0ff */
[----:B--2---:R-:W-:Y:S01]  /*1e80*/  LOP3.LUT R6, R11, 0xffffffe0, RZ, 0xc0, !PT ;  /* 0xffffffe00b067812 */ /* 0x004fe200078ec0ff */
[----:B------:R-:W-:Y:S01]  /*1e90*/  IMAD.IADD R16, R15, 0x1, -R2 ;  /* 0x000000010f107824 */ /* 0x000fe200078e0a02 */
[----:B------:R-:W-:Y:S01]  /*1ea0*/  LEA.HI.X R9, R22, c[0x0][0x284], R24, 0x2, P0 ;  /* 0x0000a10016097a11 */ /* 0x000fe200000f1418 */
[C---:B------:R-:W-:Y:S01]  /*1eb0*/  IMAD.SHL.U32 R2, R14.reuse, 0x10, RZ ;  /* 0x000000100e027824 */ /* 0x040fe200078e00ff */
[----:B------:R-:W-:Y:S01]  /*1ec0*/  LOP3.LUT P0, RZ, R14, 0x1, RZ, 0xc0, !PT ;  /* 0x000000010eff7812 */ /* 0x000fe2000780c0ff */
[C---:B------:R-:W-:Y:S01]  /*1ed0*/  IMAD.SHL.U32 R3, R16.reuse, 0x100, RZ ;  /* 0x0000010010037824 */ /* 0x040fe200078e00ff */
[----:B------:R-:W-:Y:S01]  /*1ee0*/  LEA.HI R4, R16, R16, RZ, 0x1 ;  /* 0x0000001010047211 */ /* 0x000fe200078f08ff */
[----:B------:R-:W-:Y:S01]  /*1ef0*/  IMAD.IADD R5, R236, 0x1, -R5 ;  /* 0x00000001ec057824 */ /* 0x000fe200078e0a05 */
[----:B------:R-:W-:Y:S01]  /*1f00*/  LOP3.LUT R2, R10, 0x70, R2, 0xf8, !PT ;  /* 0x000000700a027812 */ /* 0x000fe200078ef802 */
[----:B------:R-:W-:Y:S01]  /*1f10*/  CS2R R24, SRZ ;  /* 0x0000000000187805 */ /* 0x000fe2000001ff00 */
[----:B------:R-:W-:Y:S01]  /*1f20*/  LEA.HI R12, R18, R18, RZ, 0x1 ;  /* 0x00000012120c7211 */ /* 0x000fe200078f08ff */
        /* <DEDUP_REMOVED lines=105> */
.L_x_926:
        /* <DEDUP_REMOVED lines=176> */
[----:B-----5:R-:W-:Y:S09]  /*30c0*/  MOV R2, UR14 ;  /* 0x0000000e00027c02 */ /* 0x020ff20008000f00 */
[----:B------:R1:W1:Y:S01]  /*30d0*/  MUFU.TANH R186, R11 ;  /* 0x0000000b00ba7308 */ /* 0x0002620000002400 */
[----:B------:R-:W-:Y:S01]  /*30e0*/  LEA R2, R2, R227, 0x6 ;  /* 0x000000e302027211 */ /* 0x000fe200078e30ff */
[----:B---3--:R-:W-:Y:S03]  /*30f0*/  HMMA.16816.F32.BF16 R20, R104, R4, R20 ;  /* 0x000000046814723c */ /* 0x008fe60000041814 */
[----:B------:R-:W-:Y:S05]  /*3100*/  IADD3 R108, R2, R233, RZ ;  /* 0x000000e9026c7210 */ /* 0x000fea0007ffe0ff */
[----:B------:R3:W1:Y:S01]  /*3110*/  MUFU.TANH R196, R12 ;  /* 0x0000000c00c47308 */ /* 0x0006620000002400 */
        /* <DEDUP_REMOVED lines=19> */
[----:B--2-4-:R-:W-:Y:S01]  /*3250*/  IMAD.MOV.U32 R3, RZ, RZ, c[0x0][0x168] ;  /* 0x00005a00ff037624 */ /* 0x014fe200078e00ff */
        /* <DEDUP_REMOVED lines=11> */
.L_x_918:
[----:B------:R-:W-:Y:S11]  /*3310*/  ISETP.NE.AND P0, PT, R251, c[0x0][0x2a8], PT ;  /* 0x0000aa00fb007a0c */ /* 0x000ff60003f05270 */
[----:B------:R-:W-:Y:S02]  /*3320*/  @!UPT UIADD3 URZ, URZ, URZ, URZ ;  /* 0x0000003f3f3ff290 */ /* 0x000fe4000fffe03f */
[----:B------:R-:W-:Y:S05]  /*3330*/  @P0 IMAD.HI.U32 R4, R3, c[0x0][0x2ac], RZ ;  /* 0x0000ab0003040a27 */ /* 0x000fea00078e00ff */
[----:B------:R-:W-:Y:S02]  /*3340*/  @P0 SHF.R.U32.HI R3, RZ, c[0x0][0x2b0], R4 ;  /* 0x0000ac00ff030a19 */ /* 0x000fe40000011604 */
.L_x_919:
[----:B------:R-:W-:Y:S05]  /*3350*/  BSYNC B0 ;  /* 0x0000000000007941 */ /* 0x000fea0003800000 */
.L_x_917:
[C-C-:B------:R-:W-:Y:S01]  /*3360*/  IADD3 R4, R2.reuse, c[0x0][0x2a4], R229.reuse ;  /* 0x0000a90002047a10 */ /* 0x140fe20007ffe0e5 */
[----:B------:R-:W-:Y:S01]  /*3370*/  IMAD R3, R3, c[0x0][0x2a8], R246 ;  /* 0x0000aa0003037a24 */ /* 0x000fe200078e02f6 */
[----:B------:R-:W-:Y:S02]  /*3380*/  IADD3 R107, R2, UR19, R229 ;  /* 0x00000013026b7c10 */ /* 0x000fe4000fffe0e5 */
[----:B------:R-:W-:Y:S02]  /*3390*/  IMNMX R4, R232, R4, PT ;  /* 0x00000004e8047217 */ /* 0x000fe40003800200 */
[----:B------:R-:W-:Y:S02]  /*33a0*/  IADD3 R108, R3, c[0x0][0x2a8], RZ ;  /* 0x0000aa00036c7a10 */ /* 0x000fe40007ffe0ff */
[----:B------:R-:W-:Y:S02]  /*33b0*/  IMNMX R107, R107, R3, !PT ;  /* 0x000000036b6b7217 */ /* 0x000fe40007800200 */
[----:B------:R-:W-:Y:S02]  /*33c0*/  IMNMX R108, R4, R108, PT ;  /* 0x0000006c046c7217 */ /* 0x000fe40003800200 */
.L_x_916:
[----:B--2-4-:R-:W-:Y:S05]  /*33d0*/  IADD3 R2, R2, 0x8, RZ ;  /* 0x0000000802027810 */ /* 0x014fea0007ffe0ff */
        /* <DEDUP_REMOVED lines=16> */
.L_x_922:
[----:B------:R-:W-:Y:S11]  /*34e0*/  ISETP.NE.AND P0, PT, R251, c[0x0][0x2a8], PT ;  /* 0x0000aa00fb007a0c */ /* 0x000ff60003f05270 */
[----:B------:R-:W-:Y:S02]  /*34f0*/  @!UPT UIADD3 URZ, URZ, URZ, URZ ;  /* 0x0000003f3f3ff290 */ /* 0x000fe4000fffe03f */
[----:B------:R-:W-:Y:S05]  /*3500*/  @P0 IMAD.HI.U32 R3, R2, c[0x0][0x2ac], RZ ;  /* 0x0000ab0002030a27 */ /* 0x000fea00078e00ff */
[----:B------:R-:W-:Y:S02]  /*3510*/  @P0 SHF.R.U32.HI R2, RZ, c[0x0][0x2b0], R3 ;  /* 0x0000ac00ff020a19 */ /* 0x000fe40000011603 */
.L_x_923:
[----:B------:R-:W-:Y:S05]  /*3520*/  BSYNC B0 ;  /* 0x0000000000007941 */ /* 0x000fea0003800000 */
.L_x_921:
[----:B------:R-:W-:Y:S05]  /*3530*/  IMAD R2, R2, c[0x0][0x2a8], R246 ;  /* 0x0000aa0002027a24 */ /* 0x000fea00078e02f6 */
[----:B------:R-:W-:Y:S02]  /*3540*/  IADD3 R3, R2, c[0x0][0x2a8], RZ ;  /* 0x0000aa0002037a10 */ /* 0x000fe40007ffe0ff */
[----:B------:R-:W-:Y:S02]  /*3550*/  IMNMX R105, R105, R2, !PT ;  /* 0x0000000269697217 */ /* 0x000fe40007800200 */
[----:B------:R-:W-:Y:S02]  /*3560*/  IMNMX R106, R106, R3, PT ;  /* 0x000000036a6a7217 */ /* 0x000fe40003800200 */
.L_x_920:
[----:B------:R-:W-:Y:S04]  /*3570*/  DEPBAR.LE SB0, 0x0 ;  /* 0x000080000000791a */ /* 0x000fe80000000000 */
[----:B------:R-:W-:Y:S01]  /*3580*/  BAR.SYNC.DEFER_BLOCKING 0x0 ;  /* 0x0000000000007b1d */ /* 0x000fe20000010000 */
[----:B------:R-:W-:Y:S04]  /*3590*/  UIADD3 UR15, UR14, 0x1, URZ ;  /* 0x000000010e0f7890 */ /* 0x000fe8000fffe03f */
[----:B------:R-:W-:Y:S06]  /*35a0*/  UISETP.GE.AND UP0, UPT, UR15, UR9, UPT ;  /* 0x000000090f00728c */ /* 0x000fec000bf06270 */
[----:B------:R-:W-:Y:S01]  /*35b0*/  PLOP3.LUT P0, PT, PT, PT, UP0, 0x80, 0x0 ;  /* 0x000000000000781c */ /* 0x000fe20003f0f008 */
[----:B------:R2:W4:Y:S04]  /*35c0*/  LDSM.16.M88.2 R2, [R0+0x7880] ;  /* 0x007880000002783b */ /* 0x0005280000000100 */
[----:B-1----:R2:W1:Y:S04]  /*35d0*/  LDSM.16.M88.2 R8, [R0+0x8080] ;  /* 0x008080000008783b */ /* 0x0024680000000100 */
[----:B---3--:R2:W3:Y:S04]  /*35e0*/  LDSM.16.M88.2 R12, [R0+0x8880] ;  /* 0x00888000000c783b */ /* 0x0084e80000000100 */
        /* <DEDUP_REMOVED lines=10> */
[----:B----4-:R-:W4:Y:S01]  /*3690*/  @!P1 S2R R6, SR_CTAID.Y ;  /* 0x0000000000069919 */ /* 0x010f220000002600 */
        /* <DEDUP_REMOVED lines=12> */
[----:B------:R-:W-:Y:S02]  /*3760*/  UIMAD UR25, UR15, UR7, UR25 ;  /* 0x000000070f1972a4 */ /* 0x000fe4000f8e0219 */
[----:B------:R-:W-:Y:S02]  /*3770*/  UIMAD UR7, UR15, -0x40, UR18 ;  /* 0xffffffc00f0778a4 */ /* 0x000fe4000f8e0212 */
[----:B------:R-:W-:Y:S04]  /*3780*/  UIADD3 UR25, UR27, UR25, URZ ;  /* 0x000000191b197290 */ /* 0x000fe8000fffe03f */
[----:B------:R-:W-:Y:S01]  /*3790*/  USHF.L.U64.HI UR25, UR26, 0x6, UR25 ;  /* 0x000000061a197899 */ /* 0x000fe20008010219 */
[----:B----4-:R-:W-:Y:S05]  /*37a0*/  @!P1 SHF.R.S32.HI R4, RZ, 0x1f, R6 ;  /* 0x0000001fff049819 */ /* 0x010fea0000011406 */
        /* <DEDUP_REMOVED lines=9> */
[----:B------:R-:W-:Y:S04]  /*3840*/  IADD3 R4, P5, R244, UR6, RZ ;  /* 0x00000006f4047c10 */ /* 0x000fe8000ffbe0ff */
[C---:B------:R-:W-:Y:S02]  /*3850*/  LEA R10, P0, R4.reuse, c[0x0][0x160], 0x1 ;  /* 0x00005800040a7a11 */ /* 0x040fe400078008ff */
[C---:B------:R-:W-:Y:S04]  /*3860*/  IADD3.X R5, R241.reuse, UR25, RZ, P5, !PT ;  /* 0x00000019f1057c10 */ /* 0x040fe8000affe4ff */
[----:B------:R-:W-:Y:S02]  /*3870*/  LEA.HI.X R11, R4, c[0x0][0x164], R5, 0x1, P0 ;  /* 0x00005900040b7a11 */ /* 0x000fe400000f0c05 */
[----:B------:R-:W-:Y:S02]  /*3880*/  IADD3 R4, P5, P0, R244, UR6, R100 ;  /* 0x00000006f4047c10 */ /* 0x000fe4000f8be064 */
[----:B------:R-:W-:Y:S02]  /*3890*/  IADD3 R5, -R234, UR7, RZ ;  /* 0x00000007ea057c10 */ /* 0x000fe4000fffe1ff */
[----:B------:R-:W-:Y:S02]  /*38a0*/  IADD3.X R7, R241, UR25, R14, P5, P0 ;  /* 0x00000019f1077c10 */ /* 0x000fe4000afe040e */
[C---:B------:R-:W-:Y:S02]  /*38b0*/  LEA R6, P5, R4.reuse, c[0x0][0x160], 0x1 ;  /* 0x0000580004067a11 */ /* 0x040fe400078a08ff */
[----:B------:R-:W-:Y:S02]  /*38c0*/  @!P1 LEA R14, P0, R15, c[0x0][0x258], 0x2 ;  /* 0x000096000f0e9a11 */ /* 0x000fe400078010ff */
[----:B------:R-:W-:Y:S01]  /*38d0*/  LEA.HI.X R7, R4, c[0x0][0x164], R7, 0x1, P5 ;  /* 0x0000590004077a11 */ /* 0x000fe200028f0c07 */
[----:B------:R-:W-:Y:S01]  /*38e0*/  IMAD.U32 R4, RZ, RZ, UR20 ;  /* 0x00000014ff047e24 */ /* 0x000fe2000f8e00ff */
[----:B------:R-:W-:Y:S02]  /*38f0*/  ISETP.LT.OR P5, PT, R5, 0x1, !P4 ;  /* 0x000000010500780c */ /* 0x000fe400067a1670 */
[----:B------:R-:W-:Y:S01]  /*3900*/  @!P1 LEA.HI.X R15, R15, c[0x0][0x25c], R18, 0x2, P0 ;  /* 0x000097000f0f9a11 */ /* 0x000fe200000f1412 */
[----:B------:R-:W-:Y:S01]  /*3910*/  IMAD R4, R4, 0x6000, R247 ;  /* 0x0000600004047824 */ /* 0x000fe200078e02f7 */
[C---:B------:R-:W-:Y:S09]  /*3920*/  ISETP.LT.OR P0, PT, R5.reuse, 0x1, !P3 ;  /* 0x000000010500780c */ /* 0x040ff20005f01670 */
        /* <DEDUP_REMOVED lines=17> */
.L_x_924:
[C---:B-1--4-:R-:W-:Y:S01]  /*3a40*/  HMMA.16816.F32.BF16 R4, R20.reuse, R2, RZ ;  /* 0x000000021404723c */ /* 0x052fe200000418ff */
        /* <DEDUP_REMOVED lines=13> */
[C---:B---3--:R-:W-:Y:S01]  /*3b20*/  HMMA.16816.F32.BF16 R12, R20.reuse, R12, RZ ;  /* 0x0000000c140c723c */ /* 0x048fe200000418ff */
        /* <DEDUP_REMOVED lines=454> */
[----:B------:R2:W1:Y:S05]  /*5790*/  LDSM.16.MT88.4 R96, [R213+0x2800] ;  /* 0x00280000d560783b */ /* 0x00046a0000004200 */
        /* <DEDUP_REMOVED lines=20> */
[----:B--234-:R-:W-:Y:S01]  /*58e0*/  LOP3.LUT P6, RZ, R228, 0x1, RZ, 0xc0, !PT ;  /* 0x00000001e4ff7812 */ /* 0x01cfe200078cc0ff */
        /* <DEDUP_REMOVED lines=57> */
.L_x_925:
[-C--:B-1234-:R-:W-:Y:S01]  /*5c80*/  HMMA.16816.F32.BF16 R4, R108, R16.reuse, RZ ;  /* 0x000000106c04723c */ /* 0x09efe200000418ff */
        /* <DEDUP_REMOVED lines=295> */
.L_x_915:
[----:B------:R-:W-:Y:S05]  /*6f00*/  @P1 EXIT ;  /* 0x000000000000194d */ /* 0x000fea0003800000 */
[----:B------:R-:W1:Y:S01]  /*6f10*/  S2UR UR6, SR_CTAID.X ;  /* 0x00000000000679c3 */ /* 0x000e620000002500 */
[----:B------:R-:W2:Y:S01]  /*6f20*/  S2R R2, SR_CTAID.Y ;  /* 0x0000000000027919 */ /* 0x000ea20000002600 */
[----:B------:R-:W-:Y:S01]  /*6f30*/  IMAD.MOV.U32 R0, RZ, RZ, 0x1 ;  /* 0x00000001ff007424 */ /* 0x000fe200078e00ff */
[----:B------:R-:W-:Y:S01]  /*6f40*/  ULDC UR5, c[0x0][0x358] ;  /* 0x0000d60000057ab9 */ /* 0x000fe20000000800 */
[----:B------:R-:W-:Y:S01]  /*6f50*/  BSSY B0, `(.L_x_927) ;  /* 0x000001e000007945 */ /* 0x000fe20003800000 */
[----:B------:R-:W3:Y:S01]  /*6f60*/  S2R R15, SR_CTAID.Z ;  /* 0x00000000000f7919 */ /* 0x000ee20000002700 */
[----:B------:R-:W-:-:S03]  /*6f70*/  ULDC UR4, c[0x0][0x2f4] ;  /* 0x0000bd0000047ab9 */ /* 0x000fc60000000800 */
[----:B------:R-:W-:Y:S01]  /*6f80*/  BAR.SYNC.DEFER_BLOCKING 0x1, 0x100 ;  /* 0x0044000000007b1d */ /* 0x000fe20000010000 */
[----:B------:R-:W-:Y:S01]  /*6f90*/  ISETP.NE.AND P0, PT, R0, c[0x0][0x338], PT ;  /* 0x0000ce0000007a0c */ /* 0x000fe20003f05270 */
[----:B-1----:R-:W-:-:S12]  /*6fa0*/  UIMAD UR5, UR6, UR5, URZ ;  /* 0x00000005060572a4 */ /* 0x002fd8000f8e023f */
[----:B--2---:R-:W-:Y:S01]  /*6fb0*/  @P0 IMAD.HI.U32 R0, R2, c[0x0][0x33c], RZ ;  /* 0x0000cf0002000a27 */ /* 0x004fe200078e00ff */
[----:B------:R-:W-:-:S03]  /*6fc0*/  UIMAD UR5, UR5, UR4, URZ ;  /* 0x00000004050572a4 */ /* 0x000fc6000f8e023f */
[----:B------:R-:W-:Y:S01]  /*6fd0*/  IMAD.MOV.U32 R7, RZ, RZ, R2 ;  /* 0x000000ffff077224 */ /* 0x000fe200078e0002 */
[----:B------:R-:W-:Y:S01]  /*6fe0*/  @P0 SHF.R.U32.HI R7, RZ, c[0x0][0x340], R0 ;  /* 0x0000d000ff070a19 */ /* 0x000fe20000011600 */
[----:B---3--:R-:W-:Y:S01]  /*6ff0*/  IMAD R3, R15, c[0x0][0x2f4], RZ ;  /* 0x0000bd000f037a24 */ /* 0x008fe200078e02ff */
[----:B------:R-:W-:Y:S01]  /*7000*/  USHF.R.S32.HI UR4, URZ, 0x1f, UR5 ;  /* 0x0000001f3f047899 */ /* 0x000fe20008011405 */
        /* <DEDUP_REMOVED lines=13> */
.L_x_929:
[----:B------:R-:W2:Y:S01]  /*70e0*/  LDG.E.STRONG.GPU R0, [R4.64] ;  /* 0x0000001004007981 */ /* 0x000ea2000c1ef900 */
[----:B------:R-:W-:Y:S01]  /*70f0*/  YIELD ;  /* 0x0000000000007946 */ /* 0x000fe20003800000 */
[----:B--2---:R-:W-:Y:S01]  /*7100*/  ISETP.NE.AND P0, PT, R0, R6, PT ;  /* 0x000000060000720c */ /* 0x004fe20003f05270 */
[----:B------:R-:W-:-:S12]  /*7110*/  CCTL.IVALL ;  /* 0x00000000ff00798f */ /* 0x000fd80002000000 */
[----:B------:R-:W-:Y:S05]  /*7120*/  @P0 BRA `(.L_x_929) ;  /* 0xffffffb000000947 */ /* 0x000fea000383ffff */
.L_x_928:
[----:B------:R-:W-:Y:S05]  /*7130*/  BSYNC B0 ;  /* 0x0000000000007941 */ /* 0x000fea0003800000 */
.L_x_927:
[----:B------:R-:W-:Y:S01]  /*7140*/  MOV R17, 0xffffffff ;  /* 0xffffffff00117802 */ /* 0x000fe20000000f00 */
[----:B------:R-:W-:Y:S05]  /*7150*/  BRA.CONV ~URZ, `(.L_x_930) ;  /* 0x000000237f007947 */ /* 0x000fea000b800000 */
[----:B------:R-:W-:Y:S02]  /*7160*/  MOV R2, 0x7180 ;  /* 0x0000718000027802 */ /* 0x000fe40000000f00 */
[----:B------:R-:W-:Y:S05]  /*7170*/  CALL.REL.NOINC `($__internal_8_$__cuda_sm70_warpsync) ;  /* 0x00000c0000007944 */ /* 0x000fea0003c00000 */
.L_x_930:
        /* <DEDUP_REMOVED lines=77> */
[----:B------:R-:W-:Y:S05]  /*7650*/  CALL.REL.NOINC `($__internal_8_$__cuda_sm70_warpsync) ;  /* 0x0000072000007944 */ /* 0x000fea0003c00000 */
.L_x_931:
        /* <DEDUP_REMOVED lines=12> */
.L_x_933:
[----:B------:R-:W-:Y:S05]  /*7720*/  BSYNC B0 ;  /* 0x0000000000007941 */ /* 0x000fea0003800000 */
.L_x_932:
[----:B--2---:R-:W-:Y:S01]  /*7730*/  IADD3 R4, P0, R11, c[0x0][0x348], RZ ;  /* 0x0000d2000b047a10 */ /* 0x004fe20007f1e0ff */
[----:B------:R-:W-:Y:S03]  /*7740*/  BSSY B0, `(.L_x_934) ;  /* 0x0000008000007945 */ /* 0x000fe60003800000 */
[----:B------:R-:W-:Y:S01]  /*7750*/  IADD3.X R5, R14, c[0x0][0x34c], RZ, P0, !PT ;  /* 0x0000d3000e057a10 */ /* 0x000fe200007fe4ff */
[----:B------:R-:W-:Y:S05]  /*7760*/  @P1 BRA `(.L_x_935) ;  /* 0x0000005000001947 */ /* 0x000fea0003800000 */
.L_x_936:
[----:B------:R-:W2:Y:S01]  /*7770*/  LDG.E.STRONG.GPU R0, [R4.64] ;  /* 0x0000001004007981 */ /* 0x000ea2000c1ef900 */
[----:B------:R-:W-:Y:S01]  /*7780*/  YIELD ;  /* 0x0000000000007946 */ /* 0x000fe20003800000 */
[----:B--2---:R-:W-:Y:S01]  /*7790*/  ISETP.NE.AND P0, PT, R0, R6, PT ;  /* 0x000000060000720c */ /* 0x004fe20003f05270 */
[----:B------:R-:W-:-:S12]  /*77a0*/  CCTL.IVALL ;  /* 0x00000000ff00798f */ /* 0x000fd80002000000 */
[----:B------:R-:W-:Y:S05]  /*77b0*/  @P0 BRA `(.L_x_936) ;  /* 0xffffffb000000947 */ /* 0x000fea000383ffff */
.L_x_935:
[----:B------:R-:W-:Y:S05]  /*77c0*/  BSYNC B0 ;  /* 0x0000000000007941 */ /* 0x000fea0003800000 */
.L_x_934:
[----:B------:R-:W-:Y:S05]  /*77d0*/  BRA.CONV ~URZ, `(.L_x_937) ;  /* 0x000000237f007947 */ /* 0x000fea000b800000 */
[----:B-1----:R-:W-:Y:S02]  /*77e0*/  MOV R2, 0x7800 ;  /* 0x0000780000027802 */ /* 0x002fe40000000f00 */
[----:B------:R-:W-:Y:S05]  /*77f0*/  CALL.REL.NOINC `($__internal_8_$__cuda_sm70_warpsync) ;  /* 0x0000058000007944 */ /* 0x000fea0003c00000 */
.L_x_937:
        /* <DEDUP_REMOVED lines=76> */
.L_x_938:
        /* <DEDUP_REMOVED lines=12> */
        .weak           $__internal_8_$__cuda_sm70_warpsync
        .type           $__internal_8_$__cuda_sm70_warpsync,@function
        .size           $__internal_8_$__cuda_sm70_warpsync,(.L_x_1414 - $__internal_8_$__cuda_sm70_warpsync)
$__internal_8_$__cuda_sm70_warpsync:
[----:B------:R-:W-:Y:S01]  /*7d80*/  MOV R3, 0x0 ;  /* 0x0000000000037802 */ /* 0x000fe20000000f00 */
[----:B------:R-:W-:Y:S04]  /*7d90*/  WARPSYNC R17 ;  /* 0x0000001100007348 */ /* 0x000fe80003800000 */
[----:B------:R-:W-:Y:S05]  /*7da0*/  RET.REL.NODEC R2 `(_ZN7cutlass13device_kernelIN5flash19enable_sm80_to_sm89INS1_16FlashAttnBwdSm80INS1_25CollectiveMainloopBwdSm80ILi2ELi1EN4cute5tupleIJNS5_1CILi64EEENS7_ILi80EEENS7_ILi192EEEEEENS_10bfloat16_tEfNS_4arch4Sm80ELb0ELb1ELb1ELb0ELb1ELb0ELb1ELb0ELi2ELi4ELi2ELi2ELb0EEENS1_24CollectiveEpilogueBwdGQAISB_fSE_Li256ELb0ELb1EEENS1_19SingleTileSchedulerILb0ELb0ELb0ELi80EEEEEEEEEvNT_6ParamsE) ;  /* 0xffff825002007950 */ /* 0x000fea0003c3ffff */
.L_x_939:
        /* <DEDUP_REMOVED lines=13> */
.L_x_1414:


//--------------------- .text._ZN7cutlass13device_kernelIN5flash19enable_sm80_to_sm89INS1_16FlashAttnBwdSm80INS1_25CollectiveMainloopBwdSm80ILi2ELi1EN4cute5tupleIJNS5_1CILi64EEENS7_ILi80EEENS7_ILi192EEEEEENS_10bfloat16_tEfNS_4arch4Sm80ELb0ELb1ELb1ELb1ELb0ELb0ELb1ELb0ELi2ELi4ELi2ELi2ELb0EEENS1_21CollectiveEpilogueBwdISB_SC_SE_Li256ELb1ELb1ELi4EEENS1_19SingleTileSchedulerILb1ELb0ELb0ELi80EEEEEEEEEvNT_6ParamsE --------------------------
	.section	.text._ZN7cutlass13device_kernelIN5flash19enable_sm80_to_sm89INS1_16FlashAttnBwdSm80INS1_25CollectiveMainloopBwdSm80ILi2ELi1EN4cute5tupleIJNS5_1CILi64EEENS7_ILi80EEENS7_ILi192EEEEEENS_10bfloat16_tEfNS_4arch4Sm80ELb0ELb1ELb1ELb1ELb0ELb0ELb1ELb0ELi2ELi4ELi2ELi2ELb0EEENS1_21CollectiveEpilogueBwdISB_SC_SE_Li256ELb1ELb1ELi4EEENS1_19SingleTileSchedulerILb1ELb0ELb0ELi80EEEEEEEEEvNT_6ParamsE,"ax",@progbits
	.sectioninfo	@"SHI_REGISTERS=255"
	.align	128
.text._ZN7cutlass13device_kernelIN5flash19enable_sm80_to_sm89INS1_16FlashAttnBwdSm80INS1_25CollectiveMainloopBwdSm80ILi2ELi1EN4cute5tupleIJNS5_1CILi64EEENS7_ILi80EEENS7_ILi192EEEEEENS_10bfloat16_tEfNS_4arch4Sm80ELb0ELb1ELb1ELb1ELb0ELb0ELb1ELb0ELi2ELi4ELi2ELi2ELb0EEENS1_21CollectiveEpilogueBwdISB_SC_SE_Li256ELb1ELb1ELi4EEENS1_19SingleTileSchedulerILb1ELb0ELb0ELi80EEEEEEEEEvNT_6ParamsE:
        .type           _ZN7cutlass13device_kernelIN5flash19enable_sm80_to_sm89INS1_16FlashAttnBwdSm80INS1_25CollectiveMainloopBwdSm80ILi2ELi1EN4cute5tupleIJNS5_1CILi64EEENS7_ILi80EEENS7_ILi192EEEEEENS_10bfloat16_tEfNS_4arch4Sm80ELb0ELb1ELb1ELb1ELb0ELb0ELb1ELb0ELi2ELi4ELi2ELi2ELb0EEENS1_21CollectiveEpilogueBwdISB_SC_SE_Li256ELb1ELb1ELi4EEENS1_19SingleTileSchedulerILb1ELb0ELb0ELi80EEEEEEEEEvNT_6ParamsE,@function
        .size           _ZN7cutlass13device_kernelIN5flash19enable_sm80_to_sm89INS1_16FlashAttnBwdSm80INS1_25CollectiveMainloopBwdSm80ILi2ELi1EN4cute5tupleIJNS5_1CILi64EEENS7_ILi80EEENS7_ILi192EEEEEENS_10bfloat16_tEfNS_4arch4Sm80ELb0ELb1ELb1ELb1ELb0ELb0ELb1ELb0ELi2ELi4ELi2ELi2ELb0EEENS1_21CollectiveEpilogueBwdISB_SC_SE_Li256ELb1ELb1ELi4EEENS1_19SingleTileSchedulerILb1ELb0ELb0ELi80EEEEEEEEEvNT_6ParamsE,(.L_x_1416 - _ZN7cutlass13device_kernelIN5flash19enable_sm80_to_sm89INS1_16FlashAttnBwdSm80INS1_25CollectiveMainloopBwdSm80ILi2ELi1EN4cute5tupleIJNS5_1CILi64EEENS7_ILi80EEENS7_ILi192EEEEEENS_10bfloat16_tEfNS_4arch4Sm80ELb0ELb1ELb1ELb1ELb0ELb0ELb1ELb0ELi2ELi4ELi2ELi2ELb0EEENS1_21CollectiveEpilogueBwdISB_SC_SE_Li256ELb1ELb1ELi4EEENS1_19SingleTileSchedulerILb1ELb0ELb0ELi80EEEEEEEEEvNT_6ParamsE)
        .other          _ZN7cutlass13device_kernelIN5flash19enable_sm80_to_sm89INS1_16FlashAttnBwdSm80INS1_25CollectiveMainloopBwdSm80ILi2ELi1EN4cute5tupleIJNS5_1CILi64EEENS7_ILi80EEENS7_ILi192EEEEEENS_10bfloat16_tEfNS_4arch4Sm80ELb0ELb1ELb1ELb1ELb0ELb0ELb1ELb0ELi2ELi4ELi2ELi2ELb0EEENS1_21CollectiveEpilogueBwdISB_SC_SE_Li256ELb1ELb1ELi4EEENS1_19SingleTileSchedulerILb1ELb0ELb0ELi80EEEEEEEEEvNT_6ParamsE,@"STO_CUDA_ENTRY STV_DEFAULT"
_ZN7cutlass13device_kernelIN5flash19enable_sm80_to_sm89INS1_16FlashAttnBwdSm80INS1_25CollectiveMainloopBwdSm80ILi2ELi1EN4cute5tupleIJNS5_1CILi64EEENS7_ILi80EEENS7_ILi192EEEEEENS_10bfloat16_tEfNS_4arch4Sm80ELb0ELb1ELb1ELb1ELb0ELb0ELb1ELb0ELi2ELi4ELi2ELi2ELb0EEENS1_21CollectiveEpilogueBwdISB_SC_SE_Li256ELb1ELb1ELi4EEENS1_19SingleTileSchedulerILb1ELb0ELb0ELi80EEEEEEEEEvNT_6ParamsE:
[----:B------:R-:W-:Y:S02]  /*0000*/  MOV R1, c[0x0][0x28] ;  /* 0x00000a0000017a02 */ /* 0x000fe40000000f00 */
[----:B------:R-:W1:Y:S01]  /*0010*/  S2R R248, SR_TID.X ;  /* 0x0000000000f87919 */ /* 0x000e620000002100 */
[----:B------:R-:W2:Y:S01]  /*0020*/  S2UR UR10, SR_CTAID.Z ;  /* 0x00000000000a79c3 */ /* 0x000ea20000002700 */
[----:B------:R-:W-:Y:S02]  /*0030*/  UMOV UR6, 0x4 ;  /* 0x0000000400067882 */ /* 0x000fe40000000000 */
[----:B------:R-:W3:Y:S01]  /*0040*/  S2R R84, SR_CTAID.Y ;  /* 0x0000000000547919 */ /* 0x000ee20000002600 */
[----:B------:R-:W-:Y:S02]  /*0050*/  ULDC.64 UR4, c[0x0][0x3c0] ;  /* 0x0000f00000047ab9 */ /* 0x000fe40000000a00 */
[----:B------:R-:W-:Y:S02]  /*0060*/  ULDC.64 UR14, c[0x0][0x118] ;  /* 0x00004600000e7ab9 */ /* 0x000fe40000000a00 */
[----:B------:R-:W4:Y:S01]  /*0070*/  S2UR UR17, SR_CTAID.X ;  /* 0x00000000001179c3 */ /* 0x000f220000002500 */
[----:B-1----:R-:W-:Y:S01]  /*0080*/  SHF.R.U32.HI R0, RZ, 0x5, R248 ;  /* 0x00000005ff007819 */ /* 0x002fe200000116f8 */
[----:B--2---:R-:W-:-:S05]  /*0090*/  UIMAD.WIDE UR4, UR10, UR6, UR4 ;  /* 0x000000060a0472a5 */ /* 0x004fca000f8e0204 */
[----:B------:R-:W1:Y:S02]  /*00a0*/  SHFL.IDX PT, R0, R0, RZ, 0x1f ;  /* 0x00001fff00007589 */ /* 0x000e6400000e0000 */
[----:B-1----:R-:W-:-:S13]  /*00b0*/  ISETP.NE.AND P0, PT, R0, RZ, PT ;  /* 0x000000ff0000720c */ /* 0x002fda0003f05270 */
[----:B----4-:R-:W-:Y:S05]  /*00c0*/  @!P0 BRA `(.L_x_940) ;  /* 0x000001a000008947 */ /* 0x010fea0003800000 */
[----:B---3--:R-:W-:-:S04]  /*00d0*/  ISETP.NE.U32.AND P0, PT, RZ, c[0x0][0x3c0], PT ;  /* 0x0000f000ff007a0c */ /* 0x008fc80003f05070 */
[----:B------:R-:W-:-:S13]  /*00e0*/  ISETP.NE.AND.EX P0, PT, RZ, c[0x0][0x3c4], PT, P0 ;  /* 0x0000f100ff007a0c */ /* 0x000fda0003f05300 */
[----:B------:R-:W-:Y:S05]  /*00f0*/  @!P0 BRA `(.L_x_941) ;  /* 0x0000005000008947 */ /* 0x000fea0003800000 */
[----:B------:R-:W-:Y:S02]  /*0100*/  MOV R2, UR4 ;  /* 0x0000000400027c02 */ /* 0x000fe40008000f00 */
[----:B------:R-:W-:-:S05]  /*0110*/  MOV R3, UR5 ;  /* 0x0000000500037c02 */ /* 0x000fca0008000f00 */
[----:B------:R-:W2:Y:S02]  /*0120*/  LDG.E R0, [R2.64] ;  /* 0x0000000e02007981 */ /* 0x000ea4000c1e1900 */
[----:B--2---:R1:W2:Y:S02]  /*0130*/  R2UR UR5, R0 ;  /* 0x00000000000573c2 */ /* 0x0042a400000e0000 */
[----:B-12---:R-:W-:Y:S05]  /*0140*/  BRA `(.L_x_942) ;  /* 0x000000e000007947 */ /* 0x006fea0003800000 */
.L_x_941:
[----:B------:R-:W-:-:S04]  /*0150*/  ISETP.NE.U32.AND P0, PT, RZ, c[0x0][0x3b8], PT ;  /* 0x0000ee00ff007a0c */ /* 0x000fc80003f05070 */
[----:B------:R-:W-:-:S13]  /*0160*/  ISETP.NE.AND.EX P0, PT, RZ, c[0x0][0x3bc], PT, P0 ;  /* 0x0000ef00ff007a0c */ /* 0x000fda0003f05300 */
[----:B------:R-:W-:Y:S05]  /*0170*/  @!P0 BRA `(.L_x_943) ;  /* 0x000000a000008947 */ /* 0x000fea0003800000 */
[----:B------:R-:W-:Y:S02]  /*0180*/  ULDC.64 UR4, c[0x0][0x3b8] ;  /* 0x0000ee0000047ab9 */ /* 0x000fe40000000a00 */
[----:B------:R-:W-:-:S06]  /*0190*/  UIMAD.WIDE UR4, UR10, UR6, UR4 ;  /* 0x000000060a0472a5 */ /* 0x000fcc000f8e0204 */
[----:B------:R-:W-:Y:S02]  /*01a0*/  MOV R2, UR4 ;  /* 0x0000000400027c02 */ /* 0x000fe40008000f00 */
[----:B------:R-:W-:-:S05]  /*01b0*/  MOV R3, UR5 ;  /* 0x0000000500037c02 */ /* 0x000fca0008000f00 */
[----:B------:R1:W2:Y:S04]  /*01c0*/  LDG.E R0, [R2.64] ;  /* 0x0000000e02007981 */ /* 0x0002a8000c1e1900 */
[----:B-1----:R-:W3:Y:S01]  /*01d0*/  LDG.E R2, [R2.64+0x4] ;  /* 0x0000040e02027981 */ /* 0x002ee2000c1e1900 */
[----:B--2---:R-:W1:Y:S08]  /*01e0*/  R2UR UR5, R0 ;  /* 0x00000000000573c2 */ /* 0x004e7000000e0000 */
[----:B---3--:R-:W1:Y:S02]  /*01f0*/  R2UR UR4, R2 ;  /* 0x00000000020473c2 */ /* 0x008e6400000e0000 */
[----:B-1----:R-:W-:Y:S01]  /*0200*/  UIADD3 UR5, -UR5, UR4, URZ ;  /* 0x0000000405057290 */ /* 0x002fe2000fffe13f */
[----:B------:R-:W-:Y:S05]  /*0210*/  BRA `(.L_x_942) ;  /* 0x0000001000007947 */ /* 0x000fea0003800000 */
.L_x_943:
[----:B------:R-:W-:Y:S02]  /*0220*/  ULDC UR5, c[0x0][0x3a4] ;  /* 0x0000e90000057ab9 */ /* 0x000fe40000000800 */
.L_x_942:
[----:B------:R-:W-:-:S04]  /*0230*/  UIMAD UR4, UR17, 0x50, URZ ;  /* 0x00000050110478a4 */ /* 0x000fc8000f8e023f */
[----:B------:R-:W-:-:S04]  /*0240*/  UISETP.GE.AND UP0, UPT, UR4, UR5, UPT ;  /* 0x000000050400728c */ /* 0x000fc8000bf06270 */
[----:B------:R-:W-:Y:S01]  /*0250*/  USEL UR10, UR10, 0xffffffff, !UP0 ;  /* 0xffffffff0a0a7887 */ /* 0x000fe2000c000000 */
[----:B------:R-:W-:Y:S05]  /*0260*/  BRA `(.L_x_944) ;  /* 0x0000019000007947 */ /* 0x000fea0003800000 */
.L_x_940:
        /* <DEDUP_REMOVED lines=8> */
.L_x_945:
        /* <DEDUP_REMOVED lines=13> */
.L_x_947:
[----:B------:R-:W-:Y:S02]  /*03c0*/  ULDC UR5, c[0x0][0x3a4] ;  /* 0x0000e90000057ab9 */ /* 0x000fe40000000800 */
.L_x_946:
[----:B------:R-:W-:-:S04]  /*03d0*/  UIMAD UR4, UR17, 0x50, URZ ;  /* 0x00000050110478a4 */ /* 0x000fc8000f8e023f */
[----:B------:R-:W-:-:S04]  /*03e0*/  UISETP.GE.AND UP0, UPT, UR4, UR5, UPT ;  /* 0x000000050400728c */ /* 0x000fc8000bf06270 */
[----:B------:R-:W-:-:S06]  /*03f0*/  USEL UR10, UR10, 0xffffffff, !UP0 ;  /* 0xffffffff0a0a7887 */ /* 0x000fcc000c000000 */
.L_x_944:
[----:B------:R-:W-:-:S13]  /*0400*/  ISETP.LE.AND P0, PT, RZ, UR10, PT ;  /* 0x0000000aff007c0c */ /* 0x000fda000bf03270 */
[----:B------:R-:W-:Y:S05]  /*0410*/  @!P0 EXIT ;  /* 0x000000000000894d */ /* 0x000fea0003800000 */
[----:B------:R-:W-:Y:S02]  /*0420*/  ULDC.64 UR4, c[0x0][0x2c8] ;  /* 0x0000b20000047ab9 */ /* 0x000fe40000000a00 */
[----:B------:R-:W-:Y:S02]  /*0430*/  UISETP.NE.U32.AND UP2, UPT, URZ, UR4, UPT ;  /* 0x000000043f00728c */ /* 0x000fe4000bf45070 */
[----:B------:R-:W-:Y:S02]  /*0440*/  ULDC.64 UR8, c[0x0][0x2c8] ;  /* 0x0000b20000087ab9 */ /* 0x000fe40000000a00 */
[----:B------:R-:W-:Y:S02]  /*0450*/  UISETP.NE.AND.EX UP2, UPT, URZ, UR5, UPT, UP2 ;  /* 0x000000053f00728c */ /* 0x000fe4000bf45320 */
[----:B------:R-:W-:Y:S02]  /*0460*/  UIMAD.WIDE UR8, UR10, UR6, UR8 ;  /* 0x000000060a0872a5 */ /* 0x000fe4000f8e0208 */
[----:B------:R-:W-:-:S02]  /*0470*/  ULDC.64 UR4, c[0x0][0x2d8] ;  /* 0x0000b60000047ab9 */ /* 0x000fc40000000a00 */
[----:B------:R-:W-:Y:S01]  /*0480*/  PLOP3.LUT P2, PT, PT, PT, UP2, 0x80, 0x0 ;  /* 0x000000000000781c */ /* 0x000fe20003f4f028 */
[----:B------:R-:W-:Y:S01]  /*0490*/  UISETP.NE.U32.AND UP0, UPT, URZ, UR4, UPT ;  /* 0x000000043f00728c */ /* 0x000fe2000bf05070 */
[----:B------:R-:W-:Y:S02]  /*04a0*/  IMAD.U32 R6, RZ, RZ, UR8 ;  /* 0x00000008ff067e24 */ /* 0x000fe4000f8e00ff */
[----:B------:R-:W-:Y:S01]  /*04b0*/  IMAD.U32 R7, RZ, RZ, UR9 ;  /* 0x00000009ff077e24 */ /* 0x000fe2000f8e00ff */
[----:B------:R-:W-:-:S08]  /*04c0*/  UISETP.NE.AND.EX UP0, UPT, URZ, UR5, UPT, UP0 ;  /* 0x000000053f00728c */ /* 0x000fd0000bf05300 */
[----:B------:R-:W2:Y:S01]  /*04d0*/  @P2 LDG.E R4, [R6.64] ;  /* 0x0000000e06042981 */ /* 0x000ea2000c1e1900 */
[----:B------:R-:W-:Y:S01]  /*04e0*/  ULDC.64 UR4, c[0x0][0x2d8] ;  /* 0x0000b60000047ab9 */ /* 0x000fe20000000a00 */
[----:B------:R-:W-:Y:S01]  /*04f0*/  PLOP3.LUT P0, PT, PT, PT, UP0, 0x80, 0x0 ;  /* 0x000000000000781c */ /* 0x000fe20003f0f008 */
        /* <DEDUP_REMOVED lines=25> */
[----:B------:R-:W-:Y:S06]  /*0690*/  @P0 BRA `(.L_x_948) ;  /* 0x0000006000000947 */ /* 0x000fec0003800000 */
[----:B------:R-:W-:Y:S05]  /*06a0*/  @!P2 BRA `(.L_x_948) ;  /* 0x000000500000a947 */ /* 0x000fea0003800000 */
[----:B------:R-:W2:Y:S04]  /*06b0*/  LDG.E R4, [R6.64] ;  /* 0x0000000e06047981 */ /* 0x000ea8000c1e1900 */
[----:B----4-:R-:W3:Y:S01]  /*06c0*/  LDG.E R0, [R6.64+0x4] ;  /* 0x0000040e06007981 */ /* 0x010ee2000c1e1900 */
[----:B-12---:R-:W1:Y:S08]  /*06d0*/  R2UR UR9, R4 ;  /* 0x00000000040973c2 */ /* 0x006e7000000e0000 */
[----:B---3--:R-:W1:Y:S02]  /*06e0*/  R2UR UR4, R0 ;  /* 0x00000000000473c2 */ /* 0x008e6400000e0000 */
[----:B-1----:R-:W-:-:S06]  /*06f0*/  UIADD3 UR9, -UR9, UR4, URZ ;  /* 0x0000000409097290 */ /* 0x002fcc000fffe13f */
.L_x_948:
[----:B------:R-:W-:-:S04]  /*0700*/  ISETP.NE.U32.AND P0, PT, RZ, c[0x0][0x2e0], PT ;  /* 0x0000b800ff007a0c */ /* 0x000fc80003f05070 */
[----:B------:R-:W-:-:S13]  /*0710*/  ISETP.NE.AND.EX P0, PT, RZ, c[0x0][0x2e4], PT, P0 ;  /* 0x0000b900ff007a0c */ /* 0x000fda0003f05300 */
[----:B------:R-:W-:Y:S05]  /*0720*/  @!P0 BRA `(.L_x_949) ;  /* 0x0000007000008947 */ /* 0x000fea0003800000 */
[----:B------:R-:W-:Y:S02]  /*0730*/  ULDC.64 UR4, c[0x0][0x2e0] ;  /* 0x0000b80000047ab9 */ /* 0x000fe40000000a00 */
[----:B------:R-:W-:-:S06]  /*0740*/  UIMAD.WIDE UR4, UR10, UR6, UR4 ;  /* 0x000000060a0472a5 */ /* 0x000fcc000f8e0204 */
[----:B----4-:R-:W-:Y:S02]  /*0750*/  MOV R2, UR4 ;  /* 0x0000000400027c02 */ /* 0x010fe40008000f00 */
[----:B------:R-:W-:-:S05]  /*0760*/  MOV R3, UR5 ;  /* 0x0000000500037c02 */ /* 0x000fca0008000f00 */
[----:B------:R-:W2:Y:S02]  /*0770*/  LDG.E R0, [R2.64] ;  /* 0x0000000e02007981 */ /* 0x000ea4000c1e1900 */
[----:B--2---:R2:W3:Y:S02]  /*0780*/  R2UR UR8, R0 ;  /* 0x00000000000873c2 */ /* 0x0044e400000e0000 */
[----:B--23--:R-:W-:Y:S05]  /*0790*/  BRA `(.L_x_950) ;  /* 0x0000006000007947 */ /* 0x00cfea0003800000 */
.L_x_949:
[----:B------:R-:W-:Y:S05]  /*07a0*/  @!P1 BRA `(.L_x_950) ;  /* 0x0000005000009947 */ /* 0x000fea0003800000 */
[----:B----4-:R2:W3:Y:S04]  /*07b0*/  LDG.E R0, [R2.64] ;  /* 0x0000000e02007981 */ /* 0x0104e8000c1e1900 */
[----:B--2---:R-:W2:Y:S01]  /*07c0*/  LDG.E R2, [R2.64+0x4] ;  /* 0x0000040e02027981 */ /* 0x004ea2000c1e1900 */
[----:B---3--:R-:W3:Y:S08]  /*07d0*/  R2UR UR8, R0 ;  /* 0x00000000000873c2 */ /* 0x008ef000000e0000 */
[----:B--2---:R-:W3:Y:S02]  /*07e0*/  R2UR UR4, R2 ;  /* 0x00000000020473c2 */ /* 0x004ee400000e0000 */
[----:B---3--:R-:W-:-:S06]  /*07f0*/  UIADD3 UR8, -UR8, UR4, URZ ;  /* 0x0000000408087290 */ /* 0x008fcc000fffe13f */
.L_x_950:
[----:B-1----:R-:W-:Y:S01]  /*0800*/  UIADD3 UR5, UR9, 0x3f, URZ ;  /* 0x0000003f09057890 */ /* 0x002fe2000fffe03f */
[----:B------:R-:W-:-:S03]  /*0810*/  ISETP.LE.AND P0, PT, RZ, UR17, PT ;  /* 0x00000011ff007c0c */ /* 0x000fc6000bf03270 */
[----:B------:R-:W-:-:S04]  /*0820*/  USHF.R.S32.HI UR4, URZ, 0x1f, UR5 ;  /* 0x0000001f3f047899 */ /* 0x000fc80008011405 */
[----:B------:R-:W-:-:S04]  /*0830*/  ULEA.HI UR4, UR4, UR5, URZ, 0x6 ;  /* 0x0000000504047291 */ /* 0x000fc8000f8f303f */
[----:B------:R-:W-:Y:S02]  /*0840*/  USHF.R.S32.HI UR7, URZ, 0x6, UR4 ;  /* 0x000000063f077899 */ /* 0x000fe40008011404 */
[----:B------:R-:W-:Y:S05]  /*0850*/  @!P0 BRA `(.L_x_951) ;  /* 0x0000009000008947 */ /* 0x000fea0003800000 */
[----:B------:R-:W-:Y:S02]  /*0860*/  UIADD3 UR4, -UR8, 0x8f, UR9 ;  /* 0x0000008f08047890 */ /* 0x000fe4000fffe109 */
[----:B------:R-:W-:Y:S02]  /*0870*/  ULDC UR5, c[0x0][0x2a0] ;  /* 0x0000a80000057ab9 */ /* 0x000fe40000000800 */
[----:B------:R-:W-:-:S04]  /*0880*/  UIMAD UR4, UR17, 0x50, UR4 ;  /* 0x00000050110478a4 */ /* 0x000fc8000f8e0204 */
[----:B------:R-:W-:-:S04]  /*0890*/  UIADD3 UR5, UR4, UR5, URZ ;  /* 0x0000000504057290 */ /* 0x000fc8000fffe03f */
[----:B------:R-:W-:-:S04]  /*08a0*/  USHF.R.S32.HI UR4, URZ, 0x1f, UR5 ;  /* 0x0000001f3f047899 */ /* 0x000fc80008011405 */
[----:B------:R-:W-:-:S04]  /*08b0*/  ULEA.HI UR4, UR4, UR5, URZ, 0x6 ;  /* 0x0000000504047291 */ /* 0x000fc8000f8f303f */
[----:B------:R-:W-:-:S04]  /*08c0*/  USHF.R.S32.HI UR4, URZ, 0x6, UR4 ;  /* 0x000000063f047899 */ /* 0x000fc80008011404 */
[----:B------:R-:W-:-:S04]  /*08d0*/  UISETP.LT.AND UP0, UPT, UR7, UR4, UPT ;  /* 0x000000040700728c */ /* 0x000fc8000bf01270 */
[----:B------:R-:W-:Y:S02]  /*08e0*/  USEL UR7, UR7, UR4, UP0 ;  /* 0x0000000407077287 */ /* 0x000fe40008000000 */
.L_x_951:
[----:B------:R-:W-:Y:S01]  /*08f0*/  UIADD3 UR4, -UR8, UR9, URZ ;  /* 0x0000000908047290 */ /* 0x000fe2000fffe13f */
[----:B------:R-:W-:Y:S01]  /*0900*/  PLOP3.LUT P1, PT, PT, PT, PT, 0x80, 0x0 ;  /* 0x000000000000781c */ /* 0x000fe20003f2f070 */
[----:B------:R-:W-:Y:S01]  /*0910*/  ULDC UR5, c[0x0][0x2a4] ;  /* 0x0000a90000057ab9 */ /* 0x000fe20000000800 */
[----:B------:R-:W-:Y:S01]  /*0920*/  CS2R R170, SRZ ;  /* 0x0000000000aa7805 */ /* 0x000fe2000001ff00 */
[----:B------:R-:W-:Y:S01]  /*0930*/  UIMAD UR4, UR17, 0x50, UR4 ;  /* 0x00000050110478a4 */ /* 0x000fe2000f8e0204 */
[----:B------:R-:W-:Y:S01]  /*0940*/  CS2R R168, SRZ ;  /* 0x0000000000a87805 */ /* 0x000fe2000001ff00 */
[----:B------:R-:W-:Y:S01]  /*0950*/  CS2R R166, SRZ ;  /* 0x0000000000a67805 */ /* 0x000fe2000001ff00 */
        /* <DEDUP_REMOVED lines=66> */
[----:B----4-:R-:W-:Y:S01]  /*0d80*/  IMAD.MOV.U32 R0, RZ, RZ, c[0x0][0x248] ;  /* 0x00009200ff007624 */ /* 0x010fe200078e00ff */
[----:B------:R-:W-:Y:S01]  /*0d90*/  SHF.R.S32.HI R27, RZ, 0x1f, R248 ;  /* 0x0000001fff1b7819 */ /* 0x000fe200000114f8 */
[----:B------:R-:W-:Y:S01]  /*0da0*/  IMAD.MOV.U32 R4, RZ, RZ, R84 ;  /* 0x000000ffff047224 */ /* 0x000fe200078e0054 */
[----:B------:R-:W1:Y:S01]  /*0db0*/  S2R R10, SR_CTAID.X ;  /* 0x00000000000a7919 */ /* 0x000e620000002500 */
[----:B------:R-:W-:Y:S01]  /*0dc0*/  USHF.R.S32.HI UR11, URZ, 0x1f, UR10 ;  /* 0x0000001f3f0b7899 */ /* 0x000fe2000801140a */
[----:B------:R-:W-:Y:S01]  /*0dd0*/  ISETP.NE.AND P0, PT, R0, 0x1, PT ;  /* 0x000000010000780c */ /* 0x000fe20003f05270 */
[----:B------:R-:W-:Y:S01]  /*0de0*/  USEL UR12, UR10, URZ, !UP1 ;  /* 0x0000003f0a0c7287 */ /* 0x000fe2000c800000 */
[----:B------:R-:W-:Y:S01]  /*0df0*/  LEA.HI R26, R27, R248, RZ, 0x3 ;  /* 0x000000f81b1a7211 */ /* 0x000fe200078f18ff */
[----:B------:R-:W-:Y:S01]  /*0e00*/  USEL UR6, UR11, URZ, !UP1 ;  /* 0x0000003f0b067287 */ /* 0x000fe2000c800000 */
[----:B------:R-:W-:Y:S01]  /*0e10*/  IMAD.MOV.U32 R28, RZ, RZ, 0x5 ;  /* 0x00000005ff1c7424 */ /* 0x000fe200078e00ff */
[----:B------:R-:W-:Y:S01]  /*0e20*/  ULDC.64 UR4, c[0x0][0x1e8] ;  /* 0x00007a0000047ab9 */ /* 0x000fe20000000a00 */
[----:B------:R-:W-:Y:S01]  /*0e30*/  LOP3.LUT R0, R26, 0xfffffff8, RZ, 0xc0, !PT ;  /* 0xfffffff81a007812 */ /* 0x000fe200078ec0ff */
[----:B------:R-:W-:Y:S01]  /*0e40*/  UIMAD UR4, UR6, UR4, URZ ;  /* 0x00000004060472a4 */ /* 0x000fe2000f8e023f */
[----:B------:R-:W-:Y:S01]  /*0e50*/  SHF.R.S32.HI R238, RZ, 0x3, R26 ;  /* 0x00000003ffee7819 */ /* 0x000fe2000001141a */
[----:B------:R-:W-:Y:S01]  /*0e60*/  IMAD.U32 R15, RZ, RZ, UR12 ;  /* 0x0000000cff0f7e24 */ /* 0x000fe2000f8e00ff */
[----:B------:R-:W-:Y:S01]  /*0e70*/  SHF.R.S32.HI R20, RZ, 0x1f, R84 ;  /* 0x0000001fff147819 */ /* 0x000fe20000011454 */
[----:B------:R-:W-:Y:S01]  /*0e80*/  IMAD.IADD R22, R248, 0x1, -R0 ;  /* 0x00000001f8167824 */ /* 0x000fe200078e0a00 */
[----:B------:R-:W-:Y:S01]  /*0e90*/  UIMAD UR4, UR12, UR5, UR4 ;  /* 0x000000050c0472a4 */ /* 0x000fe2000f8e0204 */
[----:B------:R-:W-:Y:S01]  /*0ea0*/  @P0 IMAD.HI.U32 R2, R84, c[0x0][0x24c], RZ ;  /* 0x0000930054020a27 */ /* 0x000fe200078e00ff */
[----:B-----5:R-:W-:Y:S01]  /*0eb0*/  IADD3 R16, P1, R238, R17, RZ ;  /* 0x00000011ee107210 */ /* 0x020fe20007f3e0ff */
[----:B------:R-:W-:Y:S01]  /*0ec0*/  USEL UR11, UR11, URZ, !UP2 ;  /* 0x0000003f0b0b7287 */ /* 0x000fe2000d000000 */
[----:B------:R-:W-:Y:S01]  /*0ed0*/  CS2R R170, SRZ ;  /* 0x0000000000aa7805 */ /* 0x000fe2000001ff00 */
[----:B------:R-:W-:Y:S01]  /*0ee0*/  IMAD.SHL.U32 R12, R22, 0x8, RZ ;  /* 0x00000008160c7824 */ /* 0x000fe200078e00ff */
[----:B------:R-:W-:Y:S01]  /*0ef0*/  @P0 SHF.R.U32.HI R4, RZ, c[0x0][0x250], R2 ;  /* 0x00009400ff040a19 */ /* 0x000fe20000011602 */
[C---:B------:R-:W-:Y:S01]  /*0f00*/  IMAD.SHL.U32 R8, R238.reuse, 0x40, RZ ;  /* 0x00000040ee087824 */ /* 0x040fe200078e00ff */
[----:B------:R-:W-:Y:S01]  /*0f10*/  IADD3 R6, P0, R238, R9, RZ ;  /* 0x00000009ee067210 */ /* 0x000fe20007f1e0ff */
[----:B------:R-:W-:Y:S01]  /*0f20*/  IMAD.MOV.U32 R29, RZ, RZ, 0x6 ;  /* 0x00000006ff1d7424 */ /* 0x000fe200078e00ff */
[----:B------:R-:W-:Y:S01]  /*0f30*/  SHF.R.S32.HI R5, RZ, 0x1f, R4 ;  /* 0x0000001fff057819 */ /* 0x000fe20000011404 */
[----:B------:R-:W-:Y:S01]  /*0f40*/  IMAD.MOV.U32 R217, RZ, RZ, 0x10 ;  /* 0x00000010ffd97424 */ /* 0x000fe200078e00ff */
[--C-:B------:R-:W-:Y:S01]  /*0f50*/  SHF.R.S32.HI R13, RZ, 0x1f, R12.reuse ;  /* 0x0000001fff0d7819 */ /* 0x100fe2000001140c */
[----:B------:R-:W-:Y:S01]  /*0f60*/  IMAD.MOV.U32 R212, RZ, RZ, 0x120 ;  /* 0x00000120ffd47424 */ /* 0x000fe200078e00ff */
[C---:B------:R-:W-:Y:S01]  /*0f70*/  ISETP.GE.AND P2, PT, R12.reuse, c[0x0][0x1cc], PT ;  /* 0x000073000c007a0c */ /* 0x040fe20003f46270 */
[----:B------:R-:W-:Y:S01]  /*0f80*/  IMAD R0, R5, c[0x0][0x1e0], RZ ;  /* 0x0000780005007a24 */ /* 0x000fe200078e02ff */
[----:B------:R-:W-:Y:S01]  /*0f90*/  IADD3 R23, R12, 0x40, RZ ;  /* 0x000000400c177810 */ /* 0x000fe20007ffe0ff */
[----:B------:R-:W-:Y:S01]  /*0fa0*/  IMAD.WIDE.U32 R2, R4, c[0x0][0x1e0], R12 ;  /* 0x0000780004027a25 */ /* 0x000fe200078e000c */
[----:B------:R-:W-:Y:S01]  /*0fb0*/  IADD3 R25, R12, 0x80, RZ ;  /* 0x000000800c197810 */ /* 0x000fe20007ffe0ff */
[----:B------:R-:W-:Y:S01]  /*0fc0*/  CS2R R168, SRZ ;  /* 0x0000000000a87805 */ /* 0x000fe2000001ff00 */
[----:B------:R-:W-:Y:S01]  /*0fd0*/  ISETP.GE.AND P4, PT, R23, c[0x0][0x1cc], PT ;  /* 0x0000730017007a0c */ /* 0x000fe20003f86270 */
[C---:B------:R-:W-:Y:S01]  /*0fe0*/  IMAD R0, R4.reuse, c[0x0][0x1e4], R0 ;  /* 0x0000790004007a24 */ /* 0x040fe200078e0200 */
[----:B------:R-:W-:Y:S01]  /*0ff0*/  ISETP.GE.AND P6, PT, R25, c[0x0][0x1cc], PT ;  /* 0x0000730019007a0c */ /* 0x000fe20003fc6270 */
[----:B------:R-:W-:Y:S01]  /*1000*/  IMAD R5, R5, c[0x0][0x1b0], RZ ;  /* 0x00006c0005057a24 */ /* 0x000fe200078e02ff */
[----:B------:R-:W-:Y:S01]  /*1010*/  CS2R R166, SRZ ;  /* 0x0000000000a67805 */ /* 0x000fe2000001ff00 */
[----:B------:R-:W-:Y:S01]  /*1020*/  IMAD.IADD R3, R3, 0x1, R0 ;  /* 0x0000000103037824 */ /* 0x000fe200078e0200 */
[----:B------:R-:W-:Y:S01]  /*1030*/  SHF.R.S32.HI R0, RZ, 0x1f, R238 ;  /* 0x0000001fff007819 */ /* 0x000fe200000114ee */
[----:B------:R-:W-:Y:S01]  /*1040*/  IMAD R5, R4, c[0x0][0x1b4], R5 ;  /* 0x00006d0004057a24 */ /* 0x000fe200078e0205 */
[----:B------:R-:W-:Y:S01]  /*1050*/  CS2R R164, SRZ ;  /* 0x0000000000a47805 */ /* 0x000fe2000001ff00 */
[----:B------:R-:W-:Y:S01]  /*1060*/  IMAD.WIDE.U32 R2, R15, c[0x0][0x1e8], R2 ;  /* 0x00007a000f027a25 */ /* 0x000fe200078e0002 */
[-C--:B------:R-:W-:Y:S01]  /*1070*/  LEA.HI.X.SX32 R7, R9, R0.reuse, 0x1, P0 ;  /* 0x0000000009077211 */ /* 0x080fe200000f0eff */
[----:B------:R-:W-:Y:S01]  /*1080*/  CS2R R162, SRZ ;  /* 0x0000000000a27805 */ /* 0x000fe2000001ff00 */
[----:B------:R-:W-:Y:S01]  /*1090*/  LEA.HI.X.SX32 R17, R17, R0, 0x1, P1 ;  /* 0x0000000011117211 */ /* 0x000fe200008f0eff */
[----:B------:R-:W-:Y:S01]  /*10a0*/  IMAD.MOV.U32 R249, RZ, RZ, 0x1 ;  /* 0x00000001fff97424 */ /* 0x000fe200078e00ff */
[----:B------:R-:W-:Y:S01]  /*10b0*/  LOP3.LUT R0, R8, 0x1c0, RZ, 0xc0, !PT ;  /* 0x000001c008007812 */ /* 0x000fe200078ec0ff */
[----:B-1----:R-:W-:Y:S01]  /*10c0*/  IMAD.WIDE R6, R10, 0x50, R6 ;  /* 0x000000500a067825 */ /* 0x002fe200078e0206 */
[----:B------:R-:W-:Y:S01]  /*10d0*/  IADD3 R3, R3, UR4, RZ ;  /* 0x0000000403037c10 */ /* 0x000fe2000fffe0ff */
[----:B------:R-:W-:Y:S01]  /*10e0*/  ULDC.64 UR4, c[0x0][0x1b8] ;  /* 0x00006e0000047ab9 */ /* 0x000fe20000000a00 */
[----:B------:R-:W-:Y:S01]  /*10f0*/  LOP3.LUT R14, R0, 0x38, R12, 0xf8, !PT ;  /* 0x00000038000e7812 */ /* 0x000fe200078ef80c */
[----:B------:R-:W-:Y:S01]  /*1100*/  IMAD R10, R7, c[0x0][0x1d8], RZ ;  /* 0x00007600070a7a24 */ /* 0x000fe200078e02ff */
[----:B------:R-:W-:Y:S01]  /*1110*/  SHF.R.U32.HI R0, RZ, 0x3, R0 ;  /* 0x00000003ff007819 */ /* 0x000fe20000011600 */
[----:B------:R-:W-:Y:S01]  /*1120*/  IMAD.WIDE.U32 R8, R4, c[0x0][0x1b0], R12 ;  /* 0x00006c0004087a25 */ /* 0x000fe200078e000c */
[----:B------:R-:W-:Y:S01]  /*1130*/  UIMAD UR4, UR6, UR4, URZ ;  /* 0x00000004060472a4 */ /* 0x000fe2000f8e023f */
[----:B------:R-:W-:Y:S01]  /*1140*/  CS2R R160, SRZ ;  /* 0x0000000000a07805 */ /* 0x000fe2000001ff00 */
[----:B------:R-:W-:Y:S01]  /*1150*/  LOP3.LUT R14, R14, R0, RZ, 0x3c, !PT ;  /* 0x000000000e0e7212 */ /* 0x000fe200078e3cff */
[C---:B------:R-:W-:Y:S01]  /*1160*/  IMAD R4, R6.reuse, c[0x0][0x1dc], R10 ;  /* 0x0000770006047a24 */ /* 0x040fe200078e020a */
[----:B------:R-:W-:Y:S01]  /*1170*/  UIMAD UR6, UR17, -0x50, URZ ;  /* 0xffffffb0110678a4 */ /* 0x000fe2000f8e023f */
[----:B------:R-:W-:Y:S01]  /*1180*/  IMAD.WIDE.U32 R10, R6, c[0x0][0x1d8], R2 ;  /* 0x00007600060a7a25 */ /* 0x000fe200078e0002 */
[----:B------:R-:W-:Y:S01]  /*1190*/  UIMAD UR4, UR12, UR5, UR4 ;  /* 0x000000050c0472a4 */ /* 0x000fe2000f8e0204 */
[----:B------:R-:W-:Y:S01]  /*11a0*/  CS2R R158, SRZ ;  /* 0x00000000009e7805 */ /* 0x000fe2000001ff00 */
[----:B------:R-:W-:Y:S01]  /*11b0*/  USEL UR12, UR10, URZ, !UP2 ;  /* 0x0000003f0a0c7287 */ /* 0x000fe2000d000000 */
[----:B------:R-:W-:Y:S01]  /*11c0*/  IMAD.IADD R0, R11, 0x1, R4 ;  /* 0x000000010b007824 */ /* 0x000fe200078e0204 */
[C---:B------:R-:W-:Y:S01]  /*11d0*/  LEA R4, P0, R10.reuse, c[0x0][0x1c0], 0x1 ;  /* 0x000070000a047a11 */ /* 0x040fe200078008ff */
[----:B------:R-:W-:Y:S01]  /*11e0*/  IMAD.IADD R3, R9, 0x1, R5 ;  /* 0x0000000109037824 */ /* 0x000fe200078e0205 */
[----:B------:R-:W-:Y:S01]  /*11f0*/  USHF.R.S32.HI UR17, URZ, 0x1f, UR13 ;  /* 0x0000001f3f117899 */ /* 0x000fe2000801140d */
[----:B------:R-:W-:Y:S01]  /*1200*/  IMAD.MOV.U32 R2, RZ, RZ, R8 ;  /* 0x000000ffff027224 */ /* 0x000fe200078e0008 */
[----:B------:R-:W-:Y:S01]  /*1210*/  LEA.HI.X R5, R10, c[0x0][0x1c4], R0, 0x1, P0 ;  /* 0x000071000a057a11 */ /* 0x000fe200000f0c00 */
[----:B------:R-:W-:Y:S01]  /*1220*/  IMAD.U32 R0, RZ, RZ, UR8 ;  /* 0x00000008ff007e24 */ /* 0x000fe2000f8e00ff */
[----:B------:R-:W-:Y:S01]  /*1230*/  ISETP.GT.AND P0, PT, R248, 0x7f, PT ;  /* 0x0000007ff800780c */ /* 0x000fe20003f04270 */
[----:B------:R-:W-:Y:S01]  /*1240*/  IMAD.WIDE.U32 R8, R15, c[0x0][0x1b8], R2 ;  /* 0x00006e000f087a25 */ /* 0x000fe200078e0002 */
[----:B------:R-:W-:Y:S01]  /*1250*/  LEA.HI R2, R27, R248, RZ, 0x6 ;  /* 0x000000f81b027211 */ /* 0x000fe200078f30ff */
[----:B------:R-:W-:Y:S01]  /*1260*/  UIADD3 UR21, UR6, UR8, URZ ;  /* 0x0000000806157290 */ /* 0x000fe2000fffe03f */
[----:B------:R-:W-:Y:S01]  /*1270*/  IADD3 R0, R0, UR6, -R238 ;  /* 0x0000000600007c10 */ /* 0x000fe2000fffe8ee */
[----:B------:R-:W-:Y:S01]  /*1280*/  IMAD.MOV.U32 R15, RZ, RZ, c[0x0][0x1d8] ;  /* 0x00007600ff0f7624 */ /* 0x000fe200078e00ff */
[----:B------:R-:W-:Y:S01]  /*1290*/  SHF.R.S32.HI R24, RZ, 0x6, R2 ;  /* 0x00000006ff187819 */ /* 0x000fe20000011402 */
[----:B------:R-:W-:Y:S01]  /*12a0*/  IMAD.MOV.U32 R3, RZ, RZ, c[0x0][0x1dc] ;  /* 0x00007700ff037624 */ /* 0x000fe200078e00ff */
[----:B------:R-:W-:Y:S01]  /*12b0*/  ISETP.LT.OR P1, PT, R0, 0x1, P2 ;  /* 0x000000010000780c */ /* 0x000fe20001721670 */
[----:B------:R-:W-:Y:S01]  /*12c0*/  IMAD R7, R7, c[0x0][0x1a8], RZ ;  /* 0x00006a0007077a24 */ /* 0x000fe200078e02ff */
[C---:B------:R-:W-:Y:S01]  /*12d0*/  LEA R2, P5, R15.reuse, R4, 0x6 ;  /* 0x000000040f027211 */ /* 0x040fe200078a30ff */
[----:B------:R-:W-:Y:S01]  /*12e0*/  IMAD R10, R24, 0x200, R14 ;  /* 0x00000200180a7824 */ /* 0x000fe200078e020e */
[----:B------:R-:W-:Y:S01]  /*12f0*/  ISETP.LT.OR P3, PT, R0, 0x1, P4 ;  /* 0x000000010000780c */ /* 0x000fe20002761670 */
[C---:B------:R-:W-:Y:S01]  /*1300*/  IMAD.SHL.U32 R11, R15.reuse, 0x20, RZ ;  /* 0x000000200f0b7824 */ /* 0x040fe200078e00ff */
[----:B------:R-:W-:Y:S01]  /*1310*/  LEA.HI.X R3, R15, R5, R3, 0x6, P5 ;  /* 0x000000050f037211 */ /* 0x000fe200028f3403 */
[----:B------:R-:W-:Y:S01]  /*1320*/  IMAD.SHL.U32 R223, R10, 0x2, RZ ;  /* 0x000000020adf7824 */ /* 0x000fe200078e00ff */
[----:B------:R-:W-:Y:S01]  /*1330*/  ISETP.LT.OR P5, PT, R0, 0x1, P6 ;  /* 0x000000010000780c */ /* 0x000fe200037a1670 */
[----:B------:R-:W-:Y:S01]  /*1340*/  IMAD R7, R6, c[0x0][0x1ac], R7 ;  /* 0x00006b0006077a24 */ /* 0x000fe200078e0207 */
[C---:B------:R-:W-:Y:S01]  /*1350*/  ISETP.LT.OR P2, PT, R0.reuse, 0x21, P2 ;  /* 0x000000210000780c */ /* 0x040fe20001741670 */
[----:B------:R-:W-:Y:S01]  /*1360*/  IMAD.U32 R21, RZ, RZ, UR12 ;  /* 0x0000000cff157e24 */ /* 0x000fe2000f8e00ff */
[----:B------:R-:W-:Y:S01]  /*1370*/  IADD3 R9, R9, UR4, RZ ;  /* 0x0000000409097c10 */ /* 0x000fe2000fffe0ff */
[----:B------:R-:W-:Y:S01]  /*1380*/  @!PT LDS RZ, [RZ] ;  /* 0x00000000fffff984 */ /* 0x000fe20000000800 */
[----:B------:R-:W-:Y:S01]  /*1390*/  @!PT LDS RZ, [RZ] ;  /* 0x00000000fffff984 */ /* 0x000fe20000000800 */
[----:B------:R-:W-:Y:S01]  /*13a0*/  @!PT LDS RZ, [RZ] ;  /* 0x00000000fffff984 */ /* 0x000fe20000000800 */
[----:B------:R1:W-:Y:S01]  /*13b0*/  LDGSTS.E.BYPASS.LTC128B.128 [R223+0x7880], [R4.64], !P1 ;  /* 0x0788000004df7fae */ /* 0x0003e2000c901d4e */
[C---:B------:R-:W-:Y:S01]  /*13c0*/  ISETP.LT.OR P1, PT, R0.reuse, 0x21, P4 ;  /* 0x000000210000780c */ /* 0x040fe20002721670 */
[----:B------:R-:W-:Y:S01]  /*13d0*/  UIMAD UR4, UR16, 0xc0, URZ ;  /* 0x000000c0100478a4 */ /* 0x000fe2000f8e023f */
[C---:B------:R-:W-:Y:S01]  /*13e0*/  ISETP.LT.OR P6, PT, R0.reuse, 0x21, P6 ;  /* 0x000000210000780c */ /* 0x040fe200037c1670 */
[----:B------:R1:W-:Y:S01]  /*13f0*/  LDGSTS.E.BYPASS.LTC128B.128 [R223+0xa080], [R4.64+0x80], !P3 ;  /* 0x0a08008004df7fae */ /* 0x0003e2000d901d4e */
[----:B------:R-:W-:Y:S01]  /*1400*/  @!P0 ISETP.GE.AND P3, PT, R0, 0x41, PT ;  /* 0x000000410000880c */ /* 0x000fe20003f66270 */
[----:B------:R-:W-:Y:S01]  /*1410*/  IMAD.WIDE.U32 R8, R6, c[0x0][0x1a8], R8 ;  /* 0x00006a0006087a25 */ /* 0x000fe200078e0008 */
[----:B------:R-:W-:Y:S01]  /*1420*/  @!P0 ISETP.LT.OR P4, PT, R0, 0x41, P4 ;  /* 0x000000410000880c */ /* 0x000fe20002781670 */
[----:B------:R1:W-:Y:S01]  /*1430*/  LDGSTS.E.BYPASS.LTC128B.128 [R223+0xc880], [R4.64+0x100], !P5 ;  /* 0x0c88010004df7fae */ /* 0x0003e2000e901d4e */
[----:B------:R-:W-:Y:S01]  /*1440*/  @!P0 ISETP.GE.OR P5, PT, R12, c[0x0][0x1cc], !P3 ;  /* 0x000073000c008a0c */ /* 0x000fe20005fa6670 */
[----:B------:R-:W-:Y:S01]  /*1450*/  UIADD3 UR20, -UR9, 0x1, UR21 ;  /* 0x0000000109147890 */ /* 0x000fe2000fffe115 */
[----:B------:R-:W-:Y:S01]  /*1460*/  @!P0 ISETP.GE.OR P3, PT, R25, c[0x0][0x1cc], !P3 ;  /* 0x0000730019008a0c */ /* 0x000fe20005f66670 */
[----:B------:R2:W-:Y:S01]  /*1470*/  LDGSTS.E.BYPASS.LTC128B.128 [R223+0x8880], [R2.64], !P2 ;  /* 0x0888000002df7fae */ /* 0x0005e2000d101d4e */
[----:B------:R-:W-:Y:S01]  /*1480*/  SHF.L.U64.HI R10, R15, R28, c[0x0][0x1dc] ;  /* 0x000077000f0a7619 */ /* 0x000fe2000001021c */
[----:B------:R-:W-:Y:S01]  /*1490*/  UISETP.GE.AND UP1, UPT, UR6, 0x1, UPT ;  /* 0x000000010600788c */ /* 0x000fe2000bf26270 */
[----:B------:R-:W-:Y:S01]  /*14a0*/  @!P0 LEA R6, P2, R11, R2, 0x1 ;  /* 0x000000020b068211 */ /* 0x000fe200078408ff */
[----:B------:R2:W-:Y:S01]  /*14b0*/  LDGSTS.E.BYPASS.LTC128B.128 [R223+0xb080], [R2.64+0x80], !P1 ;  /* 0x0b08008002df7fae */ /* 0x0005e2000c901d4e */
[----:B------:R-:W-:Y:S01]  /*14c0*/  UISETP.GE.AND UP0, UPT, UR6, 0x2, UPT ;  /* 0x000000020600788c */ /* 0x000fe2000bf06270 */
[----:B------:R-:W-:Y:S01]  /*14d0*/  CS2R R156, SRZ ;  /* 0x00000000009c7805 */ /* 0x000fe2000001ff00 */
[----:B------:R-:W-:Y:S01]  /*14e0*/  CS2R R154, SRZ ;  /* 0x00000000009a7805 */ /* 0x000fe2000001ff00 */
[----:B------:R2:W-:Y:S01]  /*14f0*/  LDGSTS.E.BYPASS.LTC128B.128 [R223+0xd880], [R2.64+0x100], !P6 ;  /* 0x0d88010002df7fae */ /* 0x0005e2000f101d4e */
[----:B------:R-:W-:Y:S01]  /*1500*/  ISETP.GE.AND P6, PT, R25, c[0x0][0x19c], PT ;  /* 0x0000670019007a0c */ /* 0x000fe20003fc6270 */
        /* <DEDUP_REMOVED lines=16> */
[----:B------:R-:W-:Y:S01]  /*1610*/  @!P0 LEA.HI.X R7, R11, R3, R10, 0x1, P2 ;  /* 0x000000030b078211 */ /* 0x000fe200010f0c0a */
[----:B------:R-:W-:Y:S01]  /*1620*/  CS2R R124, SRZ ;  /* 0x00000000007c7805 */ /* 0x000fe2000001ff00 */
[----:B------:R-:W-:Y:S01]  /*1630*/  LEA.HI.X R5, R8, c[0x0][0x194], R5, 0x1, P1 ;  /* 0x0000650008057a11 */ /* 0x000fe200008f0c05 */
[----:B------:R-:W-:Y:S01]  /*1640*/  IMAD.MOV.U32 R8, RZ, RZ, c[0x0][0x1a8] ;  /* 0x00006a00ff087624 */ /* 0x000fe200078e00ff */
[----:B------:R-:W-:Y:S01]  /*1650*/  ISETP.GE.AND P2, PT, R12, c[0x0][0x19c], PT ;  /* 0x000067000c007a0c */ /* 0x000fe20003f46270 */
[----:B------:R1:W-:Y:S01]  /*1660*/  @!P0 LDGSTS.E.BYPASS.LTC128B.128 [R223+0x9880], [R6.64], !P5 ;  /* 0x0988000006df8fae */ /* 0x0003e2000e901d4e */
[----:B------:R-:W-:Y:S01]  /*1670*/  ISETP.GE.AND P5, PT, R23, c[0x0][0x19c], PT ;  /* 0x0000670017007a0c */ /* 0x000fe20003fa6270 */
[----:B------:R-:W-:Y:S01]  /*1680*/  CS2R R122, SRZ ;  /* 0x00000000007a7805 */ /* 0x000fe2000001ff00 */
[C---:B------:R-:W-:Y:S01]  /*1690*/  ISETP.LT.OR P1, PT, R0.reuse, 0x1, P2 ;  /* 0x000000010000780c */ /* 0x040fe20001721670 */
[----:B------:R1:W-:Y:S01]  /*16a0*/  @!P0 LDGSTS.E.BYPASS.LTC128B.128 [R223+0xc080], [R6.64+0x80], !P4 ;  /* 0x0c08008006df8fae */ /* 0x0003e2000e101d4e */
[----:B--2---:R-:W-:Y:S01]  /*16b0*/  IMAD.MOV.U32 R3, RZ, RZ, c[0x0][0x1ac] ;  /* 0x00006b00ff037624 */ /* 0x004fe200078e00ff */
[----:B------:R-:W-:Y:S01]  /*16c0*/  ISETP.LT.OR P4, PT, R0, 0x1, P6 ;  /* 0x000000010000780c */ /* 0x000fe20003781670 */
[----:B------:R-:W-:Y:S01]  /*16d0*/  CS2R R120, SRZ ;  /* 0x0000000000787805 */ /* 0x000fe2000001ff00 */
[----:B------:R1:W-:Y:S01]  /*16e0*/  @!P0 LDGSTS.E.BYPASS.LTC128B.128 [R223+0xe880], [R6.64+0x100], !P3 ;  /* 0x0e88010006df8fae */ /* 0x0003e2000d901d4e */
[C---:B------:R-:W-:Y:S01]  /*16f0*/  LEA R2, P3, R8.reuse, R4, 0x6 ;  /* 0x0000000408027211 */ /* 0x040fe200078630ff */
[----:B------:R-:W-:Y:S01]  /*1700*/  CS2R R118, SRZ ;  /* 0x0000000000767805 */ /* 0x000fe2000001ff00 */
[----:B------:R-:W-:Y:S01]  /*1710*/  CS2R R116, SRZ ;  /* 0x0000000000747805 */ /* 0x000fe2000001ff00 */
[----:B------:R-:W-:Y:S01]  /*1720*/  CS2R R114, SRZ ;  /* 0x0000000000727805 */ /* 0x000fe2000001ff00 */
[----:B------:R-:W-:Y:S01]  /*1730*/  LEA.HI.X R3, R8, R5, R3, 0x6, P3 ;  /* 0x0000000508037211 */ /* 0x000fe200018f3403 */
[----:B------:R-:W-:Y:S01]  /*1740*/  CS2R R112, SRZ ;  /* 0x0000000000707805 */ /* 0x000fe2000001ff00 */
[----:B------:R-:W-:Y:S01]  /*1750*/  ISETP.LT.OR P3, PT, R0, 0x1, P5 ;  /* 0x000000010000780c */ /* 0x000fe20002f61670 */
        /* <DEDUP_REMOVED lines=17> */
[----:B------:R-:W-:Y:S01]  /*1870*/  ISETP.LT.OR P4, PT, R0, 0x21, P2 ;  /* 0x000000210000780c */ /* 0x000fe20001781670 */
[----:B------:R-:W-:Y:S01]  /*1880*/  CS2R R56, SRZ ;  /* 0x0000000000387805 */ /* 0x000fe2000001ff00 */
[C---:B-1----:R-:W-:Y:S01]  /*1890*/  IMAD.SHL.U32 R7, R8.reuse, 0x20, RZ ;  /* 0x0000002008077824 */ /* 0x042fe200078e00ff */
[----:B------:R-:W-:Y:S01]  /*18a0*/  SHF.L.U64.HI R6, R8, R28, c[0x0][0x1ac] ;  /* 0x00006b0008067619 */ /* 0x000fe2000001021c */
[----:B------:R-:W-:Y:S01]  /*18b0*/  CS2R R54, SRZ ;  /* 0x0000000000367805 */ /* 0x000fe2000001ff00 */
[----:B------:R-:W-:Y:S01]  /*18c0*/  @!P0 ISETP.LT.OR P2, PT, R0, 0x41, P2 ;  /* 0x000000410000880c */ /* 0x000fe20001741670 */
[----:B------:R-:W-:Y:S01]  /*18d0*/  CS2R R52, SRZ ;  /* 0x0000000000347805 */ /* 0x000fe2000001ff00 */
[C---:B------:R-:W-:Y:S01]  /*18e0*/  @!P0 LEA R8, P1, R7.reuse, R2, 0x1 ;  /* 0x0000000207088211 */ /* 0x040fe200078208ff */
[----:B------:R-:W-:Y:S01]  /*18f0*/  CS2R R50, SRZ ;  /* 0x0000000000327805 */ /* 0x000fe2000001ff00 */
[----:B------:R-:W-:Y:S01]  /*1900*/  CS2R R48, SRZ ;  /* 0x0000000000307805 */ /* 0x000fe2000001ff00 */
[----:B------:R-:W-:Y:S01]  /*1910*/  CS2R R46, SRZ ;  /* 0x00000000002e7805 */ /* 0x000fe2000001ff00 */
[----:B------:R-:W-:Y:S01]  /*1920*/  @!P0 LEA.HI.X R9, R7, R3, R6, 0x1, P1 ;  /* 0x0000000307098211 */ /* 0x000fe200008f0c06 */
[----:B------:R-:W-:Y:S01]  /*1930*/  IMAD.U32 R6, RZ, RZ, UR4 ;  /* 0x00000004ff067e24 */ /* 0x000fe2000f8e00ff */
[----:B------:R-:W-:Y:S01]  /*1940*/  SHF.R.S32.HI R7, RZ, 0x1f, R248 ;  /* 0x0000001fff077819 */ /* 0x000fe200000114f8 */
[----:B------:R1:W-:Y:S01]  /*1950*/  LDGSTS.E.BYPASS.LTC128B.128 [R223+0x1080], [R2.64], !P4 ;  /* 0x0108000002df7fae */ /* 0x0003e2000e101d4e */
[----:B------:R-:W-:Y:S01]  /*1960*/  IADD3 R18, P1, R248, UR4, RZ ;  /* 0x00000004f8127c10 */ /* 0x000fe2000ff3e0ff */
[----:B------:R-:W-:Y:S01]  /*1970*/  ULDC.64 UR4, c[0x0][0x188] ;  /* 0x0000620000047ab9 */ /* 0x000fe20000000a00 */
[----:B------:R-:W-:Y:S01]  /*1980*/  ISETP.LT.OR P4, PT, R0, 0x21, P6 ;  /* 0x000000210000780c */ /* 0x000fe20003781670 */
[----:B------:R-:W-:Y:S01]  /*1990*/  UIMAD UR4, UR11, UR4, URZ ;  /* 0x000000040b0472a4 */ /* 0x000fe2000f8e023f */
[----:B------:R-:W-:Y:S01]  /*19a0*/  LEA.HI.X.SX32 R19, R6, R7, 0x1, P1 ;  /* 0x0000000706137211 */ /* 0x000fe200008f0eff */
[----:B------:R-:W-:Y:S01]  /*19b0*/  IMAD.WIDE.U32 R6, R16, c[0x0][0x208], R12 ;  /* 0x0000820010067a25 */ /* 0x000fe200078e000c */
[----:B------:R-:W-:Y:S01]  /*19c0*/  ISETP.GE.AND P1, PT, R23, c[0x0][0x16c], PT ;  /* 0x00005b0017007a0c */ /* 0x000fe20003f26270 */
[----:B------:R-:W-:Y:S01]  /*19d0*/  UIMAD UR5, UR12, UR5, UR4 ;  /* 0x000000050c0572a4 */ /* 0x000fe2000f8e0204 */
[----:B------:R-:W-:Y:S01]  /*19e0*/  CS2R R44, SRZ ;  /* 0x00000000002c7805 */ /* 0x000fe2000001ff00 */
[----:B------:R-:W-:Y:S01]  /*19f0*/  USHF.R.S32.HI UR4, URZ, 0x1f, UR16 ;  /* 0x0000001f3f047899 */ /* 0x000fe20008011410 */
[----:B------:R-:W-:Y:S01]  /*1a00*/  SEL R14, RZ, 0xffffffff, P1 ;  /* 0xffffffffff0e7807 */ /* 0x000fe20000800000 */
[C---:B--2---:R-:W-:Y:S01]  /*1a10*/  IMAD R5, R17.reuse, c[0x0][0x178], RZ ;  /* 0x00005e0011057a24 */ /* 0x044fe200078e02ff */
[----:B------:R-:W-:Y:S01]  /*1a20*/  @!P0 ISETP.LT.OR P1, PT, R0, 0x41, P6 ;  /* 0x000000410000880c */ /* 0x000fe20003721670 */
[----:B------:R-:W-:Y:S01]  /*1a30*/  IMAD R4, R17, c[0x0][0x208], RZ ;  /* 0x0000820011047a24 */ /* 0x000fe200078e02ff */
[----:B------:R-:W-:Y:S01]  /*1a40*/  ISETP.GE.AND P6, PT, R25, c[0x0][0x16c], PT ;  /* 0x00005b0019007a0c */ /* 0x000fe20003fc6270 */
[C---:B------:R-:W-:Y:S01]  /*1a50*/  IMAD R10, R16.reuse, c[0x0][0x17c], R5 ;  /* 0x00005f00100a7a24 */ /* 0x040fe200078e0205 */
[----:B------:R-:W-:Y:S01]  /*1a60*/  CS2R R42, SRZ ;  /* 0x00000000002a7805 */ /* 0x000fe2000001ff00 */
[C---:B------:R-:W-:Y:S01]  /*1a70*/  IMAD R11, R16.reuse, c[0x0][0x20c], R4 ;  /* 0x00008300100b7a24 */ /* 0x040fe200078e0204 */
[----:B------:R-:W-:Y:S01]  /*1a80*/  CS2R R40, SRZ ;  /* 0x0000000000287805 */ /* 0x000fe2000001ff00 */
[----:B------:R-:W-:Y:S01]  /*1a90*/  IMAD.WIDE.U32 R4, R16, c[0x0][0x178], R12 ;  /* 0x00005e0010047a25 */ /* 0x000fe200078e000c */
[----:B------:R-:W-:Y:S01]  /*1aa0*/  SEL R13, RZ, 0x1, P3 ;  /* 0x00000001ff0d7807 */ /* 0x000fe20001800000 */
[----:B------:R-:W-:Y:S01]  /*1ab0*/  CS2R R38, SRZ ;  /* 0x0000000000267805 */ /* 0x000fe2000001ff00 */
[C---:B------:R-:W-:Y:S01]  /*1ac0*/  ISETP.LT.OR P3, PT, R0.reuse, 0x21, P5 ;  /* 0x000000210000780c */ /* 0x040fe20002f61670 */
[----:B------:R-:W-:Y:S01]  /*1ad0*/  IMAD.IADD R5, R5, 0x1, R10 ;  /* 0x0000000105057824 */ /* 0x000fe200078e020a */
[----:B------:R-:W-:Y:S01]  /*1ae0*/  @!P0 ISETP.LT.OR P5, PT, R0, 0x41, P5 ;  /* 0x000000410000880c */ /* 0x000fe20002fa1670 */
[----:B------:R-:W-:Y:S01]  /*1af0*/  IMAD.SHL.U32 R0, R14, 0x2, RZ ;  /* 0x000000020e007824 */ /* 0x000fe200078e00ff */
[----:B------:R-:W-:Y:S01]  /*1b00*/  CS2R R36, SRZ ;  /* 0x0000000000247805 */ /* 0x000fe2000001ff00 */
[----:B------:R-:W-:Y:S01]  /*1b10*/  IMAD.IADD R11, R7, 0x1, R11 ;  /* 0x00000001070b7824 */ /* 0x000fe200078e020b */
[----:B------:R-:W-:Y:S01]  /*1b20*/  SEL R7, RZ, 0x4, P6 ;  /* 0x00000004ff077807 */ /* 0x000fe20003000000 */
[----:B------:R-:W-:Y:S01]  /*1b30*/  IMAD.MOV.U32 R10, RZ, RZ, R6 ;  /* 0x000000ffff0a7224 */ /* 0x000fe200078e0006 */
[----:B------:R-:W-:Y:S01]  /*1b40*/  LOP3.LUT R0, R0, 0x2, R13, 0xe2, !PT ;  /* 0x0000000200007812 */ /* 0x000fe200078ee20d */
[----:B------:R-:W-:Y:S01]  /*1b50*/  IMAD R6, R20, c[0x0][0x180], RZ ;  /* 0x0000600014067a24 */ /* 0x000fe200078e02ff */
[----:B------:R-:W-:Y:S01]  /*1b60*/  CS2R R34, SRZ ;  /* 0x0000000000227805 */ /* 0x000fe2000001ff00 */
[----:B------:R-:W-:Y:S01]  /*1b70*/  IMAD.MOV.U32 R17, RZ, RZ, c[0x0][0x178] ;  /* 0x00005e00ff117624 */ /* 0x000fe200078e00ff */
[----:B------:R-:W-:Y:S01]  /*1b80*/  LOP3.LUT R0, R0, R7, RZ, 0xfc, !PT ;  /* 0x0000000700007212 */ /* 0x000fe200078efcff */
[----:B------:R1:W-:Y:S01]  /*1b90*/  LDGSTS.E.BYPASS.LTC128B.128 [R223+0x3880], [R2.64+0x80], !P3 ;  /* 0x0388008002df7fae */ /* 0x0003e2000d901d4e */
[----:B------:R-:W-:Y:S01]  /*1ba0*/  IMAD R6, R84, c[0x0][0x184], R6 ;  /* 0x0000610054067a24 */ /* 0x000fe200078e0206 */
[----:B------:R-:W-:Y:S01]  /*1bb0*/  CS2R R32, SRZ ;  /* 0x0000000000207805 */ /* 0x000fe2000001ff00 */
[C---:B------:R-:W-:Y:S01]  /*1bc0*/  LOP3.LUT P3, RZ, R0.reuse, 0x2, RZ, 0xc0, !PT ;  /* 0x0000000200ff7812 */ /* 0x040fe2000786c0ff */
[----:B------:R1:W-:Y:S01]  /*1bd0*/  LDGSTS.E.BYPASS.LTC128B.128 [R223+0x6080], [R2.64+0x100], !P4 ;  /* 0x0608010002df7fae */ /* 0x0003e2000e101d4e */
[C---:B------:R-:W-:Y:S01]  /*1be0*/  LOP3.LUT P4, RZ, R0.reuse, 0x1, RZ, 0xc0, !PT ;  /* 0x0000000100ff7812 */ /* 0x040fe2000788c0ff */
[C---:B------:R-:W-:Y:S01]  /*1bf0*/  IMAD.SHL.U32 R30, R17.reuse, 0x20, RZ ;  /* 0x00000020111e7824 */ /* 0x040fe200078e00ff */
[C---:B------:R-:W-:Y:S01]  /*1c00*/  SHF.L.U64.HI R251, R17.reuse, R28, c[0x0][0x17c] ;  /* 0x00005f0011fb7619 */ /* 0x040fe2000001021c */
[----:B------:R2:W-:Y:S01]  /*1c10*/  @!P0 LDGSTS.E.BYPASS.LTC128B.128 [R223+0x2080], [R8.64], !P2 ;  /* 0x0208000008df8fae */ /* 0x0005e2000d101d4e */
[----:B------:R-:W-:Y:S01]  /*1c20*/  LOP3.LUT P2, RZ, R0, 0x4, RZ, 0xc0, !PT ;  /* 0x0000000400ff7812 */ /* 0x000fe2000784c0ff */
[----:B------:R-:W-:Y:S01]  /*1c30*/  IMAD R13, R20, c[0x0][0x210], RZ ;  /* 0x00008400140d7a24 */ /* 0x000fe200078e02ff */
[----:B------:R-:W-:Y:S01]  /*1c40*/  SHF.L.U64.HI R0, R17, R29, c[0x0][0x17c] ;  /* 0x00005f0011007619 */ /* 0x000fe2000001021d */
[----:B------:R2:W-:Y:S01]  /*1c50*/  @!P0 LDGSTS.E.BYPASS.LTC128B.128 [R223+0x4880], [R8.64+0x80], !P5 ;  /* 0x0488008008df8fae */ /* 0x0005e2000e901d4e */
[----:B------:R-:W-:Y:S01]  /*1c60*/  UISETP.GE.AND UP6, UPT, UR6, 0x21, UPT ;  /* 0x000000210600788c */ /* 0x000fe2000bfc6270 */
[----:B------:R-:W-:Y:S01]  /*1c70*/  IMAD R13, R84, c[0x0][0x214], R13 ;  /* 0x00008500540d7a24 */ /* 0x000fe200078e020d */
[----:B------:R-:W-:Y:S01]  /*1c80*/  UISETP.GE.AND UP5, UPT, UR6, 0x22, UPT ;  /* 0x000000220600788c */ /* 0x000fe2000bfa6270 */
[----:B------:R-:W-:Y:S01]  /*1c90*/  IMAD R0, R0, UR13, RZ ;  /* 0x0000000d00007c24 */ /* 0x000fe2000f8e02ff */
[----:B------:R2:W-:Y:S01]  /*1ca0*/  @!P0 LDGSTS.E.BYPASS.LTC128B.128 [R223+0x7080], [R8.64+0x100], !P1 ;  /* 0x0708010008df8fae */ /* 0x0005e2000c901d4e */
[----:B------:R-:W-:-:S02]  /*1cb0*/  UISETP.GE.AND UP4, UPT, UR6, 0x31, UPT ;  /* 0x000000310600788c */ /* 0x000fc4000bf86270 */
[----:B------:R-:W-:Y:S01]  /*1cc0*/  UISETP.GE.AND UP3, UPT, UR6, 0x32, UPT ;  /* 0x000000320600788c */ /* 0x000fe2000bf66270 */
[----:B------:R-:W0:Y:S01]  /*1cd0*/  LDGDEPBAR ;  /* 0x00000000000079af */ /* 0x000e220000000000 */
[----:B------:R-:W-:Y:S01]  /*1ce0*/  UISETP.GE.AND UP2, UPT, UR6, 0x41, UPT ;  /* 0x000000410600788c */ /* 0x000fe2000bf46270 */
[----:B-1----:R-:W-:-:S04]  /*1cf0*/  IMAD.WIDE.U32 R2, R84, c[0x0][0x180], R4 ;  /* 0x0000600054027a25 */ /* 0x002fc800078e0004 */
[----:B------:R-:W-:Y:S02]  /*1d00*/  IMAD.SHL.U32 R5, R248, 0x4, RZ ;  /* 0x00000004f8057824 */ /* 0x000fe400078e00ff */
[----:B------:R-:W-:Y:S02]  /*1d10*/  IMAD.IADD R3, R3, 0x1, R6 ;  /* 0x0000000103037824 */ /* 0x000fe400078e0206 */
[----:B------:R-:W-:Y:S01]  /*1d20*/  IMAD.SHL.U32 R4, R17, 0x40, RZ ;  /* 0x0000004011047824 */ /* 0x000fe200078e00ff */
[----:B------:R-:W-:Y:S01]  /*1d30*/  IADD3 R14, P6, R5, UR16, RZ ;  /* 0x00000010050e7c10 */ /* 0x000fe2000ffde0ff */
[----:B------:R-:W-:Y:S01]  /*1d40*/  USHF.L.U32 UR16, UR13, 0x6, URZ ;  /* 0x000000060d107899 */ /* 0x000fe2000800063f */
[----:B------:R-:W-:Y:S01]  /*1d50*/  IMAD.WIDE.U32 R234, R21, c[0x0][0x188], R2 ;  /* 0x0000620015ea7a25 */ /* 0x000fe200078e0002 */
[----:B------:R-:W-:Y:S02]  /*1d60*/  LEA.HI R17, R27, R248, RZ, 0x4 ;  /* 0x000000f81b117211 */ /* 0x000fe400078f20ff */
[----:B------:R-:W-:Y:S01]  /*1d70*/  LEA.HI.X.SX32 R15, R5, UR4, 0x1, P6 ;  /* 0x00000004050f7c11 */ /* 0x000fe2000b0f0eff */
[----:B------:R-:W-:Y:S01]  /*1d80*/  IMAD R2, R20, c[0x0][0x270], RZ ;  /* 0x00009c0014027a24 */ /* 0x000fe200078e02ff */
[----:B------:R-:W-:Y:S01]  /*1d90*/  IADD3 R231, R235, UR5, RZ ;  /* 0x00000005ebe77c10 */ /* 0x000fe2000fffe0ff */
[----:B------:R-:W-:Y:S01]  /*1da0*/  IMAD.U32 R16, RZ, RZ, UR16 ;  /* 0x00000010ff107e24 */ /* 0x000fe2000f8e00ff */
[----:B------:R-:W-:Y:S01]  /*1db0*/  ULDC.64 UR4, c[0x0][0x278] ;  /* 0x00009e0000047ab9 */ /* 0x000fe20000000a00 */
[----:B------:R-:W-:Y:S01]  /*1dc0*/  IMAD R3, R4, UR17, R0 ;  /* 0x0000001104037c24 */ /* 0x000fe2000f8e0200 */
[----:B------:R-:W-:Y:S01]  /*1dd0*/  UIMAD UR4, UR11, UR4, URZ ;  /* 0x000000040b0472a4 */ /* 0x000fe2000f8e023f */
[----:B------:R-:W-:Y:S01]  /*1de0*/  IMAD.MOV.U32 R230, RZ, RZ, R234 ;  /* 0x000000ffffe67224 */ /* 0x000fe200078e00ea */
[----:B------:R-:W-:Y:S01]  /*1df0*/  IADD3 R0, -R238, UR9, -R16 ;  /* 0x00000009ee007c10 */ /* 0x000fe2000fffe910 */
[----:B------:R-:W-:Y:S01]  /*1e00*/  IMAD R2, R84, c[0x0][0x274], R2 ;  /* 0x00009d0054027a24 */ /* 0x000fe200078e0202 */
[----:B------:R-:W-:Y:S01]  /*1e10*/  UIMAD UR19, UR12, UR5, UR4 ;  /* 0x000000050c1372a4 */ /* 0x000fe2000f8e0204 */
[----:B------:R-:W-:Y:S01]  /*1e20*/  IMAD.WIDE.U32 R4, R4, UR13, R230 ;  /* 0x0000000d04047c25 */ /* 0x000fe2000f8e00e6 */
[C---:B------:R-:W-:Y:S01]  /*1e30*/  ISETP.LT.OR P6, PT, R0.reuse, 0x1, !P4 ;  /* 0x000000010000780c */ /* 0x040fe200067c1670 */
[----:B------:R-:W-:Y:S01]  /*1e40*/  ULDC.64 UR4, c[0x0][0x218] ;  /* 0x0000860000047ab9 */ /* 0x000fe20000000a00 */
[----:B------:R-:W-:Y:S01]  /*1e50*/  ISETP.LT.OR P5, PT, R0, 0x1, !P3 ;  /* 0x000000010000780c */ /* 0x000fe20005fa1670 */
[----:B------:R-:W-:Y:S01]  /*1e60*/  IMAD.WIDE.U32 R6, R84, c[0x0][0x270], R14 ;  /* 0x00009c0054067a25 */ /* 0x000fe200078e000e */
[----:B------:R-:W-:Y:S01]  /*1e70*/  ISETP.LT.OR P1, PT, R0, 0x1, !P2 ;  /* 0x000000010000780c */ /* 0x000fe20005721670 */
[----:B------:R-:W-:-:S02]  /*1e80*/  UIMAD UR4, UR11, UR4, URZ ;  /* 0x000000040b0472a4 */ /* 0x000fc4000f8e023f */
[----:B------:R-:W-:Y:S01]  /*1e90*/  IMAD.IADD R7, R7, 0x1, R2 ;  /* 0x0000000107077824 */ /* 0x000fe200078e0202 */
[----:B------:R-:W-:Y:S01]  /*1ea0*/  LEA R2, P0, R4, c[0x0][0x160], 0x1 ;  /* 0x0000580004027a11 */ /* 0x000fe200078008ff */
[----:B------:R-:W-:Y:S01]  /*1eb0*/  IMAD.IADD R3, R5, 0x1, R3 ;  /* 0x0000000105037824 */ /* 0x000fe200078e0203 */
[----:B------:R-:W-:Y:S01]  /*1ec0*/  UIMAD UR5, UR12, UR5, UR4 ;  /* 0x000000050c0572a4 */ /* 0x000fe2000f8e0204 */
[----:B--2---:R-:W-:Y:S01]  /*1ed0*/  IMAD.WIDE.U32 R8, R84, c[0x0][0x210], R10 ;  /* 0x0000840054087a25 */ /* 0x004fe200078e000a */
[----:B------:R-:W-:Y:S01]  /*1ee0*/  USHF.R.S32.HI UR18, URZ, 0x1f, UR16 ;  /* 0x0000001f3f127899 */ /* 0x000fe20008011410 */
[----:B------:R-:W-:Y:S02]  /*1ef0*/  P2R R10, PR, RZ, 0x10 ;  /* 0x00000010ff0a7803 */ /* 0x000fe40000000000 */
[----:B------:R-:W-:Y:S01]  /*1f00*/  LEA.HI.X R3, R4, c[0x0][0x164], R3, 0x1, P0 ;  /* 0x0000590004037a11 */ /* 0x000fe200000f0c03 */
[----:B------:R-:W-:Y:S01]  /*1f10*/  IMAD.MOV.U32 R11, RZ, RZ, c[0x0][0x208] ;  /* 0x00008200ff0b7624 */ /* 0x000fe200078e00ff */
[----:B------:R-:W-:Y:S01]  /*1f20*/  ISETP.LT.OR P0, PT, R0, 0x21, !P4 ;  /* 0x000000210000780c */ /* 0x000fe20006701670 */
[----:B------:R-:W-:Y:S01]  /*1f30*/  IMAD.IADD R5, R9, 0x1, R13 ;  /* 0x0000000109057824 */ /* 0x000fe200078e020d */
[----:B------:R-:W-:Y:S01]  /*1f40*/  ISETP.GE.AND P4, PT, R12, c[0x0][0x1fc], PT ;  /* 0x00007f000c007a0c */ /* 0x000fe20003f86270 */
[----:B------:R1:W-:Y:S01]  /*1f50*/  LDGSTS.E.BYPASS.LTC128B.128 [R223+0xf080], [R2.64], !P6 ;  /* 0x0f08000002df7fae */ /* 0x0003e2000f101d4e */
[----:B------:R-:W-:Y:S01]  /*1f60*/  IMAD.MOV.U32 R4, RZ, RZ, R8 ;  /* 0x000000ffff047224 */ /* 0x000fe200078e0008 */
[----:B------:R-:W-:Y:S01]  /*1f70*/  ISETP.LT.OR P6, PT, R0, 0x21, !P3 ;  /* 0x000000210000780c */ /* 0x000fe20005fc1670 */
[----:B------:R-:W-:Y:S01]  /*1f80*/  IMAD.WIDE.U32 R242, R21, c[0x0][0x278], R6 ;  /* 0x00009e0015f27a25 */ /* 0x000fe200078e0006 */
[----:B------:R1:W-:Y:S01]  /*1f90*/  LDGSTS.E.BYPASS.LTC128B.128 [R223+0x11080], [R2.64+0x80], !P5 ;  /* 0x1108008002df7fae */ /* 0x0003e2000e901d4e */
[----:B------:R-:W-:-:S02]  /*1fa0*/  IADD3 R8, -R16, UR9, -R238 ;  /* 0x0000000910087c10 */ /* 0x000fc4000fffe9ee */
[----:B------:R-:W-:Y:S01]  /*1fb0*/  IMAD.WIDE.U32 R232, R21, c[0x0][0x218], R4 ;  /* 0x0000860015e87a25 */ /* 0x000fe200078e0004 */
[----:B------:R1:W-:Y:S01]  /*1fc0*/  LDGSTS.E.BYPASS.LTC128B.128 [R223+0x13080], [R2.64+0x100], !P1 ;  /* 0x1308010002df7fae */ /* 0x0003e2000c901d4e */
[----:B------:R-:W-:Y:S02]  /*1fd0*/  ISETP.GT.AND P1, PT, R248, 0xf, PT ;  /* 0x0000000ff800780c */ /* 0x000fe40003f24270 */
[----:B------:R-:W-:Y:S01]  /*1fe0*/  IADD3 R247, R243, UR19, RZ ;  /* 0x00000013f3f77c10 */ /* 0x000fe2000fffe0ff */
[----:B------:R-:W-:Y:S01]  /*1ff0*/  IMAD.SHL.U32 R4, R11, 0x40, RZ ;  /* 0x000000400b047824 */ /* 0x000fe200078e00ff */
[----:B------:R-:W-:Y:S01]  /*2000*/  IADD3 R229, R233, UR5, RZ ;  /* 0x00000005e9e57c10 */ /* 0x000fe2000fffe0ff */
[----:B------:R-:W-:Y:S01]  /*2010*/  IMAD.MOV.U32 R228, RZ, RZ, R232 ;  /* 0x000000ffffe47224 */ /* 0x000fe200078e00e8 */
[C---:B------:R-:W-:Y:S01]  /*2020*/  SHF.L.U64.HI R250, R11.reuse, R28, c[0x0][0x20c] ;  /* 0x000083000bfa7619 */ /* 0x040fe2000001021c */
[----:B------:R-:W-:Y:S01]  /*2030*/  IMAD.SHL.U32 R252, R11, 0x20, RZ ;  /* 0x000000200bfc7824 */ /* 0x000fe200078e00ff */
[----:B------:R-:W-:Y:S01]  /*2040*/  ULDC.64 UR4, c[0x0][0x290] ;  /* 0x0000a40000047ab9 */ /* 0x000fe20000000a00 */
[----:B------:R-:W-:Y:S01]  /*2050*/  IMAD R13, R20, c[0x0][0x238], RZ ;  /* 0x00008e00140d7a24 */ /* 0x000fe200078e02ff */
[----:B------:R-:W-:-:S02]  /*2060*/  UIMAD UR4, UR11, UR4, URZ ;  /* 0x000000040b0472a4 */ /* 0x000fc4000f8e023f */
[----:B------:R-:W-:Y:S01]  /*2070*/  UP2UR UR19, UPR, URZ, 0x2 ;  /* 0x000000023f137883 */ /* 0x000fe20008000000 */
[----:B------:R-:W-:Y:S01]  /*2080*/  IMAD R13, R84, c[0x0][0x23c], R13 ;  /* 0x00008f00540d7a24 */ /* 0x000fe200078e020d */
[----:B------:R-:W-:Y:S02]  /*2090*/  UIMAD UR4, UR12, UR5, UR4 ;  /* 0x000000050c0472a4 */ /* 0x000fe4000f8e0204 */
[----:B------:R-:W-:Y:S01]  /*20a0*/  UISETP.GE.AND UP1, UPT, UR6, 0x11, UPT ;  /* 0x000000110600788c */ /* 0x000fe2000bf26270 */
[----:B-1----:R-:W-:-:S04]  /*20b0*/  LEA R2, P5, R30, R2, 0x1 ;  /* 0x000000021e027211 */ /* 0x002fc800078a08ff */
[----:B------:R-:W-:Y:S02]  /*20c0*/  LEA.HI.X R3, R30, R3, R251, 0x1, P5 ;  /* 0x000000031e037211 */ /* 0x000fe400028f0cfb */
[----:B------:R-:W-:Y:S01]  /*20d0*/  ISETP.LT.OR P5, PT, R0, 0x21, !P2 ;  /* 0x000000210000780c */ /* 0x000fe200057a1670 */
[----:B------:R-:W-:Y:S01]  /*20e0*/  CS2R R30, SRZ ;  /* 0x00000000001e7805 */ /* 0x000fe2000001ff00 */
[----:B------:R-:W-:Y:S01]  /*20f0*/  SHF.L.U64.HI R0, R11, R29, c[0x0][0x20c] ;  /* 0x000083000b007619 */ /* 0x000fe2000001021d */
[----:B------:R1:W-:Y:S01]  /*2100*/  LDGSTS.E.BYPASS.LTC128B.128 [R223+0x10080], [R2.64], !P0 ;  /* 0x1008000002df7fae */ /* 0x0003e2000c101d4e */
[----:B------:R-:W-:Y:S01]  /*2110*/  @!P1 IADD3 R7, P0, R242, UR16, RZ ;  /* 0x00000010f2079c10 */ /* 0x000fe2000ff1e0ff */
[----:B------:R-:W-:Y:S01]  /*2120*/  CS2R R28, SRZ ;  /* 0x00000000001c7805 */ /* 0x000fe2000001ff00 */
[----:B------:R-:W-:Y:S01]  /*2130*/  SHF.R.S32.HI R11, RZ, 0x4, R17 ;  /* 0x00000004ff0b7819 */ /* 0x000fe20000011411 */
[----:B------:R-:W-:Y:S01]  /*2140*/  IMAD R0, R0, UR13, RZ ;  /* 0x0000000d00007c24 */ /* 0x000fe2000f8e02ff */
[----:B------:R-:W-:Y:S01]  /*2150*/  @!P1 IADD3.X R9, R247, UR18, RZ, P0, !PT ;  /* 0x00000012f7099c10 */ /* 0x000fe200087fe4ff */
[----:B------:R1:W-:Y:S01]  /*2160*/  LDGSTS.E.BYPASS.LTC128B.128 [R223+0x12080], [R2.64+0x80], !P6 ;  /* 0x1208008002df7fae */ /* 0x0003e2000f101d4e */
[----:B------:R-:W-:Y:S01]  /*2170*/  @!P1 LEA R6, P0, R7, c[0x0][0x258], 0x2 ;  /* 0x0000960007069a11 */ /* 0x000fe200078010ff */
[C---:B------:R-:W-:Y:S01]  /*2180*/  IMAD R0, R4.reuse, UR17, R0 ;  /* 0x0000001104007c24 */ /* 0x040fe2000f8e0200 */
[----:B------:R-:W-:Y:S01]  /*2190*/  ISETP.GE.AND P6, PT, R23, c[0x0][0x1fc], PT ;  /* 0x00007f0017007a0c */ /* 0x000fe20003fc6270 */
[----:B------:R-:W-:Y:S01]  /*21a0*/  IMAD.WIDE.U32 R4, R4, UR13, R228 ;  /* 0x0000000d04047c25 */ /* 0x000fe2000f8e00e4 */
[----:B------:R-:W-:Y:S01]  /*21b0*/  @!P1 LEA.HI.X R7, R7, c[0x0][0x25c], R9, 0x2, P0 ;  /* 0x0000970007079a11 */ /* 0x000fe200000f1409 */
[----:B------:R1:W-:Y:S01]  /*21c0*/  LDGSTS.E.BYPASS.LTC128B.128 [R223+0x14080], [R2.64+0x100], !P5 ;  /* 0x1408010002df7fae */ /* 0x0003e2000e901d4e */
[----:B------:R-:W-:Y:S01]  /*21d0*/  ISETP.LT.OR P0, PT, R8, 0x1, P4 ;  /* 0x000000010800780c */ /* 0x000fe20002701670 */
[----:B------:R-:W-:Y:S01]  /*21e0*/  IMAD.IADD R0, R5, 0x1, R0 ;  /* 0x0000000105007824 */ /* 0x000fe200078e0200 */
[----:B------:R-:W-:Y:S01]  /*21f0*/  LEA.HI R9, R17, R11, RZ, 0x1 ;  /* 0x0000000b11097211 */ /* 0x000fe200078f08ff */
[----:B------:R-:W-:Y:S01]  /*2200*/  @!P1 IMAD.SHL.U32 R5, R248, 0x10, RZ ;  /* 0x00000010f8059824 */ /* 0x000fe200078e00ff */
[----:B------:R-:W-:-:S02]  /*2210*/  ULDC UR17, c[0x0][0x2a0] ;  /* 0x0000a80000117ab9 */ /* 0x000fc40000000800 */
[----:B------:R-:W-:Y:S01]  /*2220*/  LOP3.LUT R9, R9, 0xfffffffe, RZ, 0xc0, !PT ;  /* 0xfffffffe09097812 */ /* 0x000fe200078ec0ff */
[----:B------:R-:W-:Y:S01]  /*2230*/  ULOP3.LUT UR17, URZ, UR17, URZ, 0x33, !UPT ;  /* 0x000000113f117292 */ /* 0x000fe2000f8e333f */
[----:B------:R2:W-:Y:S04]  /*2240*/  @!P1 LDGSTS.E.BYPASS.LTC128B.128 [R5+0x21080], [R6.64] ;  /* 0x2108000006059fae */ /* 0x0005e8000b901d4e */
[----:B------:R-:W0:Y:S01]  /*2250*/  LDGDEPBAR ;  /* 0x00000000000079af */ /* 0x000e220000000000 */
[----:B-1----:R-:W-:-:S04]  /*2260*/  LEA R2, P5, R4, c[0x0][0x1f0], 0x1 ;  /* 0x00007c0004027a11 */ /* 0x002fc800078a08ff */
[----:B------:R-:W-:Y:S01]  /*2270*/  LEA.HI.X R3, R4, c[0x0][0x1f4], R0, 0x1, P5 ;  /* 0x00007d0004037a11 */ /* 0x000fe200028f0c00 */
[----:B------:R-:W-:Y:S01]  /*2280*/  IMAD R0, R20, c[0x0][0x288], RZ ;  /* 0x0000a20014007a24 */ /* 0x000fe200078e02ff */
[----:B------:R-:W-:Y:S02]  /*2290*/  ISETP.GE.AND P5, PT, R25, c[0x0][0x1fc], PT ;  /* 0x00007f0019007a0c */ /* 0x000fe40003fa6270 */
[CC--:B------:R-:W-:Y:S01]  /*22a0*/  LEA.HI R20, R27.reuse, R248.reuse, RZ, 0x2 ;  /* 0x000000f81b147211 */ /* 0x0c0fe200078f10ff */
[----:B------:R1:W-:Y:S01]  /*22b0*/  LDGSTS.E.BYPASS.LTC128B.128 [R223+0x1b080], [R2.64], !P0 ;  /* 0x1b08000002df7fae */ /* 0x0003e2000c101d4e */
[----:B------:R-:W-:Y:S01]  /*22c0*/  ISETP.LT.OR P0, PT, R8, 0x1, P6 ;  /* 0x000000010800780c */ /* 0x000fe20003701670 */
[----:B--2---:R-:W-:Y:S01]  /*22d0*/  IMAD.WIDE.U32 R6, R84, c[0x0][0x238], R18 ;  /* 0x00008e0054067a25 */ /* 0x004fe200078e0012 */
[----:B------:R-:W-:Y:S02]  /*22e0*/  LEA.HI R18, R27, R248, RZ, 0x5 ;  /* 0x000000f81b127211 */ /* 0x000fe400078f28ff */
[----:B------:R-:W-:-:S02]  /*22f0*/  ISETP.LT.OR P6, PT, R8, 0x21, P6 ;  /* 0x000000210800780c */ /* 0x000fc400037c1670 */
[----:B------:R-:W-:-:S07]  /*2300*/  SHF.R.S32.HI R19, RZ, 0x5, R18 ;  /* 0x00000005ff137819 */ /* 0x000fce0000011412 */
[----:B------:R1:W-:Y:S01]  /*2310*/  LDGSTS.E.BYPASS.LTC128B.128 [R223+0x1d080], [R2.64+0x80], !P0 ;  /* 0x1d08008002df7fae */ /* 0x0003e2000c101d4e */
[----:B------:R-:W-:-:S04]  /*2320*/  LEA R4, P0, R252, R2, 0x1 ;  /* 0x00000002fc047211 */ /* 0x000fc800078008ff */
[----:B------:R-:W-:Y:S02]  /*2330*/  LEA.HI.X R5, R252, R3, R250, 0x1, P0 ;  /* 0x00000003fc057211 */ /* 0x000fe400000f0cfa */
[C---:B------:R-:W-:Y:S02]  /*2340*/  ISETP.LT.OR P0, PT, R8.reuse, 0x1, P5 ;  /* 0x000000010800780c */ /* 0x040fe40002f01670 */
[----:B------:R-:W-:-:S11]  /*2350*/  ISETP.LT.OR P5, PT, R8, 0x21, P5 ;  /* 0x000000210800780c */ /* 0x000fd60002fa1670 */
[----:B------:R1:W-:Y:S01]  /*2360*/  LDGSTS.E.BYPASS.LTC128B.128 [R223+0x1f080], [R2.64+0x100], !P0 ;  /* 0x1f08010002df7fae */ /* 0x0003e2000c101d4e */
[----:B------:R-:W-:Y:S02]  /*2370*/  ISETP.LT.OR P0, PT, R8, 0x21, P4 ;  /* 0x000000210800780c */ /* 0x000fe40002701670 */
[----:B------:R-:W-:Y:S01]  /*2380*/  ISETP.NE.AND P4, PT, R10, RZ, PT ;  /* 0x000000ff0a00720c */ /* 0x000fe20003f85270 */
[----:B------:R-:W-:Y:S01]  /*2390*/  IMAD R10, R84, c[0x0][0x28c], R0 ;  /* 0x0000a300540a7a24 */ /* 0x000fe200078e0200 */
[----:B------:R-:W-:-:S09]  /*23a0*/  SHF.R.S32.HI R0, RZ, 0x1f, R20 ;  /* 0x0000001fff007819 */ /* 0x000fd20000011414 */
[----:B------:R2:W-:Y:S01]  /*23b0*/  LDGSTS.E.BYPASS.LTC128B.128 [R223+0x1c080], [R4.64], !P0 ;  /* 0x1c08000004df7fae */ /* 0x0005e2000c101d4e */
[----:B------:R-:W-:Y:S02]  /*23c0*/  ISETP.GE.AND P0, PT, R12, c[0x0][0x1fc], PT ;  /* 0x00007f000c007a0c */ /* 0x000fe40003f06270 */
[----:B------:R-:W-:Y:S01]  /*23d0*/  SHF.R.S32.HI R12, RZ, 0x1f, R18 ;  /* 0x0000001fff0c7819 */ /* 0x000fe20000011412 */
[----:B------:R2:W-:Y:S01]  /*23e0*/  LDGSTS.E.BYPASS.LTC128B.128 [R223+0x1e080], [R4.64+0x80], !P6 ;  /* 0x1e08008004df7fae */ /* 0x0005e2000f101d4e */
[----:B------:R-:W-:Y:S02]  /*23f0*/  ISETP.GE.AND P6, PT, R23, c[0x0][0x1fc], PT ;  /* 0x00007f0017007a0c */ /* 0x000fe40003fc6270 */
[----:B------:R-:W-:Y:S01]  /*2400*/  SEL R23, RZ, 0x1, P0 ;  /* 0x00000001ff177807 */ /* 0x000fe20000000000 */
[----:B------:R2:W-:Y:S01]  /*2410*/  LDGSTS.E.BYPASS.LTC128B.128 [R223+0x20080], [R4.64+0x100], !P5 ;  /* 0x2008010004df7fae */ /* 0x0005e2000e901d4e */
[----:B------:R-:W-:Y:S01]  /*2420*/  ISETP.GE.AND P5, PT, R248, 0x10, PT ;  /* 0x00000010f800780c */ /* 0x000fe20003fa6270 */
[----:B-1----:R-:W-:Y:S01]  /*2430*/  IMAD.WIDE.U32 R2, R84, c[0x0][0x288], R14 ;  /* 0x0000a20054027a25 */ /* 0x002fe200078e000e */
[----:B------:R-:W-:-:S02]  /*2440*/  SHF.R.S32.HI R15, RZ, 0x2, R20 ;  /* 0x00000002ff0f7819 */ /* 0x000fc40000011414 */
[----:B------:R-:W-:Y:S01]  /*2450*/  LEA.HI R14, R27, R248, RZ, 0x7 ;  /* 0x000000f81b0e7211 */ /* 0x000fe200078f38ff */
[----:B------:R-:W-:Y:S01]  /*2460*/  IMAD.IADD R3, R3, 0x1, R10 ;  /* 0x0000000103037824 */ /* 0x000fe200078e020a */
[----:B------:R-:W-:Y:S02]  /*2470*/  LEA.HI R0, R0, R15, RZ, 0x3 ;  /* 0x0000000f00007211 */ /* 0x000fe400078f18ff */
[----:B------:R-:W-:Y:S01]  /*2480*/  SHF.R.S32.HI R14, RZ, 0x7, R14 ;  /* 0x00000007ff0e7819 */ /* 0x000fe2000001140e */
[----:B------:R-:W-:Y:S01]  /*2490*/  IMAD.WIDE.U32 R240, R21, c[0x0][0x290], R2 ;  /* 0x0000a40015f07a25 */ /* 0x000fe200078e0002 */
[----:B------:R-:W-:Y:S02]  /*24a0*/  LOP3.LUT R0, R0, 0xfffffff8, RZ, 0xc0, !PT ;  /* 0xfffffff800007812 */ /* 0x000fe400078ec0ff */
[----:B------:R-:W-:Y:S01]  /*24b0*/  LOP3.LUT R3, R20, 0x3ffffffc, RZ, 0xc0, !PT ;  /* 0x3ffffffc14037812 */ /* 0x000fe200078ec0ff */
[----:B------:R-:W-:Y:S01]  /*24c0*/  IMAD.SHL.U32 R10, R14, 0x8, RZ ;  /* 0x000000080e0a7824 */ /* 0x000fe200078e00ff */
[----:B------:R-:W-:Y:S01]  /*24d0*/  IADD3 R239, R241, UR4, RZ ;  /* 0x00000004f1ef7c10 */ /* 0x000fe2000fffe0ff */
[----:B------:R-:W-:Y:S01]  /*24e0*/  IMAD.IADD R15, R15, 0x1, -R0 ;  /* 0x000000010f0f7824 */ /* 0x000fe200078e0a00 */
[----:B------:R-:W-:Y:S01]  /*24f0*/  ULDC.64 UR4, c[0x0][0x240] ;  /* 0x0000900000047ab9 */ /* 0x000fe20000000a00 */
[----:B------:R-:W-:Y:S01]  /*2500*/  IMAD.IADD R0, R11, 0x1, -R9 ;  /* 0x000000010b007824 */ /* 0x000fe200078e0a09 */
[----:B------:R-:W-:Y:S01]  /*2510*/  LEA.HI R9, R12, R19, RZ, 0x2 ;  /* 0x000000130c097211 */ /* 0x000fe200078f10ff */
[----:B------:R-:W-:Y:S01]  /*2520*/  IMAD.IADD R11, R7, 0x1, R13 ;  /* 0x00000001070b7824 */ /* 0x000fe200078e020d */
[----:B------:R-:W-:Y:S01]  /*2530*/  LOP3.LUT R13, R10, 0x8, RZ, 0xc0, !PT ;  /* 0x000000080a0d7812 */ /* 0x000fe200078ec0ff */
[----:B------:R-:W-:Y:S01]  /*2540*/  IMAD.MOV.U32 R10, RZ, RZ, R6 ;  /* 0x000000ffff0a7224 */ /* 0x000fe200078e0006 */
[----:B------:R-:W-:Y:S01]  /*2550*/  LOP3.LUT R8, R9, 0xfffffffc, RZ, 0xc0, !PT ;  /* 0xfffffffc09087812 */ /* 0x000fe200078ec0ff */
[----:B------:R-:W-:Y:S01]  /*2560*/  UIMAD UR4, UR11, UR4, URZ ;  /* 0x000000040b0472a4 */ /* 0x000fe2000f8e023f */
[----:B--2---:R-:W-:Y:S01]  /*2570*/  IADD3 R5, P0, R240, UR16, RZ ;  /* 0x00000010f0057c10 */ /* 0x004fe2000ff1e0ff */
[----:B------:R-:W-:Y:S01]  /*2580*/  IMAD.WIDE.U32 R244, R21, c[0x0][0x240], R10 ;  /* 0x0000900015f47a25 */ /* 0x000fe200078e000a */
[----:B------:R-:W-:Y:S01]  /*2590*/  LOP3.LUT R12, R17, 0xfffffff0, RZ, 0xc0, !PT ;  /* 0xfffffff0110c7812 */ /* 0x000fe200078ec0ff */
[----:B------:R-:W-:-:S02]  /*25a0*/  UIMAD UR16, UR12, UR5, UR4 ;  /* 0x000000050c1072a4 */ /* 0x000fc4000f8e0204 */
[----:B------:R-:W-:Y:S01]  /*25b0*/  IMAD.IADD R16, R19, 0x1, -R8 ;  /* 0x0000000113107824 */ /* 0x000fe200078e0a08 */
[----:B------:R-:W-:Y:S01]  /*25c0*/  UIADD3 UR5, UR8, -UR9, URZ ;  /* 0x8000000908057290 */ /* 0x000fe2000fffe03f */
[----:B------:R-:W-:Y:S01]  /*25d0*/  IMAD.SHL.U32 R8, R15, 0x10, RZ ;  /* 0x000000100f087824 */ /* 0x000fe200078e00ff */
[----:B------:R-:W-:Y:S01]  /*25e0*/  UP2UR UR12, UPR, URZ, 0x2 ;  /* 0x000000023f0c7883 */ /* 0x000fe20008000000 */
[C---:B------:R-:W-:Y:S01]  /*25f0*/  IMAD.SHL.U32 R7, R16.reuse, 0x100, RZ ;  /* 0x0000010010077824 */ /* 0x040fe200078e00ff */
[----:B------:R-:W-:Y:S01]  /*2600*/  LEA.HI R4, R16, R16, RZ, 0x1 ;  /* 0x0000001010047211 */ /* 0x000fe200078f08ff */
[----:B------:R-:W-:Y:S01]  /*2610*/  UMOV UR4, URZ ;  /* 0x0000003f00047c82 */ /* 0x000fe20008000000 */
[----:B------:R-:W-:Y:S01]  /*2620*/  LOP3.LUT R6, R13, 0x70, R8, 0xf8, !PT ;  /* 0x000000700d067812 */ /* 0x000fe200078ef808 */
[----:B------:R-:W-:Y:S01]  /*2630*/  IMAD.IADD R8, R248, 0x1, -R3 ;  /* 0x00000001f8087824 */ /* 0x000fe200078e0a03 */
[----:B------:R-:W-:Y:S01]  /*2640*/  IADD3.X R3, R239, UR18, RZ, P0, !PT ;  /* 0x00000012ef037c10 */ /* 0x000fe200087fe4ff */
[----:B------:R-:W-:Y:S01]  /*2650*/  IMAD.SHL.U32 R2, R4, 0x100, RZ ;  /* 0x0000010004027824 */ /* 0x000fe200078e00ff */
[----:B------:R-:W-:Y:S01]  /*2660*/  LOP3.LUT R9, R6, 0x100, R7, 0xf8, !PT ;  /* 0x0000010006097812 */ /* 0x000fe200078ef807 */
[----:B------:R-:W-:Y:S01]  /*2670*/  UP2UR UR18, UPR, URZ, 0x1 ;  /* 0x000000013f127883 */ /* 0x000fe20008000000 */
[C---:B------:R-:W-:Y:S01]  /*2680*/  LEA R4, P0, R5.reuse, c[0x0][0x280], 0x2 ;  /* 0x0000a00005047a11 */ /* 0x040fe200078010ff */
[----:B------:R-:W-:Y:S01]  /*2690*/  UISETP.GE.AND UP0, UPT, UR6, 0x12, UPT ;  /* 0x000000120600788c */ /* 0x000fe2000bf06270 */
[----:B------:R-:W-:Y:S01]  /*26a0*/  LOP3.LUT R7, R2, 0x7ffffe00, RZ, 0xc0, !PT ;  /* 0x7ffffe0002077812 */ /* 0x000fe200078ec0ff */
[----:B------:R-:W-:Y:S01]  /*26b0*/  IMAD.IADD R2, R248, 0x1, -R12 ;  /* 0x00000001f8027824 */ /* 0x000fe200078e0a0c */
[----:B------:R-:W-:Y:S01]  /*26c0*/  SHF.R.U32.HI R6, RZ, 0x3, R9 ;  /* 0x00000003ff067819 */ /* 0x000fe20000011609 */
[----:B------:R-:W-:Y:S01]  /*26d0*/  UMOV UR11, 0x1 ;  /* 0x00000001000b7882 */ /* 0x000fe20000000000 */
[----:B------:R-:W-:Y:S01]  /*26e0*/  LEA.HI.X R5, R5, c[0x0][0x284], R3, 0x2, P0 ;  /* 0x0000a10005057a11 */ /* 0x000fe200000f1403 */
[----:B------:R-:W-:Y:S01]  /*26f0*/  IMAD R7, R8, 0x2, R7 ;  /* 0x0000000208077824 */ /* 0x000fe200078e0207 */
[----:B------:R-:W-:Y:S01]  /*2700*/  LOP3.LUT R3, R9, 0x28, R6, 0x78, !PT ;  /* 0x0000002809037812 */ /* 0x000fe200078e7806 */
[----:B------:R-:W-:Y:S01]  /*2710*/  IMAD.SHL.U32 R6, R2, 0x10, RZ ;  /* 0x0000001002067824 */ /* 0x000fe200078e00ff */
[----:B------:R-:W-:Y:S01]  /*2720*/  LOP3.LUT P0, RZ, R15, 0x1, RZ, 0xc0, !PT ;  /* 0x000000010fff7812 */ /* 0x000fe2000780c0ff */
[----:B------:R-:W-:Y:S01]  /*2730*/  @!P5 IMAD.SHL.U32 R8, R248, 0x10, RZ ;  /* 0x00000010f808d824 */ /* 0x000fe200078e00ff */
[----:B------:R-:W-:Y:S01]  /*2740*/  LEA.HI R9, R14, R14, RZ, 0x1 ;  /* 0x0000000e0e097211 */ /* 0x000fe200078f08ff */
[----:B------:R-:W-:Y:S01]  /*2750*/  IMAD.IADD R7, R7, 0x1, R3 ;  /* 0x0000000107077824 */ /* 0x000fe200078e0203 */
[----:B------:R-:W-:Y:S01]  /*2760*/  LOP3.LUT R6, R6, 0xf0, RZ, 0xc0, !PT ;  /* 0x000000f006067812 */ /* 0x000fe200078ec0ff */
[----:B------:R-:W-:Y:S01]  /*2770*/  IMAD.SHL.U32 R3, R19, 0x100, RZ ;  /* 0x0000010013037824 */ /* 0x000fe200078e00ff */
[----:B------:R1:W-:Y:S01]  /*2780*/  @!P5 LDGSTS.E.BYPASS.LTC128B.128 [R8+0x21280], [R4.64] ;  /* 0x212800000408dfae */ /* 0x0003e2000b901d4e */
[----:B------:R-:W-:Y:S01]  /*2790*/  IMAD.SHL.U32 R221, R7, 0x2, RZ ;  /* 0x0000000207dd7824 */ /* 0x000fe200078e00ff */
[----:B------:R-:W-:Y:S01]  /*27a0*/  ISETP.GE.AND P5, PT, R25, c[0x0][0x1fc], PT ;  /* 0x00007f0019007a0c */ /* 0x000fe20003fa6270 */
[----:B------:R-:W-:Y:S01]  /*27b0*/  IMAD.SHL.U32 R211, R2, 0x2, RZ ;  /* 0x0000000202d37824 */ /* 0x000fe200078e00ff */
[----:B------:R-:W-:Y:S01]  /*27c0*/  LOP3.LUT R12, R6, 0x100, R3, 0xf8, !PT ;  /* 0x00000100060c7812 */ /* 0x000fe200078ef803 */
[----:B------:R-:W0:Y:S01]  /*27d0*/  LDGDEPBAR ;  /* 0x00000000000079af */ /* 0x000e220000000000 */
[----:B------:R-:W-:Y:S01]  /*27e0*/  LOP3.LUT R3, R18, 0xffffffe0, RZ, 0xc0, !PT ;  /* 0xffffffe012037812 */ /* 0x000fe200078ec0ff */
[----:B------:R-:W-:Y:S01]  /*27f0*/  UP2UR UR8, UPR, URZ, 0x1 ;  /* 0x000000013f087883 */ /* 0x000fe20008000000 */
[----:B------:R-:W-:Y:S01]  /*2800*/  IADD3 R222, R221, 0x215a0, RZ ;  /* 0x000215a0ddde7810 */ /* 0x000fe20007ffe0ff */
[----:B------:R-:W0:Y:S01]  /*2810*/  LDGDEPBAR ;  /* 0x00000000000079af */ /* 0x000e220000000000 */
[----:B------:R-:W-:Y:S01]  /*2820*/  SHF.R.U32.HI R214, RZ, 0x3, R12 ;  /* 0x00000003ffd67819 */ /* 0x000fe2000001160c */
[----:B------:R-:W-:Y:S01]  /*2830*/  IMAD.IADD R3, R248, 0x1, -R3 ;  /* 0x00000001f8037824 */ /* 0x000fe200078e0a03 */
[----:B------:R-:W-:Y:S01]  /*2840*/  IADD3 R246, R245, UR16, RZ ;  /* 0x00000010f5f67c10 */ /* 0x000fe2000fffe0ff */
[----:B------:R-:W-:Y:S01]  /*2850*/  UISETP.GE.AND UP1, UPT, UR6, 0x42, UPT ;  /* 0x000000420600788c */ /* 0x000fe2000bf26270 */
[----:B------:R-:W-:-:S02]  /*2860*/  LOP3.LUT R214, R214, 0x38, RZ, 0xc0, !PT ;  /* 0x00000038d6d67812 */ /* 0x000fc400078ec0ff */
[----:B-1----:R-:W-:Y:S02]  /*2870*/  SHF.R.S32.HI R5, RZ, 0x1f, R2 ;  /* 0x0000001fff057819 */ /* 0x002fe40000011402 */
[----:B------:R-:W-:Y:S02]  /*2880*/  IADD3 R4, R221, 0x21480, RZ ;  /* 0x00021480dd047810 */ /* 0x000fe40007ffe0ff */
[----:B------:R-:W-:Y:S02]  /*2890*/  LEA.HI R213, R5, R2, RZ, 0x3 ;  /* 0x0000000205d57211 */ /* 0x000fe400078f18ff */
[----:B------:R-:W-:Y:S02]  /*28a0*/  SHF.R.S32.HI R5, RZ, 0x1f, R3 ;  /* 0x0000001fff057819 */ /* 0x000fe40000011403 */
[----:B------:R-:W-:Y:S02]  /*28b0*/  @P0 IADD3 R222, R4, 0xe0, RZ ;  /* 0x000000e004de0810 */ /* 0x000fe40007ffe0ff */
[C---:B------:R-:W-:Y:S01]  /*28c0*/  LOP3.LUT R4, R213.reuse, 0xfffffff8, RZ, 0xc0, !PT ;  /* 0xfffffff8d5047812 */ /* 0x040fe200078ec0ff */
[----:B------:R-:W-:Y:S01]  /*28d0*/  IMAD.SHL.U32 R213, R213, 0x40, RZ ;  /* 0x00000040d5d57824 */ /* 0x000fe200078e00ff */
[----:B------:R-:W-:-:S02]  /*28e0*/  LEA.HI R5, R5, R3, RZ, 0x2 ;  /* 0x0000000305057211 */ /* 0x000fc400078f10ff */
[----:B------:R-:W-:Y:S01]  /*28f0*/  LOP3.LUT R8, R6, R13, RZ, 0xfc, !PT ;  /* 0x0000000d06087212 */ /* 0x000fe200078efcff */
[----:B------:R-:W-:Y:S01]  /*2900*/  IMAD.IADD R7, R2, 0x1, -R4 ;  /* 0x0000000102077824 */ /* 0x000fe200078e0a04 */
[----:B------:R-:W-:Y:S01]  /*2910*/  SEL R13, RZ, 0xffffffff, P6 ;  /* 0xffffffffff0d7807 */ /* 0x000fe20003000000 */
[----:B------:R-:W-:Y:S01]  /*2920*/  IMAD.SHL.U32 R4, R22, 0x40, RZ ;  /* 0x0000004016047824 */ /* 0x000fe200078e00ff */
[----:B------:R-:W-:Y:S01]  /*2930*/  LOP3.LUT P6, RZ, R2, 0x2, RZ, 0xc0, !PT ;  /* 0x0000000202ff7812 */ /* 0x000fe200078cc0ff */
[----:B------:R-:W-:Y:S01]  /*2940*/  IMAD.SHL.U32 R6, R24, 0x8, RZ ;  /* 0x0000000818067824 */ /* 0x000fe200078e00ff */
[----:B------:R-:W-:Y:S01]  /*2950*/  LOP3.LUT R2, R5, 0x7ffffffc, RZ, 0xc0, !PT ;  /* 0x7ffffffc05027812 */ /* 0x000fe200078ec0ff */
[----:B------:R-:W-:Y:S01]  /*2960*/  CS2R R24, SRZ ;  /* 0x0000000000187805 */ /* 0x000fe2000001ff00 */
[----:B------:R-:W-:Y:S02]  /*2970*/  LOP3.LUT R211, R8, 0x18, R211, 0x78, !PT ;  /* 0x0000001808d37812 */ /* 0x000fe400078e78d3 */
[----:B------:R-:W-:Y:S01]  /*2980*/  LOP3.LUT R213, R213, 0xfffffe00, RZ, 0xc0, !PT ;  /* 0xfffffe00d5d57812 */ /* 0x000fe200078ec0ff */
[----:B------:R-:W-:Y:S01]  /*2990*/  IMAD.IADD R10, R3, 0x1, -R2 ;  /* 0x00000001030a7824 */ /* 0x000fe200078e0a02 */
[----:B------:R-:W-:Y:S01]  /*29a0*/  LOP3.LUT R2, R4, 0x1c0, RZ, 0xc0, !PT ;  /* 0x000001c004027812 */ /* 0x000fe200078ec0ff */
[----:B------:R-:W-:Y:S01]  /*29b0*/  IMAD.SHL.U32 R4, R0, 0x20, RZ ;  /* 0x0000002000047824 */ /* 0x000fe200078e00ff */
[----:B------:R-:W-:Y:S01]  /*29c0*/  LOP3.LUT P0, RZ, R22, 0x2, RZ, 0xc0, !PT ;  /* 0x0000000216ff7812 */ /* 0x000fe2000780c0ff */
[----:B------:R-:W-:Y:S01]  /*29d0*/  IMAD.SHL.U32 R3, R16, 0x10, RZ ;  /* 0x0000001010037824 */ /* 0x000fe200078e00ff */
[----:B------:R-:W-:Y:S01]  /*29e0*/  LOP3.LUT R8, R2, 0x8, R26, 0xf8, !PT ;  /* 0x0000000802087812 */ /* 0x000fe200078ef81a */
[----:B------:R-:W-:Y:S01]  /*29f0*/  IMAD.SHL.U32 R211, R211, 0x2, RZ ;  /* 0x00000002d3d37824 */ /* 0x000fe200078e00ff */
[----:B------:R-:W-:-:S02]  /*2a00*/  LOP3.LUT R4, R4, 0x20, RZ, 0xc0, !PT ;  /* 0x0000002004047812 */ /* 0x000fc400078ec0ff */
[----:B------:R-:W-:Y:S02]  /*2a10*/  LEA.HI.SX32 R224, R5, R3, 0x1e ;  /* 0x0000000305e07211 */ /* 0x000fe400078ff2ff */
[----:B------:R-:W-:Y:S01]  /*2a20*/  LOP3.LUT R11, R4, 0x18, R6, 0xf8, !PT ;  /* 0x00000018040b7812 */ /* 0x000fe200078ef806 */
[----:B------:R-:W-:Y:S01]  /*2a30*/  IMAD.SHL.U32 R4, R0, 0x8, RZ ;  /* 0x0000000800047824 */ /* 0x000fe200078e00ff */
[----:B------:R-:W-:Y:S02]  /*2a40*/  LOP3.LUT R3, R2, 0x30, R3, 0xf8, !PT ;  /* 0x0000003002037812 */ /* 0x000fe400078ef803 */
[----:B------:R-:W-:Y:S02]  /*2a50*/  SHF.R.U32.HI R5, RZ, 0x3, R2 ;  /* 0x00000003ff057819 */ /* 0x000fe40000011602 */
[----:B------:R-:W-:Y:S01]  /*2a60*/  LOP3.LUT R6, R4, 0x8, RZ, 0xc0, !PT ;  /* 0x0000000804067812 */ /* 0x000fe200078ec0ff */
[----:B------:R-:W-:Y:S01]  /*2a70*/  IMAD.SHL.U32 R4, R13, 0x2, RZ ;  /* 0x000000020d047824 */ /* 0x000fe200078e00ff */
[----:B------:R-:W-:-:S02]  /*2a80*/  LOP3.LUT R2, R9, 0x1ffffffe, RZ, 0xc0, !PT ;  /* 0x1ffffffe09027812 */ /* 0x000fc400078ec0ff */
[----:B------:R-:W-:Y:S02]  /*2a90*/  LOP3.LUT R9, R3, 0x8, R26, 0xf8, !PT ;  /* 0x0000000803097812 */ /* 0x000fe400078ef81a */
[-C--:B------:R-:W-:Y:S01]  /*2aa0*/  LOP3.LUT R3, R8, R5.reuse, RZ, 0x3c, !PT ;  /* 0x0000000508037212 */ /* 0x080fe200078e3cff */
[----:B------:R-:W-:Y:S01]  /*2ab0*/  IMAD.IADD R2, R14, 0x1, -R2 ;  /* 0x000000010e027824 */ /* 0x000fe200078e0a02 */
[----:B------:R-:W-:Y:S01]  /*2ac0*/  LOP3.LUT R8, R4, 0x2, R23, 0xe2, !PT ;  /* 0x0000000204087812 */ /* 0x000fe200078ee217 */
[----:B------:R-:W-:Y:S01]  /*2ad0*/  IMAD.SHL.U32 R4, R7, 0x40, RZ ;  /* 0x0000004007047824 */ /* 0x000fe200078e00ff */
[----:B------:R-:W-:Y:S01]  /*2ae0*/  SEL R208, R217, 0xfffffff0, !P0 ;  /* 0xfffffff0d9d07807 */ /* 0x000fe20004000000 */
[----:B------:R-:W-:Y:S01]  /*2af0*/  IMAD R13, R2, 0x4, R10 ;  /* 0x00000004020d7824 */ /* 0x000fe200078e020a */
[----:B------:R-:W-:Y:S01]  /*2b00*/  LOP3.LUT R2, R9, R5, RZ, 0x3c, !PT ;  /* 0x0000000509027212 */ /* 0x000fe200078e3cff */
[----:B------:R-:W-:Y:S01]  /*2b10*/  IMAD R3, R14, 0x200, R3 ;  /* 0x000002000e037824 */ /* 0x000fe200078e0203 */
[----:B------:R-:W-:Y:S01]  /*2b20*/  LOP3.LUT R4, R4, 0x1c0, RZ, 0xc0, !PT ;  /* 0x000001c004047812 */ /* 0x000fe200078ec0ff */
[----:B------:R-:W-:Y:S01]  /*2b30*/  IMAD.MOV.U32 R14, RZ, RZ, 0x20 ;  /* 0x00000020ff0e7424 */ /* 0x000fe200078e00ff */
[----:B------:R-:W-:Y:S01]  /*2b40*/  LOP3.LUT P0, RZ, R22, 0x4, RZ, 0xc0, !PT ;  /* 0x0000000416ff7812 */ /* 0x000fe2000780c0ff */
[----:B------:R-:W-:Y:S01]  /*2b50*/  IMAD R219, R0, 0x200, R2 ;  /* 0x0000020000db7824 */ /* 0x000fe200078e0202 */
[----:B------:R-:W-:Y:S01]  /*2b60*/  SHF.R.U32.HI R5, RZ, 0x3, R4 ;  /* 0x00000003ff057819 */ /* 0x000fe20000011604 */
[----:B------:R-:W-:Y:S01]  /*2b70*/  IMAD R2, R16, 0x400, R213 ;  /* 0x0000040010027824 */ /* 0x000fe200078e02d5 */
[----:B------:R-:W-:Y:S01]  /*2b80*/  SEL R209, R14, 0xffffffe0, !P0 ;  /* 0xffffffe00ed17807 */ /* 0x000fe20004000000 */
[----:B------:R-:W-:Y:S01]  /*2b90*/  CS2R R26, SRZ ;  /* 0x00000000001a7805 */ /* 0x000fe2000001ff00 */
[----:B------:R-:W-:-:S02]  /*2ba0*/  LOP3.LUT R0, R5, R4, R6, 0x1e, !PT ;  /* 0x0000000405007212 */ /* 0x000fc400078e1e06 */
[----:B------:R-:W-:Y:S02]  /*2bb0*/  SEL R10, RZ, 0x4, P5 ;  /* 0x00000004ff0a7807 */ /* 0x000fe40002800000 */
[C---:B------:R-:W-:Y:S01]  /*2bc0*/  LOP3.LUT P5, RZ, R7.reuse, 0x4, RZ, 0xc0, !PT ;  /* 0x0000000407ff7812 */ /* 0x040fe200078ac0ff */
[----:B------:R-:W-:Y:S01]  /*2bd0*/  IMAD.IADD R216, R2, 0x1, R0 ;  /* 0x0000000102d87824 */ /* 0x000fe200078e0200 */
[----:B------:R-:W-:Y:S01]  /*2be0*/  LOP3.LUT P0, RZ, R7, 0x2, RZ, 0xc0, !PT ;  /* 0x0000000207ff7812 */ /* 0x000fe2000780c0ff */
[----:B------:R-:W-:Y:S01]  /*2bf0*/  IMAD.SHL.U32 R0, R3, 0x2, RZ ;  /* 0x0000000203007824 */ /* 0x000fe200078e00ff */
[----:B------:R-:W-:Y:S01]  /*2c00*/  LOP3.LUT R4, R5, R11, R4, 0x1e, !PT ;  /* 0x0000000b05047212 */ /* 0x000fe200078e1e04 */
[----:B------:R-:W-:Y:S01]  /*2c10*/  IMAD.SHL.U32 R215, R216, 0x2, RZ ;  /* 0x00000002d8d77824 */ /* 0x000fe200078e00ff */
[----:B------:R-:W-:Y:S01]  /*2c20*/  SEL R212, R212, 0xe0, !P6 ;  /* 0x000000e0d4d47807 */ /* 0x000fe20007000000 */
[----:B------:R-:W-:Y:S01]  /*2c30*/  IMAD.SHL.U32 R3, R13, 0x2, RZ ;  /* 0x000000020d037824 */ /* 0x000fe200078e00ff */
[----:B------:R-:W-:Y:S01]  /*2c40*/  LOP3.LUT R213, R4, R213, RZ, 0xfc, !PT ;  /* 0x000000d504d57212 */ /* 0x000fe200078efcff */
[--C-:B------:R-:W-:Y:S01]  /*2c50*/  IMAD R208, R208, 0x2, R0.reuse ;  /* 0x00000002d0d07824 */ /* 0x100fe200078e0200 */
[----:B------:R-:W-:Y:S01]  /*2c60*/  SEL R217, R217, 0xfffffff0, !P0 ;  /* 0xfffffff0d9d97807 */ /* 0x000fe20004000000 */
[----:B------:R-:W-:Y:S01]  /*2c70*/  IMAD R210, R209, 0x2, R0 ;  /* 0x00000002d1d27824 */ /* 0x000fe200078e0200 */
[----:B------:R-:W-:Y:S01]  /*2c80*/  SEL R2, R14, 0xffffffe0, !P5 ;  /* 0xffffffe00e027807 */ /* 0x000fe20006800000 */
[----:B------:R-:W-:Y:S01]  /*2c90*/  IMAD R212, R212, 0x2, R211 ;  /* 0x00000002d4d47824 */ /* 0x000fe200078e02d3 */
[----:B------:R-:W-:Y:S01]  /*2ca0*/  IADD3 R215, R215, 0x1b080, RZ ;  /* 0x0001b080d7d77810 */ /* 0x000fe20007ffe0ff */
[----:B------:R-:W-:Y:S01]  /*2cb0*/  IMAD R209, R209, 0x2, R208 ;  /* 0x00000002d1d17824 */ /* 0x000fe200078e02d0 */
[----:B------:R-:W-:Y:S01]  /*2cc0*/  LOP3.LUT R214, R214, R12, R6, 0x1e, !PT ;  /* 0x0000000cd6d67212 */ /* 0x000fe200078e1e06 */
[----:B------:R-:W-:Y:S01]  /*2cd0*/  IMAD.IADD R218, R216, 0x1, R2 ;  /* 0x00000001d8da7824 */ /* 0x000fe200078e0202 */
[----:B------:R-:W-:Y:S01]  /*2ce0*/  IADD3 R4, -R3, UR20, RZ ;  /* 0x0000001403047c10 */ /* 0x000fe2000fffe1ff */
[----:B------:R-:W-:Y:S01]  /*2cf0*/  IMAD R215, R2, 0x2, R215 ;  /* 0x0000000202d77824 */ /* 0x000fe200078e02d7 */
[----:B------:R-:W-:Y:S01]  /*2d00*/  LOP3.LUT R225, R8, R10, RZ, 0xfc, !PT ;  /* 0x0000000a08e17212 */ /* 0x000fe200078efcff */
[----:B------:R-:W-:Y:S01]  /*2d10*/  IMAD.IADD R220, R216, 0x1, R217 ;  /* 0x00000001d8dc7824 */ /* 0x000fe200078e02d9 */
[----:B------:R-:W-:-:S02]  /*2d20*/  LEA R214, R214, 0x23c80, 0x1 ;  /* 0x00023c80d6d67811 */ /* 0x000fc400078e08ff */
[C---:B------:R-:W-:Y:S02]  /*2d30*/  IADD3 R237, -R3.reuse, UR21, RZ ;  /* 0x0000001503ed7c10 */ /* 0x040fe4000fffe1ff */
[----:B------:R-:W-:Y:S02]  /*2d40*/  IADD3 R236, -R3, UR6, RZ ;  /* 0x0000000603ec7c10 */ /* 0x000fe4000fffe1ff */
[C---:B------:R-:W-:Y:S02]  /*2d50*/  IADD3 R226, R4.reuse, c[0x0][0x2a4], RZ ;  /* 0x0000a90004e27a10 */ /* 0x040fe40007ffe0ff */
[----:B------:R-:W-:Y:S02]  /*2d60*/  IADD3 R227, R4, UR17, RZ ;  /* 0x0000001104e37c10 */ /* 0x000fe4000fffe0ff */
[----:B------:R-:W-:Y:S02]  /*2d70*/  LEA R213, R213, 0x80, 0x1 ;  /* 0x00000080d5d57811 */ /* 0x000fe400078e08ff */
[----:B------:R-:W-:-:S02]  /*2d80*/  ISETP.LE.AND P0, PT, R249, c[0x0][0x2a8], PT ;  /* 0x0000aa00f9007a0c */ /* 0x000fc40003f03270 */
.L_x_963:
        /* <DEDUP_REMOVED lines=15> */
[----:B------:R-:W-:Y:S01]  /*2e80*/  LDSM.16.M88.2 R2, [R0+0x80] ;  /* 0x000080000002783b */ /* 0x000fe20000000100 */
[----:B------:R-:W-:Y:S03]  /*2e90*/  UMOV UR6, UR13 ;  /* 0x0000000d00067c82 */ /* 0x000fe60008000000 */
        /* <DEDUP_REMOVED lines=148> */
[----:B------:R1:W1:Y:S03]  /*37e0*/  MUFU.TANH R190, R7 ;  /* 0x0000000700be7308 */ /* 0x0002660000002400 */
[----:B------:R-:W-:Y:S01]  /*37f0*/  MOV R3, UR13 ;  /* 0x0000000d00037c02 */ /* 0x000fe20008000f00 */
[----:B---3--:R-:W3:Y:S01]  /*3800*/  LDSM.16.M88.2 R4, [R209+0x7080] ;  /* 0x00708000d104783b */ /* 0x008ee20000000100 */
[-C--:B------:R-:W-:Y:S02]  /*3810*/  LEA R2, R2, R224.reuse, 0x6 ;  /* 0x000000e002027211 */ /* 0x080fe400078e30ff */
[----:B------:R-:W-:Y:S03]  /*3820*/  LEA R3, R3, R224, 0x6 ;  /* 0x000000e003037211 */ /* 0x000fe600078e30ff */
[----:B------:R1:W1:Y:S01]  /*3830*/  MUFU.TANH R200, R8 ;  /* 0x0000000800c87308 */ /* 0x0002620000002400 */
[----:B------:R1:W1:Y:S01]  /*3840*/  LDS R172, [R2.X4+0x21080] ;  /* 0x0210800002ac7984 */ /* 0x0002620000004800 */
[-C--:B------:R-:W-:Y:S02]  /*3850*/  IADD3 R110, R226, R3.reuse, RZ ;  /* 0x00000003e26e7210 */ /* 0x080fe40007ffe0ff */
[----:B------:R-:W-:Y:S01]  /*3860*/  IADD3 R109, R227, R3, RZ ;  /* 0x00000003e36d7210 */ /* 0x000fe20007ffe0ff */
[----:B------:R1:W1:Y:S01]  /*3870*/  LDS R111, [R2.X4+0x210a0] ;  /* 0x0210a000026f7984 */ /* 0x0002620000004800 */
[----:B------:R-:W-:Y:S01]  /*3880*/  FMUL.FTZ R16, R16, c[0x0][0x2b4] ;  /* 0x0000ad0010107a20 */ /* 0x000fe20000410000 */
[----:B------:R-:W-:Y:S01]  /*3890*/  IMNMX R110, R237, R110, PT ;  /* 0x0000006eed6e7217 */ /* 0x000fe20003800200 */
[----:B------:R-:W-:Y:S02]  /*38a0*/  FMUL.FTZ R17, R17, c[0x0][0x2b4] ;  /* 0x0000ad0011117a20 */ /* 0x000fe40000410000 */
[----:B------:R1:W1:Y:S01]  /*38b0*/  MUFU.TANH R198, R9 ;  /* 0x0000000900c67308 */ /* 0x0002620000002400 */
[----:B------:R-:W-:Y:S02]  /*38c0*/  FMUL.FTZ R18, R18, c[0x0][0x2b4] ;  /* 0x0000ad0012127a20 */ /* 0x000fe40000410000 */
[----:B------:R-:W-:Y:S07]  /*38d0*/  FMUL.FTZ R19, R19, c[0x0][0x2b4] ;  /* 0x0000ad0013137a20 */ /* 0x000fee0000410000 */
[----:B------:R1:W1:Y:S10]  /*38e0*/  MUFU.TANH R187, R10 ;  /* 0x0000000a00bb7308 */ /* 0x0002740000002400 */
[----:B------:R1:W1:Y:S01]  /*38f0*/  MUFU.TANH R186, R11 ;  /* 0x0000000b00ba7308 */ /* 0x0002620000002400 */
[----:B---3--:R-:W-:Y:S09]  /*3900*/  HMMA.16816.F32.BF16 R20, R104, R4, R20 ;  /* 0x000000046814723c */ /* 0x008ff20000041814 */
[----:B------:R3:W1:Y:S10]  /*3910*/  MUFU.TANH R196, R12 ;  /* 0x0000000c00c47308 */ /* 0x0006740000002400 */
[----:B------:R3:W1:Y:S05]  /*3920*/  MUFU.TANH R195, R13 ;  /* 0x0000000d00c37308 */ /* 0x00066a0000002400 */
[----:B------:R-:W-:Y:S05]  /*3930*/  FMUL.FTZ R20, R20, c[0x0][0x2b4] ;  /* 0x0000ad0014147a20 */ /* 0x000fea0000410000 */
        /* <DEDUP_REMOVED lines=14> */
[----:B-12-4-:R-:W-:Y:S01]  /*3a20*/  IADD3 R2, R3, UR5, RZ ;  /* 0x0000000503027c10 */ /* 0x016fe2000fffe0ff */
[----:B------:R-:W-:Y:S03]  /*3a30*/  BSSY B0, `(.L_x_954) ;  /* 0x000000e000007945 */ /* 0x000fe60003800000 */
        /* <DEDUP_REMOVED lines=9> */
.L_x_955:
[----:B------:R-:W-:Y:S11]  /*3ad0*/  ISETP.NE.AND P0, PT, R249, c[0x0][0x2a8], PT ;  /* 0x0000aa00f9007a0c */ /* 0x000ff60003f05270 */
[----:B------:R-:W-:Y:S02]  /*3ae0*/  @!UPT UIADD3 URZ, URZ, URZ, URZ ;  /* 0x0000003f3f3ff290 */ /* 0x000fe4000fffe03f */
[----:B------:R-:W-:Y:S05]  /*3af0*/  @P0 IMAD.HI.U32 R4, R2, c[0x0][0x2ac], RZ ;  /* 0x0000ab0002040a27 */ /* 0x000fea00078e00ff */
[----:B------:R-:W-:Y:S02]  /*3b00*/  @P0 SHF.R.U32.HI R2, RZ, c[0x0][0x2b0], R4 ;  /* 0x0000ac00ff020a19 */ /* 0x000fe40000011604 */
.L_x_956:
[----:B------:R-:W-:Y:S05]  /*3b10*/  BSYNC B0 ;  /* 0x0000000000007941 */ /* 0x000fea0003800000 */
.L_x_954:
[----:B------:R-:W-:Y:S05]  /*3b20*/  IMAD R2, R2, c[0x0][0x2a8], R236 ;  /* 0x0000aa0002027a24 */ /* 0x000fea00078e02ec */
[----:B------:R-:W-:Y:S02]  /*3b30*/  IADD3 R4, R2, c[0x0][0x2a8], RZ ;  /* 0x0000aa0002047a10 */ /* 0x000fe40007ffe0ff */
[----:B------:R-:W-:Y:S02]  /*3b40*/  IMNMX R109, R109, R2, !PT ;  /* 0x000000026d6d7217 */ /* 0x000fe40007800200 */
[----:B------:R-:W-:Y:S02]  /*3b50*/  IMNMX R110, R110, R4, PT ;  /* 0x000000046e6e7217 */ /* 0x000fe40003800200 */
.L_x_953:
[----:B-12-4-:R-:W-:Y:S05]  /*3b60*/  IADD3 R2, R3, 0x8, RZ ;  /* 0x0000000803027810 */ /* 0x016fea0007ffe0ff */
        /* <DEDUP_REMOVED lines=15> */
.L_x_959:
[----:B------:R-:W-:Y:S11]  /*3c60*/  ISETP.NE.AND P0, PT, R249, c[0x0][0x2a8], PT ;  /* 0x0000aa00f9007a0c */ /* 0x000ff60003f05270 */
[----:B------:R-:W-:Y:S02]  /*3c70*/  @!UPT UIADD3 URZ, URZ, URZ, URZ ;  /* 0x0000003f3f3ff290 */ /* 0x000fe4000fffe03f */
[----:B------:R-:W-:Y:S05]  /*3c80*/  @P0 IMAD.HI.U32 R3, R2, c[0x0][0x2ac], RZ ;  /* 0x0000ab0002030a27 */ /* 0x000fea00078e00ff */
[----:B------:R-:W-:Y:S02]  /*3c90*/  @P0 SHF.R.U32.HI R2, RZ, c[0x0][0x2b0], R3 ;  /* 0x0000ac00ff020a19 */ /* 0x000fe40000011603 */
.L_x_960:
[----:B------:R-:W-:Y:S05]  /*3ca0*/  BSYNC B0 ;  /* 0x0000000000007941 */ /* 0x000fea0003800000 */
.L_x_958:
[----:B------:R-:W-:Y:S05]  /*3cb0*/  IMAD R2, R2, c[0x0][0x2a8], R236 ;  /* 0x0000aa0002027a24 */ /* 0x000fea00078e02ec */
[----:B------:R-:W-:Y:S02]  /*3cc0*/  IADD3 R3, R2, c[0x0][0x2a8], RZ ;  /* 0x0000aa0002037a10 */ /* 0x000fe40007ffe0ff */
[----:B------:R-:W-:Y:S02]  /*3cd0*/  IMNMX R107, R107, R2, !PT ;  /* 0x000000026b6b7217 */ /* 0x000fe40007800200 */
[----:B------:R-:W-:Y:S02]  /*3ce0*/  IMNMX R108, R108, R3, PT ;  /* 0x000000036c6c7217 */ /* 0x000fe40003800200 */
.L_x_957:
        /* <DEDUP_REMOVED lines=8> */
[----:B------:R1:W2:Y:S04]  /*3d70*/  LDSM.16.M88.2 R2, [R0+0x7880] ;  /* 0x007880000002783b */ /* 0x0002a80000000100 */
[----:B------:R1:W4:Y:S04]  /*3d80*/  LDSM.16.M88.2 R8, [R0+0x8080] ;  /* 0x008080000008783b */ /* 0x0003280000000100 */
        /* <DEDUP_REMOVED lines=11> */
[----:B--2-4-:R-:W-:Y:S01]  /*3e40*/  USHF.R.S32.HI UR20, URZ, 0x1f, UR21 ;  /* 0x0000001f3f147899 */ /* 0x014fe20008011415 */
[----:B------:R-:W-:Y:S01]  /*3e50*/  IMAD.U32 R5, RZ, RZ, UR13 ;  /* 0x0000000dff057e24 */ /* 0x000fe2000f8e00ff */
[----:B------:R-:W-:Y:S01]  /*3e60*/  ULDC.64 UR16, c[0x0][0x178] ;  /* 0x00005e0000107ab9 */ /* 0x000fe20000000a00 */
[----:B------:R-:W-:Y:S01]  /*3e70*/  IMAD.MOV.U32 R6, RZ, RZ, c[0x0][0x178] ;  /* 0x00005e00ff067624 */ /* 0x000fe200078e00ff */
[----:B------:R-:W-:Y:S02]  /*3e80*/  UIMAD UR20, UR20, UR16, URZ ;  /* 0x00000010141472a4 */ /* 0x000fe4000f8e023f */
[----:B------:R-:W-:Y:S01]  /*3e90*/  @!P1 LEA R5, R5, 0x40, 0x6 ;  /* 0x0000004005059811 */ /* 0x000fe200078e30ff */
[----:B------:R-:W-:Y:S01]  /*3ea0*/  UIMAD.WIDE.U32 UR22, UR21, UR16, URZ ;  /* 0x00000010151672a5 */ /* 0x000fe2000f8e003f */
[----:B------:R-:W-:Y:S01]  /*3eb0*/  IMAD.SHL.U32 R6, R6, 0x20, RZ ;  /* 0x0000002006067824 */ /* 0x000fe200078e00ff */
[----:B------:R-:W-:Y:S01]  /*3ec0*/  UIMAD UR20, UR21, UR17, UR20 ;  /* 0x00000011151472a4 */ /* 0x000fe2000f8e0214 */
[C---:B------:R-:W-:Y:S01]  /*3ed0*/  @!P1 IADD3 R4, P0, R5.reuse, R242, RZ ;  /* 0x000000f205049210 */ /* 0x040fe20007f1e0ff */
[----:B------:R-:W-:Y:S02]  /*3ee0*/  USHF.L.U32 UR16, UR22, 0x6, URZ ;  /* 0x0000000616107899 */ /* 0x000fe4000800063f */
[----:B------:R-:W-:Y:S01]  /*3ef0*/  UIADD3 UR20, UR23, UR20, URZ ;  /* 0x0000001417147290 */ /* 0x000fe2000fffe03f */
[----:B------:R-:W-:Y:S01]  /*3f00*/  @!P1 LEA.HI.X.SX32 R5, R5, R247, 0x1, P0 ;  /* 0x000000f705059211 */ /* 0x000fe200000f0eff */
[----:B------:R-:W-:Y:S02]  /*3f10*/  UIMAD UR21, UR21, -0x40, UR9 ;  /* 0xffffffc0151578a4 */ /* 0x000fe4000f8e0209 */
[----:B------:R-:W-:Y:S01]  /*3f20*/  IADD3 R18, P5, P0, R234, UR16, R6 ;  /* 0x00000010ea127c10 */ /* 0x000fe2000f8be006 */
[----:B------:R-:W-:Y:S06]  /*3f30*/  USHF.L.U64.HI UR20, UR22, 0x6, UR20 ;  /* 0x0000000616147899 */ /* 0x000fec0008010214 */
[----:B------:R-:W-:Y:S02]  /*3f40*/  IADD3.X R19, R231, UR20, R251, P5, P0 ;  /* 0x00000014e7137c10 */ /* 0x000fe4000afe04fb */
[----:B------:R-:W-:Y:S02]  /*3f50*/  @!P1 LEA R14, P0, R4, c[0x0][0x258], 0x2 ;  /* 0x00009600040e9a11 */ /* 0x000fe400078010ff */
[----:B------:R-:W-:Y:S02]  /*3f60*/  IADD3 R7, P5, R234, UR16, RZ ;  /* 0x00000010ea077c10 */ /* 0x000fe4000ffbe0ff */
[----:B------:R-:W-:Y:S02]  /*3f70*/  @!P1 LEA.HI.X R15, R4, c[0x0][0x25c], R5, 0x2, P0 ;  /* 0x00009700040f9a11 */ /* 0x000fe400000f1405 */
[----:B------:R-:W-:Y:S02]  /*3f80*/  LEA R10, P0, R7, c[0x0][0x160], 0x1 ;  /* 0x00005800070a7a11 */ /* 0x000fe400078008ff */
[----:B------:R-:W-:Y:S02]  /*3f90*/  IADD3.X R4, R231, UR20, RZ, P5, !PT ;  /* 0x00000014e7047c10 */ /* 0x000fe4000affe4ff */
[----:B------:R-:W-:Y:S02]  /*3fa0*/  LEA R6, P5, R18, c[0x0][0x160], 0x1 ;  /* 0x0000580012067a11 */ /* 0x000fe400078a08ff */
[----:B------:R-:W-:Y:S02]  /*3fb0*/  IADD3 R5, -R238, UR21, RZ ;  /* 0x00000015ee057c10 */ /* 0x000fe4000fffe1ff */
[----:B------:R-:W-:Y:S02]  /*3fc0*/  LEA.HI.X R11, R7, c[0x0][0x164], R4, 0x1, P0 ;  /* 0x00005900070b7a11 */ /* 0x000fe400000f0c04 */
[----:B------:R-:W-:Y:S01]  /*3fd0*/  LEA.HI.X R7, R18, c[0x0][0x164], R19, 0x1, P5 ;  /* 0x0000590012077a11 */ /* 0x000fe200028f0c13 */
[----:B------:R-:W-:Y:S01]  /*3fe0*/  IMAD.U32 R18, RZ, RZ, UR11 ;  /* 0x0000000bff127e24 */ /* 0x000fe2000f8e00ff */
[----:B------:R-:W-:Y:S02]  /*3ff0*/  ISETP.LT.OR P5, PT, R5, 0x1, !P4 ;  /* 0x000000010500780c */ /* 0x000fe400067a1670 */
[----:B------:R-:W-:Y:S02]  /*4000*/  IADD3 R4, R223, 0xf080, RZ ;  /* 0x0000f080df047810 */ /* 0x000fe40007ffe0ff */
[C---:B------:R-:W-:Y:S03]  /*4010*/  ISETP.LT.OR P0, PT, R5.reuse, 0x1, !P3 ;  /* 0x000000010500780c */ /* 0x040fe60005f01670 */
[----:B------:R-:W-:Y:S06]  /*4020*/  IMAD R4, R18, 0x6000, R4 ;  /* 0x0000600012047824 */ /* 0x000fec00078e0204 */
[----:B------:R-:W-:Y:S01]  /*4030*/  @!PT LDS RZ, [RZ] ;  /* 0x00000000fffff984 */ /* 0x000fe20000000800 */
[----:B------:R-:W-:Y:S01]  /*4040*/  @!PT LDS RZ, [RZ] ;  /* 0x00000000fffff984 */ /* 0x000fe20000000800 */
[----:B------:R-:W-:Y:S01]  /*4050*/  @!PT LDS RZ, [RZ] ;  /* 0x00000000fffff984 */ /* 0x000fe20000000800 */
[----:B------:R2:W-:Y:S01]  /*4060*/  LDGSTS.E.BYPASS.LTC128B.128 [R4], [R10.64], !P5 ;  /* 0x000000000a047fae */ /* 0x0005e2000e901d4e */
[C---:B------:R-:W-:Y:S03]  /*4070*/  ISETP.LT.OR P5, PT, R5.reuse, 0x1, !P2 ;  /* 0x000000010500780c */ /* 0x040fe600057a1670 */
[----:B------:R2:W-:Y:S01]  /*4080*/  LDGSTS.E.BYPASS.LTC128B.128 [R4+0x2000], [R10.64+0x80], !P0 ;  /* 0x020000800a047fae */ /* 0x0005e2000c101d4e */
[C---:B------:R-:W-:Y:S09]  /*4090*/  ISETP.LT.OR P0, PT, R5.reuse, 0x21, !P4 ;  /* 0x000000210500780c */ /* 0x040ff20006701670 */
[----:B------:R2:W-:Y:S01]  /*40a0*/  LDGSTS.E.BYPASS.LTC128B.128 [R4+0x4000], [R10.64+0x100], !P5 ;  /* 0x040001000a047fae */ /* 0x0005e2000e901d4e */
[C---:B------:R-:W-:Y:S03]  /*40b0*/  ISETP.LT.OR P5, PT, R5.reuse, 0x21, !P3 ;  /* 0x000000210500780c */ /* 0x040fe60005fa1670 */
[----:B------:R4:W-:Y:S01]  /*40c0*/  LDGSTS.E.BYPASS.LTC128B.128 [R4+0x1000], [R6.64], !P0 ;  /* 0x0100000006047fae */ /* 0x0009e2000c101d4e */
[----:B------:R-:W-:Y:S01]  /*40d0*/  ISETP.LT.OR P0, PT, R5, 0x21, !P2 ;  /* 0x000000210500780c */ /* 0x000fe20005701670 */
[----:B------:R-:W-:Y:S08]  /*40e0*/  IMAD.U32 R5, RZ, RZ, UR11 ;  /* 0x0000000bff057e24 */ /* 0x000ff0000f8e00ff */
[----:B------:R4:W-:Y:S04]  /*40f0*/  LDGSTS.E.BYPASS.LTC128B.128 [R4+0x3000], [R6.64+0x80], !P5 ;  /* 0x0300008006047fae */ /* 0x0009e8000e901d4e */
[----:B------:R4:W-:Y:S01]  /*4100*/  LDGSTS.E.BYPASS.LTC128B.128 [R4+0x5000], [R6.64+0x100], !P0 ;  /* 0x0500010006047fae */ /* 0x0009e2000c101d4e */
[----:B--2---:R-:W-:Y:S04]  /*4110*/  IMAD.SHL.U32 R10, R248, 0x4, RZ ;  /* 0x00000004f80a7824 */ /* 0x004fe800078e00ff */
[----:B------:R-:W-:Y:S04]  /*4120*/  @!P1 IMAD R5, R5, 0x40, R10 ;  /* 0x0000004005059824 */ /* 0x000fe800078e020a */
[----:B------:R-:W-:Y:S05]  /*4130*/  @!P1 IMAD.SHL.U32 R5, R5, 0x4, RZ ;  /* 0x0000000405059824 */ /* 0x000fea00078e00ff */
[----:B------:R4:W-:Y:S02]  /*4140*/  @!P1 LDGSTS.E.BYPASS.LTC128B.128 [R5+0x21080], [R14.64] ;  /* 0x210800000e059fae */ /* 0x0009e4000b901d4e */
.L_x_961:
        /* <DEDUP_REMOVED lines=18> */
[----:B------:R-:W-:Y:S01]  /*4270*/  ISETP.LT.OR P5, PT, R108, 0x1, P5 ;  /* 0x000000016c00780c */ /* 0x000fe20002fa1670 */
[----:B------:R-:W-:Y:S02]  /*4280*/  UIADD3 UR13, UR13, 0x1, URZ ;  /* 0x000000010d0d7890 */ /* 0x000fe4000fffe03f */
[C---:B------:R-:W-:Y:S08]  /*4290*/  HMMA.16816.F32.BF16 R16, R20.reuse, R16, RZ ;  /* 0x000000101410723c */ /* 0x040ff000000418ff */
[----:B------:R-:W-:Y:S01]  /*42a0*/  HMMA.16816.F32.BF16 R20, R20, R84, RZ ;  /* 0x000000541414723c */ /* 0x000fe200000418ff */
[----:B------:R-:W2:Y:S07]  /*42b0*/  LDSM.16.M88.2 R84, [R210+0x8080] ;  /* 0x00808000d254783b */ /* 0x000eae0000000100 */
[C---:B------:R-:W-:Y:S01]  /*42c0*/  HMMA.16816.F32.BF16 R4, R88.reuse, R86, R4 ;  /* 0x000000565804723c */ /* 0x040fe20000041804 */
[----:B------:R-:W3:Y:S07]  /*42d0*/  LDSM.16.M88.2 R86, [R210+0x8880] ;  /* 0x00888000d256783b */ /* 0x000eee0000000100 */
[C---:B------:R-:W-:Y:S01]  /*42e0*/  HMMA.16816.F32.BF16 R8, R88.reuse, R92, R8 ;  /* 0x0000005c5808723c */ /* 0x040fe20000041808 */
[----:B------:R-:W4:Y:S07]  /*42f0*/  LDSM.16.M88.2 R92, [R210+0x9080] ;  /* 0x00908000d25c783b */ /* 0x000f2e0000000100 */
[C---:B------:R-:W-:Y:S08]  /*4300*/  HMMA.16816.F32.BF16 R12, R88.reuse, R94, R12 ;  /* 0x0000005e580c723c */ /* 0x040ff0000004180c */
[C---:B------:R-:W-:Y:S08]  /*4310*/  HMMA.16816.F32.BF16 R16, R88.reuse, R96, R16 ;  /* 0x000000605810723c */ /* 0x040ff00000041810 */
[----:B------:R-:W-:Y:S01]  /*4320*/  HMMA.16816.F32.BF16 R20, R88, R98, R20 ;  /* 0x000000625814723c */ /* 0x000fe20000041814 */
[----:B------:R-:W5:Y:S05]  /*4330*/  LDSM.16.M88.2 R88, [R210+0x9880] ;  /* 0x00988000d258783b */ /* 0x000f6a0000000100 */
[----:B------:R-:W-:Y:S02]  /*4340*/  LDSM.16.M88.4 R96, [R104] ;  /* 0x000000006860783b */ /* 0x000fe40000000200 */
[C---:B-1----:R-:W-:Y:S03]  /*4350*/  HMMA.16816.F32.BF16 R4, R100.reuse, R2, R4 ;  /* 0x000000026404723c */ /* 0x042fe60000041804 */
[----:B------:R-:W1:Y:S05]  /*4360*/  LDSM.16.M88.2 R2, [R209+0x7880] ;  /* 0x00788000d102783b */ /* 0x000e6a0000000100 */
[C---:B--2---:R-:W-:Y:S01]  /*4370*/  HMMA.16816.F32.BF16 R8, R100.reuse, R84, R8 ;  /* 0x000000546408723c */ /* 0x044fe20000041808 */
[----:B------:R-:W2:Y:S05]  /*4380*/  LDSM.16.M88.2 R90, [R209+0x8080] ;  /* 0x00808000d15a783b */ /* 0x000eaa0000000100 */
[----:B------:R-:W2:Y:S02]  /*4390*/  LDSM.16.M88.2 R84, [R209+0x8880] ;  /* 0x00888000d154783b */ /* 0x000ea40000000100 */
[C---:B---3--:R-:W-:Y:S03]  /*43a0*/  HMMA.16816.F32.BF16 R12, R100.reuse, R86, R12 ;  /* 0x00000056640c723c */ /* 0x048fe6000004180c */
[----:B------:R-:W3:Y:S05]  /*43b0*/  LDSM.16.M88.2 R86, [R209+0x9080] ;  /* 0x00908000d156783b */ /* 0x000eea0000000100 */
[C---:B----4-:R-:W-:Y:S01]  /*43c0*/  HMMA.16816.F32.BF16 R16, R100.reuse, R92, R16 ;  /* 0x0000005c6410723c */ /* 0x050fe20000041810 */
[----:B------:R-:W4:Y:S07]  /*43d0*/  LDSM.16.M88.2 R92, [R209+0x9880] ;  /* 0x00988000d15c783b */ /* 0x000f2e0000000100 */
[----:B-----5:R-:W-:Y:S01]  /*43e0*/  HMMA.16816.F32.BF16 R20, R100, R88, R20 ;  /* 0x000000586414723c */ /* 0x020fe20000041814 */
[----:B------:R-:W-:Y:S05]  /*43f0*/  LDSM.16.M88.2 R88, [R0+0xa080] ;  /* 0x00a080000058783b */ /* 0x000fea0000000100 */
[----:B------:R-:W5:Y:S02]  /*4400*/  LDSM.16.M88.4 R100, [R105+0x1d080] ;  /* 0x01d080006964783b */ /* 0x000f640000000200 */
[C---:B-1----:R-:W-:Y:S03]  /*4410*/  HMMA.16816.F32.BF16 R4, R96.reuse, R2, R4 ;  /* 0x000000026004723c */ /* 0x042fe60000041804 */
[----:B------:R-:W1:Y:S05]  /*4420*/  LDSM.16.M88.2 R2, [R0+0xa880] ;  /* 0x00a880000002783b */ /* 0x000e6a0000000100 */
[C---:B--2---:R-:W-:Y:S01]  /*4430*/  HMMA.16816.F32.BF16 R8, R96.reuse, R90, R8 ;  /* 0x0000005a6008723c */ /* 0x044fe20000041808 */
[----:B------:R-:W-:Y:S07]  /*4440*/  LDSM.16.M88.2 R90, [R0+0xc080] ;  /* 0x00c08000005a783b */ /* 0x000fee0000000100 */
[C---:B------:R-:W-:Y:S01]  /*4450*/  HMMA.16816.F32.BF16 R12, R96.reuse, R84, R12 ;  /* 0x00000054600c723c */ /* 0x040fe2000004180c */
[----:B------:R-:W2:Y:S07]  /*4460*/  LDSM.16.M88.2 R84, [R0+0xb080] ;  /* 0x00b080000054783b */ /* 0x000eae0000000100 */
[C---:B---3--:R-:W-:Y:S01]  /*4470*/  HMMA.16816.F32.BF16 R16, R96.reuse, R86, R16 ;  /* 0x000000566010723c */ /* 0x048fe20000041810 */
[----:B------:R-:W3:Y:S07]  /*4480*/  LDSM.16.M88.2 R86, [R0+0xb880] ;  /* 0x00b880000056783b */ /* 0x000eee0000000100 */
[----:B----4-:R-:W-:Y:S01]  /*4490*/  HMMA.16816.F32.BF16 R20, R96, R92, R20 ;  /* 0x0000005c6014723c */ /* 0x010fe20000041814 */
[----:B------:R-:W-:Y:S05]  /*44a0*/  LDSM.16.M88.4 R92, [R106+0x1d080] ;  /* 0x01d080006a5c783b */ /* 0x000fea0000000200 */
[----:B------:R-:W-:Y:S02]  /*44b0*/  LDSM.16.M88.4 R96, [R215+0x2000] ;  /* 0x00200000d760783b */ /* 0x000fe40000000200 */
[C---:B-----5:R-:W-:Y:S03]  /*44c0*/  HMMA.16816.F32.BF16 R4, R100.reuse, R88, R4 ;  /* 0x000000586404723c */ /* 0x060fe60000041804 */
[----:B------:R-:W4:Y:S05]  /*44d0*/  LDSM.16.M88.2 R88, [R208+0xa080] ;  /* 0x00a08000d058783b */ /* 0x000f2a0000000100 */
[C---:B-1----:R-:W-:Y:S01]  /*44e0*/  HMMA.16816.F32.BF16 R8, R100.reuse, R2, R8 ;  /* 0x000000026408723c */ /* 0x042fe20000041808 */
[----:B------:R-:W1:Y:S07]  /*44f0*/  LDSM.16.M88.2 R2, [R208+0xa880] ;  /* 0x00a88000d002783b */ /* 0x000e6e0000000100 */
[C---:B--2---:R-:W-:Y:S01]  /*4500*/  HMMA.16816.F32.BF16 R12, R100.reuse, R84, R12 ;  /* 0x00000054640c723c */ /* 0x044fe2000004180c */
[----:B------:R-:W2:Y:S07]  /*4510*/  LDSM.16.M88.2 R84, [R208+0xb080] ;  /* 0x00b08000d054783b */ /* 0x000eae0000000100 */
[C---:B---3--:R-:W-:Y:S01]  /*4520*/  HMMA.16816.F32.BF16 R16, R100.reuse, R86, R16 ;  /* 0x000000566410723c */ /* 0x048fe20000041810 */
[----:B------:R-:W3:Y:S07]  /*4530*/  LDSM.16.M88.2 R86, [R208+0xb880] ;  /* 0x00b88000d056783b */ /* 0x000eee0000000100 */
[----:B------:R-:W-:Y:S01]  /*4540*/  HMMA.16816.F32.BF16 R20, R100, R90, R20 ;  /* 0x0000005a6414723c */ /* 0x000fe20000041814 */
[----:B------:R-:W5:Y:S06]  /*4550*/  LDSM.16.M88.2 R90, [R208+0xc080] ;  /* 0x00c08000d05a783b */ /* 0x000f6c0000000100 */
[----:B------:R-:W-:Y:S02]  /*4560*/  FSEL R100, R191, -INF , !P5 ;  /* 0xff800000bf647808 */ /* 0x000fe40006800000 */
[----:B------:R-:W-:Y:S01]  /*4570*/  PLOP3.LUT P5, PT, PT, PT, UP2, 0x40, 0x0 ;  /* 0x000000000000781c */ /* 0x000fe20003fae828 */
[C---:B----4-:R-:W-:Y:S01]  /*4580*/  HMMA.16816.F32.BF16 R4, R92.reuse, R88, R4 ;  /* 0x000000585c04723c */ /* 0x050fe20000041804 */
[----:B------:R-:W4:Y:S01]  /*4590*/  LDSM.16.M88.2 R88, [R210+0xa080] ;  /* 0x00a08000d258783b */ /* 0x000f220000000100 */
        /* <DEDUP_REMOVED lines=8> */
[C---:B--2---:R-:W-:Y:S01]  /*4620*/  HMMA.16816.F32.BF16 R12, R92.reuse, R84, R12 ;  /* 0x000000545c0c723c */ /* 0x044fe2000004180c */
[----:B------:R-:W2:Y:S01]  /*4630*/  LDSM.16.M88.2 R84, [R210+0xb080] ;  /* 0x00b08000d254783b */ /* 0x000ea20000000100 */
[----:B------:R-:W-:Y:S01]  /*4640*/  PLOP3.LUT P5, PT, PT, PT, UP1, 0x40, 0x0 ;  /* 0x000000000000781c */ /* 0x000fe20003fae818 */
[----:B------:R-:W-:Y:S02]  /*4650*/  UISETP.NE.AND UP1, UPT, UR16, URZ, UPT ;  /* 0x0000003f1000728c */ /* 0x000fe4000bf25270 */
[----:B------:R-:W-:Y:S01]  /*4660*/  UP2UR UR16, UPR, URZ, 0x1 ;  /* 0x000000013f107883 */ /* 0x000fe20008000000 */
[----:B------:R-:W-:Y:S02]  /*4670*/  ISETP.GT.AND P5, PT, R107, 0x10, P5 ;  /* 0x000000106b00780c */ /* 0x000fe40002fa4270 */
[C---:B---3--:R-:W-:Y:S01]  /*4680*/  HMMA.16816.F32.BF16 R16, R92.reuse, R86, R16 ;  /* 0x000000565c10723c */ /* 0x048fe20000041810 */
[----:B------:R-:W3:Y:S02]  /*4690*/  LDSM.16.M88.2 R86, [R210+0xb880] ;  /* 0x00b88000d256783b */ /* 0x000ee40000000100 */
        /* <DEDUP_REMOVED lines=10> */
[C---:B----4-:R-:W-:Y:S01]  /*4740*/  HMMA.16816.F32.BF16 R4, R96.reuse, R88, R4 ;  /* 0x000000586004723c */ /* 0x050fe20000041804 */
[----:B------:R-:W-:Y:S01]  /*4750*/  UP2UR UR17, UPR, URZ, 0x1 ;  /* 0x000000013f117883 */ /* 0x000fe20008000000 */
[----:B------:R-:W4:Y:S01]  /*4760*/  LDSM.16.M88.2 R88, [R209+0xa080] ;  /* 0x00a08000d158783b */ /* 0x000f220000000100 */
        /* <DEDUP_REMOVED lines=8> */
[C---:B--2---:R-:W-:Y:S01]  /*47f0*/  HMMA.16816.F32.BF16 R12, R96.reuse, R84, R12 ;  /* 0x00000054600c723c */ /* 0x044fe2000004180c */
[----:B------:R-:W2:Y:S02]  /*4800*/  LDSM.16.M88.2 R84, [R209+0xb080] ;  /* 0x00b08000d154783b */ /* 0x000ea40000000100 */
[----:B------:R-:W-:Y:S04]  /*4810*/  ISETP.GT.AND P5, PT, R107, 0x20, P5 ;  /* 0x000000206b00780c */ /* 0x000fe80002fa4270 */
[C---:B------:R-:W-:Y:S01]  /*4820*/  ISETP.LT.OR P5, PT, R108.reuse, 0x21, P5 ;  /* 0x000000216c00780c */ /* 0x040fe20002fa1670 */
[C---:B---3--:R-:W-:Y:S01]  /*4830*/  HMMA.16816.F32.BF16 R16, R96.reuse, R86, R16 ;  /* 0x000000566010723c */ /* 0x048fe20000041810 */
[----:B------:R-:W3:Y:S03]  /*4840*/  LDSM.16.M88.2 R86, [R209+0xb880] ;  /* 0x00b88000d156783b */ /* 0x000ee60000000100 */
[--C-:B------:R-:W-:Y:S04]  /*4850*/  FFMA.FTZ R100, R175, c[0x0][0x29c], -R111.reuse ;  /* 0x0000a700af647a23 */ /* 0x100fe8000001086f */
[----:B-----5:R-:W-:Y:S01]  /*4860*/  HMMA.16816.F32.BF16 R20, R96, R90, R20 ;  /* 0x0000005a6014723c */ /* 0x020fe20000041814 */
[----:B------:R-:W5:Y:S01]  /*4870*/  LDSM.16.M88.2 R90, [R209+0xc080] ;  /* 0x00c08000d15a783b */ /* 0x000f620000000100 */
[----:B------:R2:W-:Y:S04]  /*4880*/  MUFU.EX2 R177, R100 ;  /* 0x0000006400b17308 */ /* 0x0005e80000000800 */
[----:B------:R2:W-:Y:S02]  /*4890*/  LDSM.16.M88.4 R96, [R105+0x1f080] ;  /* 0x01f080006960783b */ /* 0x0005e40000000200 */
[C---:B----4-:R-:W-:Y:S03]  /*48a0*/  HMMA.16816.F32.BF16 R4, R92.reuse, R88, R4 ;  /* 0x000000585c04723c */ /* 0x050fe60000041804 */
[----:B------:R-:W4:Y:S05]  /*48b0*/  LDSM.16.M88.2 R88, [R0+0xc880] ;  /* 0x00c880000058783b */ /* 0x000f2a0000000100 */
[C---:B-1----:R-:W-:Y:S01]  /*48c0*/  HMMA.16816.F32.BF16 R8, R92.reuse, R2, R8 ;  /* 0x000000025c08723c */ /* 0x042fe20000041808 */
[----:B------:R-:W1:Y:S07]  /*48d0*/  LDSM.16.M88.2 R2, [R0+0xd080] ;  /* 0x00d080000002783b */ /* 0x000e6e0000000100 */
[C---:B--2---:R-:W-:Y:S01]  /*48e0*/  HMMA.16816.F32.BF16 R12, R92.reuse, R84, R12 ;  /* 0x000000545c0c723c */ /* 0x044fe2000004180c */
[----:B------:R-:W2:Y:S03]  /*48f0*/  LDSM.16.M88.2 R84, [R0+0xd880] ;  /* 0x00d880000054783b */ /* 0x000ea60000000100 */
[----:B------:R-:W-:Y:S02]  /*4900*/  FSEL R105, R189, -INF , !P5 ;  /* 0xff800000bd697808 */ /* 0x000fe40006800000 */
[----:B------:R-:W-:Y:S02]  /*4910*/  PLOP3.LUT P5, PT, PT, PT, UP5, 0x40, 0x0 ;  /* 0x000000000000781c */ /* 0x000fe40003fae858 */
[C---:B---3--:R-:W-:Y:S01]  /*4920*/  HMMA.16816.F32.BF16 R16, R92.reuse, R86, R16 ;  /* 0x000000565c10723c */ /* 0x048fe20000041810 */
[----:B------:R-:W3:Y:S02]  /*4930*/  LDSM.16.M88.2 R86, [R0+0xe080] ;  /* 0x00e080000056783b */ /* 0x000ee40000000100 */
        /* <DEDUP_REMOVED lines=9> */
[C---:B----4-:R-:W-:Y:S03]  /*49d0*/  HMMA.16816.F32.BF16 R4, R96.reuse, R88, R4 ;  /* 0x000000586004723c */ /* 0x050fe60000041804 */
[----:B------:R-:W4:Y:S02]  /*49e0*/  LDSM.16.M88.2 R88, [R208+0xc880] ;  /* 0x00c88000d058783b */ /* 0x000f240000000100 */
[----:B------:R-:W-:Y:S03]  /*49f0*/  ISETP.GT.AND P5, PT, R107, 0x30, P5 ;  /* 0x000000306b00780c */ /* 0x000fe60002fa4270 */
[C---:B-1----:R-:W-:Y:S01]  /*4a00*/  HMMA.16816.F32.BF16 R8, R96.reuse, R2, R8 ;  /* 0x000000026008723c */ /* 0x042fe20000041808 */
[----:B------:R-:W1:Y:S02]  /*4a10*/  LDSM.16.M88.2 R2, [R208+0xd080] ;  /* 0x00d08000d002783b */ /* 0x000e640000000100 */
[C---:B------:R-:W-:Y:S04]  /*4a20*/  ISETP.LT.OR P5, PT, R108.reuse, 0x31, P5 ;  /* 0x000000316c00780c */ /* 0x040fe80002fa1670 */
[----:B------:R-:W-:Y:S01]  /*4a30*/  FSEL R174, R185, -INF , !P5 ;  /* 0xff800000b9ae7808 */ /* 0x000fe20006800000 */
[C---:B--2---:R-:W-:Y:S01]  /*4a40*/  HMMA.16816.F32.BF16 R12, R96.reuse, R84, R12 ;  /* 0x00000054600c723c */ /* 0x044fe2000004180c */
[----:B------:R-:W2:Y:S01]  /*4a50*/  LDSM.16.M88.2 R84, [R208+0xd880] ;  /* 0x00d88000d054783b */ /* 0x000ea20000000100 */
[----:B------:R-:W-:Y:S02]  /*4a60*/  PLOP3.LUT P5, PT, PT, PT, UP3, 0x40, 0x0 ;  /* 0x000000000000781c */ /* 0x000fe40003fae838 */
[--C-:B------:R-:W-:Y:S02]  /*4a70*/  FFMA.FTZ R100, R103, c[0x0][0x29c], -R111.reuse ;  /* 0x0000a70067647a23 */ /* 0x100fe4000001086f */
[C---:B------:R-:W-:Y:S02]  /*4a80*/  ISETP.GT.AND P5, PT, R107.reuse, 0x31, P5 ;  /* 0x000000316b00780c */ /* 0x040fe40002fa4270 */
[C---:B---3--:R-:W-:Y:S01]  /*4a90*/  HMMA.16816.F32.BF16 R16, R96.reuse, R86, R16 ;  /* 0x000000566010723c */ /* 0x048fe20000041810 */
[----:B------:R-:W3:Y:S01]  /*4aa0*/  LDSM.16.M88.2 R86, [R208+0xe080] ;  /* 0x00e08000d056783b */ /* 0x000ee20000000100 */
        /* <DEDUP_REMOVED lines=8> */
[C---:B----4-:R-:W-:Y:S03]  /*4b30*/  HMMA.16816.F32.BF16 R4, R92.reuse, R88, R4 ;  /* 0x000000585c04723c */ /* 0x050fe60000041804 */
[----:B------:R4:W4:Y:S01]  /*4b40*/  MUFU.EX2 R180, R96 ;  /* 0x0000006000b47308 */ /* 0x0009220000000800 */
[----:B------:R-:W-:Y:S01]  /*4b50*/  LDSM.16.M88.2 R88, [R210+0xc880] ;  /* 0x00c88000d258783b */ /* 0x000fe20000000100 */
[----:B------:R-:W-:Y:S03]  /*4b60*/  ISETP.LT.OR P5, PT, R108, 0x41, P5 ;  /* 0x000000416c00780c */ /* 0x000fe60002fa1670 */
[C---:B-1----:R-:W-:Y:S01]  /*4b70*/  HMMA.16816.F32.BF16 R8, R92.reuse, R2, R8 ;  /* 0x000000025c08723c */ /* 0x042fe20000041808 */
[----:B------:R-:W-:Y:S03]  /*4b80*/  LDSM.16.M88.2 R2, [R210+0xd080] ;  /* 0x00d08000d202783b */ /* 0x000fe60000000100 */
[----:B------:R-:W-:Y:S01]  /*4b90*/  FSEL R173, R183, -INF , !P5 ;  /* 0xff800000b7ad7808 */ /* 0x000fe20006800000 */
[--C-:B------:R-:W-:Y:S01]  /*4ba0*/  FFMA.FTZ R100, R102, c[0x0][0x29c], -R111.reuse ;  /* 0x0000a70066647a23 */ /* 0x100fe2000001086f */
[----:B------:R-:W-:Y:S02]  /*4bb0*/  PLOP3.LUT P5, PT, PT, PT, UP1, 0x40, 0x0 ;  /* 0x000000000000781c */ /* 0x000fe40003fae818 */
[C---:B--2---:R-:W-:Y:S01]  /*4bc0*/  HMMA.16816.F32.BF16 R12, R92.reuse, R84, R12 ;  /* 0x000000545c0c723c */ /* 0x044fe2000004180c */
[----:B------:R-:W-:Y:S02]  /*4bd0*/  LDSM.16.M88.2 R84, [R210+0xd880] ;  /* 0x00d88000d254783b */ /* 0x000fe40000000100 */
[----:B------:R-:W-:Y:S04]  /*4be0*/  ISETP.GT.AND P5, PT, R107, 0x41, P5 ;  /* 0x000000416b00780c */ /* 0x000fe80002fa4270 */
[----:B------:R-:W-:Y:S01]  /*4bf0*/  ISETP.LT.OR P5, PT, R108, 0x42, P5 ;  /* 0x000000426c00780c */ /* 0x000fe20002fa1670 */
[C---:B---3--:R-:W-:Y:S01]  /*4c00*/  HMMA.16816.F32.BF16 R16, R92.reuse, R86, R16 ;  /* 0x000000565c10723c */ /* 0x048fe20000041810 */
[----:B----4-:R-:W1:Y:S03]  /*4c10*/  LDSM.16.M88.4 R96, [R215+0x4000] ;  /* 0x00400000d760783b */ /* 0x010e660000000200 */
        /* <DEDUP_REMOVED lines=321> */
[----:B------:R-:W-:Y:S02]  /*6030*/  ULDC.64 UR16, c[0x0][0x208] ;  /* 0x0000820000107ab9 */ /* 0x000fe40000000a00 */
[----:B------:R-:W-:Y:S02]  /*6040*/  UIMAD UR20, UR20, UR16, URZ ;  /* 0x00000010141472a4 */ /* 0x000fe4000f8e023f */
[----:B------:R-:W-:Y:S02]  /*6050*/  UIMAD.WIDE.U32 UR22, UR13, UR16, URZ ;  /* 0x000000100d1672a5 */ /* 0x000fe4000f8e003f */
[----:B------:R-:W-:Y:S02]  /*6060*/  UIMAD UR20, UR13, UR17, UR20 ;  /* 0x000000110d1472a4 */ /* 0x000fe4000f8e0214 */
[----:B------:R-:W-:Y:S02]  /*6070*/  USHF.L.U32 UR21, UR13, 0x6, URZ ;  /* 0x000000060d157899 */ /* 0x000fe4000800063f */
[----:B------:R-:W-:Y:S02]  /*6080*/  USHF.L.U32 UR16, UR22, 0x6, URZ ;  /* 0x0000000616107899 */ /* 0x000fe4000800063f */
[----:B------:R-:W-:Y:S02]  /*6090*/  UIADD3 UR20, UR23, UR20, URZ ;  /* 0x0000001417147290 */ /* 0x000fe4000fffe03f */
[----:B------:R-:W-:Y:S01]  /*60a0*/  IADD3 R3, P0, R240, UR21, RZ ;  /* 0x00000015f0037c10 */ /* 0x000fe2000ff1e0ff */
[----:B------:R-:W-:Y:S01]  /*60b0*/  IMAD.U32 R5, RZ, RZ, UR21 ;  /* 0x00000015ff057e24 */ /* 0x000fe2000f8e00ff */
[----:B------:R-:W-:Y:S01]  /*60c0*/  IADD3 R2, P5, R232, UR16, RZ ;  /* 0x00000010e8027c10 */ /* 0x000fe2000ffbe0ff */
[----:B------:R-:W-:Y:S03]  /*60d0*/  USHF.L.U64.HI UR20, UR22, 0x6, UR20 ;  /* 0x0000000616147899 */ /* 0x000fe60008010214 */
[----:B------:R-:W-:Y:S02]  /*60e0*/  LEA.HI.X.SX32 R5, R5, R239, 0x1, P0 ;  /* 0x000000ef05057211 */ /* 0x000fe400000f0eff */
[----:B------:R-:W-:Y:S02]  /*60f0*/  LEA R8, P0, R3, c[0x0][0x280], 0x2 ;  /* 0x0000a00003087a11 */ /* 0x000fe400078010ff */
[----:B------:R-:W-:Y:S02]  /*6100*/  IADD3.X R4, R229, UR20, RZ, P5, !PT ;  /* 0x00000014e5047c10 */ /* 0x000fe4000affe4ff */
[C---:B------:R-:W-:Y:S02]  /*6110*/  LEA R6, P5, R2.reuse, c[0x0][0x1f0], 0x1 ;  /* 0x00007c0002067a11 */ /* 0x040fe400078a08ff */
[----:B------:R-:W-:Y:S02]  /*6120*/  LEA.HI.X R9, R3, c[0x0][0x284], R5, 0x2, P0 ;  /* 0x0000a10003097a11 */ /* 0x000fe400000f1405 */
[----:B------:R-:W-:Y:S01]  /*6130*/  LEA.HI.X R7, R2, c[0x0][0x1f4], R4, 0x1, P5 ;  /* 0x00007d0002077a11 */ /* 0x000fe200028f0c04 */
[----:B------:R-:W-:Y:S01]  /*6140*/  IMAD.U32 R2, RZ, RZ, UR21 ;  /* 0x00000015ff027e24 */ /* 0x000fe2000f8e00ff */
[----:B------:R-:W-:Y:S04]  /*6150*/  IADD3 R3, P5, P0, R232, UR16, R252 ;  /* 0x00000010e8037c10 */ /* 0x000fe8000f8be0fc */
[----:B------:R-:W-:Y:S02]  /*6160*/  IADD3.X R5, R229, UR20, R250, P5, P0 ;  /* 0x00000014e5057c10 */ /* 0x000fe4000afe04fa */
[C---:B------:R-:W-:Y:S02]  /*6170*/  LEA R4, P0, R3.reuse, c[0x0][0x1f0], 0x1 ;  /* 0x00007c0003047a11 */ /* 0x040fe400078008ff */
[----:B------:R-:W-:Y:S02]  /*6180*/  IADD3 R2, -R238, UR9, -R2 ;  /* 0x00000009ee027c10 */ /* 0x000fe4000fffe902 */
        /* <DEDUP_REMOVED lines=16> */
[----:B------:R-:W-:Y:S03]  /*6290*/  ISETP.NE.AND P2, PT, R10, RZ, PT ;  /* 0x000000ff0a00720c */ /* 0x000fe60003f45270 */
[----:B------:R1:W-:Y:S04]  /*62a0*/  LDGSTS.E.BYPASS.LTC128B.128 [R223+0x1c080], [R4.64], !P6 ;  /* 0x1c08000004df7fae */ /* 0x0003e8000f101d4e */
[----:B------:R1:W-:Y:S04]  /*62b0*/  LDGSTS.E.BYPASS.LTC128B.128 [R223+0x1e080], [R4.64+0x80], !P5 ;  /* 0x1e08008004df7fae */ /* 0x0003e8000e901d4e */
[----:B------:R1:W-:Y:S04]  /*62c0*/  LDGSTS.E.BYPASS.LTC128B.128 [R223+0x20080], [R4.64+0x100], !P0 ;  /* 0x2008010004df7fae */ /* 0x0003e8000c101d4e */
[----:B------:R1:W-:Y:S02]  /*62d0*/  @!P1 LDGSTS.E.BYPASS.LTC128B.128 [R2+0x21280], [R8.64] ;  /* 0x2128000008029fae */ /* 0x0003e4000b901d4e */
.L_x_962:
        /* <DEDUP_REMOVED lines=75> */
[-C--:B------:R-:W-:Y:S04]  /*6790*/  HMMA.16816.F32.BF16 R104, R176, R174.reuse, R104 ;  /* 0x000000aeb068723c */ /* 0x080fe80000041868 */
        /* <DEDUP_REMOVED lines=219> */
.L_x_952:
[----:B------:R-:W-:Y:S05]  /*7550*/  @P1 BRA `(.L_x_964) ;  /* 0x000038a000001947 */ /* 0x000fea0003800000 */
[----:B------:R-:W-:Y:S01]  /*7560*/  SHF.R.S32.HI R176, RZ, 0x1f, R248 ;  /* 0x0000001fffb07819 */ /* 0x000fe200000114f8 */
[----:B----4-:R-:W-:Y:S01]  /*7570*/  IMAD.SHL.U32 R6, R248, 0x80, RZ ;  /* 0x00000080f8067824 */ /* 0x010fe200078e00ff */
[----:B------:R-:W-:Y:S01]  /*7580*/  F2FP.BF16.PACK_AB R87, R27, R26 ;  /* 0x0000001a1b57723e */ /* 0x000fe200000010ff */
[----:B------:R-:W-:Y:S01]  /*7590*/  BAR.SYNC.DEFER_BLOCKING 0x1, 0x100 ;  /* 0x0044000000007b1d */ /* 0x000fe20000010000 */
[----:B------:R-:W-:-:S02]  /*75a0*/  LEA.HI R2, R176, R248, RZ, 0x2 ;  /* 0x000000f8b0027211 */ /* 0x000fc400078f10ff */
[CC--:B------:R-:W-:Y:S02]  /*75b0*/  LEA.HI R4, R176.reuse, R248.reuse, RZ, 0x7 ;  /* 0x000000f8b0047211 */ /* 0x0c0fe400078f38ff */
[----:B------:R-:W-:Y:S01]  /*75c0*/  LEA.HI R5, R176, R248, RZ, 0x5 ;  /* 0x000000f8b0057211 */ /* 0x000fe200078f28ff */
[----:B------:R-:W-:Y:S01]  /*75d0*/  ULDC.64 UR4, c[0x0][0x358] ;  /* 0x0000d60000047ab9 */ /* 0x000fe20000000a00 */
[--C-:B------:R-:W-:Y:S01]  /*75e0*/  SHF.R.S32.HI R0, RZ, 0x2, R2.reuse ;  /* 0x00000002ff007819 */ /* 0x100fe20000011402 */
[----:B------:R-:W-:Y:S01]  /*75f0*/  IMAD.SHL.U32 R4, R4, 0x4, RZ ;  /* 0x0000000404047824 */ /* 0x000fe200078e00ff */
[----:B------:R-:W-:Y:S01]  /*7600*/  SHF.R.S32.HI R2, RZ, 0x1f, R2 ;  /* 0x0000001fff027819 */ /* 0x000fe20000011402 */
[----:B------:R-:W-:Y:S01]  /*7610*/  UISETP.NE.U32.AND UP1, UPT, URZ, UR4, UPT ;  /* 0x000000043f00728c */ /* 0x000fe2000bf25070 */
[----:B------:R-:W-:Y:S01]  /*7620*/  LOP3.LUT R6, R6, 0x180, RZ, 0xc0, !PT ;  /* 0x0000018006067812 */ /* 0x000fe200078ec0ff */
[----:B------:R-:W-:Y:S01]  /*7630*/  UMOV UR6, 0x4 ;  /* 0x0000000400067882 */ /* 0x000fe20000000000 */
[----:B------:R-:W-:Y:S01]  /*7640*/  SHF.R.U32.HI R5, RZ, 0x1, R5 ;  /* 0x00000001ff057819 */ /* 0x000fe20000011605 */
[----:B------:R-:W-:Y:S01]  /*7650*/  UISETP.NE.AND.EX UP1, UPT, URZ, UR5, UPT, UP1 ;  /* 0x000000053f00728c */ /* 0x000fe2000bf25310 */
[----:B------:R-:W-:-:S02]  /*7660*/  LEA.HI R3, R2, R0, RZ, 0x3 ;  /* 0x0000000002037211 */ /* 0x000fc400078f18ff */
[----:B------:R-:W-:Y:S01]  /*7670*/  LOP3.LUT R2, R6, 0x30, R5, 0xf8, !PT ;  /* 0x0000003006027812 */ /* 0x000fe200078ef805 */
[----:B------:R-:W-:Y:S01]  /*7680*/  ULDC.64 UR4, c[0x0][0x358] ;  /* 0x0000d60000047ab9 */ /* 0x000fe20000000a00 */
[----:B------:R-:W-:Y:S01]  /*7690*/  LOP3.LUT R4, R4, 0xfffffe00, RZ, 0xc0, !PT ;  /* 0xfffffe0004047812 */ /* 0x000fe200078ec0ff */
[----:B------:R-:W-:Y:S01]  /*76a0*/  UIMAD.WIDE UR4, UR10, UR6, UR4 ;  /* 0x000000060a0472a5 */ /* 0x000fe2000f8e0204 */
[----:B------:R-:W-:Y:S02]  /*76b0*/  LOP3.LUT R3, R3, 0xfffffff8, RZ, 0xc0, !PT ;  /* 0xfffffff803037812 */ /* 0x000fe400078ec0ff */
[----:B------:R-:W-:Y:S02]  /*76c0*/  SHF.R.U32.HI R5, RZ, 0x3, R6 ;  /* 0x00000003ff057819 */ /* 0x000fe40000011606 */
[----:B------:R-:W-:Y:S02]  /*76d0*/  LOP3.LUT R10, R2, 0x8, RZ, 0xfc, !PT ;  /* 0x00000008020a7812 */ /* 0x000fe400078efcff */
[----:B------:R-:W-:-:S02]  /*76e0*/  F2FP.BF16.PACK_AB R93, R41, R40 ;  /* 0x00000028295d723e */ /* 0x000fc400000010ff */
[----:B------:R-:W-:Y:S02]  /*76f0*/  IADD3 R0, R4, R0, -R3 ;  /* 0x0000000004007210 */ /* 0x000fe40007ffe803 */
[----:B------:R-:W-:Y:S02]  /*7700*/  LOP3.LUT R26, R2, 0x2c00, RZ, 0xfc, !PT ;  /* 0x00002c00021a7812 */ /* 0x000fe400078efcff */
[----:B------:R-:W-:Y:S02]  /*7710*/  F2FP.BF16.PACK_AB R89, R29, R28 ;  /* 0x0000001c1d59723e */ /* 0x000fe400000010ff */
[----:B------:R-:W-:Y:S02]  /*7720*/  F2FP.BF16.PACK_AB R94, R47, R46 ;  /* 0x0000002e2f5e723e */ /* 0x000fe400000010ff */
[----:B------:R-:W-:Y:S02]  /*7730*/  F2FP.BF16.PACK_AB R95, R37, R36 ;  /* 0x00000024255f723e */ /* 0x000fe400000010ff */
[----:B------:R-:W-:-:S02]  /*7740*/  F2FP.BF16.PACK_AB R97, R39, R38 ;  /* 0x000000262761723e */ /* 0x000fc400000010ff */
[C---:B-----5:R-:W-:Y:S02]  /*7750*/  LOP3.LUT R9, R2.reuse, 0x48, RZ, 0xfc, !PT ;  /* 0x0000004802097812 */ /* 0x060fe400078efcff */
[C---:B------:R-:W-:Y:S02]  /*7760*/  LOP3.LUT R6, R2.reuse, 0x1408, RZ, 0xfc, !PT ;  /* 0x0000140802067812 */ /* 0x040fe400078efcff */
[C---:B------:R-:W-:Y:S02]  /*7770*/  LOP3.LUT R4, R2.reuse, 0x2800, RZ, 0xfc, !PT ;  /* 0x0000280002047812 */ /* 0x040fe400078efcff */
[----:B------:R-:W-:Y:S02]  /*7780*/  LOP3.LUT R41, R2, 0x1c40, RZ, 0xfc, !PT ;  /* 0x00001c4002297812 */ /* 0x000fe400078efcff */
[----:B------:R-:W-:Y:S02]  /*7790*/  F2FP.BF16.PACK_AB R88, R31, R30 ;  /* 0x0000001e1f58723e */ /* 0x000fe400000010ff */
[----:B------:R-:W-:-:S02]  /*77a0*/  F2FP.BF16.PACK_AB R92, R45, R44 ;  /* 0x0000002c2d5c723e */ /* 0x000fc400000010ff */
[----:B------:R-:W-:Y:S02]  /*77b0*/  F2FP.BF16.PACK_AB R96, R43, R42 ;  /* 0x0000002a2b60723e */ /* 0x000fe400000010ff */
[----:B------:R-:W-:Y:S02]  /*77c0*/  F2FP.BF16.PACK_AB R98, R51, R50 ;  /* 0x000000323362723e */ /* 0x000fe400000010ff */
[----:B------:R-:W-:Y:S02]  /*77d0*/  LOP3.LUT R84, R5, R2, RZ, 0x3c, !PT ;  /* 0x0000000205547212 */ /* 0x000fe400078e3cff */
[C---:B------:R-:W-:Y:S02]  /*77e0*/  LOP3.LUT R11, R2.reuse, 0x40, RZ, 0xfc, !PT ;  /* 0x00000040020b7812 */ /* 0x040fe400078efcff */
[C---:B------:R-:W-:Y:S02]  /*77f0*/  LOP3.LUT R8, R2.reuse, 0x1400, RZ, 0xfc, !PT ;  /* 0x0000140002087812 */ /* 0x040fe400078efcff */
[----:B------:R-:W-:-:S02]  /*7800*/  LOP3.LUT R7, R2, 0x1440, RZ, 0xfc, !PT ;  /* 0x0000144002077812 */ /* 0x000fc400078efcff */
[C---:B------:R-:W-:Y:S02]  /*7810*/  LOP3.LUT R29, R2.reuse, 0x2c40, RZ, 0xfc, !PT ;  /* 0x00002c40021d7812 */ /* 0x040fe400078efcff */
[C---:B------:R-:W-:Y:S02]  /*7820*/  LOP3.LUT R36, R2.reuse, 0x800, RZ, 0xfc, !PT ;  /* 0x0000080002247812 */ /* 0x040fe400078efcff */
[C---:B------:R-:W-:Y:S02]  /*7830*/  LOP3.LUT R38, R2.reuse, 0x808, RZ, 0xfc, !PT ;  /* 0x0000080802267812 */ /* 0x040fe400078efcff */
[----:B------:R-:W-:Y:S02]  /*7840*/  LOP3.LUT R47, R2, 0x3048, RZ, 0xfc, !PT ;  /* 0x00003048022f7812 */ /* 0x000fe400078efcff */
        /* <DEDUP_REMOVED lines=8> */
[----:B------:R-:W-:Y:S02]  /*78d0*/  LOP3.LUT R31, R10, 0x180, RZ, 0xc0, !PT ;  /* 0x000001800a1f7812 */ /* 0x000fe400078ec0ff */
        /* <DEDUP_REMOVED lines=14> */
[----:B------:R-:W-:Y:S02]  /*79c0*/  LOP3.LUT R78, R2, 0x3800, RZ, 0xfc, !PT ;  /* 0x00003800024e7812 */ /* 0x000fe400078efcff */
[----:B------:R-:W-:Y:S02]  /*79d0*/  LOP3.LUT R10, R26, 0x180, RZ, 0xc0, !PT ;  /* 0x000001801a0a7812 */ /* 0x000fe400078ec0ff */
        /* <DEDUP_REMOVED lines=16> */
[----:B------:R-:W-:Y:S02]  /*7ae0*/  LOP3.LUT R25, R6, 0x180, RZ, 0xc0, !PT ;  /* 0x0000018006197812 */ /* 0x000fe400078ec0ff */
        /* <DEDUP_REMOVED lines=65> */
[----:B------:R-:W-:Y:S02]  /*7f00*/  SHF.R.U32.HI R77, RZ, 0x3, R30 ;  /* 0x00000003ff4d7819 */ /* 0x000fe4000001161e */
        /* <DEDUP_REMOVED lines=8> */
[----:B------:R-:W-:Y:S02]  /*7f90*/  SHF.R.U32.HI R73, RZ, 0x3, R27 ;  /* 0x00000003ff497819 */ /* 0x000fe4000001161b */
        /* <DEDUP_REMOVED lines=78> */
[--C-:B------:R-:W-:Y:S02]  /*8480*/  LOP3.LUT R64, R46, 0x1840, R2.reuse, 0x1e, !PT ;  /* 0x000018402e407812 */ /* 0x100fe400078e1e02 */
[--C-:B------:R-:W-:Y:S02]  /*8490*/  LOP3.LUT R63, R43, 0x1808, R2.reuse, 0x1e, !PT ;  /* 0x000018082b3f7812 */ /* 0x100fe400078e1e02 */
[--C-:B------:R-:W-:Y:S02]  /*84a0*/  LOP3.LUT R62, R40, 0x1848, R2.reuse, 0x1e, !PT ;  /* 0x00001848283e7812 */ /* 0x100fe400078e1e02 */
[--C-:B------:R-:W-:Y:S02]  /*84b0*/  LOP3.LUT R61, R37, 0x2c00, R2.reuse, 0x1e, !PT ;  /* 0x00002c00253d7812 */ /* 0x100fe400078e1e02 */
[----:B------:R-:W-:-:S02]  /*84c0*/  LOP3.LUT R60, R34, 0x2c40, R2, 0x1e, !PT ;  /* 0x00002c40223c7812 */ /* 0x000fc400078e1e02 */
[--C-:B------:R-:W-:Y:S01]  /*84d0*/  LOP3.LUT R59, R33, 0x2c08, R2.reuse, 0x1e, !PT ;  /* 0x00002c08213b7812 */ /* 0x100fe200078e1e02 */
[C---:B------:R-:W-:Y:S01]  /*84e0*/  IMAD.IADD R61, R0.reuse, 0x1, R61 ;  /* 0x00000001003d7824 */ /* 0x040fe200078e023d */
[----:B------:R-:W-:Y:S01]  /*84f0*/  LOP3.LUT R58, R31, 0x2c48, R2, 0x1e, !PT ;  /* 0x00002c481f3a7812 */ /* 0x000fe200078e1e02 */
[----:B------:R-:W-:Y:S01]  /*8500*/  IMAD.IADD R60, R0, 0x1, R60 ;  /* 0x00000001003c7824 */ /* 0x000fe200078e023c */
[--C-:B------:R-:W-:Y:S01]  /*8510*/  LOP3.LUT R55, R24, 0x808, R2.reuse, 0x1e, !PT ;  /* 0x0000080818377812 */ /* 0x100fe200078e1e02 */
[C---:B------:R-:W-:Y:S01]  /*8520*/  IMAD.IADD R59, R0.reuse, 0x1, R59 ;  /* 0x00000001003b7824 */ /* 0x040fe200078e023b */
[----:B------:R-:W-:Y:S01]  /*8530*/  LOP3.LUT R68, R57, 0x440, R2, 0x1e, !PT ;  /* 0x0000044039447812 */ /* 0x000fe200078e1e02 */
[C---:B------:R-:W-:Y:S01]  /*8540*/  IMAD.IADD R58, R0.reuse, 0x1, R58 ;  /* 0x00000001003a7824 */ /* 0x040fe200078e023a */
[--C-:B------:R-:W-:Y:S01]  /*8550*/  LOP3.LUT R66, R53, 0x448, R2.reuse, 0x1e, !PT ;  /* 0x0000044835427812 */ /* 0x100fe200078e1e02 */
[----:B------:R-:W-:Y:S01]  /*8560*/  IMAD.IADD R55, R0, 0x1, R55 ;  /* 0x0000000100377824 */ /* 0x000fe200078e0237 */
[----:B------:R-:W-:-:S02]  /*8570*/  LOP3.LUT R65, R51, 0x1800, R2, 0x1e, !PT ;  /* 0x0000180033417812 */ /* 0x000fc400078e1e02 */
[--C-:B------:R-:W-:Y:S02]  /*8580*/  LOP3.LUT R50, R17, 0x1c48, R2.reuse, 0x1e, !PT ;  /* 0x00001c4811327812 */ /* 0x100fe400078e1e02 */
[--C-:B------:R-:W-:Y:S02]  /*8590*/  LOP3.LUT R46, R16, 0x3000, R2.reuse, 0x1e, !PT ;  /* 0x00003000102e7812 */ /* 0x100fe400078e1e02 */
[----:B------:R-:W-:Y:S01]  /*85a0*/  LOP3.LUT R45, R15, 0x3040, R2, 0x1e, !PT ;  /* 0x000030400f2d7812 */ /* 0x000fe200078e1e02 */
[----:B------:R-:W-:Y:S01]  /*85b0*/  IMAD.IADD R50, R0, 0x1, R50 ;  /* 0x0000000100327824 */ /* 0x000fe200078e0232 */
[----:B------:R-:W-:Y:S01]  /*85c0*/  LOP3.LUT R43, R14, 0x3008, R2, 0x1e, !PT ;  /* 0x000030080e2b7812 */ /* 0x000fe200078e1e02 */
[----:B------:R-:W-:Y:S01]  /*85d0*/  IMAD.IADD R46, R0, 0x1, R46 ;  /* 0x00000001002e7824 */ /* 0x000fe200078e022e */
[--C-:B------:R-:W-:Y:S02]  /*85e0*/  LOP3.LUT R42, R13, 0x3048, R2.reuse, 0x1e, !PT ;  /* 0x000030480d2a7812 */ /* 0x100fe400078e1e02 */
[----:B------:R-:W-:-:S02]  /*85f0*/  LOP3.LUT R40, R12, 0xc00, R2, 0x1e, !PT ;  /* 0x00000c000c287812 */ /* 0x000fc400078e1e02 */
[--C-:B------:R-:W-:Y:S02]  /*8600*/  LOP3.LUT R39, R11, 0xc40, R2.reuse, 0x1e, !PT ;  /* 0x00000c400b277812 */ /* 0x100fe400078e1e02 */
[--C-:B------:R-:W-:Y:S02]  /*8610*/  LOP3.LUT R37, R10, 0xc08, R2.reuse, 0x1e, !PT ;  /* 0x00000c080a257812 */ /* 0x100fe400078e1e02 */
[--C-:B------:R-:W-:Y:S01]  /*8620*/  LOP3.LUT R36, R9, 0xc48, R2.reuse, 0x1e, !PT ;  /* 0x00000c4809247812 */ /* 0x100fe200078e1e02 */
[----:B------:R-:W-:Y:S01]  /*8630*/  IMAD.IADD R39, R0, 0x1, R39 ;  /* 0x0000000100277824 */ /* 0x000fe200078e0227 */
[--C-:B------:R-:W-:Y:S02]  /*8640*/  LOP3.LUT R34, R8, 0x2000, R2.reuse, 0x1e, !PT ;  /* 0x0000200008227812 */ /* 0x100fe400078e1e02 */
[--C-:B------:R-:W-:Y:S02]  /*8650*/  LOP3.LUT R33, R7, 0x2040, R2.reuse, 0x1e, !PT ;  /* 0x0000204007217812 */ /* 0x100fe400078e1e02 */
[----:B------:R-:W-:-:S02]  /*8660*/  LOP3.LUT R31, R6, 0x2008, R2, 0x1e, !PT ;  /* 0x00002008061f7812 */ /* 0x000fc400078e1e02 */
[--C-:B------:R-:W-:Y:S02]  /*8670*/  LOP3.LUT R26, R5, 0x2048, R2.reuse, 0x1e, !PT ;  /* 0x00002048051a7812 */ /* 0x100fe400078e1e02 */
[--C-:B------:R-:W-:Y:S02]  /*8680*/  LOP3.LUT R24, R4, 0x3400, R2.reuse, 0x1e, !PT ;  /* 0x0000340004187812 */ /* 0x100fe400078e1e02 */
[--C-:B------:R-:W-:Y:S02]  /*8690*/  LOP3.LUT R82, R82, 0x3848, R2.reuse, 0x1e, !PT ;  /* 0x0000384852527812 */ /* 0x100fe400078e1e02 */
[--C-:B------:R-:W-:Y:S02]  /*86a0*/  LOP3.LUT R81, R81, 0x40, R2.reuse, 0x1e, !PT ;  /* 0x0000004051517812 */ /* 0x100fe400078e1e02 */
[----:B------:R-:W-:Y:S01]  /*86b0*/  LOP3.LUT R79, R79, 0x8, R2, 0x1e, !PT ;  /* 0x000000084f4f7812 */ /* 0x000fe200078e1e02 */
[----:B------:R-:W-:Y:S01]  /*86c0*/  IMAD.IADD R82, R0, 0x1, R82 ;  /* 0x0000000100527824 */ /* 0x000fe200078e0252 */
[----:B------:R-:W-:Y:S01]  /*86d0*/  LOP3.LUT R57, R28, 0x800, R2, 0x1e, !PT ;  /* 0x000008001c397812 */ /* 0x000fe200078e1e02 */
        /* <DEDUP_REMOVED lines=14> */
[----:B------:R-:W-:Y:S01]  /*87c0*/  IMAD.IADD R22, R0, 0x1, R78 ;  /* 0x0000000100167824 */ /* 0x000fe200078e024e */
[--C-:B------:R-:W-:Y:S01]  /*87d0*/  LOP3.LUT R15, R23, 0x3448, R2.reuse, 0x1e, !PT ;  /* 0x00003448170f7812 */ /* 0x100fe200078e1e02 */
[----:B------:R-:W-:Y:S01]  /*87e0*/  IMAD.SHL.U32 R21, R21, 0x2, RZ ;  /* 0x0000000215157824 */ /* 0x000fe200078e00ff */
[--C-:B------:R-:W-:Y:S01]  /*87f0*/  LOP3.LUT R14, R25, 0x1000, R2.reuse, 0x1e, !PT ;  /* 0x00001000190e7812 */ /* 0x100fe200078e1e02 */
[----:B------:R-:W-:Y:S01]  /*8800*/  IMAD.SHL.U32 R22, R22, 0x2, RZ ;  /* 0x0000000216167824 */ /* 0x000fe200078e00ff */
[--C-:B------:R-:W-:Y:S01]  /*8810*/  LOP3.LUT R13, R29, 0x1040, R2.reuse, 0x1e, !PT ;  /* 0x000010401d0d7812 */ /* 0x100fe200078e1e02 */
        /* <DEDUP_REMOVED lines=19> */
[----:B------:R-:W-:Y:S01]  /*8950*/  PRMT R85, R86, 0x7632, R85 ;  /* 0x0000763256557816 */ /* 0x000fe20000000055 */
[----:B------:R-:W-:Y:S01]  /*8960*/  IMAD.IADD R77, R0, 0x1, R6 ;  /* 0x00000001004d7824 */ /* 0x000fe200078e0206 */
[----:B------:R-:W-:Y:S01]  /*8970*/  PRMT R84, R87, 0x7610, R84 ;  /* 0x0000761057547816 */ /* 0x000fe20000000054 */
[----:B------:R-:W-:Y:S01]  /*8980*/  IMAD.SHL.U32 R80, R2, 0x2, RZ ;  /* 0x0000000202507824 */ /* 0x000fe200078e00ff */
[----:B------:R-:W-:Y:S01]  /*8990*/  PLOP3.LUT P1, PT, PT, PT, UP1, 0x80, 0x0 ;  /* 0x000000000000781c */ /* 0x000fe20003f2f018 */
[----:B------:R-:W-:-:S02]  /*89a0*/  IMAD.IADD R2, R0, 0x1, R79 ;  /* 0x0000000100027824 */ /* 0x000fc400078e024f */
[----:B------:R-:W-:Y:S01]  /*89b0*/  IMAD.SHL.U32 R7, R3, 0x2, RZ ;  /* 0x0000000203077824 */ /* 0x000fe200078e00ff */
[----:B------:R-:W-:Y:S01]  /*89c0*/  STS.U16 [R80+0x7880], R86 ;  /* 0x0078805650007388 */ /* 0x000fe20000000400 */
[--C-:B------:R-:W-:Y:S01]  /*89d0*/  IMAD.IADD R76, R0, 0x1, R5.reuse ;  /* 0x00000001004c7824 */ /* 0x100fe200078e0205 */
[----:B------:R-:W-:Y:S01]  /*89e0*/  PRMT R5, R87, 0x7632, R5 ;  /* 0x0000763257057816 */ /* 0x000fe20000000005 */
[----:B------:R-:W-:Y:S01]  /*89f0*/  IMAD.SHL.U32 R6, R2, 0x2, RZ ;  /* 0x0000000202067824 */ /* 0x000fe200078e00ff */
[C---:B------:R-:W-:Y:S01]  /*8a00*/  PRMT R3, R89.reuse, 0x7632, R3 ;  /* 0x0000763259037816 */ /* 0x040fe20000000003 */
[C---:B------:R-:W-:Y:S01]  /*8a10*/  IMAD.IADD R48, R0.reuse, 0x1, R45 ;  /* 0x0000000100307824 */ /* 0x040fe200078e022d */
[----:B------:R-:W-:Y:S01]  /*8a20*/  STS.U16 [R7+0x7880], R85 ;  /* 0x0078805507007388 */ /* 0x000fe20000000400 */
[C-C-:B------:R-:W-:Y:S01]  /*8a30*/  IMAD.IADD R83, R0.reuse, 0x1, R4.reuse ;  /* 0x0000000100537824 */ /* 0x140fe200078e0204 */
[----:B------:R-:W-:Y:S01]  /*8a40*/  PRMT R4, R89, 0x7610, R4 ;  /* 0x0000761059047816 */ /* 0x000fe20000000004 */
[----:B------:R-:W-:Y:S01]  /*8a50*/  IMAD.IADD R45, R0, 0x1, R43 ;  /* 0x00000001002d7824 */ /* 0x000fe200078e022b */
[----:B------:R-:W-:Y:S01]  /*8a60*/  PRMT R2, R88, 0x7610, R2 ;  /* 0x0000761058027816 */ /* 0x000fe20000000002 */
[C---:B------:R-:W-:Y:S01]  /*8a70*/  IMAD.IADD R47, R0.reuse, 0x1, R63 ;  /* 0x00000001002f7824 */ /* 0x040fe200078e023f */
[----:B------:R-:W-:Y:S01]  /*8a80*/  STS.U16 [R6+0x7880], R84 ;  /* 0x0078805406007388 */ /* 0x000fe20000000400 */
[----:B------:R-:W-:-:S02]  /*8a90*/  IMAD.IADD R44, R0, 0x1, R62 ;  /* 0x00000001002c7824 */ /* 0x000fc400078e023e */
[----:B------:R-:W-:Y:S01]  /*8aa0*/  IMAD.IADD R43, R0, 0x1, R42 ;  /* 0x00000001002b7824 */ /* 0x000fe200078e022a */
[----:B------:R1:W-:Y:S01]  /*8ab0*/  STS.U16 [R22+0x7880], R5 ;  /* 0x0078800516007388 */ /* 0x0003e20000000400 */
[----:B------:R-:W-:Y:S02]  /*8ac0*/  IMAD.SHL.U32 R20, R20, 0x2, RZ ;  /* 0x0000000214147824 */ /* 0x000fe400078e00ff */
[C---:B------:R-:W-:Y:S01]  /*8ad0*/  IMAD.IADD R57, R0.reuse, 0x1, R57 ;  /* 0x0000000100397824 */ /* 0x040fe200078e0239 */
[----:B------:R2:W-:Y:S01]  /*8ae0*/  STS.U16 [R21+0x7880], R4 ;  /* 0x0078800415007388 */ /* 0x0005e20000000400 */
[C---:B------:R-:W-:Y:S02]  /*8af0*/  IMAD.IADD R56, R0.reuse, 0x1, R56 ;  /* 0x0000000100387824 */ /* 0x040fe400078e0238 */
[C---:B------:R-:W-:Y:S01]  /*8b00*/  IMAD.IADD R54, R0.reuse, 0x1, R54 ;  /* 0x0000000100367824 */ /* 0x040fe200078e0236 */
[----:B------:R3:W-:Y:S01]  /*8b10*/  STS.U16 [R20+0x7880], R3 ;  /* 0x0078800314007388 */ /* 0x0007e20000000400 */
[----:B------:R-:W-:-:S02]  /*8b20*/  IMAD.IADD R53, R0, 0x1, R53 ;  /* 0x0000000100357824 */ /* 0x000fc400078e0235 */
[C---:B------:R-:W-:Y:S02]  /*8b30*/  IMAD.IADD R52, R0.reuse, 0x1, R52 ;  /* 0x0000000100347824 */ /* 0x040fe400078e0234 */
[C---:B------:R-:W-:Y:S02]  /*8b40*/  IMAD.IADD R51, R0.reuse, 0x1, R51 ;  /* 0x0000000100337824 */ /* 0x040fe400078e0233 */
[C---:B------:R-:W-:Y:S02]  /*8b50*/  IMAD.IADD R42, R0.reuse, 0x1, R40 ;  /* 0x00000001002a7824 */ /* 0x040fe400078e0228 */
[C---:B------:R-:W-:Y:S02]  /*8b60*/  IMAD.IADD R65, R0.reuse, 0x1, R37 ;  /* 0x0000000100417824 */ /* 0x040fe400078e0225 */
[C---:B------:R-:W-:Y:S02]  /*8b70*/  IMAD.IADD R64, R0.reuse, 0x1, R36 ;  /* 0x0000000100407824 */ /* 0x040fe400078e0224 */
[----:B------:R-:W-:-:S02]  /*8b80*/  IMAD.IADD R63, R0, 0x1, R34 ;  /* 0x00000001003f7824 */ /* 0x000fc400078e0222 */
[C---:B------:R-:W-:Y:S02]  /*8b90*/  IMAD.IADD R62, R0.reuse, 0x1, R33 ;  /* 0x00000001003e7824 */ /* 0x040fe400078e0221 */
[C---:B------:R-:W-:Y:S01]  /*8ba0*/  IMAD.IADD R49, R0.reuse, 0x1, R31 ;  /* 0x0000000100317824 */ /* 0x040fe200078e021f */
[C---:B-1----:R-:W-:Y:S01]  /*8bb0*/  PRMT R5, R91.reuse, 0x7610, R5 ;  /* 0x000076105b057816 */ /* 0x042fe20000000005 */
[C---:B------:R-:W-:Y:S02]  /*8bc0*/  IMAD.IADD R70, R0.reuse, 0x1, R26 ;  /* 0x0000000100467824 */ /* 0x040fe400078e021a */
[C---:B------:R-:W-:Y:S01]  /*8bd0*/  IMAD.IADD R69, R0.reuse, 0x1, R24 ;  /* 0x0000000100457824 */ /* 0x040fe200078e0218 */
[----:B--2---:R-:W-:Y:S01]  /*8be0*/  PRMT R4, R91, 0x7632, R4 ;  /* 0x000076325b047816 */ /* 0x004fe20000000004 */
[C---:B------:R-:W-:Y:S02]  /*8bf0*/  IMAD.IADD R68, R0.reuse, 0x1, R17 ;  /* 0x0000000100447824 */ /* 0x040fe400078e0211 */
[----:B------:R-:W-:Y:S01]  /*8c00*/  IMAD.IADD R67, R0, 0x1, R16 ;  /* 0x0000000100437824 */ /* 0x000fe200078e0210 */
[----:B---3--:R-:W-:Y:S01]  /*8c10*/  PRMT R3, R90, 0x7610, R3 ;  /* 0x000076105a037816 */ /* 0x008fe20000000003 */
[----:B------:R-:W-:-:S02]  /*8c20*/  IMAD.IADD R66, R0, 0x1, R15 ;  /* 0x0000000100427824 */ /* 0x000fc400078e020f */
[C---:B------:R-:W-:Y:S02]  /*8c30*/  IMAD.IADD R75, R0.reuse, 0x1, R14 ;  /* 0x00000001004b7824 */ /* 0x040fe400078e020e */
[C---:B------:R-:W-:Y:S02]  /*8c40*/  IMAD.IADD R74, R0.reuse, 0x1, R13 ;  /* 0x00000001004a7824 */ /* 0x040fe400078e020d */
[C---:B------:R-:W-:Y:S02]  /*8c50*/  IMAD.IADD R73, R0.reuse, 0x1, R12 ;  /* 0x0000000100497824 */ /* 0x040fe400078e020c */
[C---:B------:R-:W-:Y:S02]  /*8c60*/  IMAD.IADD R72, R0.reuse, 0x1, R11 ;  /* 0x0000000100487824 */ /* 0x040fe400078e020b */
[C---:B------:R-:W-:Y:S02]  /*8c70*/  IMAD.IADD R71, R0.reuse, 0x1, R10 ;  /* 0x0000000100477824 */ /* 0x040fe400078e020a */
[----:B------:R-:W-:-:S02]  /*8c80*/  IMAD.IADD R81, R0, 0x1, R9 ;  /* 0x0000000100517824 */ /* 0x000fc400078e0209 */
[----:B------:R-:W-:Y:S01]  /*8c90*/  IMAD.IADD R79, R0, 0x1, R8 ;  /* 0x00000001004f7824 */ /* 0x000fe200078e0208 */
[----:B------:R-:W-:Y:S01]  /*8ca0*/  PRMT R0, R88, 0x7632, R0 ;  /* 0x0000763258007816 */ /* 0x000fe20000000000 */
[----:B------:R-:W-:Y:S02]  /*8cb0*/  IMAD.SHL.U32 R19, R19, 0x2, RZ ;  /* 0x0000000213137824 */ /* 0x000fe400078e00ff */
        /* <DEDUP_REMOVED lines=16> */
[----:B------:R-:W-:Y:S02]  /*8dc0*/  IMAD.SHL.U32 R10, R47, 0x2, RZ ;  /* 0x000000022f0a7824 */ /* 0x000fe400078e00ff */
[----:B------:R-:W-:Y:S02]  /*8dd0*/  IMAD.SHL.U32 R13, R44, 0x2, RZ ;  /* 0x000000022c0d7824 */ /* 0x000fe400078e00ff */
[----:B------:R-:W-:Y:S01]  /*8de0*/  IMAD.SHL.U32 R12, R61, 0x2, RZ ;  /* 0x000000023d0c7824 */ /* 0x000fe200078e00ff */
[----:B-1----:R-:W-:Y:S01]  /*8df0*/  PRMT R2, R90, 0x7632, R2 ;  /* 0x000076325a027816 */ /* 0x002fe20000000002 */
[----:B------:R-:W-:Y:S02]  /*8e00*/  IMAD.SHL.U32 R17, R60, 0x2, RZ ;  /* 0x000000023c117824 */ /* 0x000fe400078e00ff */
[----:B------:R-:W-:Y:S01]  /*8e10*/  IMAD.SHL.U32 R31, R59, 0x2, RZ ;  /* 0x000000023b1f7824 */ /* 0x000fe200078e00ff */
[----:B--2---:R-:W-:Y:S01]  /*8e20*/  PRMT R0, R92, 0x7610, R0 ;  /* 0x000076105c007816 */ /* 0x004fe20000000000 */
[----:B------:R1:W-:Y:S01]  /*8e30*/  STS.U16 [R25+0x7880], R2 ;  /* 0x0078800219007388 */ /* 0x0003e20000000400 */
[----:B------:R-:W-:Y:S01]  /*8e40*/  IMAD.SHL.U32 R16, R58, 0x2, RZ ;  /* 0x000000023a107824 */ /* 0x000fe200078e00ff */
[----:B---3--:R-:W-:-:S02]  /*8e50*/  PRMT R5, R92, 0x7632, R5 ;  /* 0x000076325c057816 */ /* 0x008fc40000000005 */
[----:B------:R2:W-:Y:S01]  /*8e60*/  STS.U16 [R23+0x7880], R0 ;  /* 0x0078800017007388 */ /* 0x0005e20000000400 */
[----:B------:R-:W-:Y:S01]  /*8e70*/  IMAD.SHL.U32 R24, R57, 0x2, RZ ;  /* 0x0000000239187824 */ /* 0x000fe200078e00ff */
[----:B----4-:R-:W-:Y:S02]  /*8e80*/  PRMT R4, R94, 0x7610, R4 ;  /* 0x000076105e047816 */ /* 0x010fe40000000004 */
[----:B------:R3:W-:Y:S01]  /*8e90*/  STS.U16 [R8+0x7880], R5 ;  /* 0x0078800508007388 */ /* 0x0007e20000000400 */
[----:B------:R-:W-:Y:S01]  /*8ea0*/  IMAD.SHL.U32 R26, R56, 0x2, RZ ;  /* 0x00000002381a7824 */ /* 0x000fe200078e00ff */
[----:B------:R-:W-:Y:S02]  /*8eb0*/  PRMT R3, R94, 0x7632, R3 ;  /* 0x000076325e037816 */ /* 0x000fe40000000003 */
        /* <DEDUP_REMOVED lines=8> */
[C---:B-1----:R-:W-:Y:S01]  /*8f40*/  PRMT R2, R93.reuse, 0x7610, R2 ;  /* 0x000076105d027816 */ /* 0x042fe20000000002 */
        /* <DEDUP_REMOVED lines=23> */
[C---:B--2---:R-:W-:Y:S01]  /*90c0*/  PRMT R0, R97.reuse, 0x7610, R0 ;  /* 0x0000761061007816 */ /* 0x044fe20000000000 */
[----:B------:R1:W-:Y:S01]  /*90d0*/  STS.U16 [R17+0x7880], R2 ;  /* 0x0078800211007388 */ /* 0x0003e20000000400 */
[----:B------:R-:W-:Y:S01]  /*90e0*/  IMAD.SHL.U32 R50, R68, 0x2, RZ ;  /* 0x0000000244327824 */ /* 0x000fe200078e00ff */
[----:B---3--:R-:W-:-:S02]  /*90f0*/  PRMT R5, R97, 0x7632, R5 ;  /* 0x0000763261057816 */ /* 0x008fc40000000005 */
[----:B------:R2:W-:Y:S01]  /*9100*/  STS.U16 [R31+0x7880], R0 ;  /* 0x007880001f007388 */ /* 0x0005e20000000400 */
[----:B------:R-:W-:Y:S01]  /*9110*/  IMAD.SHL.U32 R54, R67, 0x2, RZ ;  /* 0x0000000243367824 */ /* 0x000fe200078e00ff */
[C---:B----4-:R-:W-:Y:S02]  /*9120*/  PRMT R4, R99.reuse, 0x7610, R4 ;  /* 0x0000761063047816 */ /* 0x050fe40000000004 */
        /* <DEDUP_REMOVED lines=25> */
[----:B------:R-:W-:-:S03]  /*92c0*/  IMAD.SHL.U32 R60, R82, 0x2, RZ ;  /* 0x00000002523c7824 */ /* 0x000fc600078e00ff */
        /* <DEDUP_REMOVED lines=8> */
[----:B------:R-:W-:-:S03]  /*9350*/  PRMT R3, R104, 0x7632, R3 ;  /* 0x0000763268037816 */ /* 0x000fc60000000003 */
        /* <DEDUP_REMOVED lines=38> */
[----:B------:R-:W-:Y:S01]  /*95c0*/  STS.U16 [R53+0x7880], R5 ;  /* 0x0078800535007388 */ /* 0x000fe20000000400 */
[----:B------:R-:W-:-:S03]  /*95d0*/  PRMT R3, R173, 0x7632, R3 ;  /* 0x00007632ad037816 */ /* 0x000fc60000000003 */
[----:B------:R3:W-:Y:S04]  /*95e0*/  STS.U16 [R57+0x7880], R4 ;  /* 0x0078800439007388 */ /* 0x0007e80000000400 */
[----:B------:R4:W-:Y:S01]  /*95f0*/  STS.U16 [R62+0x7880], R3 ;  /* 0x007880033e007388 */ /* 0x0009e20000000400 */
[C---:B-1----:R-:W-:Y:S02]  /*9600*/  PRMT R2, R110.reuse, 0x7610, R2 ;  /* 0x000076106e027816 */ /* 0x042fe40000000002 */
[----:B--2---:R-:W-:-:S03]  /*9610*/  PRMT R0, R110, 0x7632, R0 ;  /* 0x000076326e007816 */ /* 0x004fc60000000000 */
[----:B------:R1:W-:Y:S04]  /*9620*/  STS.U16 [R63+0x7880], R2 ;  /* 0x007880023f007388 */ /* 0x0003e80000000400 */
[----:B------:R2:W-:Y:S01]  /*9630*/  STS.U16 [R64+0x7880], R0 ;  /* 0x0078800040007388 */ /* 0x0005e20000000400 */
[C---:B---3--:R-:W-:Y:S02]  /*9640*/  PRMT R4, R175.reuse, 0x7632, R4 ;  /* 0x00007632af047816 */ /* 0x048fe40000000004 */
[----:B----4-:R-:W-:-:S05]  /*9650*/  PRMT R3, R175, 0x7610, R3 ;  /* 0x00007610af037816 */ /* 0x010fca0000000003 */
[----:B------:R3:W-:Y:S04]  /*9660*/  STS.U16 [R61+0x7880], R3 ;  /* 0x007880033d007388 */ /* 0x0007e80000000400 */
[----:B------:R4:W-:Y:S01]  /*9670*/  STS.U16 [R60+0x7880], R4 ;  /* 0x007880043c007388 */ /* 0x0009e20000000400 */
[----:B-1----:R-:W-:Y:S02]  /*9680*/  F2FP.BF16.PACK_AB R2, R115, R114 ;  /* 0x000000727302723e */ /* 0x002fe400000010ff */
[----:B--2---:R-:W-:-:S05]  /*9690*/  F2FP.BF16.PACK_AB R0, R113, R112 ;  /* 0x000000707100723e */ /* 0x004fca00000010ff */
[----:B------:R1:W-:Y:S01]  /*96a0*/  STS.U16 [R80+0x80], R0 ;  /* 0x0000800050007388 */ /* 0x0003e20000000400 */
[----:B---3--:R-:W-:Y:S02]  /*96b0*/  PRMT R3, R0, 0x7632, R3 ;  /* 0x0000763200037816 */ /* 0x008fe40000000003 */
[----:B----4-:R-:W-:-:S03]  /*96c0*/  PRMT R4, R2, 0x7632, R4 ;  /* 0x0000763202047816 */ /* 0x010fc60000000004 */
[----:B------:R2:W-:Y:S04]  /*96d0*/  STS.U16 [R7+0x80], R3 ;  /* 0x0000800307007388 */ /* 0x0005e80000000400 */
[----:B------:R3:W-:Y:S04]  /*96e0*/  STS.U16 [R6+0x80], R2 ;  /* 0x0000800206007388 */ /* 0x0007e80000000400 */
[----:B------:R4:W-:Y:S01]  /*96f0*/  STS.U16 [R22+0x80], R4 ;  /* 0x0000800416007388 */ /* 0x0009e20000000400 */
[----:B-1----:R-:W-:-:S04]  /*9700*/  F2FP.BF16.PACK_AB R0, R117, R116 ;  /* 0x000000747500723e */ /* 0x002fc800000010ff */
[C---:B------:R-:W-:Y:S02]  /*9710*/  PRMT R5, R0.reuse, 0x7610, R5 ;  /* 0x0000761000057816 */ /* 0x040fe40000000005 */
[----:B------:R-:W-:-:S03]  /*9720*/  PRMT R0, R0, 0x7632, R0 ;  /* 0x0000763200007816 */ /* 0x000fc60000000000 */
[----:B------:R1:W-:Y:S01]  /*9730*/  STS.U16 [R21+0x80], R5 ;  /* 0x0000800515007388 */ /* 0x0003e20000000400 */
[----:B--2---:R-:W-:-:S03]  /*9740*/  F2FP.BF16.PACK_AB R3, R119, R118 ;  /* 0x000000767703723e */ /* 0x004fc600000010ff */
[----:B------:R2:W-:Y:S01]  /*9750*/  STS.U16 [R20+0x80], R0 ;  /* 0x0000800014007388 */ /* 0x0005e20000000400 */
[----:B---3--:R-:W-:-:S03]  /*9760*/  F2FP.BF16.PACK_AB R2, R121, R120 ;  /* 0x000000787902723e */ /* 0x008fc600000010ff */
[----:B------:R3:W-:Y:S01]  /*9770*/  STS.U16 [R19+0x80], R3 ;  /* 0x0000800313007388 */ /* 0x0007e20000000400 */
[C---:B----4-:R-:W-:Y:S02]  /*9780*/  PRMT R4, R2.reuse, 0x7610, R4 ;  /* 0x0000761002047816 */ /* 0x050fe40000000004 */
[----:B------:R-:W-:Y:S02]  /*9790*/  PRMT R2, R2, 0x7632, R2 ;  /* 0x0000763202027816 */ /* 0x000fe40000000002 */
[----:B-1----:R-:W-:Y:S02]  /*97a0*/  PRMT R5, R3, 0x7632, R5 ;  /* 0x0000763203057816 */ /* 0x002fe40000000005 */
[----:B--2---:R-:W-:-:S03]  /*97b0*/  F2FP.BF16.PACK_AB R0, R123, R122 ;  /* 0x0000007a7b00723e */ /* 0x004fc600000010ff */
[----:B------:R-:W-:Y:S01]  /*97c0*/  STS.U16 [R18+0x80], R5 ;  /* 0x0000800512007388 */ /* 0x000fe20000000400 */
[----:B---3--:R-:W-:-:S03]  /*97d0*/  F2FP.BF16.PACK_AB R3, R133, R132 ;  /* 0x000000848503723e */ /* 0x008fc600000010ff */
[----:B------:R1:W-:Y:S04]  /*97e0*/  STS.U16 [R29+0x80], R4 ;  /* 0x000080041d007388 */ /* 0x0003e80000000400 */
[----:B------:R2:W-:Y:S01]  /*97f0*/  STS.U16 [R28+0x80], R2 ;  /* 0x000080021c007388 */ /* 0x0005e20000000400 */
[C---:B-1----:R-:W-:Y:S02]  /*9800*/  PRMT R4, R0.reuse, 0x7610, R4 ;  /* 0x0000761000047816 */ /* 0x042fe40000000004 */
[----:B------:R-:W-:Y:S02]  /*9810*/  PRMT R0, R0, 0x7632, R0 ;  /* 0x0000763200007816 */ /* 0x000fe40000000000 */
[----:B--2---:R-:W-:Y:S01]  /*9820*/  F2FP.BF16.PACK_AB R2, R135, R134 ;  /* 0x000000868702723e */ /* 0x004fe200000010ff */
[----:B------:R1:W-:Y:S04]  /*9830*/  STS.U16 [R27+0x80], R4 ;  /* 0x000080041b007388 */ /* 0x0003e80000000400 */
[----:B------:R2:W-:Y:S04]  /*9840*/  STS.U16 [R25+0x80], R0 ;  /* 0x0000800019007388 */ /* 0x0005e80000000400 */
[----:B------:R3:W-:Y:S01]  /*9850*/  STS.U16 [R23+0x80], R3 ;  /* 0x0000800317007388 */ /* 0x0007e20000000400 */
[----:B-1----:R-:W-:-:S02]  /*9860*/  PRMT R4, R3, 0x7632, R4 ;  /* 0x0000763203047816 */ /* 0x002fc40000000004 */
[----:B--2---:R-:W-:-:S03]  /*9870*/  F2FP.BF16.PACK_AB R0, R129, R128 ;  /* 0x000000808100723e */ /* 0x004fc600000010ff */
[----:B------:R1:W-:Y:S01]  /*9880*/  STS.U16 [R8+0x80], R4 ;  /* 0x0000800408007388 */ /* 0x0003e20000000400 */
[----:B------:R-:W-:-:S03]  /*9890*/  PRMT R5, R0, 0x7610, R5 ;  /* 0x0000761000057816 */ /* 0x000fc60000000005 */
[----:B------:R2:W-:Y:S01]  /*98a0*/  STS.U16 [R9+0x80], R2 ;  /* 0x0000800209007388 */ /* 0x0005e20000000400 */
[----:B---3--:R-:W-:Y:S02]  /*98b0*/  F2FP.BF16.PACK_AB R3, R131, R130 ;  /* 0x000000828303723e */ /* 0x008fe400000010ff */
[----:B------:R-:W-:Y:S02]  /*98c0*/  PRMT R0, R0, 0x7632, R0 ;  /* 0x0000763200007816 */ /* 0x000fe40000000000 */
[----:B-1----:R-:W-:Y:S02]  /*98d0*/  PRMT R4, R2, 0x7632, R4 ;  /* 0x0000763202047816 */ /* 0x002fe40000000004 */
[----:B--2---:R-:W-:-:S03]  /*98e0*/  F2FP.BF16.PACK_AB R2, R125, R124 ;  /* 0x0000007c7d02723e */ /* 0x004fc600000010ff */
[----:B------:R1:W-:Y:S04]  /*98f0*/  STS.U16 [R11+0x80], R4 ;  /* 0x000080040b007388 */ /* 0x0003e80000000400 */
[----:B------:R2:W-:Y:S04]  /*9900*/  STS.U16 [R15+0x80], R5 ;  /* 0x000080050f007388 */ /* 0x0005e80000000400 */
[----:B------:R3:W-:Y:S04]  /*9910*/  STS.U16 [R14+0x80], R0 ;  /* 0x000080000e007388 */ /* 0x0007e80000000400 */
[----:B------:R4:W-:Y:S01]  /*9920*/  STS.U16 [R10+0x80], R3 ;  /* 0x000080030a007388 */ /* 0x0009e20000000400 */
[----:B-1----:R-:W-:-:S02]  /*9930*/  PRMT R4, R2, 0x7610, R4 ;  /* 0x0000761002047816 */ /* 0x002fc40000000004 */
[----:B------:R-:W-:Y:S02]  /*9940*/  PRMT R2, R2, 0x7632, R2 ;  /* 0x0000763202027816 */ /* 0x000fe40000000002 */
[----:B--2---:R-:W-:Y:S02]  /*9950*/  PRMT R5, R3, 0x7632, R5 ;  /* 0x0000763203057816 */ /* 0x004fe40000000005 */
[----:B---3--:R-:W-:-:S03]  /*9960*/  F2FP.BF16.PACK_AB R0, R127, R126 ;  /* 0x0000007e7f00723e */ /* 0x008fc600000010ff */
[----:B------:R-:W-:Y:S01]  /*9970*/  STS.U16 [R13+0x80], R5 ;  /* 0x000080050d007388 */ /* 0x000fe20000000400 */
[----:B----4-:R-:W-:-:S03]  /*9980*/  F2FP.BF16.PACK_AB R3, R137, R136 ;  /* 0x000000888903723e */ /* 0x010fc600000010ff */
        /* <DEDUP_REMOVED lines=52> */
[----:B------:R1:W-:Y:S01]  /*9cd0*/  STS.U16 [R46+0x80], R5 ;  /* 0x000080052e007388 */ /* 0x0003e20000000400 */
[----:B----4-:R-:W-:-:S03]  /*9ce0*/  F2FP.BF16.PACK_AB R3, R161, R160 ;  /* 0x000000a0a103723e */ /* 0x010fc600000010ff */
[----:B------:R2:W-:Y:S04]  /*9cf0*/  STS.U16 [R45+0x80], R4 ;  /* 0x000080042d007388 */ /* 0x0005e80000000400 */
[----:B------:R3:W-:Y:S01]  /*9d00*/  STS.U16 [R50+0x80], R2 ;  /* 0x0000800232007388 */ /* 0x0007e20000000400 */
[----:B-1----:R-:W-:Y:S01]  /*9d10*/  IMAD.U32 R5, RZ, RZ, UR5 ;  /* 0x00000005ff057e24 */ /* 0x002fe2000f8e00ff */
[C---:B--2---:R-:W-:Y:S02]  /*9d20*/  PRMT R4, R0.reuse, 0x7610, R4 ;  /* 0x0000761000047816 */ /* 0x044fe40000000004 */
[----:B------:R-:W-:Y:S02]  /*9d30*/  PRMT R0, R0, 0x7632, R0 ;  /* 0x0000763200007816 */ /* 0x000fe40000000000 */
[----:B---3--:R-:W-:Y:S01]  /*9d40*/  F2FP.BF16.PACK_AB R2, R163, R162 ;  /* 0x000000a2a302723e */ /* 0x008fe200000010ff */
[----:B------:R1:W-:Y:S04]  /*9d50*/  STS.U16 [R54+0x80], R4 ;  /* 0x0000800436007388 */ /* 0x0003e80000000400 */
[----:B------:R2:W-:Y:S04]  /*9d60*/  STS.U16 [R56+0x80], R0 ;  /* 0x0000800038007388 */ /* 0x0005e80000000400 */
[----:B------:R3:W-:Y:S01]  /*9d70*/  STS.U16 [R51+0x80], R3 ;  /* 0x0000800333007388 */ /* 0x0007e20000000400 */
[----:B-1----:R-:W-:-:S02]  /*9d80*/  PRMT R4, R3, 0x7632, R4 ;  /* 0x0000763203047816 */ /* 0x002fc40000000004 */
[----:B--2---:R-:W-:-:S03]  /*9d90*/  F2FP.BF16.PACK_AB R0, R165, R164 ;  /* 0x000000a4a500723e */ /* 0x004fc600000010ff */
[----:B------:R1:W-:Y:S01]  /*9da0*/  STS.U16 [R52+0x80], R4 ;  /* 0x0000800434007388 */ /* 0x0003e20000000400 */
[----:B---3--:R-:W-:-:S03]  /*9db0*/  F2FP.BF16.PACK_AB R3, R167, R166 ;  /* 0x000000a6a703723e */ /* 0x008fc600000010ff */
[----:B------:R2:W-:Y:S01]  /*9dc0*/  STS.U16 [R55+0x80], R2 ;  /* 0x0000800237007388 */ /* 0x0005e20000000400 */
[----:B-1----:R-:W-:Y:S02]  /*9dd0*/  PRMT R4, R2, 0x7632, R4 ;  /* 0x0000763202047816 */ /* 0x002fe40000000004 */
[----:B--2---:R-:W-:-:S03]  /*9de0*/  PRMT R2, R0, 0x7610, R2 ;  /* 0x0000761000027816 */ /* 0x004fc60000000002 */
[----:B------:R-:W-:Y:S01]  /*9df0*/  STS.U16 [R58+0x80], R4 ;  /* 0x000080043a007388 */ /* 0x000fe20000000400 */
[----:B------:R-:W-:-:S03]  /*9e00*/  PRMT R0, R0, 0x7632, R0 ;  /* 0x0000763200007816 */ /* 0x000fc60000000000 */
[----:B------:R1:W-:Y:S04]  /*9e10*/  STS.U16 [R59+0x80], R2 ;  /* 0x000080023b007388 */ /* 0x0003e80000000400 */
[----:B------:R2:W-:Y:S04]  /*9e20*/  STS.U16 [R53+0x80], R0 ;  /* 0x0000800035007388 */ /* 0x0005e80000000400 */
[----:B------:R3:W-:Y:S01]  /*9e30*/  STS.U16 [R57+0x80], R3 ;  /* 0x0000800339007388 */ /* 0x0007e20000000400 */
[----:B-1----:R-:W-:Y:S02]  /*9e40*/  F2FP.BF16.PACK_AB R2, R169, R168 ;  /* 0x000000a8a902723e */ /* 0x002fe400000010ff */
[----:B--2---:R-:W-:-:S02]  /*9e50*/  F2FP.BF16.PACK_AB R0, R171, R170 ;  /* 0x000000aaab00723e */ /* 0x004fc400000010ff */
[----:B------:R-:W-:Y:S02]  /*9e60*/  PRMT R4, R2, 0x7610, R4 ;  /* 0x0000761002047816 */ /* 0x000fe40000000004 */
[----:B---3--:R-:W-:-:S05]  /*9e70*/  PRMT R3, R3, 0x7632, R3 ;  /* 0x0000763203037816 */ /* 0x008fca0000000003 */
[----:B------:R1:W-:Y:S04]  /*9e80*/  STS.U16 [R62+0x80], R3 ;  /* 0x000080033e007388 */ /* 0x0003e80000000400 */
[----:B------:R2:W-:Y:S01]  /*9e90*/  STS.U16 [R63+0x80], R4 ;  /* 0x000080043f007388 */ /* 0x0005e20000000400 */
[----:B-1----:R-:W-:Y:S02]  /*9ea0*/  PRMT R3, R2, 0x7632, R3 ;  /* 0x0000763202037816 */ /* 0x002fe40000000003 */
[C---:B------:R-:W-:Y:S02]  /*9eb0*/  PRMT R2, R0.reuse, 0x7610, R2 ;  /* 0x0000761000027816 */ /* 0x040fe40000000002 */
[----:B------:R-:W-:Y:S01]  /*9ec0*/  PRMT R0, R0, 0x7632, R0 ;  /* 0x0000763200007816 */ /* 0x000fe20000000000 */
[----:B------:R-:W-:Y:S01]  /*9ed0*/  STS.U16 [R64+0x80], R3 ;  /* 0x0000800340007388 */ /* 0x000fe20000000400 */
[----:B--2---:R-:W-:Y:S01]  /*9ee0*/  IMAD.U32 R4, RZ, RZ, UR4 ;  /* 0x00000004ff047e24 */ /* 0x004fe2000f8e00ff */
[----:B------:R-:W-:-:S02]  /*9ef0*/  ULDC.64 UR4, c[0x0][0x360] ;  /* 0x0000d80000047ab9 */ /* 0x000fc40000000a00 */
[----:B------:R-:W-:Y:S04]  /*9f00*/  STS.U16 [R61+0x80], R2 ;  /* 0x000080023d007388 */ /* 0x000fe80000000400 */
[----:B------:R1:W-:Y:S04]  /*9f10*/  STS.U16 [R60+0x80], R0 ;  /* 0x000080003c007388 */ /* 0x0003e80000000400 */
[----:B------:R-:W-:Y:S01]  /*9f20*/  BAR.SYNC.DEFER_BLOCKING 0x1, 0x100 ;  /* 0x0044000000007b1d */ /* 0x000fe20000010000 */
[----:B------:R-:W-:-:S04]  /*9f30*/  UISETP.NE.U32.AND UP0, UPT, URZ, UR4, UPT ;  /* 0x000000043f00728c */ /* 0x000fc8000bf05070 */
[----:B------:R-:W-:Y:S01]  /*9f40*/  UISETP.NE.AND.EX UP0, UPT, URZ, UR5, UPT, UP0 ;  /* 0x000000053f00728c */ /* 0x000fe2000bf05300 */
[----:B-1----:R-:W2:Y:S02]  /*9f50*/  @P1 LDG.E R0, [R4.64] ;  /* 0x0000000e04001981 */ /* 0x002ea4000c1e1900 */
[----:B------:R-:W-:-:S03]  /*9f60*/  ULDC.64 UR4, c[0x0][0x360] ;  /* 0x0000d80000047ab9 */ /* 0x000fc60000000a00 */
[----:B------:R-:W-:-:S05]  /*9f70*/  PLOP3.LUT P0, PT, PT, PT, UP0, 0x80, 0x0 ;  /* 0x000000000000781c */ /* 0x000fca0003f0f008 */
[----:B------:R-:W-:Y:S01]  /*9f80*/  @UP0 UIMAD.WIDE UR4, UR10, UR6, UR4 ;  /* 0x000000060a0402a5 */ /* 0x000fe2000f8e0204 */
[----:B------:R-:W-:-:S05]  /*9f90*/  IMAD.MOV.U32 R6, RZ, RZ, c[0x0][0x2f0] ;  /* 0x0000bc00ff067624 */ /* 0x000fca00078e00ff */
[----:B------:R-:W-:Y:S02]  /*9fa0*/  IMAD.U32 R2, RZ, RZ, UR4 ;  /* 0x00000004ff027e24 */ /* 0x000fe4000f8e00ff */
        /* <DEDUP_REMOVED lines=13> */
.L_x_965:
[-C--:B-1----:R-:W-:Y:S01]  /*a080*/  LEA.HI R2, R176, R248.reuse, RZ, 0x3 ;  /* 0x000000f8b0027211 */ /* 0x082fe200078f18ff */
[----:B------:R-:W1:Y:S01]  /*a090*/  S2R R55, SR_CTAID.Y ;  /* 0x0000000000377919 */ /* 0x000e620000002600 */
[----:B------:R-:W-:Y:S01]  /*a0a0*/  ISETP.GT.AND P2, PT, R248, 0x27f, PT ;  /* 0x0000027ff800780c */ /* 0x000fe20003f44270 */
[----:B------:R-:W-:Y:S01]  /*a0b0*/  CS2R R18, SRZ ;  /* 0x0000000000127805 */ /* 0x000fe2000001ff00 */
[----:B------:R-:W-:Y:S01]  /*a0c0*/  LOP3.LUT R0, R2, 0x1ffffff8, RZ, 0xc0, !PT ;  /* 0x1ffffff802007812 */ /* 0x000fe200078ec0ff */
[----:B------:R-:W2:Y:S01]  /*a0d0*/  S2R R7, SR_CTAID.X ;  /* 0x0000000000077919 */ /* 0x000ea20000002500 */
[----:B------:R-:W-:Y:S01]  /*a0e0*/  SHF.R.S32.HI R14, RZ, 0x3, R2 ;  /* 0x00000003ff0e7819 */ /* 0x000fe20000011402 */
[----:B------:R-:W-:Y:S01]  /*a0f0*/  CS2R R16, SRZ ;  /* 0x0000000000107805 */ /* 0x000fe2000001ff00 */
        /* <DEDUP_REMOVED lines=10> */
[----:B------:R-:W-:Y:S01]  /*a1a0*/  LEA.HI R2, R176, R248, RZ, 0x6 ;  /* 0x000000f8b0027211 */ /* 0x000fe200078f30ff */
[----:B------:R-:W-:Y:S01]  /*a1b0*/  CS2R R30, SRZ ;  /* 0x00000000001e7805 */ /* 0x000fe2000001ff00 */
[----:B------:R-:W-:Y:S01]  /*a1c0*/  LOP3.LUT R3, R0, 0x38, R12, 0xf8, !PT ;  /* 0x0000003800037812 */ /* 0x000fe200078ef80c */
[----:B------:R-:W-:Y:S01]  /*a1d0*/  CS2R R28, SRZ ;  /* 0x00000000001c7805 */ /* 0x000fe2000001ff00 */
[----:B------:R-:W-:Y:S01]  /*a1e0*/  SHF.R.U32.HI R0, RZ, 0x3, R0 ;  /* 0x00000003ff007819 */ /* 0x000fe20000011600 */
[----:B------:R-:W-:Y:S01]  /*a1f0*/  IMAD.SHL.U32 R2, R2, 0x8, RZ ;  /* 0x0000000802027824 */ /* 0x000fe200078e00ff */
        /* <DEDUP_REMOVED lines=32> */
[----:B--2--5:R-:W-:Y:S01]  /*a400*/  IMAD R6, R7, -0x50, R6 ;  /* 0xffffffb007067824 */ /* 0x024fe200078e0206 */
[----:B------:R-:W-:Y:S01]  /*a410*/  USHF.R.S32.HI UR6, URZ, 0x1f, UR10 ;  /* 0x0000001f3f067899 */ /* 0x000fe2000801140a */
[--C-:B------:R-:W-:Y:S01]  /*a420*/  SHF.R.S32.HI R13, RZ, 0x1f, R12.reuse ;  /* 0x0000001fff0d7819 */ /* 0x100fe2000001140c */
[----:B------:R-:W1:Y:S01]  /*a430*/  @!P2 LDS.128 R16, [R0+0x7880] ;  /* 0x007880000010a984 */ /* 0x000e620000000c00 */
[----:B------:R-:W-:Y:S01]  /*a440*/  USEL UR10, UR10, URZ, !UP1 ;  /* 0x0000003f0a0a7287 */ /* 0x000fe2000c800000 */
[----:B------:R-:W-:Y:S01]  /*a450*/  IMNMX R53, R6, 0x50, PT ;  /* 0x0000005006357817 */ /* 0x000fe20003800200 */
[----:B------:R-:W-:Y:S01]  /*a460*/  USEL UR6, UR6, URZ, !UP1 ;  /* 0x0000003f06067287 */ /* 0x000fe2000c800000 */
[----:B------:R-:W2:Y:S01]  /*a470*/  @!P2 LDS.128 R20, [R0+0xa080] ;  /* 0x00a080000014a984 */ /* 0x000ea20000000c00 */
[----:B------:R-:W-:Y:S01]  /*a480*/  IMAD.WIDE.U32 R2, R55, c[0x0][0x338], R12 ;  /* 0x0000ce0037027a25 */ /* 0x000fe200078e000c */
[----:B------:R-:W-:Y:S01]  /*a490*/  ULDC.64 UR4, c[0x0][0x340] ;  /* 0x0000d00000047ab9 */ /* 0x000fe20000000a00 */
[----:B------:R-:W-:Y:S01]  /*a4a0*/  ISETP.GE.AND P5, PT, R14, R53, PT ;  /* 0x000000350e00720c */ /* 0x000fe20003fa6270 */
[----:B------:R-:W3:Y:S01]  /*a4b0*/  @!P2 LDS.128 R24, [R0+0xc880] ;  /* 0x00c880000018a984 */ /* 0x000ee20000000c00 */
[----:B------:R-:W-:Y:S01]  /*a4c0*/  UIMAD UR4, UR6, UR4, URZ ;  /* 0x00000004060472a4 */ /* 0x000fe2000f8e023f */
[----:B------:R-:W-:Y:S01]  /*a4d0*/  IMAD.U32 R54, RZ, RZ, UR10 ;  /* 0x0000000aff367e24 */ /* 0x000fe2000f8e00ff */
[----:B------:R-:W-:Y:S01]  /*a4e0*/  BSSY B0, `(.L_x_966) ;  /* 0x0000029000007945 */ /* 0x000fe20003800000 */
[----:B------:R-:W4:Y:S01]  /*a4f0*/  @!P1 LDS.128 R28, [R0+0x8880] ;  /* 0x00888000001c9984 */ /* 0x000f220000000c00 */
[----:B------:R-:W-:Y:S01]  /*a500*/  UIMAD UR4, UR10, UR5, UR4 ;  /* 0x000000050a0472a4 */ /* 0x000fe2000f8e0204 */
[----:B------:R-:W-:-:S02]  /*a510*/  IADD3 R15, R12, 0x40, RZ ;  /* 0x000000400c0f7810 */ /* 0x000fc40007ffe0ff */
[----:B------:R-:W1:Y:S01]  /*a520*/  @!P1 LDS.128 R32, [R0+0xb080] ;  /* 0x00b0800000209984 */ /* 0x000e620000000c00 */
[----:B------:R-:W-:-:S03]  /*a530*/  IADD3 R52, R12, 0x80, RZ ;  /* 0x000000800c347810 */ /* 0x000fc60007ffe0ff */
        /* <DEDUP_REMOVED lines=12> */
[----:B------:R2:W1:Y:S01]  /*a600*/  @!P0 LDS.128 R88, [R0+0x7080] ;  /* 0x0070800000588984 */ /* 0x0004620000000c00 */
[----:B------:R-:W-:-:S04]  /*a610*/  IADD3 R4, P0, R14, UR8, RZ ;  /* 0x000000080e047c10 */ /* 0x000fc8000ff1e0ff */
[----:B------:R-:W-:Y:S01]  /*a620*/  LEA.HI.X.SX32 R5, R14, UR9, 0x1, P0 ;  /* 0x000000090e057c11 */ /* 0x000fe200080f0eff */
[----:B--2---:R-:W-:-:S04]  /*a630*/  IMAD R0, R92, c[0x0][0x338], RZ ;  /* 0x0000ce005c007a24 */ /* 0x004fc800078e02ff */
[----:B------:R-:W-:-:S04]  /*a640*/  IMAD R0, R55, c[0x0][0x33c], R0 ;  /* 0x0000cf0037007a24 */ /* 0x000fc800078e0200 */
[----:B------:R-:W-:-:S04]  /*a650*/  IMAD.IADD R3, R3, 0x1, R0 ;  /* 0x0000000103037824 */ /* 0x000fc800078e0200 */
[----:B------:R-:W-:-:S04]  /*a660*/  IMAD.WIDE.U32 R10, R54, c[0x0][0x340], R2 ;  /* 0x0000d000360a7a25 */ /* 0x000fc800078e0002 */
[----:B------:R-:W-:Y:S01]  /*a670*/  IMAD.WIDE R2, R7, 0x50, R4 ;  /* 0x0000005007027825 */ /* 0x000fe200078e0204 */
[----:B------:R-:W-:Y:S01]  /*a680*/  IADD3 R7, R11, UR4, RZ ;  /* 0x000000040b077c10 */ /* 0x000fe2000fffe0ff */
[----:B------:R-:W-:Y:S05]  /*a690*/  @P5 BRA `(.L_x_967) ;  /* 0x000000d000005947 */ /* 0x000fea0003800000 */
[----:B-1-34-:R-:W-:Y:S01]  /*a6a0*/  IMAD R0, R3, c[0x0][0x330], RZ ;  /* 0x0000cc0003007a24 */ /* 0x01afe200078e02ff */
        /* <DEDUP_REMOVED lines=12> */
.L_x_967:
[----:B-1-34-:R-:W-:Y:S05]  /*a770*/  BSYNC B0 ;  /* 0x0000000000007941 */ /* 0x01afea0003800000 */
.L_x_966:
        /* <DEDUP_REMOVED lines=20> */
.L_x_969:
[----:B------:R-:W-:Y:S05]  /*a8c0*/  BSYNC B0 ;  /* 0x0000000000007941 */ /* 0x000fea0003800000 */
.L_x_968:
        /* <DEDUP_REMOVED lines=19> */
.L_x_971:
[----:B------:R-:W-:Y:S05]  /*aa00*/  BSYNC B0 ;  /* 0x0000000000007941 */ /* 0x000fea0003800000 */
.L_x_970:
        /* <DEDUP_REMOVED lines=24> */
.L_x_973:
[----:B------:R-:W-:Y:S05]  /*ab90*/  BSYNC B0 ;  /* 0x0000000000007941 */ /* 0x000fea0003800000 */
.L_x_972:
[----:B------:R-:W-:Y:S01]  /*aba0*/  BSSY B0, `(.L_x_974) ;  /* 0x0000012000007945 */ /* 0x000fe20003800000 */
[----:B------:R-:W-:Y:S05]  /*abb0*/  @P4 BRA `(.L_x_975) ;  /* 0x0000010000004947 */ /* 0x000fea0003800000 */
[----:B------:R-:W-:Y:S02]  /*abc0*/  IADD3 R0, P0, R2, 0x20, RZ ;  /* 0x0000002002007810 */ /* 0x000fe40007f1e0ff */
[----:B-1----:R-:W-:-:S02]  /*abd0*/  MOV R5, R7 ;  /* 0x0000000700057202 */ /* 0x002fc40000000f00 */
        /* <DEDUP_REMOVED lines=14> */
.L_x_975:
[----:B------:R-:W-:Y:S05]  /*acc0*/  BSYNC B0 ;  /* 0x0000000000007941 */ /* 0x000fea0003800000 */
.L_x_974:
        /* <DEDUP_REMOVED lines=19> */
.L_x_964:
        /* <DEDUP_REMOVED lines=8> */
[----:B------:R-:W-:Y:S01]  /*ae80*/  MOV R5, UR5 ;  /* 0x0000000500057c02 */ /* 0x000fe20008000f00 */
[----:B------:R-:W-:-:S06]  /*ae90*/  ULDC.64 UR4, c[0x0][0x360] ;  /* 0x0000d80000047ab9 */ /* 0x000fcc0000000a00 */
[----:B----4-:R-:W2:Y:S01]  /*aea0*/  @P1 LDG.E R0, [R4.64] ;  /* 0x0000000e04001981 */ /* 0x010ea2000c1e1900 */
        /* <DEDUP_REMOVED lines=20> */
.L_x_976:
[----:B-1----:R-:W1:Y:S01]  /*aff0*/  S2R R19, SR_CTAID.Y ;  /* 0x0000000000137919 */ /* 0x002e620000002600 */
[----:B------:R-:W-:Y:S01]  /*b000*/  SHF.R.S32.HI R2, RZ, 0x1f, R248 ;  /* 0x0000001fff027819 */ /* 0x000fe200000114f8 */
[----:B------:R-:W-:Y:S01]  /*b010*/  USHF.R.S32.HI UR6, URZ, 0x1f, UR10 ;  /* 0x0000001f3f067899 */ /* 0x000fe2000801140a */
[----:B------:R-:W-:Y:S01]  /*b020*/  BSSY B0, `(.L_x_977) ;  /* 0x000002a000007945 */ /* 0x000fe20003800000 */
[----:B------:R-:W2:Y:S01]  /*b030*/  S2R R7, SR_CTAID.X ;  /* 0x0000000000077919 */ /* 0x000ea20000002500 */
[----:B------:R-:W-:Y:S01]  /*b040*/  LEA.HI R2, R2, R248, RZ, 0x3 ;  /* 0x000000f802027211 */ /* 0x000fe200078f18ff */
[----:B------:R-:W-:-:S02]  /*b050*/  USEL UR10, UR10, URZ, !UP1 ;  /* 0x0000003f0a0a7287 */ /* 0x000fc4000c800000 */
[----:B------:R-:W-:Y:S01]  /*b060*/  USEL UR6, UR6, URZ, !UP1 ;  /* 0x0000003f06067287 */ /* 0x000fe2000c800000 */
[----:B------:R-:W-:Y:S01]  /*b070*/  LOP3.LUT R0, R2, 0x1ffffff8, RZ, 0xc0, !PT ;  /* 0x1ffffff802007812 */ /* 0x000fe200078ec0ff */
[----:B------:R-:W-:Y:S01]  /*b080*/  ULDC.64 UR4, c[0x0][0x310] ;  /* 0x0000c40000047ab9 */ /* 0x000fe20000000a00 */
[----:B------:R-:W-:Y:S01]  /*b090*/  SHF.R.S32.HI R14, RZ, 0x3, R2 ;  /* 0x00000003ff0e7819 */ /* 0x000fe20000011402 */
[----:B------:R-:W-:Y:S01]  /*b0a0*/  UIMAD UR4, UR6, UR4, URZ ;  /* 0x00000004060472a4 */ /* 0x000fe2000f8e023f */
[----:B------:R-:W-:Y:S02]  /*b0b0*/  IMAD.U32 R18, RZ, RZ, UR10 ;  /* 0x0000000aff127e24 */ /* 0x000fe4000f8e00ff */
[----:B------:R-:W-:Y:S01]  /*b0c0*/  IMAD.IADD R0, R248, 0x1, -R0 ;  /* 0x00000001f8007824 */ /* 0x000fe200078e0a00 */
[----:B------:R-:W-:Y:S01]  /*b0d0*/  IADD3 R4, P0, R14, UR8, RZ ;  /* 0x000000080e047c10 */ /* 0x000fe2000ff1e0ff */
[----:B------:R-:W-:Y:S02]  /*b0e0*/  UIMAD UR4, UR10, UR5, UR4 ;  /* 0x000000050a0472a4 */ /* 0x000fe4000f8e0204 */
[----:B------:R-:W-:Y:S01]  /*b0f0*/  IMAD.SHL.U32 R10, R0, 0x8, RZ ;  /* 0x00000008000a7824 */ /* 0x000fe200078e00ff */
[----:B------:R-:W-:-:S02]  /*b100*/  LEA.HI.X.SX32 R5, R14, UR9, 0x1, P0 ;  /* 0x000000090e057c11 */ /* 0x000fc400080f0eff */
[----:B-1----:R-:W-:Y:S02]  /*b110*/  SHF.R.S32.HI R20, RZ, 0x1f, R19 ;  /* 0x0000001fff147819 */ /* 0x002fe40000011413 */
[----:B------:R-:W-:Y:S01]  /*b120*/  SHF.R.S32.HI R11, RZ, 0x1f, R10 ;  /* 0x0000001fff0b7819 */ /* 0x000fe2000001140a */
[----:B--2--5:R-:W-:Y:S01]  /*b130*/  IMAD R15, R7, -0x50, R6 ;  /* 0xffffffb0070f7824 */ /* 0x024fe200078e0206 */
[----:B------:R-:W-:Y:S01]  /*b140*/  IADD3 R16, R10, 0x40, RZ ;  /* 0x000000400a107810 */ /* 0x000fe20007ffe0ff */
[----:B------:R-:W-:Y:S01]  /*b150*/  IMAD R0, R20, c[0x0][0x308], RZ ;  /* 0x0000c20014007a24 */ /* 0x000fe200078e02ff */
[----:B------:R-:W-:Y:S01]  /*b160*/  IADD3 R17, R10, 0x80, RZ ;  /* 0x000000800a117810 */ /* 0x000fe20007ffe0ff */
[----:B------:R-:W-:Y:S01]  /*b170*/  IMAD.WIDE.U32 R2, R19, c[0x0][0x308], R10 ;  /* 0x0000c20013027a25 */ /* 0x000fe200078e000a */
[----:B------:R-:W-:-:S03]  /*b180*/  ISETP.GE.AND P5, PT, R14, R15, PT ;  /* 0x0000000f0e00720c */ /* 0x000fc60003fa6270 */
[----:B------:R-:W-:Y:S02]  /*b190*/  IMAD R0, R19, c[0x0][0x30c], R0 ;  /* 0x0000c30013007a24 */ /* 0x000fe400078e0200 */
[----:B------:R-:W-:-:S04]  /*b1a0*/  IMAD.WIDE R4, R7, 0x50, R4 ;  /* 0x0000005007047825 */ /* 0x000fc800078e0204 */
[----:B------:R-:W-:-:S04]  /*b1b0*/  IMAD.IADD R3, R3, 0x1, R0 ;  /* 0x0000000103037824 */ /* 0x000fc800078e0200 */
        /* <DEDUP_REMOVED lines=16> */
.L_x_978:
[----:B------:R-:W-:Y:S05]  /*b2c0*/  BSYNC B0 ;  /* 0x0000000000007941 */ /* 0x000fea0003800000 */
.L_x_977:
        /* <DEDUP_REMOVED lines=20> */
.L_x_980:
[----:B------:R-:W-:Y:S05]  /*b410*/  BSYNC B0 ;  /* 0x0000000000007941 */ /* 0x000fea0003800000 */
.L_x_979:
        /* <DEDUP_REMOVED lines=19> */
.L_x_982:
[----:B------:R-:W-:Y:S05]  /*b550*/  BSYNC B0 ;  /* 0x0000000000007941 */ /* 0x000fea0003800000 */
.L_x_981:
        /* <DEDUP_REMOVED lines=24> */
.L_x_984:
[----:B------:R-:W-:Y:S05]  /*b6e0*/  BSYNC B0 ;  /* 0x0000000000007941 */ /* 0x000fea0003800000 */
.L_x_983:
        /* <DEDUP_REMOVED lines=18> */
.L_x_986:
[----:B------:R-:W-:Y:S05]  /*b810*/  BSYNC B0 ;  /* 0x0000000000007941 */ /* 0x000fea0003800000 */
.L_x_985:
[----:B------:R-:W-:Y:S05]  /*b820*/  @P3 EXIT ;  /* 0x000000000000394d */ /* 0x000fea0003800000 */
[----:B------:R-:W-:Y:S01]  /*b830*/  IADD3 R0, P0, R4, 0x40, RZ ;  /* 0x0000004004007810 */ /* 0x000fe20007f1e0ff */
[----:B-1----:R-:W-:Y:S01]  /*b840*/  IMAD.MOV.U32 R2, RZ, RZ, R12 ;  /* 0x000000ffff027224 */ /* 0x002fe200078e000c */
[----:B------:R-:W-:-:S02]  /*b850*/  MOV R3, R7 ;  /* 0x0000000700037202 */ /* 0x000fc40000000f00 */
[----:B------:R-:W-:Y:S01]  /*b860*/  ISETP.GE.AND P1, PT, R10, c[0x0][0x324], PT ;  /* 0x0000c9000a007a0c */ /* 0x000fe20003f26270 */
[----:B------:R-:W-:Y:S01]  /*b870*/  IMAD.X R4, RZ, RZ, R5, P0 ;  /* 0x000000ffff047224 */ /* 0x000fe200000e0605 */
[----:B------:R-:W-:-:S03]  /*b880*/  ISETP.GE.AND P0, PT, R16, c[0x0][0x324], PT ;  /* 0x0000c90010007a0c */ /* 0x000fc60003f06270 */
[----:B------:R-:W-:Y:S02]  /*b890*/  IMAD R6, R4, c[0x0][0x330], RZ ;  /* 0x0000cc0004067a24 */ /* 0x000fe400078e02ff */
[----:B------:R-:W-:-:S04]  /*b8a0*/  IMAD.WIDE.U32 R4, R0, c[0x0][0x330], R2 ;  /* 0x0000cc0000047a25 */ /* 0x000fc800078e0002 */
        /* <DEDUP_REMOVED lines=10> */
.L_x_987:
        /* <DEDUP_REMOVED lines=11> */
.L_x_1416:


//--------------------- .text._ZN7cutlass13device_kernelIN5flash19enable_sm80_to_sm89INS1_16FlashAttnBwdSm80INS1_25CollectiveMainloopBwdSm80ILi2ELi1EN4cute5tupleIJNS5_1CILi64EEENS7_ILi80EEENS7_ILi192EEEEEENS_10bfloat16_tEfNS_4arch4Sm80ELb0ELb1ELb1ELb1ELb1ELb0ELb1ELb0ELi2ELi4ELi2ELi2ELb0EEENS1_21CollectiveEpilogueBwdISB_SC_SE_Li256ELb1ELb1ELi4EEENS1_19SingleTileSchedulerILb1ELb0ELb0ELi80EEEEEEEEEvNT_6ParamsE --------------------------
	.section	.text._ZN7cutlass13device_kernelIN5flash19enable_sm80_to_sm89INS1_16FlashAttnBwdSm80INS1_25CollectiveMainloopBwdSm80ILi2ELi1EN4cute5tupleIJNS5_1CILi64EEENS7_ILi80EEENS7_ILi192EEEEEENS_10bfloat16_tEfNS_4arch4Sm80ELb0ELb1ELb1ELb1ELb1ELb0ELb1ELb0ELi2ELi4ELi2ELi2ELb0EEENS1_21CollectiveEpilogueBwdISB_SC_SE_Li256ELb1ELb1ELi4EEENS1_19SingleTileSchedulerILb1ELb0ELb0ELi80EEEEEEEEEvNT_6ParamsE,"ax",@progbits
	.sectioninfo	@"SHI_REGISTERS=255"
	.align	128
.text._ZN7cutlass13device_kernelIN5flash19enable_sm80_to_sm89INS1_16FlashAttnBwdSm80INS1_25CollectiveMainloopBwdSm80ILi2ELi1EN4cute5tupleIJNS5_1CILi64EEENS7_ILi80EEENS7_ILi192EEEEEENS_10bfloat16_tEfNS_4arch4Sm80ELb0ELb1ELb1ELb1ELb1ELb0ELb1ELb0ELi2ELi4ELi2ELi2ELb0EEENS1_21CollectiveEpilogueBwdISB_SC_SE_Li256ELb1ELb1ELi4EEENS1_19SingleTileSchedulerILb1ELb0ELb0ELi80EEEEEEEEEvNT_6ParamsE:
        .type           _ZN7cutlass13device_kernelIN5flash19enable_sm80_to_sm89INS1_16FlashAttnBwdSm80INS1_25CollectiveMainloopBwdSm80ILi2ELi1EN4cute5tupleIJNS5_1CILi64EEENS7_ILi80EEENS7_ILi192EEEEEENS_10bfloat16_tEfNS_4arch4Sm80ELb0ELb1ELb1ELb1ELb1ELb0ELb1ELb0ELi2ELi4ELi2ELi2ELb0EEENS1_21CollectiveEpilogueBwdISB_SC_SE_Li256ELb1ELb1ELi4EEENS1_19SingleTileSchedulerILb1ELb0ELb0ELi80EEEEEEEEEvNT_6ParamsE,@function
        .size           _ZN7cutlass13device_kernelIN5flash19enable_sm80_to_sm89INS1_16FlashAttnBwdSm80INS1_25CollectiveMainloopBwdSm80ILi2ELi1EN4cute5tupleIJNS5_1CILi64EEENS7_ILi80EEENS7_ILi192EEEEEENS_10bfloat16_tEfNS_4arch4Sm80ELb0ELb1ELb1ELb1ELb1ELb0ELb1ELb0ELi2ELi4ELi2ELi2ELb0EEENS1_21CollectiveEpilogueBwdISB_SC_SE_Li256ELb1ELb1ELi4EEENS1_19SingleTileSchedulerILb1ELb0ELb0ELi80EEEEEEEEEvNT_6ParamsE,(.L_x_1417 - _ZN7cutlass13device_kernelIN5flash19enable_sm80_to_sm89INS1_16FlashAttnBwdSm80INS1_25CollectiveMainloopBwdSm80ILi2ELi1EN4cute5tupleIJNS5_1CILi64EEENS7_ILi80EEENS7_ILi192EEEEEENS_10bfloat16_tEfNS_4arch4Sm80ELb0ELb1ELb1ELb1ELb1ELb0ELb1ELb0ELi2ELi4ELi2ELi2ELb0EEENS1_21CollectiveEpilogueBwdISB_SC_SE_Li256ELb1ELb1ELi4EEENS1_19SingleTileSchedulerILb1ELb0ELb0ELi80EEEEEEEEEvNT_6ParamsE)
        .other          _ZN7cutlass13device_kernelIN5flash19enable_sm80_to_sm89INS1_16FlashAttnBwdSm80INS1_25CollectiveMainloopBwdSm80ILi2ELi1EN4cute5tupleIJNS5_1CILi64EEENS7_ILi80EEENS7_ILi192EEEEEENS_10bfloat16_tEfNS_4arch4Sm80ELb0ELb1ELb1ELb1ELb1ELb0ELb1ELb0ELi2ELi4ELi2ELi2ELb0EEENS1_21CollectiveEpilogueBwdISB_SC_SE_Li256ELb1ELb1ELi4EEENS1_19SingleTileSchedulerILb1ELb0ELb0ELi80EEEEEEEEEvNT_6ParamsE,@"STO_CUDA_ENTRY STV_DEFAULT"
_ZN7cutlass13device_kernelIN5flash19enable_sm80_to_sm89INS1_16FlashAttnBwdSm80INS1_25CollectiveMainloopBwdSm80ILi2ELi1EN4cute5tupleIJNS5_1CILi64EEENS7_ILi80EEENS7_ILi192EEEEEENS_10bfloat16_tEfNS_4arch4Sm80ELb0ELb1ELb1ELb1ELb1ELb0ELb1ELb0ELi2ELi4ELi2ELi2ELb0EEENS1_21CollectiveEpilogueBwdISB_SC_SE_Li256ELb1ELb1ELi4EEENS1_19SingleTileSchedulerILb1ELb0ELb0ELi80EEEEEEEEEvNT_6ParamsE:
        /* <DEDUP_REMOVED lines=21> */
.L_x_989:
        /* <DEDUP_REMOVED lines=13> */
.L_x_991:
[----:B------:R-:W-:Y:S02]  /*0220*/  ULDC UR5, c[0x0][0x3a4] ;  /* 0x0000e90000057ab9 */ /* 0x000fe40000000800 */
.L_x_990:
[----:B------:R-:W-:-:S04]  /*0230*/  UIMAD UR4, UR17, 0x50, URZ ;  /* 0x00000050110478a4 */ /* 0x000fc8000f8e023f */
[----:B------:R-:W-:-:S04]  /*0240*/  UISETP.GE.AND UP0, UPT, UR4, UR5, UPT ;  /* 0x000000050400728c */ /* 0x000fc8000bf06270 */
[----:B------:R-:W-:Y:S01]  /*0250*/  USEL UR10, UR10, 0xffffffff, !UP0 ;  /* 0xffffffff0a0a7887 */ /* 0x000fe2000c000000 */
[----:B------:R-:W-:Y:S05]  /*0260*/  BRA `(.L_x_992) ;  /* 0x0000019000007947 */ /* 0x000fea0003800000 */
.L_x_988:
        /* <DEDUP_REMOVED lines=8> */
.L_x_993:
        /* <DEDUP_REMOVED lines=13> */
.L_x_995:
[----:B------:R-:W-:Y:S02]  /*03c0*/  ULDC UR5, c[0x0][0x3a4] ;  /* 0x0000e90000057ab9 */ /* 0x000fe40000000800 */
.L_x_994:
[----:B------:R-:W-:-:S04]  /*03d0*/  UIMAD UR4, UR17, 0x50, URZ ;  /* 0x00000050110478a4 */ /* 0x000fc8000f8e023f */
[----:B------:R-:W-:-:S04]  /*03e0*/  UISETP.GE.AND UP0, UPT, UR4, UR5, UPT ;  /* 0x000000050400728c */ /* 0x000fc8000bf06270 */
[----:B------:R-:W-:-:S06]  /*03f0*/  USEL UR10, UR10, 0xffffffff, !UP0 ;  /* 0xffffffff0a0a7887 */ /* 0x000fcc000c000000 */
.L_x_992:
        /* <DEDUP_REMOVED lines=48> */
.L_x_996:
        /* <DEDUP_REMOVED lines=10> */
.L_x_997:
[----:B------:R-:W-:Y:S05]  /*07a0*/  @!P1 BRA `(.L_x_998) ;  /* 0x0000005000009947 */ /* 0x000fea0003800000 */
[----:B----4-:R2:W3:Y:S04]  /*07b0*/  LDG.E R0, [R2.64] ;  /* 0x0000000e02007981 */ /* 0x0104e8000c1e1900 */
[----:B--2---:R-:W2:Y:S01]  /*07c0*/  LDG.E R2, [R2.64+0x4] ;  /* 0x0000040e02027981 */ /* 0x004ea2000c1e1900 */
[----:B---3--:R-:W3:Y:S08]  /*07d0*/  R2UR UR8, R0 ;  /* 0x00000000000873c2 */ /* 0x008ef000000e0000 */
[----:B--2---:R-:W3:Y:S02]  /*07e0*/  R2UR UR4, R2 ;  /* 0x00000000020473c2 */ /* 0x004ee400000e0000 */
[----:B---3--:R-:W-:-:S06]  /*07f0*/  UIADD3 UR8, -UR8, UR4, URZ ;  /* 0x0000000408087290 */ /* 0x008fcc000fffe13f */
.L_x_998:
        /* <DEDUP_REMOVED lines=15> */
.L_x_999:
        /* <DEDUP_REMOVED lines=586> */
.L_x_1011:
        /* <DEDUP_REMOVED lines=212> */
.L_x_1003:
[----:B------:R-:W-:Y:S11]  /*3ad0*/  ISETP.NE.AND P0, PT, R249, c[0x0][0x2a8], PT ;  /* 0x0000aa00f9007a0c */ /* 0x000ff60003f05270 */
[----:B------:R-:W-:Y:S02]  /*3ae0*/  @!UPT UIADD3 URZ, URZ, URZ, URZ ;  /* 0x0000003f3f3ff290 */ /* 0x000fe4000fffe03f */
[----:B------:R-:W-:Y:S05]  /*3af0*/  @P0 IMAD.HI.U32 R4, R2, c[0x0][0x2ac], RZ ;  /* 0x0000ab0002040a27 */ /* 0x000fea00078e00ff */
[----:B------:R-:W-:Y:S02]  /*3b00*/  @P0 SHF.R.U32.HI R2, RZ, c[0x0][0x2b0], R4 ;  /* 0x0000ac00ff020a19 */ /* 0x000fe40000011604 */
.L_x_1004:
[----:B------:R-:W-:Y:S05]  /*3b10*/  BSYNC B0 ;  /* 0x0000000000007941 */ /* 0x000fea0003800000 */
.L_x_1002:
[----:B------:R-:W-:Y:S05]  /*3b20*/  IMAD R2, R2, c[0x0][0x2a8], R236 ;  /* 0x0000aa0002027a24 */ /* 0x000fea00078e02ec */
[----:B------:R-:W-:Y:S02]  /*3b30*/  IADD3 R4, R2, c[0x0][0x2a8], RZ ;  /* 0x0000aa0002047a10 */ /* 0x000fe40007ffe0ff */
[----:B------:R-:W-:Y:S02]  /*3b40*/  IMNMX R109, R109, R2, !PT ;  /* 0x000000026d6d7217 */ /* 0x000fe40007800200 */
[----:B------:R-:W-:Y:S02]  /*3b50*/  IMNMX R110, R110, R4, PT ;  /* 0x000000046e6e7217 */ /* 0x000fe40003800200 */
.L_x_1001:
        /* <DEDUP_REMOVED lines=16> */
.L_x_1007:
[----:B------:R-:W-:Y:S11]  /*3c60*/  ISETP.NE.AND P0, PT, R249, c[0x0][0x2a8], PT ;  /* 0x0000aa00f9007a0c */ /* 0x000ff60003f05270 */
[----:B------:R-:W-:Y:S02]  /*3c70*/  @!UPT UIADD3 URZ, URZ, URZ, URZ ;  /* 0x0000003f3f3ff290 */ /* 0x000fe4000fffe03f */
[----:B------:R-:W-:Y:S05]  /*3c80*/  @P0 IMAD.HI.U32 R3, R2, c[0x0][0x2ac], RZ ;  /* 0x0000ab0002030a27 */ /* 0x000fea00078e00ff */
[----:B------:R-:W-:Y:S02]  /*3c90*/  @P0 SHF.R.U32.HI R2, RZ, c[0x0][0x2b0], R3 ;  /* 0x0000ac00ff020a19 */ /* 0x000fe40000011603 */
.L_x_1008:
[----:B------:R-:W-:Y:S05]  /*3ca0*/  BSYNC B0 ;  /* 0x0000000000007941 */ /* 0x000fea0003800000 */
.L_x_1006:
[----:B------:R-:W-:Y:S05]  /*3cb0*/  IMAD R2, R2, c[0x0][0x2a8], R236 ;  /* 0x0000aa0002027a24 */ /* 0x000fea00078e02ec */
[----:B------:R-:W-:Y:S02]  /*3cc0*/  IADD3 R3, R2, c[0x0][0x2a8], RZ ;  /* 0x0000aa0002037a10 */ /* 0x000fe40007ffe0ff */
[----:B------:R-:W-:Y:S02]  /*3cd0*/  IMNMX R107, R107, R2, !PT ;  /* 0x000000026b6b7217 */ /* 0x000fe40007800200 */
[----:B------:R-:W-:Y:S02]  /*3ce0*/  IMNMX R108, R108, R3, PT ;  /* 0x000000036c6c7217 */ /* 0x000fe40003800200 */
.L_x_1005:
        /* <DEDUP_REMOVED lines=70> */
.L_x_1009:
        /* <DEDUP_REMOVED lines=537> */
.L_x_1010:
        /* <DEDUP_REMOVED lines=295> */
.L_x_1000:
        /* <DEDUP_REMOVED lines=691> */
.L_x_1013:
        /* <DEDUP_REMOVED lines=111> */
.L_x_1015:
[----:B-1-34-:R-:W-:Y:S05]  /*a770*/  BSYNC B0 ;  /* 0x0000000000007941 */ /* 0x01afea0003800000 */
.L_x_1014:
        /* <DEDUP_REMOVED lines=20> */
.L_x_1017:
[----:B------:R-:W-:Y:S05]  /*a8c0*/  BSYNC B0 ;  /* 0x0000000000007941 */ /* 0x000fea0003800000 */
.L_x_1016:
        /* <DEDUP_REMOVED lines=19> */
.L_x_1019:
[----:B------:R-:W-:Y:S05]  /*aa00*/  BSYNC B0 ;  /* 0x0000000000007941 */ /* 0x000fea0003800000 */
.L_x_1018:
        /* <DEDUP_REMOVED lines=24> */
.L_x_1021:
[----:B------:R-:W-:Y:S05]  /*ab90*/  BSYNC B0 ;  /* 0x0000000000007941 */ /* 0x000fea0003800000 */
.L_x_1020:
        /* <DEDUP_REMOVED lines=18> */
.L_x_1023:
[----:B------:R-:W-:Y:S05]  /*acc0*/  BSYNC B0 ;  /* 0x0000000000007941 */ /* 0x000fea0003800000 */
.L_x_1022:
        /* <DEDUP_REMOVED lines=19> */
.L_x_1012:
        /* <DEDUP_REMOVED lines=31> */
.L_x_1024:
        /* <DEDUP_REMOVED lines=45> */
.L_x_1026:
[----:B------:R-:W-:Y:S05]  /*b2c0*/  BSYNC B0 ;  /* 0x0000000000007941 */ /* 0x000fea0003800000 */
.L_x_1025:
        /* <DEDUP_REMOVED lines=20> */
.L_x_1028:
[----:B------:R-:W-:Y:S05]  /*b410*/  BSYNC B0 ;  /* 0x0000000000007941 */ /* 0x000fea0003800000 */
.L_x_1027:
        /* <DEDUP_REMOVED lines=19> */
.L_x_1030:
[----:B------:R-:W-:Y:S05]  /*b550*/  BSYNC B0 ;  /* 0x0000000000007941 */ /* 0x000fea0003800000 */
.L_x_1029:
        /* <DEDUP_REMOVED lines=24> */
.L_x_1032:
[----:B------:R-:W-:Y:S05]  /*b6e0*/  BSYNC B0 ;  /* 0x0000000000007941 */ /* 0x000fea0003800000 */
.L_x_1031:
        /* <DEDUP_REMOVED lines=18> */
.L_x_1034:
[----:B------:R-:W-:Y:S05]  /*b810*/  BSYNC B0 ;  /* 0x0000000000007941 */ /* 0x000fea0003800000 */
.L_x_1033:
        /* <DEDUP_REMOVED lines=19> */
.L_x_1035:
        /* <DEDUP_REMOVED lines=11> */
.L_x_1417:


//--------------------- .text._ZN7cutlass13device_kernelIN5flash19enable_sm80_to_sm89INS1_16FlashAttnBwdSm80INS1_25CollectiveMainloopBwdSm80ILi2ELi1EN4cute5tupleIJNS5_1CILi64EEENS7_ILi80EEENS7_ILi192EEEEEENS_10bfloat16_tEfNS_4arch4Sm80ELb0ELb1ELb1ELb1ELb0ELb0ELb1ELb0ELi2ELi4ELi2ELi2ELb0EEENS1_24CollectiveEpilogueBwdGQAISB_fSE_Li256ELb1ELb0EEENS1_19SingleTileSchedulerILb1ELb0ELb0ELi80EEEEEEEEEvNT_6ParamsE --------------------------
	.section	.text._ZN7cutlass13device_kernelIN5flash19enable_sm80_to_sm89INS1_16FlashAttnBwdSm80INS1_25CollectiveMainloopBwdSm80ILi2ELi1EN4cute5tupleIJNS5_1CILi64EEENS7_ILi80EEENS7_ILi192EEEEEENS_10bfloat16_tEfNS_4arch4Sm80ELb0ELb1ELb1ELb1ELb0ELb0ELb1ELb0ELi2ELi4ELi2ELi2ELb0EEENS1_24CollectiveEpilogueBwdGQAISB_fSE_Li256ELb1ELb0EEENS1_19SingleTileSchedulerILb1ELb0ELb0ELi80EEEEEEEEEvNT_6ParamsE,"ax",@progbits
	.sectioninfo	@"SHI_REGISTERS=255"
	.align	128
.text._ZN7cutlass13device_kernelIN5flash19enable_sm80_to_sm89INS1_16FlashAttnBwdSm80INS1_25CollectiveMainloopBwdSm80ILi2ELi1EN4cute5tupleIJNS5_1CILi64EEENS7_ILi80EEENS7_ILi192EEEEEENS_10bfloat16_tEfNS_4arch4Sm80ELb0ELb1ELb1ELb1ELb0ELb0ELb1ELb0ELi2ELi4ELi2ELi2ELb0EEENS1_24CollectiveEpilogueBwdGQAISB_fSE_Li256ELb1ELb0EEENS1_19SingleTileSchedulerILb1ELb0ELb0ELi80EEEEEEEEEvNT_6ParamsE:
        .type           _ZN7cutlass13device_kernelIN5flash19enable_sm80_to_sm89INS1_16FlashAttnBwdSm80INS1_25CollectiveMainloopBwdSm80ILi2ELi1EN4cute5tupleIJNS5_1CILi64EEENS7_ILi80EEENS7_ILi192EEEEEENS_10bfloat16_tEfNS_4arch4Sm80ELb0ELb1ELb1ELb1ELb0ELb0ELb1ELb0ELi2ELi4ELi2ELi2ELb0EEENS1_24CollectiveEpilogueBwdGQAISB_fSE_Li256ELb1ELb0EEENS1_19SingleTileSchedulerILb1ELb0ELb0ELi80EEEEEEEEEvNT_6ParamsE,@function
        .size           _ZN7cutlass13device_kernelIN5flash19enable_sm80_to_sm89INS1_16FlashAttnBwdSm80INS1_25CollectiveMainloopBwdSm80ILi2ELi1EN4cute5tupleIJNS5_1CILi64EEENS7_ILi80EEENS7_ILi192EEEEEENS_10bfloat16_tEfNS_4arch4Sm80ELb0ELb1ELb1ELb1ELb0ELb0ELb1ELb0ELi2ELi4ELi2ELi2ELb0EEENS1_24CollectiveEpilogueBwdGQAISB_fSE_Li256ELb1ELb0EEENS1_19SingleTileSchedulerILb1ELb0ELb0ELi80EEEEEEEEEvNT_6ParamsE,(.L_x_1418 - _ZN7cutlass13device_kernelIN5flash19enable_sm80_to_sm89INS1_16FlashAttnBwdSm80INS1_25CollectiveMainloopBwdSm80ILi2ELi1EN4cute5tupleIJNS5_1CILi64EEENS7_ILi80EEENS7_ILi192EEEEEENS_10bfloat16_tEfNS_4arch4Sm80ELb0ELb1ELb1ELb1ELb0ELb0ELb1ELb0ELi2ELi4ELi2ELi2ELb0EEENS1_24CollectiveEpilogueBwdGQAISB_fSE_Li256ELb1ELb0EEENS1_19SingleTileSchedulerILb1ELb0ELb0ELi80EEEEEEEEEvNT_6ParamsE)
        .other          _ZN7cutlass13device_kernelIN5flash19enable_sm80_to_sm89INS1_16FlashAttnBwdSm80INS1_25CollectiveMainloopBwdSm80ILi2ELi1EN4cute5tupleIJNS5_1CILi64EEENS7_ILi80EEENS7_ILi192EEEEEENS_10bfloat16_tEfNS_4arch4Sm80ELb0ELb1ELb1ELb1ELb0ELb0ELb1ELb0ELi2ELi4ELi2ELi2ELb0EEENS1_24CollectiveEpilogueBwdGQAISB_fSE_Li256ELb1ELb0EEENS1_19SingleTileSchedulerILb1ELb0ELb0ELi80EEEEEEEEEvNT_6ParamsE,@"STO_CUDA_ENTRY STV_DEFAULT"
_ZN7cutlass13device_kernelIN5flash19enable_sm80_to_sm89INS1_16FlashAttnBwdSm80INS1_25CollectiveMainloopBwdSm80ILi2ELi1EN4cute5tupleIJNS5_1CILi64EEENS7_ILi80EEENS7_ILi192EEEEEENS_10bfloat16_tEfNS_4arch4Sm80ELb0ELb1ELb1ELb1ELb0ELb0ELb1ELb0ELi2ELi4ELi2ELi2ELb0EEENS1_24CollectiveEpilogueBwdGQAISB_fSE_Li256ELb1ELb0EEENS1_19SingleTileSchedulerILb1ELb0ELb0ELi80EEEEEEEEEvNT_6ParamsE:
        /* <DEDUP_REMOVED lines=21> */
.L_x_1037:
        /* <DEDUP_REMOVED lines=13> */
.L_x_1039:
[----:B------:R-:W-:Y:S02]  /*0220*/  ULDC UR6, c[0x0][0x3ac] ;  /* 0x0000eb0000067ab9 */ /* 0x000fe40000000800 */
.L_x_1038:
[----:B------:R-:W-:-:S04]  /*0230*/  UIMAD UR5, UR14, 0x50, URZ ;  /* 0x000000500e0578a4 */ /* 0x000fc8000f8e023f */
[----:B------:R-:W-:-:S04]  /*0240*/  UISETP.GE.AND UP0, UPT, UR5, UR6, UPT ;  /* 0x000000060500728c */ /* 0x000fc8000bf06270 */
[----:B------:R-:W-:Y:S01]  /*0250*/  USEL UR12, UR12, 0xffffffff, !UP0 ;  /* 0xffffffff0c0c7887 */ /* 0x000fe2000c000000 */
[----:B------:R-:W-:Y:S05]  /*0260*/  BRA `(.L_x_1040) ;  /* 0x0000019000007947 */ /* 0x000fea0003800000 */
.L_x_1036:
        /* <DEDUP_REMOVED lines=8> */
.L_x_1041:
        /* <DEDUP_REMOVED lines=13> */
.L_x_1043:
[----:B------:R-:W-:Y:S02]  /*03c0*/  ULDC UR6, c[0x0][0x3ac] ;  /* 0x0000eb0000067ab9 */ /* 0x000fe40000000800 */
.L_x_1042:
[----:B------:R-:W-:-:S04]  /*03d0*/  UIMAD UR5, UR14, 0x50, URZ ;  /* 0x000000500e0578a4 */ /* 0x000fc8000f8e023f */
[----:B------:R-:W-:-:S04]  /*03e0*/  UISETP.GE.AND UP0, UPT, UR5, UR6, UPT ;  /* 0x000000060500728c */ /* 0x000fc8000bf06270 */
[----:B------:R-:W-:-:S06]  /*03f0*/  USEL UR12, UR12, 0xffffffff, !UP0 ;  /* 0xffffffff0c0c7887 */ /* 0x000fcc000c000000 */
.L_x_1040:
        /* <DEDUP_REMOVED lines=8> */
[----:B------:R-:W-:Y:S01]  /*0480*/  UISETP.NE.U32.AND UP1, UPT, URZ, UR6, UPT ;  /* 0x000000063f00728c */ /* 0x000fe2000bf25070 */
[----:B------:R-:W-:Y:S01]  /*0490*/  PLOP3.LUT P2, PT, PT, PT, UP2, 0x80, 0x0 ;  /* 0x000000000000781c */ /* 0x000fe20003f4f028 */
[----:B------:R-:W-:Y:S01]  /*04a0*/  IMAD.U32 R8, RZ, RZ, UR8 ;  /* 0x00000008ff087e24 */ /* 0x000fe2000f8e00ff */
[----:B------:R-:W-:Y:S01]  /*04b0*/  ULDC.64 UR10, c[0x0][0x2d0] ;  /* 0x0000b400000a7ab9 */ /* 0x000fe20000000a00 */
[----:B------:R-:W-:Y:S01]  /*04c0*/  IMAD.U32 R9, RZ, RZ, UR9 ;  /* 0x00000009ff097e24 */ /* 0x000fe2000f8e00ff */
[----:B------:R-:W-:Y:S02]  /*04d0*/  UISETP.NE.AND.EX UP1, UPT, URZ, UR7, UPT, UP1 ;  /* 0x000000073f00728c */ /* 0x000fe4000bf25310 */
[----:B------:R-:W-:Y:S02]  /*04e0*/  UIMAD.WIDE UR10, UR12, UR4, UR10 ;  /* 0x000000040c0a72a5 */ /* 0x000fe4000f8e020a */
[----:B------:R-:W-:Y:S02]  /*04f0*/  ULDC.64 UR6, c[0x0][0x2d8] ;  /* 0x0000b60000067ab9 */ /* 0x000fe40000000a00 */
[----:B------:R-:W-:Y:S01]  /*0500*/  PLOP3.LUT P1, PT, PT, PT, UP1, 0x80, 0x0 ;  /* 0x000000000000781c */ /* 0x000fe20003f2f018 */
[----:B------:R-:W-:-:S02]  /*0510*/  UISETP.NE.U32.AND UP0, UPT, URZ, UR6, UPT ;  /* 0x000000063f00728c */ /* 0x000fc4000bf05070 */
[----:B------:R-:W2:Y:S01]  /*0520*/  @P2 LDG.E R0, [R8.64] ;  /* 0x0000001008002981 */ /* 0x000ea2000c1e1900 */
[----:B------:R-:W-:Y:S01]  /*0530*/  MOV R2, UR10 ;  /* 0x0000000a00027c02 */ /* 0x000fe20008000f00 */
[----:B------:R-:W-:Y:S01]  /*0540*/  IMAD.U32 R3, RZ, RZ, UR11 ;  /* 0x0000000bff037e24 */ /* 0x000fe2000f8e00ff */
[----:B------:R-:W-:Y:S01]  /*0550*/  UISETP.NE.AND.EX UP0, UPT, URZ, UR7, UPT, UP0 ;  /* 0x000000073f00728c */ /* 0x000fe2000bf05300 */
[----:B------:R-:W3:Y:S02]  /*0560*/  @P2 LDG.E R5, [R8.64] ;  /* 0x0000001008052981 */ /* 0x000ee4000c1e1900 */
[----:B------:R-:W-:-:S03]  /*0570*/  ULDC.64 UR6, c[0x0][0x2d8] ;  /* 0x0000b60000067ab9 */ /* 0x000fc60000000a00 */
[----:B------:R-:W-:Y:S01]  /*0580*/  PLOP3.LUT P0, PT, PT, PT, UP0, 0x80, 0x0 ;  /* 0x000000000000781c */ /* 0x000fe20003f0f008 */
[----:B------:R-:W4:Y:S04]  /*0590*/  @P1 LDG.E R4, [R2.64] ;  /* 0x0000001002041981 */ /* 0x000f28000c1e1900 */
        /* <DEDUP_REMOVED lines=9> */
[----:B------:R-:W-:Y:S01]  /*0630*/  UMOV UR21, URZ ;  /* 0x0000003f00157c82 */ /* 0x000fe20008000000 */
        /* <DEDUP_REMOVED lines=11> */
[----:B------:R-:W-:-:S02]  /*06f0*/  ULDC UR10, c[0x0][0x198] ;  /* 0x00006600000a7ab9 */ /* 0x000fc40000000800 */
[----:B------:R-:W-:Y:S02]  /*0700*/  @UP2 UMOV UR21, UR7 ;  /* 0x0000000700152c82 */ /* 0x000fe40008000000 */
[----:B------:R-:W-:Y:S02]  /*0710*/  @UP1 UMOV UR18, UR8 ;  /* 0x0000000800121c82 */ /* 0x000fe40008000000 */
[----:B------:R-:W-:Y:S01]  /*0720*/  @UP1 UMOV UR19, UR5 ;  /* 0x0000000500131c82 */ /* 0x000fe20008000000 */
[----:B------:R-:W-:Y:S05]  /*0730*/  @P0 BRA `(.L_x_1044) ;  /* 0x0000006000000947 */ /* 0x000fea0003800000 */
[----:B------:R-:W-:Y:S05]  /*0740*/  @!P2 BRA `(.L_x_1044) ;  /* 0x000000500000a947 */ /* 0x000fea0003800000 */
[----:B------:R-:W3:Y:S04]  /*0750*/  LDG.E R4, [R8.64] ;  /* 0x0000001008047981 */ /* 0x000ee8000c1e1900 */
[----:B------:R-:W4:Y:S01]  /*0760*/  LDG.E R0, [R8.64+0x4] ;  /* 0x0000041008007981 */ /* 0x000f22000c1e1900 */
[----:B--23--:R-:W2:Y:S08]  /*0770*/  R2UR UR11, R4 ;  /* 0x00000000040b73c2 */ /* 0x00ceb000000e0000 */
[----:B----4-:R-:W2:Y:S02]  /*0780*/  R2UR UR5, R0 ;  /* 0x00000000000573c2 */ /* 0x010ea400000e0000 */
[----:B--2---:R-:W-:-:S06]  /*0790*/  UIADD3 UR11, -UR11, UR5, URZ ;  /* 0x000000050b0b7290 */ /* 0x004fcc000fffe13f */
.L_x_1044:
[----:B------:R-:W-:-:S04]  /*07a0*/  ISETP.NE.U32.AND P0, PT, RZ, c[0x0][0x2e0], PT ;  /* 0x0000b800ff007a0c */ /* 0x000fc80003f05070 */
[----:B------:R-:W-:-:S13]  /*07b0*/  ISETP.NE.AND.EX P0, PT, RZ, c[0x0][0x2e4], PT, P0 ;  /* 0x0000b900ff007a0c */ /* 0x000fda0003f05300 */
[----:B------:R-:W-:Y:S05]  /*07c0*/  @!P0 BRA `(.L_x_1045) ;  /* 0x0000007000008947 */ /* 0x000fea0003800000 */
[----:B------:R-:W-:Y:S02]  /*07d0*/  ULDC.64 UR8, c[0x0][0x2e0] ;  /* 0x0000b80000087ab9 */ /* 0x000fe40000000a00 */
[----:B------:R-:W-:-:S06]  /*07e0*/  UIMAD.WIDE UR8, UR12, UR4, UR8 ;  /* 0x000000040c0872a5 */ /* 0x000fcc000f8e0208 */
[----:B------:R-:W-:Y:S02]  /*07f0*/  MOV R2, UR8 ;  /* 0x0000000800027c02 */ /* 0x000fe40008000f00 */
[----:B------:R-:W-:-:S05]  /*0800*/  MOV R3, UR9 ;  /* 0x0000000900037c02 */ /* 0x000fca0008000f00 */
[----:B------:R-:W3:Y:S02]  /*0810*/  LDG.E R2, [R2.64] ;  /* 0x0000001002027981 */ /* 0x000ee4000c1e1900 */
[----:B---3--:R3:W4:Y:S02]  /*0820*/  R2UR UR10, R2 ;  /* 0x00000000020a73c2 */ /* 0x00872400000e0000 */
[----:B---34-:R-:W-:Y:S05]  /*0830*/  BRA `(.L_x_1046) ;  /* 0x0000006000007947 */ /* 0x018fea0003800000 */
.L_x_1045:
[----:B------:R-:W-:Y:S05]  /*0840*/  @!P1 BRA `(.L_x_1046) ;  /* 0x0000005000009947 */ /* 0x000fea0003800000 */
[----:B------:R-:W3:Y:S04]  /*0850*/  LDG.E R4, [R2.64] ;  /* 0x0000001002047981 */ /* 0x000ee8000c1e1900 */
[----:B------:R-:W4:Y:S01]  /*0860*/  LDG.E R0, [R2.64+0x4] ;  /* 0x0000041002007981 */ /* 0x000f22000c1e1900 */
[----:B---3--:R-:W3:Y:S08]  /*0870*/  R2UR UR10, R4 ;  /* 0x00000000040a73c2 */ /* 0x008ef000000e0000 */
[----:B----4-:R-:W3:Y:S02]  /*0880*/  R2UR UR4, R0 ;  /* 0x00000000000473c2 */ /* 0x010ee400000e0000 */
[----:B---3--:R-:W-:-:S06]  /*0890*/  UIADD3 UR10, -UR10, UR4, URZ ;  /* 0x000000040a0a7290 */ /* 0x008fcc000fffe13f */
.L_x_1046:
        /* <DEDUP_REMOVED lines=15> */
.L_x_1047:
        /* <DEDUP_REMOVED lines=76> */
[----:B------:R-:W2:Y:S01]  /*0e50*/  S2R R9, SR_CTAID.X ;  /* 0x0000000000097919 */ /* 0x000ea20000002500 */
        /* <DEDUP_REMOVED lines=13> */
[----:B------:R-:W-:Y:S01]  /*0f30*/  SHF.R.S32.HI R7, RZ, 0x1f, R235 ;  /* 0x0000001fff077819 */ /* 0x000fe200000114eb */
[----:B------:R-:W-:Y:S01]  /*0f40*/  @P0 IMAD.HI.U32 R2, R84, c[0x0][0x24c], RZ ;  /* 0x0000930054020a27 */ /* 0x000fe200078e00ff */
[----:B------:R-:W-:Y:S01]  /*0f50*/  USEL UR13, UR13, URZ, !UP2 ;  /* 0x0000003f0d0d7287 */ /* 0x000fe2000d000000 */
[----:B------:R-:W-:Y:S01]  /*0f60*/  CS2R R170, SRZ ;  /* 0x0000000000aa7805 */ /* 0x000fe2000001ff00 */
[----:B------:R-:W-:Y:S01]  /*0f70*/  CS2R R168, SRZ ;  /* 0x0000000000a87805 */ /* 0x000fe2000001ff00 */
[----:B------:R-:W-:Y:S01]  /*0f80*/  IMAD.SHL.U32 R12, R21, 0x8, RZ ;  /* 0x00000008150c7824 */ /* 0x000fe200078e00ff */
[----:B------:R-:W-:Y:S01]  /*0f90*/  @P0 SHF.R.U32.HI R4, RZ, c[0x0][0x250], R2 ;  /* 0x00009400ff040a19 */ /* 0x000fe20000011602 */
[----:B------:R-:W-:Y:S01]  /*0fa0*/  IMAD.MOV.U32 R30, RZ, RZ, 0x6 ;  /* 0x00000006ff1e7424 */ /* 0x000fe200078e00ff */
[----:B------:R-:W-:Y:S01]  /*0fb0*/  IADD3 R10, P0, R235, UR18, RZ ;  /* 0x00000012eb0a7c10 */ /* 0x000fe2000ff1e0ff */
[----:B------:R-:W-:Y:S01]  /*0fc0*/  UIMAD UR18, UR8, UR5, UR4 ;  /* 0x00000005081272a4 */ /* 0x000fe2000f8e0204 */
[----:B------:R-:W-:Y:S01]  /*0fd0*/  SHF.R.S32.HI R0, RZ, 0x1f, R4 ;  /* 0x0000001fff007819 */ /* 0x000fe20000011404 */
[----:B------:R-:W-:Y:S01]  /*0fe0*/  IMAD.SHL.U32 R31, R248, 0x4, RZ ;  /* 0x00000004f81f7824 */ /* 0x000fe200078e00ff */
[----:B------:R-:W-:Y:S01]  /*0ff0*/  SHF.R.S32.HI R13, RZ, 0x1f, R12 ;  /* 0x0000001fff0d7819 */ /* 0x000fe2000001140c */
[----:B------:R-:W-:Y:S01]  /*1000*/  ULDC.64 UR4, c[0x0][0x1b8] ;  /* 0x00006e0000047ab9 */ /* 0x000fe20000000a00 */
[----:B------:R-:W-:Y:S01]  /*1010*/  IADD3.X R11, R7, UR19, RZ, P0, !PT ;  /* 0x00000013070b7c10 */ /* 0x000fe200087fe4ff */
[C---:B------:R-:W-:Y:S01]  /*1020*/  IMAD R2, R0.reuse, c[0x0][0x1e0], RZ ;  /* 0x0000780000027a24 */ /* 0x040fe200078e02ff */
[----:B------:R-:W-:Y:S01]  /*1030*/  IADD3 R14, P0, R235, UR20, RZ ;  /* 0x00000014eb0e7c10 */ /* 0x000fe2000ff1e0ff */
[----:B------:R-:W-:Y:S01]  /*1040*/  IMAD R5, R0, c[0x0][0x1b0], RZ ;  /* 0x00006c0000057a24 */ /* 0x000fe200078e02ff */
[----:B------:R-:W-:Y:S01]  /*1050*/  UIMAD UR4, UR7, UR4, URZ ;  /* 0x00000004070472a4 */ /* 0x000fe2000f8e023f */
[----:B------:R-:W-:Y:S01]  /*1060*/  IMAD R0, R4, c[0x0][0x1e4], R2 ;  /* 0x0000790004007a24 */ /* 0x000fe200078e0202 */
[----:B------:R-:W-:Y:S01]  /*1070*/  IADD3 R23, R12, 0x40, RZ ;  /* 0x000000400c177810 */ /* 0x000fe20007ffe0ff */
[----:B------:R-:W-:Y:S01]  /*1080*/  IMAD.WIDE.U32 R2, R4, c[0x0][0x1e0], R12 ;  /* 0x0000780004027a25 */ /* 0x000fe200078e000c */
[----:B------:R-:W-:Y:S01]  /*1090*/  UIMAD UR4, UR8, UR5, UR4 ;  /* 0x00000005080472a4 */ /* 0x000fe2000f8e0204 */
[----:B------:R-:W-:Y:S01]  /*10a0*/  IADD3 R25, R12, 0x80, RZ ;  /* 0x000000800c197810 */ /* 0x000fe20007ffe0ff */
[----:B------:R-:W-:Y:S01]  /*10b0*/  UIMAD UR8, UR14, -0x50, URZ ;  /* 0xffffffb00e0878a4 */ /* 0x000fe2000f8e023f */
[----:B-1----:R-:W-:Y:S01]  /*10c0*/  IMAD R6, R4, c[0x0][0x1b4], R5 ;  /* 0x00006d0004067a24 */ /* 0x002fe200078e0205 */
[----:B------:R-:W-:Y:S01]  /*10d0*/  ISETP.GE.AND P5, PT, R12, c[0x0][0x1cc], PT ;  /* 0x000073000c007a0c */ /* 0x000fe20003fa6270 */
[----:B------:R-:W-:Y:S01]  /*10e0*/  IMAD.WIDE.U32 R4, R4, c[0x0][0x1b0], R12 ;  /* 0x00006c0004047a25 */ /* 0x000fe200078e000c */
[----:B------:R-:W-:Y:S01]  /*10f0*/  ISETP.GE.AND P4, PT, R23, c[0x0][0x1cc], PT ;  /* 0x0000730017007a0c */ /* 0x000fe20003f86270 */
[----:B------:R-:W-:Y:S01]  /*1100*/  USEL UR14, UR12, URZ, !UP2 ;  /* 0x0000003f0c0e7287 */ /* 0x000fe2000d000000 */
[----:B------:R-:W-:Y:S01]  /*1110*/  ISETP.GE.AND P6, PT, R25, c[0x0][0x1cc], PT ;  /* 0x0000730019007a0c */ /* 0x000fe20003fc6270 */
[----:B------:R-:W-:Y:S01]  /*1120*/  IMAD.IADD R3, R3, 0x1, R0 ;  /* 0x0000000103037824 */ /* 0x000fe200078e0200 */
[----:B------:R-:W-:Y:S01]  /*1130*/  USHF.R.S32.HI UR19, URZ, 0x1f, UR15 ;  /* 0x0000001f3f137899 */ /* 0x000fe2000801140f */
[----:B------:R-:W-:Y:S01]  /*1140*/  IMAD.IADD R5, R5, 0x1, R6 ;  /* 0x0000000105057824 */ /* 0x000fe200078e0206 */
[----:B------:R-:W-:Y:S01]  /*1150*/  IADD3.X R6, R7, UR21, RZ, P0, !PT ;  /* 0x0000001507067c10 */ /* 0x000fe200087fe4ff */
[----:B------:R-:W-:Y:S01]  /*1160*/  IMAD.SHL.U32 R0, R235, 0x40, RZ ;  /* 0x00000040eb007824 */ /* 0x000fe200078e00ff */
[----:B------:R-:W-:Y:S01]  /*1170*/  UIADD3 UR21, UR8, UR10, URZ ;  /* 0x0000000a08157290 */ /* 0x000fe2000fffe03f */
[----:B------:R-:W-:Y:S01]  /*1180*/  IMAD.WIDE.U32 R2, R8, c[0x0][0x1e8], R2 ;  /* 0x00007a0008027a25 */ /* 0x000fe200078e0002 */
[----:B------:R-:W-:Y:S01]  /*1190*/  UISETP.GE.AND UP1, UPT, UR8, 0x1, UPT ;  /* 0x000000010800788c */ /* 0x000fe2000bf26270 */
[----:B------:R-:W-:Y:S01]  /*11a0*/  CS2R R166, SRZ ;  /* 0x0000000000a67805 */ /* 0x000fe2000001ff00 */
[----:B------:R-:W-:Y:S01]  /*11b0*/  LOP3.LUT R0, R0, 0x1c0, RZ, 0xc0, !PT ;  /* 0x000001c000007812 */ /* 0x000fe200078ec0ff */
[----:B--2---:R-:W-:Y:S01]  /*11c0*/  IMAD.WIDE R10, R9, 0x50, R10 ;  /* 0x00000050090a7825 */ /* 0x004fe200078e020a */
[----:B------:R-:W-:Y:S01]  /*11d0*/  IADD3 R3, R3, UR18, RZ ;  /* 0x0000001203037c10 */ /* 0x000fe2000fffe0ff */
[----:B------:R-:W-:Y:S01]  /*11e0*/  USHF.L.U32 UR18, UR15, 0x6, URZ ;  /* 0x000000060f127899 */ /* 0x000fe2000800063f */
[----:B------:R-:W-:Y:S01]  /*11f0*/  LOP3.LUT R17, R0, 0x38, R12, 0xf8, !PT ;  /* 0x0000003800117812 */ /* 0x000fe200078ef80c */
[----:B------:R-:W-:Y:S01]  /*1200*/  IMAD.WIDE.U32 R8, R8, c[0x0][0x1b8], R4 ;  /* 0x00006e0008087a25 */ /* 0x000fe200078e0004 */
[----:B------:R-:W-:Y:S01]  /*1210*/  SHF.R.U32.HI R0, RZ, 0x3, R0 ;  /* 0x00000003ff007819 */ /* 0x000fe20000011600 */
[----:B------:R-:W-:Y:S01]  /*1220*/  UIADD3 UR20, -UR11, 0x1, UR21 ;  /* 0x000000010b147890 */ /* 0x000fe2000fffe115 */
[----:B------:R-:W-:Y:S01]  /*1230*/  CS2R R164, SRZ ;  /* 0x0000000000a47805 */ /* 0x000fe2000001ff00 */
[----:B------:R-:W-:Y:S01]  /*1240*/  IMAD R4, R6, c[0x0][0x178], RZ ;  /* 0x00005e0006047a24 */ /* 0x000fe200078e02ff */
[----:B------:R-:W-:Y:S01]  /*1250*/  LOP3.LUT R17, R17, R0, RZ, 0x3c, !PT ;  /* 0x0000000011117212 */ /* 0x000fe200078e3cff */
[----:B------:R-:W-:Y:S01]  /*1260*/  IMAD R5, R11, c[0x0][0x1d8], RZ ;  /* 0x000076000b057a24 */ /* 0x000fe200078e02ff */
[----:B------:R-:W-:Y:S01]  /*1270*/  IADD3 R9, R9, UR4, RZ ;  /* 0x0000000409097c10 */ /* 0x000fe2000fffe0ff */
[----:B------:R-:W-:Y:S01]  /*1280*/  IMAD R15, R14, c[0x0][0x17c], R4 ;  /* 0x00005f000e0f7a24 */ /* 0x000fe200078e0204 */
[----:B------:R-:W-:Y:S01]  /*1290*/  ULDC.64 UR4, c[0x0][0x188] ;  /* 0x0000620000047ab9 */ /* 0x000fe20000000a00 */
[C---:B------:R-:W-:Y:S01]  /*12a0*/  IMAD R18, R10.reuse, c[0x0][0x1dc], R5 ;  /* 0x000077000a127a24 */ /* 0x040fe200078e0205 */
[----:B------:R-:W-:Y:S01]  /*12b0*/  UIMAD UR4, UR13, UR4, URZ ;  /* 0x000000040d0472a4 */ /* 0x000fe2000f8e023f */
[----:B------:R-:W-:Y:S01]  /*12c0*/  IMAD.WIDE.U32 R4, R10, c[0x0][0x1d8], R2 ;  /* 0x000076000a047a25 */ /* 0x000fe200078e0002 */
[----:B------:R-:W-:Y:S01]  /*12d0*/  UISETP.GE.AND UP0, UPT, UR8, 0x2, UPT ;  /* 0x000000020800788c */ /* 0x000fe2000bf06270 */
[----:B------:R-:W-:Y:S01]  /*12e0*/  CS2R R162, SRZ ;  /* 0x0000000000a27805 */ /* 0x000fe2000001ff00 */
[----:B------:R-:W-:Y:S01]  /*12f0*/  UIMAD UR5, UR14, UR5, UR4 ;  /* 0x000000050e0572a4 */ /* 0x000fe2000f8e0204 */
[----:B------:R-:W-:Y:S01]  /*1300*/  IMAD.IADD R0, R5, 0x1, R18 ;  /* 0x0000000105007824 */ /* 0x000fe200078e0212 */
[----:B------:R-:W-:Y:S01]  /*1310*/  LEA R2, P0, R4, c[0x0][0x1c0], 0x1 ;  /* 0x0000700004027a11 */ /* 0x000fe200078008ff */
[----:B------:R-:W-:Y:S01]  /*1320*/  IMAD R16, R6, c[0x0][0x208], RZ ;  /* 0x0000820006107a24 */ /* 0x000fe200078e02ff */
[----:B------:R-:W-:Y:S01]  /*1330*/  USHF.R.S32.HI UR4, URZ, 0x1f, UR6 ;  /* 0x0000001f3f047899 */ /* 0x000fe20008011406 */
[----:B------:R-:W-:Y:S01]  /*1340*/  IMAD.WIDE.U32 R6, R14, c[0x0][0x178], R12 ;  /* 0x00005e000e067a25 */ /* 0x000fe200078e000c */
[----:B------:R-:W-:Y:S01]  /*1350*/  LEA.HI.X R3, R4, c[0x0][0x1c4], R0, 0x1, P0 ;  /* 0x0000710004037a11 */ /* 0x000fe200000f0c00 */
[----:B------:R-:W-:Y:S01]  /*1360*/  CS2R R160, SRZ ;  /* 0x0000000000a07805 */ /* 0x000fe2000001ff00 */
[----:B------:R-:W-:Y:S01]  /*1370*/  LEA.HI R4, R27, R248, RZ, 0x6 ;  /* 0x000000f81b047211 */ /* 0x000fe200078f30ff */
[----:B------:R-:W-:Y:S01]  /*1380*/  IMAD.U32 R0, RZ, RZ, UR10 ;  /* 0x0000000aff007e24 */ /* 0x000fe2000f8e00ff */
[----:B------:R-:W-:Y:S01]  /*1390*/  CS2R R158, SRZ ;  /* 0x00000000009e7805 */ /* 0x000fe2000001ff00 */
[----:B------:R-:W-:Y:S01]  /*13a0*/  IMAD R22, R14, c[0x0][0x20c], R16 ;  /* 0x000083000e167a24 */ /* 0x000fe200078e0210 */
[----:B------:R-:W-:Y:S01]  /*13b0*/  SHF.R.S32.HI R24, RZ, 0x6, R4 ;  /* 0x00000006ff187819 */ /* 0x000fe20000011404 */
[----:B------:R-:W-:Y:S01]  /*13c0*/  IMAD.MOV.U32 R16, RZ, RZ, c[0x0][0x1d8] ;  /* 0x00007600ff107624 */ /* 0x000fe200078e00ff */
[----:B------:R-:W-:Y:S01]  /*13d0*/  IADD3 R0, R0, UR8, -R235 ;  /* 0x0000000800007c10 */ /* 0x000fe2000fffe8eb */
[----:B------:R-:W-:Y:S01]  /*13e0*/  IMAD.IADD R15, R7, 0x1, R15 ;  /* 0x00000001070f7824 */ /* 0x000fe200078e020f */
[----:B------:R-:W-:Y:S01]  /*13f0*/  CS2R R156, SRZ ;  /* 0x00000000009c7805 */ /* 0x000fe2000001ff00 */
[----:B------:R-:W-:Y:S01]  /*1400*/  IMAD R4, R24, 0x200, R17 ;  /* 0x0000020018047824 */ /* 0x000fe200078e0211 */
[----:B------:R-:W-:Y:S01]  /*1410*/  ISETP.LT.OR P3, PT, R0, 0x1, P5 ;  /* 0x000000010000780c */ /* 0x000fe20002f61670 */
[----:B------:R-:W-:Y:S01]  /*1420*/  IMAD.WIDE.U32 R18, R14, c[0x0][0x208], R12 ;  /* 0x000082000e127a25 */ /* 0x000fe200078e000c */
[C---:B------:R-:W-:Y:S01]  /*1430*/  ISETP.LT.OR P2, PT, R0.reuse, 0x1, P4 ;  /* 0x000000010000780c */ /* 0x040fe20002741670 */
[----:B------:R-:W-:Y:S01]  /*1440*/  CS2R R154, SRZ ;  /* 0x00000000009a7805 */ /* 0x000fe2000001ff00 */
[----:B------:R-:W-:Y:S01]  /*1450*/  ISETP.LT.OR P0, PT, R0, 0x1, P6 ;  /* 0x000000010000780c */ /* 0x000fe20003701670 */
[----:B------:R-:W-:Y:S01]  /*1460*/  IMAD.SHL.U32 R222, R4, 0x2, RZ ;  /* 0x0000000204de7824 */ /* 0x000fe200078e00ff */
[----:B------:R-:W-:Y:S01]  /*1470*/  ISETP.LT.OR P5, PT, R0, 0x21, P5 ;  /* 0x000000210000780c */ /* 0x000fe20002fa1670 */
[----:B------:R-:W-:Y:S01]  /*1480*/  IMAD.MOV.U32 R14, RZ, RZ, R6 ;  /* 0x000000ffff0e7224 */ /* 0x000fe200078e0006 */
[----:B------:R-:W-:Y:S01]  /*1490*/  LEA R6, P1, R16, R2, 0x6 ;  /* 0x0000000210067211 */ /* 0x000fe200078230ff */
[----:B------:R-:W-:Y:S01]  /*14a0*/  IMAD.MOV.U32 R7, RZ, RZ, c[0x0][0x1dc] ;  /* 0x00007700ff077624 */ /* 0x000fe200078e00ff */
[----:B------:R-:W-:Y:S01]  /*14b0*/  ISETP.LT.OR P6, PT, R0, 0x21, P6 ;  /* 0x000000210000780c */ /* 0x000fe200037c1670 */
[----:B------:R-:W-:Y:S01]  /*14c0*/  IMAD R5, R11, c[0x0][0x1a8], RZ ;  /* 0x00006a000b057a24 */ /* 0x000fe200078e02ff */
[C---:B------:R-:W-:Y:S01]  /*14d0*/  SHF.L.U64.HI R11, R16.reuse, R28, c[0x0][0x1dc] ;  /* 0x00007700100b7619 */ /* 0x040fe2000001021c */
[----:B------:R-:W-:Y:S01]  /*14e0*/  @!PT LDS RZ, [RZ] ;  /* 0x00000000fffff984 */ /* 0x000fe20000000800 */
[----:B------:R-:W-:Y:S01]  /*14f0*/  @!PT LDS RZ, [RZ] ;  /* 0x00000000fffff984 */ /* 0x000fe20000000800 */
[----:B------:R-:W-:Y:S01]  /*1500*/  @!PT LDS RZ, [RZ] ;  /* 0x00000000fffff984 */ /* 0x000fe20000000800 */
[----:B------:R1:W-:Y:S01]  /*1510*/  LDGSTS.E.BYPASS.LTC128B.128 [R222+0x7880], [R2.64], !P3 ;  /* 0x0788000002de7fae */ /* 0x0003e2000d901d50 */
[C---:B------:R-:W-:Y:S01]  /*1520*/  LEA.HI.X R7, R16.reuse, R3, R7, 0x6, P1 ;  /* 0x0000000310077211 */ /* 0x040fe200008f3407 */
[----:B------:R-:W-:Y:S01]  /*1530*/  IMAD.SHL.U32 R13, R16, 0x20, RZ ;  /* 0x00000020100d7824 */ /* 0x000fe200078e00ff */
[----:B------:R-:W-:Y:S01]  /*1540*/  ISETP.GT.AND P1, PT, R248, 0x7f, PT ;  /* 0x0000007ff800780c */ /* 0x000fe20003f24270 */
[----:B------:R1:W-:Y:S01]  /*1550*/  LDGSTS.E.BYPASS.LTC128B.128 [R222+0xa080], [R2.64+0x80], !P2 ;  /* 0x0a08008002de7fae */ /* 0x0003e2000d101d50 */
[----:B------:R-:W-:Y:S01]  /*1560*/  ISETP.GE.AND P3, PT, R23, c[0x0][0x16c], PT ;  /* 0x00005b0017007a0c */ /* 0x000fe20003f66270 */
[----:B------:R-:W-:Y:S01]  /*1570*/  IMAD R5, R10, c[0x0][0x1ac], R5 ;  /* 0x00006b000a057a24 */ /* 0x000fe200078e0205 */
[----:B------:R-:W-:Y:S01]  /*1580*/  ISETP.GE.AND P2, PT, R12, c[0x0][0x16c], PT ;  /* 0x00005b000c007a0c */ /* 0x000fe20003f46270 */
[----:B------:R1:W-:Y:S01]  /*1590*/  LDGSTS.E.BYPASS.LTC128B.128 [R222+0xc880], [R2.64+0x100], !P0 ;  /* 0x0c88010002de7fae */ /* 0x0003e2000c101d50 */
[----:B------:R-:W-:Y:S01]  /*15a0*/  ISETP.LT.OR P0, PT, R0, 0x21, P4 ;  /* 0x000000210000780c */ /* 0x000fe20002701670 */
[----:B------:R-:W-:Y:S01]  /*15b0*/  IMAD.WIDE.U32 R8, R10, c[0x0][0x1a8], R8 ;  /* 0x00006a000a087a25 */ /* 0x000fe200078e0008 */
[----:B------:R-:W-:Y:S01]  /*15c0*/  CS2R R152, SRZ ;  /* 0x0000000000987805 */ /* 0x000fe2000001ff00 */
[----:B------:R2:W-:Y:S01]  /*15d0*/  LDGSTS.E.BYPASS.LTC128B.128 [R222+0x8880], [R6.64], !P5 ;  /* 0x0888000006de7fae */ /* 0x0005e2000e901d50 */
[----:B------:R-:W-:Y:S01]  /*15e0*/  CS2R R150, SRZ ;  /* 0x0000000000967805 */ /* 0x000fe2000001ff00 */
[----:B------:R-:W-:Y:S01]  /*15f0*/  IMAD.IADD R5, R9, 0x1, R5 ;  /* 0x0000000109057824 */ /* 0x000fe200078e0205 */
[----:B------:R-:W-:Y:S01]  /*1600*/  CS2R R148, SRZ ;  /* 0x0000000000947805 */ /* 0x000fe2000001ff00 */
[C---:B------:R-:W-:Y:S01]  /*1610*/  @!P1 ISETP.LT.OR P4, PT, R0.reuse, 0x41, P4 ;  /* 0x000000410000980c */ /* 0x040fe20002781670 */
[----:B------:R-:W-:Y:S01]  /*1620*/  IMAD.MOV.U32 R9, RZ, RZ, c[0x0][0x1a8] ;  /* 0x00006a00ff097624 */ /* 0x000fe200078e00ff */
[----:B------:R-:W-:Y:S01]  /*1630*/  CS2R R146, SRZ ;  /* 0x0000000000927805 */ /* 0x000fe2000001ff00 */
[----:B------:R-:W-:Y:S01]  /*1640*/  IMAD.U32 R20, RZ, RZ, UR14 ;  /* 0x0000000eff147e24 */ /* 0x000fe2000f8e00ff */
[----:B------:R-:W-:Y:S01]  /*1650*/  CS2R R144, SRZ ;  /* 0x0000000000907805 */ /* 0x000fe2000001ff00 */
[----:B------:R-:W-:Y:S01]  /*1660*/  IMAD.MOV.U32 R217, RZ, RZ, 0x10 ;  /* 0x00000010ffd97424 */ /* 0x000fe200078e00ff */
[----:B------:R2:W-:Y:S01]  /*1670*/  LDGSTS.E.BYPASS.LTC128B.128 [R222+0xb080], [R6.64+0x80], !P0 ;  /* 0x0b08008006de7fae */ /* 0x0005e2000c101d50 */
[----:B------:R-:W-:Y:S01]  /*1680*/  IMAD.MOV.U32 R208, RZ, RZ, 0x120 ;  /* 0x00000120ffd07424 */ /* 0x000fe200078e00ff */
[----:B------:R-:W-:Y:S01]  /*1690*/  CS2R R142, SRZ ;  /* 0x00000000008e7805 */ /* 0x000fe2000001ff00 */
[----:B------:R-:W-:Y:S01]  /*16a0*/  IMAD.MOV.U32 R249, RZ, RZ, 0x1 ;  /* 0x00000001fff97424 */ /* 0x000fe200078e00ff */
        /* <DEDUP_REMOVED lines=9> */
[----:B-1----:R-:W-:Y:S01]  /*1740*/  SEL R2, RZ, 0xffffffff, P3 ;  /* 0xffffffffff027807 */ /* 0x002fe20001800000 */
[----:B------:R-:W-:Y:S01]  /*1750*/  CS2R R126, SRZ ;  /* 0x00000000007e7805 */ /* 0x000fe2000001ff00 */
[----:B------:R-:W-:Y:S01]  /*1760*/  SEL R3, RZ, 0x1, P2 ;  /* 0x00000001ff037807 */ /* 0x000fe20001000000 */
[----:B------:R-:W-:Y:S01]  /*1770*/  CS2R R124, SRZ ;  /* 0x00000000007c7805 */ /* 0x000fe2000001ff00 */
[----:B------:R-:W-:Y:S01]  /*1780*/  @!P1 ISETP.GE.AND P2, PT, R0, 0x41, PT ;  /* 0x000000410000980c */ /* 0x000fe20003f46270 */
[----:B------:R-:W-:Y:S01]  /*1790*/  IMAD.SHL.U32 R10, R2, 0x2, RZ ;  /* 0x00000002020a7824 */ /* 0x000fe200078e00ff */
[C---:B------:R-:W-:Y:S01]  /*17a0*/  @!P1 LEA R2, P0, R13.reuse, R6, 0x1 ;  /* 0x000000060d029211 */ /* 0x040fe200078008ff */
[----:B------:R-:W-:Y:S01]  /*17b0*/  CS2R R122, SRZ ;  /* 0x00000000007a7805 */ /* 0x000fe2000001ff00 */
[----:B------:R-:W-:Y:S01]  /*17c0*/  LEA R4, P3, R8, c[0x0][0x190], 0x1 ;  /* 0x0000640008047a11 */ /* 0x000fe200078608ff */
[----:B------:R-:W-:Y:S01]  /*17d0*/  CS2R R120, SRZ ;  /* 0x0000000000787805 */ /* 0x000fe2000001ff00 */
[----:B------:R-:W-:Y:S01]  /*17e0*/  LOP3.LUT R10, R10, 0x2, R3, 0xe2, !PT ;  /* 0x000000020a0a7812 */ /* 0x000fe200078ee203 */
[----:B------:R-:W-:Y:S01]  /*17f0*/  CS2R R118, SRZ ;  /* 0x0000000000767805 */ /* 0x000fe2000001ff00 */
[----:B------:R-:W-:Y:S01]  /*1800*/  @!P1 LEA.HI.X R3, R13, R7, R11, 0x1, P0 ;  /* 0x000000070d039211 */ /* 0x000fe200000f0c0b */
[----:B------:R-:W-:Y:S01]  /*1810*/  IMAD.SHL.U32 R11, R9, 0x20, RZ ;  /* 0x00000020090b7824 */ /* 0x000fe200078e00ff */
[C---:B------:R-:W-:Y:S01]  /*1820*/  @!P1 ISETP.GE.OR P5, PT, R12.reuse, c[0x0][0x1cc], !P2 ;  /* 0x000073000c009a0c */ /* 0x040fe200057a6670 */
[----:B------:R-:W-:Y:S01]  /*1830*/  IMAD.MOV.U32 R13, RZ, RZ, c[0x0][0x178] ;  /* 0x00005e00ff0d7624 */ /* 0x000fe200078e00ff */
[----:B------:R-:W-:Y:S01]  /*1840*/  ISETP.GE.AND P0, PT, R12, c[0x0][0x19c], PT ;  /* 0x000067000c007a0c */ /* 0x000fe20003f06270 */
[----:B------:R-:W-:Y:S01]  /*1850*/  CS2R R116, SRZ ;  /* 0x0000000000747805 */ /* 0x000fe2000001ff00 */
[----:B------:R-:W-:Y:S01]  /*1860*/  @!P1 ISETP.GE.OR P2, PT, R25, c[0x0][0x1cc], !P2 ;  /* 0x0000730019009a0c */ /* 0x000fe20005746670 */
[----:B--2---:R-:W-:Y:S01]  /*1870*/  IMAD.WIDE.U32 R6, R84, c[0x0][0x180], R14 ;  /* 0x0000600054067a25 */ /* 0x004fe200078e000e */
[----:B------:R-:W-:Y:S01]  /*1880*/  LEA.HI.X R5, R8, c[0x0][0x194], R5, 0x1, P3 ;  /* 0x0000650008057a11 */ /* 0x000fe200018f0c05 */
[----:B------:R-:W-:Y:S01]  /*1890*/  CS2R R114, SRZ ;  /* 0x0000000000727805 */ /* 0x000fe2000001ff00 */
[----:B------:R-:W-:Y:S01]  /*18a0*/  ISETP.LT.OR P3, PT, R0, 0x1, P0 ;  /* 0x000000010000780c */ /* 0x000fe20000761670 */
[----:B------:R-:W-:Y:S01]  /*18b0*/  IMAD R8, R29, c[0x0][0x180], RZ ;  /* 0x000060001d087a24 */ /* 0x000fe200078e02ff */
[----:B------:R-:W-:Y:S01]  /*18c0*/  SHF.L.U64.HI R251, R13, R28, c[0x0][0x17c] ;  /* 0x00005f000dfb7619 */ /* 0x000fe2000001021c */
[----:B------:R-:W-:Y:S01]  /*18d0*/  CS2R R112, SRZ ;  /* 0x0000000000707805 */ /* 0x000fe2000001ff00 */
[----:B------:R-:W-:Y:S01]  /*18e0*/  CS2R R82, SRZ ;  /* 0x0000000000527805 */ /* 0x000fe2000001ff00 */
[----:B------:R1:W-:Y:S01]  /*18f0*/  @!P1 LDGSTS.E.BYPASS.LTC128B.128 [R222+0x9880], [R2.64], !P5 ;  /* 0x0988000002de9fae */ /* 0x0003e2000e901d50 */
[----:B------:R-:W-:Y:S01]  /*1900*/  ISETP.GE.AND P5, PT, R25, c[0x0][0x19c], PT ;  /* 0x0000670019007a0c */ /* 0x000fe20003fa6270 */
[----:B------:R-:W-:Y:S01]  /*1910*/  IMAD R8, R84, c[0x0][0x184], R8 ;  /* 0x0000610054087a24 */ /* 0x000fe200078e0208 */
[----:B------:R-:W-:Y:S01]  /*1920*/  CS2R R80, SRZ ;  /* 0x0000000000507805 */ /* 0x000fe2000001ff00 */
[----:B------:R1:W-:Y:S01]  /*1930*/  @!P1 LDGSTS.E.BYPASS.LTC128B.128 [R222+0xc080], [R2.64+0x80], !P4 ;  /* 0x0c08008002de9fae */ /* 0x0003e2000e101d50 */
[----:B------:R-:W-:Y:S01]  /*1940*/  ISETP.LT.OR P4, PT, R0, 0x1, P6 ;  /* 0x000000010000780c */ /* 0x000fe20003781670 */
[----:B------:R-:W-:Y:S01]  /*1950*/  IMAD.IADD R7, R7, 0x1, R8 ;  /* 0x0000000107077824 */ /* 0x000fe200078e0208 */
[----:B------:R-:W-:Y:S01]  /*1960*/  CS2R R78, SRZ ;  /* 0x00000000004e7805 */ /* 0x000fe2000001ff00 */
[----:B------:R1:W-:Y:S01]  /*1970*/  @!P1 LDGSTS.E.BYPASS.LTC128B.128 [R222+0xe880], [R2.64+0x100], !P2 ;  /* 0x0e88010002de9fae */ /* 0x0003e2000d101d50 */
[----:B------:R-:W-:Y:S01]  /*1980*/  CS2R R76, SRZ ;  /* 0x00000000004c7805 */ /* 0x000fe2000001ff00 */
[----:B------:R-:W-:Y:S01]  /*1990*/  IMAD.WIDE.U32 R236, R20, c[0x0][0x188], R6 ;  /* 0x0000620014ec7a25 */ /* 0x000fe200078e0006 */
[----:B------:R-:W-:Y:S01]  /*19a0*/  CS2R R74, SRZ ;  /* 0x00000000004a7805 */ /* 0x000fe2000001ff00 */
[----:B------:R2:W-:Y:S01]  /*19b0*/  LDGSTS.E.BYPASS.LTC128B.128 [R222+0x80], [R4.64], !P3 ;  /* 0x0008000004de7fae */ /* 0x0005e2000d901d50 */
[C---:B------:R-:W-:Y:S01]  /*19c0*/  ISETP.LT.OR P3, PT, R0.reuse, 0x1, P5 ;  /* 0x000000010000780c */ /* 0x040fe20002f61670 */
[----:B------:R-:W-:Y:S01]  /*19d0*/  IMAD.MOV.U32 R228, RZ, RZ, R236 ;  /* 0x000000ffffe47224 */ /* 0x000fe200078e00ec */
[----:B------:R-:W-:Y:S01]  /*19e0*/  IADD3 R229, R237, UR5, RZ ;  /* 0x00000005ede57c10 */ /* 0x000fe2000fffe0ff */
[----:B------:R-:W-:Y:S01]  /*19f0*/  UIMAD UR5, UR6, 0xc0, URZ ;  /* 0x000000c0060578a4 */ /* 0x000fe2000f8e023f */
[----:B------:R-:W-:Y:S01]  /*1a00*/  CS2R R72, SRZ ;  /* 0x0000000000487805 */ /* 0x000fe2000001ff00 */
[----:B------:R2:W-:Y:S01]  /*1a10*/  LDGSTS.E.BYPASS.LTC128B.128 [R222+0x2880], [R4.64+0x80], !P4 ;  /* 0x0288008004de7fae */ /* 0x0005e2000e101d50 */
[C---:B------:R-:W-:Y:S01]  /*1a20*/  ISETP.LT.OR P4, PT, R0.reuse, 0x21, P0 ;  /* 0x000000210000780c */ /* 0x040fe20000781670 */
[----:B------:R-:W-:Y:S01]  /*1a30*/  CS2R R70, SRZ ;  /* 0x0000000000467805 */ /* 0x000fe2000001ff00 */
[C---:B------:R-:W-:Y:S01]  /*1a40*/  @!P1 ISETP.LT.OR P0, PT, R0.reuse, 0x41, P0 ;  /* 0x000000410000980c */ /* 0x040fe20000701670 */
[----:B------:R-:W-:Y:S01]  /*1a50*/  CS2R R68, SRZ ;  /* 0x0000000000447805 */ /* 0x000fe2000001ff00 */
[----:B------:R-:W-:Y:S01]  /*1a60*/  CS2R R66, SRZ ;  /* 0x0000000000427805 */ /* 0x000fe2000001ff00 */
[----:B------:R-:W-:Y:S01]  /*1a70*/  CS2R R64, SRZ ;  /* 0x0000000000407805 */ /* 0x000fe2000001ff00 */
        /* <DEDUP_REMOVED lines=9> */
[----:B------:R-:W-:Y:S01]  /*1b10*/  CS2R R50, SRZ ;  /* 0x0000000000327805 */ /* 0x000fe2000001ff00 */
[----:B-1----:R-:W-:Y:S01]  /*1b20*/  IMAD.MOV.U32 R3, RZ, RZ, c[0x0][0x1ac] ;  /* 0x00006b00ff037624 */ /* 0x002fe200078e00ff */
[C---:B------:R-:W-:Y:S01]  /*1b30*/  LEA R2, P2, R9.reuse, R4, 0x6 ;  /* 0x0000000409027211 */ /* 0x040fe200078430ff */
[----:B------:R-:W-:Y:S01]  /*1b40*/  CS2R R48, SRZ ;  /* 0x0000000000307805 */ /* 0x000fe2000001ff00 */
[----:B------:R-:W-:Y:S01]  /*1b50*/  CS2R R46, SRZ ;  /* 0x00000000002e7805 */ /* 0x000fe2000001ff00 */
[----:B------:R-:W-:Y:S01]  /*1b60*/  CS2R R44, SRZ ;  /* 0x00000000002c7805 */ /* 0x000fe2000001ff00 */
[C---:B------:R-:W-:Y:S01]  /*1b70*/  LEA.HI.X R3, R9.reuse, R5, R3, 0x6, P2 ;  /* 0x0000000509037211 */ /* 0x040fe200010f3403 */
[----:B------:R-:W-:Y:S01]  /*1b80*/  CS2R R42, SRZ ;  /* 0x00000000002a7805 */ /* 0x000fe2000001ff00 */
[----:B------:R-:W-:Y:S01]  /*1b90*/  SHF.L.U64.HI R9, R9, R28, c[0x0][0x1ac] ;  /* 0x00006b0009097619 */ /* 0x000fe2000001021c */
[----:B------:R-:W-:Y:S01]  /*1ba0*/  CS2R R40, SRZ ;  /* 0x0000000000287805 */ /* 0x000fe2000001ff00 */
[C---:B------:R-:W-:Y:S01]  /*1bb0*/  @!P1 LEA R8, P2, R11.reuse, R2, 0x1 ;  /* 0x000000020b089211 */ /* 0x040fe200078408ff */
[----:B------:R1:W-:Y:S01]  /*1bc0*/  LDGSTS.E.BYPASS.LTC128B.128 [R222+0x1080], [R2.64], !P4 ;  /* 0x0108000002de7fae */ /* 0x0003e2000e101d50 */
[----:B------:R-:W-:Y:S01]  /*1bd0*/  CS2R R38, SRZ ;  /* 0x0000000000267805 */ /* 0x000fe2000001ff00 */
[----:B------:R-:W-:Y:S01]  /*1be0*/  CS2R R36, SRZ ;  /* 0x0000000000247805 */ /* 0x000fe2000001ff00 */
[----:B------:R-:W-:Y:S01]  /*1bf0*/  @!P1 LEA.HI.X R9, R11, R3, R9, 0x1, P2 ;  /* 0x000000030b099211 */ /* 0x000fe200010f0c09 */
[----:B------:R-:W-:Y:S01]  /*1c00*/  IMAD.SHL.U32 R11, R13, 0x40, RZ ;  /* 0x000000400d0b7824 */ /* 0x000fe200078e00ff */
[----:B------:R-:W-:Y:S01]  /*1c10*/  ISETP.GE.AND P2, PT, R25, c[0x0][0x16c], PT ;  /* 0x00005b0019007a0c */ /* 0x000fe20003f46270 */
[----:B------:R1:W-:Y:S01]  /*1c20*/  LDGSTS.E.BYPASS.LTC128B.128 [R222+0x3880], [R2.64+0x80], !P3 ;  /* 0x0388008002de7fae */ /* 0x0003e2000d901d50 */
[----:B------:R-:W-:Y:S01]  /*1c30*/  CS2R R34, SRZ ;  /* 0x0000000000227805 */ /* 0x000fe2000001ff00 */
[----:B--2---:R-:W-:Y:S01]  /*1c40*/  SHF.L.U64.HI R4, R13, R30, c[0x0][0x17c] ;  /* 0x00005f000d047619 */ /* 0x004fe2000001021e */
[C---:B------:R-:W-:Y:S01]  /*1c50*/  IMAD.WIDE.U32 R6, R11.reuse, UR15, R228 ;  /* 0x0000000f0b067c25 */ /* 0x040fe2000f8e00e4 */
[----:B------:R-:W-:Y:S01]  /*1c60*/  SEL R5, RZ, 0x4, P2 ;  /* 0x00000004ff057807 */ /* 0x000fe20001000000 */
[----:B------:R-:W-:Y:S01]  /*1c70*/  CS2R R32, SRZ ;  /* 0x0000000000207805 */ /* 0x000fe2000001ff00 */
[----:B------:R-:W-:Y:S01]  /*1c80*/  ISETP.LT.OR P2, PT, R0, 0x21, P5 ;  /* 0x000000210000780c */ /* 0x000fe20002f41670 */
[----:B------:R-:W-:Y:S01]  /*1c90*/  IMAD R4, R4, UR15, RZ ;  /* 0x0000000f04047c24 */ /* 0x000fe2000f8e02ff */
[----:B------:R-:W-:Y:S01]  /*1ca0*/  @!P1 ISETP.LT.OR P5, PT, R0, 0x41, P5 ;  /* 0x000000410000980c */ /* 0x000fe20002fa1670 */
[----:B------:R-:W-:Y:S01]  /*1cb0*/  UISETP.GE.AND UP6, UPT, UR8, 0x21, UPT ;  /* 0x000000210800788c */ /* 0x000fe2000bfc6270 */
[----:B------:R-:W-:Y:S01]  /*1cc0*/  LOP3.LUT R0, R10, R5, RZ, 0xfc, !PT ;  /* 0x000000050a007212 */ /* 0x000fe200078efcff */
[----:B------:R-:W-:Y:S01]  /*1cd0*/  IMAD R4, R11, UR19, R4 ;  /* 0x000000130b047c24 */ /* 0x000fe2000f8e0204 */
[----:B------:R-:W-:Y:S01]  /*1ce0*/  IADD3 R245, R222, 0xf080, RZ ;  /* 0x0000f080def57810 */ /* 0x000fe20007ffe0ff */
[----:B------:R-:W-:Y:S01]  /*1cf0*/  IMAD.U32 R10, RZ, RZ, UR18 ;  /* 0x00000012ff0a7e24 */ /* 0x000fe2000f8e00ff */
[C---:B------:R-:W-:Y:S01]  /*1d00*/  LOP3.LUT P4, RZ, R0.reuse, 0x1, RZ, 0xc0, !PT ;  /* 0x0000000100ff7812 */ /* 0x040fe2000788c0ff */
[----:B------:R-:W-:Y:S01]  /*1d10*/  UISETP.GE.AND UP5, UPT, UR8, 0x22, UPT ;  /* 0x000000220800788c */ /* 0x000fe2000bfa6270 */
[C---:B------:R-:W-:Y:S01]  /*1d20*/  LOP3.LUT P3, RZ, R0.reuse, 0x2, RZ, 0xc0, !PT ;  /* 0x0000000200ff7812 */ /* 0x040fe2000786c0ff */
[----:B------:R-:W-:Y:S01]  /*1d30*/  UISETP.GE.AND UP4, UPT, UR8, 0x31, UPT ;  /* 0x000000310800788c */ /* 0x000fe2000bf86270 */
[----:B------:R-:W-:Y:S01]  /*1d40*/  P2R R11, PR, RZ, 0x10 ;  /* 0x00000010ff0b7803 */ /* 0x000fe20000000000 */
[----:B------:R1:W-:Y:S01]  /*1d50*/  LDGSTS.E.BYPASS.LTC128B.128 [R222+0x6080], [R2.64+0x100], !P2 ;  /* 0x0608010002de7fae */ /* 0x0003e2000d101d50 */
[----:B------:R-:W-:Y:S01]  /*1d60*/  LOP3.LUT P2, RZ, R0, 0x4, RZ, 0xc0, !PT ;  /* 0x0000000400ff7812 */ /* 0x000fe2000784c0ff */
[----:B------:R-:W-:Y:S01]  /*1d70*/  IMAD.IADD R0, R7, 0x1, R4 ;  /* 0x0000000107007824 */ /* 0x000fe200078e0204 */
[----:B------:R-:W-:Y:S01]  /*1d80*/  UISETP.GE.AND UP3, UPT, UR8, 0x32, UPT ;  /* 0x000000320800788c */ /* 0x000fe2000bf66270 */
[----:B------:R2:W-:Y:S01]  /*1d90*/  @!P1 LDGSTS.E.BYPASS.LTC128B.128 [R222+0x2080], [R8.64], !P0 ;  /* 0x0208000008de9fae */ /* 0x0005e2000c101d50 */
[----:B------:R-:W-:Y:S01]  /*1da0*/  LEA R4, P0, R6, c[0x0][0x160], 0x1 ;  /* 0x0000580006047a11 */ /* 0x000fe200078008ff */
[----:B------:R-:W-:-:S02]  /*1db0*/  UISETP.GE.AND UP2, UPT, UR8, 0x41, UPT ;  /* 0x000000410800788c */ /* 0x000fc4000bf46270 */
[----:B------:R2:W-:Y:S01]  /*1dc0*/  @!P1 LDGSTS.E.BYPASS.LTC128B.128 [R222+0x4880], [R8.64+0x80], !P6 ;  /* 0x0488008008de9fae */ /* 0x0005e2000f101d50 */
[----:B------:R-:W-:Y:S01]  /*1dd0*/  LEA.HI.X R5, R6, c[0x0][0x164], R0, 0x1, P0 ;  /* 0x0000590006057a11 */ /* 0x000fe200000f0c00 */
[----:B------:R-:W-:Y:S01]  /*1de0*/  IMAD R6, R29, c[0x0][0x270], RZ ;  /* 0x00009c001d067a24 */ /* 0x000fe200078e02ff */
[----:B------:R-:W-:Y:S01]  /*1df0*/  IADD3 R0, -R235, UR11, -R10 ;  /* 0x0000000beb007c10 */ /* 0x000fe2000fffe90a */
[----:B------:R2:W-:Y:S01]  /*1e00*/  @!P1 LDGSTS.E.BYPASS.LTC128B.128 [R222+0x7080], [R8.64+0x100], !P5 ;  /* 0x0708010008de9fae */ /* 0x0005e2000e901d50 */
[C---:B------:R-:W-:Y:S01]  /*1e10*/  IADD3 R14, P0, R31.reuse, UR6, RZ ;  /* 0x000000061f0e7c10 */ /* 0x040fe2000ff1e0ff */
[----:B------:R-:W-:Y:S01]  /*1e20*/  IMAD R6, R84, c[0x0][0x274], R6 ;  /* 0x00009d0054067a24 */ /* 0x000fe200078e0206 */
[C---:B------:R-:W-:Y:S01]  /*1e30*/  ISETP.LT.OR P6, PT, R0.reuse, 0x1, !P4 ;  /* 0x000000010000780c */ /* 0x040fe200067c1670 */
[----:B------:R-:W0:Y:S01]  /*1e40*/  LDGDEPBAR ;  /* 0x00000000000079af */ /* 0x000e220000000000 */
[C---:B------:R-:W-:Y:S01]  /*1e50*/  ISETP.LT.OR P5, PT, R0.reuse, 0x1, !P3 ;  /* 0x000000010000780c */ /* 0x040fe20005fa1670 */
[----:B------:R-:W-:Y:S01]  /*1e60*/  ULDC.64 UR6, c[0x0][0x278] ;  /* 0x00009e0000067ab9 */ /* 0x000fe20000000a00 */
[----:B------:R-:W-:Y:S01]  /*1e70*/  ISETP.LT.OR P1, PT, R0, 0x1, !P2 ;  /* 0x000000010000780c */ /* 0x000fe20005721670 */
[----:B------:R-:W-:Y:S01]  /*1e80*/  UIMAD UR6, UR13, UR6, URZ ;  /* 0x000000060d0672a4 */ /* 0x000fe2000f8e023f */
[----:B------:R-:W-:Y:S01]  /*1e90*/  LEA.HI.X.SX32 R15, R31, UR4, 0x1, P0 ;  /* 0x000000041f0f7c11 */ /* 0x000fe200080f0eff */
[----:B------:R-:W-:Y:S01]  /*1ea0*/  IMAD.SHL.U32 R31, R13, 0x20, RZ ;  /* 0x000000200d1f7824 */ /* 0x000fe200078e00ff */
[----:B------:R-:W-:Y:S01]  /*1eb0*/  IADD3 R16, P0, R248, UR5, RZ ;  /* 0x00000005f8107c10 */ /* 0x000fe2000ff1e0ff */
[----:B------:R-:W-:Y:S01]  /*1ec0*/  IMAD.MOV.U32 R13, RZ, RZ, c[0x0][0x208] ;  /* 0x00008200ff0d7624 */ /* 0x000fe200078e00ff */
[----:B------:R-:W-:Y:S01]  /*1ed0*/  UIMAD UR7, UR14, UR7, UR6 ;  /* 0x000000070e0772a4 */ /* 0x000fe2000f8e0206 */
[----:B------:R-:W-:Y:S01]  /*1ee0*/  IADD3 R10, -R10, UR11, -R235 ;  /* 0x0000000b0a0a7c10 */ /* 0x000fe2000fffe9eb */
[----:B-1----:R-:W-:Y:S01]  /*1ef0*/  IMAD.WIDE.U32 R2, R84, c[0x0][0x270], R14 ;  /* 0x00009c0054027a25 */ /* 0x002fe200078e000e */
[----:B------:R1:W-:Y:S01]  /*1f00*/  LDGSTS.E.BYPASS.LTC128B.128 [R222+0xf080], [R4.64], !P6 ;  /* 0x0f08000004de7fae */ /* 0x0003e2000f101d50 */
[C---:B------:R-:W-:Y:S01]  /*1f10*/  ISETP.LT.OR P6, PT, R0.reuse, 0x21, !P3 ;  /* 0x000000210000780c */ /* 0x040fe20005fc1670 */
[----:B------:R-:W-:Y:S01]  /*1f20*/  USHF.R.S32.HI UR6, URZ, 0x1f, UR18 ;  /* 0x0000001f3f067899 */ /* 0x000fe20008011412 */
[----:B------:R-:W-:Y:S01]  /*1f30*/  IMAD.IADD R7, R3, 0x1, R6 ;  /* 0x0000000103077824 */ /* 0x000fe200078e0206 */
[----:B------:R1:W-:Y:S01]  /*1f40*/  LDGSTS.E.BYPASS.LTC128B.128 [R222+0x11080], [R4.64+0x80], !P5 ;  /* 0x1108008004de7fae */ /* 0x0003e2000e901d50 */
[----:B------:R-:W-:Y:S01]  /*1f50*/  IMAD.MOV.U32 R6, RZ, RZ, R2 ;  /* 0x000000ffff067224 */ /* 0x000fe200078e0002 */
[----:B------:R-:W-:Y:S01]  /*1f60*/  ISETP.LT.OR P5, PT, R0, 0x21, !P2 ;  /* 0x000000210000780c */ /* 0x000fe200057a1670 */
[----:B------:R-:W-:Y:S01]  /*1f70*/  IMAD.IADD R3, R19, 0x1, R22 ;  /* 0x0000000113037824 */ /* 0x000fe200078e0216 */
[----:B------:R1:W-:Y:S01]  /*1f80*/  LDGSTS.E.BYPASS.LTC128B.128 [R222+0x13080], [R4.64+0x100], !P1 ;  /* 0x1308010004de7fae */ /* 0x0003e2000c901d50 */
[----:B------:R-:W-:Y:S01]  /*1f90*/  IMAD.MOV.U32 R2, RZ, RZ, R18 ;  /* 0x000000ffff027224 */ /* 0x000fe200078e0012 */
[----:B------:R-:W-:Y:S01]  /*1fa0*/  SHF.L.U64.HI R250, R13, R28, c[0x0][0x20c] ;  /* 0x000083000dfa7619 */ /* 0x000fe2000001021c */
[----:B--2---:R-:W-:Y:S01]  /*1fb0*/  IMAD.U32 R8, RZ, RZ, UR5 ;  /* 0x00000005ff087e24 */ /* 0x004fe2000f8e00ff */
[----:B------:R-:W-:Y:S01]  /*1fc0*/  SHF.R.S32.HI R9, RZ, 0x1f, R248 ;  /* 0x0000001fff097819 */ /* 0x000fe200000114f8 */
[----:B------:R-:W-:Y:S01]  /*1fd0*/  IMAD.WIDE.U32 R2, R84, c[0x0][0x210], R2 ;  /* 0x0000840054027a25 */ /* 0x000fe200078e0002 */
[----:B------:R-:W-:Y:S01]  /*1fe0*/  ULDC.64 UR4, c[0x0][0x218] ;  /* 0x0000860000047ab9 */ /* 0x000fe20000000a00 */
[----:B------:R-:W-:Y:S01]  /*1ff0*/  LEA.HI R19, R27, R248, RZ, 0x2 ;  /* 0x000000f81b137211 */ /* 0x000fe200078f10ff */
[----:B------:R-:W-:Y:S01]  /*2000*/  UIMAD UR4, UR13, UR4, URZ ;  /* 0x000000040d0472a4 */ /* 0x000fe2000f8e023f */
[----:B------:R-:W-:Y:S01]  /*2010*/  LEA.HI.X.SX32 R17, R8, R9, 0x1, P0 ;  /* 0x0000000908117211 */ /* 0x000fe200000f0eff */
[----:B------:R-:W-:Y:S01]  /*2020*/  IMAD R9, R29, c[0x0][0x210], RZ ;  /* 0x000084001d097a24 */ /* 0x000fe200078e02ff */
[----:B------:R-:W-:Y:S01]  /*2030*/  LEA R8, P1, R31, R4, 0x1 ;  /* 0x000000041f087211 */ /* 0x000fe200078208ff */
[----:B------:R-:W-:Y:S01]  /*2040*/  IMAD.WIDE.U32 R240, R20, c[0x0][0x278], R6 ;  /* 0x00009e0014f07a25 */ /* 0x000fe200078e0006 */
[----:B------:R-:W-:Y:S01]  /*2050*/  ISETP.LT.OR P0, PT, R0, 0x21, !P4 ;  /* 0x000000210000780c */ /* 0x000fe20006701670 */
[----:B------:R-:W-:Y:S01]  /*2060*/  UIMAD UR4, UR14, UR5, UR4 ;  /* 0x000000050e0472a4 */ /* 0x000fe2000f8e0204 */
[C---:B------:R-:W-:Y:S01]  /*2070*/  SHF.L.U64.HI R0, R13.reuse, R30, c[0x0][0x20c] ;  /* 0x000083000d007619 */ /* 0x040fe2000001021e */
[----:B------:R-:W-:Y:S01]  /*2080*/  IMAD.SHL.U32 R252, R13, 0x20, RZ ;  /* 0x000000200dfc7824 */ /* 0x000fe200078e00ff */
[----:B------:R-:W-:Y:S01]  /*2090*/  IADD3 R247, R241, UR7, RZ ;  /* 0x00000007f1f77c10 */ /* 0x000fe2000fffe0ff */
[----:B------:R-:W-:Y:S01]  /*20a0*/  ULDC UR7, c[0x0][0x2a0] ;  /* 0x0000a80000077ab9 */ /* 0x000fe20000000800 */
[----:B------:R-:W-:Y:S01]  /*20b0*/  ISETP.GE.AND P4, PT, R12, c[0x0][0x1fc], PT ;  /* 0x00007f000c007a0c */ /* 0x000fe20003f86270 */
[----:B------:R-:W-:Y:S01]  /*20c0*/  IMAD R0, R0, UR15, RZ ;  /* 0x0000000f00007c24 */ /* 0x000fe2000f8e02ff */
[----:B------:R-:W-:Y:S01]  /*20d0*/  LEA.HI R18, R27, R248, RZ, 0x4 ;  /* 0x000000f81b127211 */ /* 0x000fe200078f20ff */
[----:B------:R-:W-:Y:S01]  /*20e0*/  ULOP3.LUT UR7, URZ, UR7, URZ, 0x33, !UPT ;  /* 0x000000073f077292 */ /* 0x000fe2000f8e333f */
[----:B-1----:R-:W-:Y:S01]  /*20f0*/  IMAD R4, R84, c[0x0][0x214], R9 ;  /* 0x0000850054047a24 */ /* 0x002fe200078e0209 */
[----:B------:R-:W-:-:S02]  /*2100*/  LEA.HI.X R9, R31, R5, R251, 0x1, P1 ;  /* 0x000000051f097211 */ /* 0x000fc400008f0cfb */
[----:B------:R-:W-:Y:S01]  /*2110*/  ISETP.GT.AND P1, PT, R248, 0xf, PT ;  /* 0x0000000ff800780c */ /* 0x000fe20003f24270 */
[----:B------:R-:W-:Y:S01]  /*2120*/  IMAD.IADD R3, R3, 0x1, R4 ;  /* 0x0000000103037824 */ /* 0x000fe200078e0204 */
[----:B------:R-:W-:Y:S01]  /*2130*/  CS2R R30, SRZ ;  /* 0x00000000001e7805 */ /* 0x000fe2000001ff00 */
[----:B------:R1:W-:Y:S02]  /*2140*/  LDGSTS.E.BYPASS.LTC128B.128 [R222+0x10080], [R8.64], !P0 ;  /* 0x1008000008de7fae */ /* 0x0003e4000c101d50 */
[----:B------:R-:W-:Y:S02]  /*2150*/  IMAD.WIDE.U32 R230, R20, c[0x0][0x218], R2 ;  /* 0x0000860014e67a25 */ /* 0x000fe400078e0002 */
[----:B------:R1:W-:Y:S01]  /*2160*/  LDGSTS.E.BYPASS.LTC128B.128 [R222+0x12080], [R8.64+0x80], !P6 ;  /* 0x1208008008de7fae */ /* 0x0003e2000f101d50 */
[----:B------:R-:W-:Y:S01]  /*2170*/  ISETP.GE.AND P6, PT, R23, c[0x0][0x1fc], PT ;  /* 0x00007f0017007a0c */ /* 0x000fe20003fc6270 */
[----:B------:R-:W-:Y:S01]  /*2180*/  IMAD.SHL.U32 R2, R13, 0x40, RZ ;  /* 0x000000400d027824 */ /* 0x000fe200078e00ff */
[----:B------:R-:W-:Y:S01]  /*2190*/  IADD3 R227, R231, UR4, RZ ;  /* 0x00000004e7e37c10 */ /* 0x000fe2000fffe0ff */
[----:B------:R-:W-:Y:S01]  /*21a0*/  IMAD.MOV.U32 R226, RZ, RZ, R230 ;  /* 0x000000ffffe27224 */ /* 0x000fe200078e00e6 */
[----:B------:R1:W-:Y:S01]  /*21b0*/  LDGSTS.E.BYPASS.LTC128B.128 [R222+0x14080], [R8.64+0x100], !P5 ;  /* 0x1408010008de7fae */ /* 0x0003e2000e901d50 */
[----:B------:R-:W-:Y:S01]  /*21c0*/  @!P1 IADD3 R4, P0, R240, UR18, RZ ;  /* 0x00000012f0049c10 */ /* 0x000fe2000ff1e0ff */
[C---:B------:R-:W-:Y:S01]  /*21d0*/  IMAD R0, R2.reuse, UR19, R0 ;  /* 0x0000001302007c24 */ /* 0x040fe2000f8e0200 */
[----:B------:R-:W-:Y:S01]  /*21e0*/  ULDC.64 UR4, c[0x0][0x290] ;  /* 0x0000a40000047ab9 */ /* 0x000fe20000000a00 */
[----:B------:R-:W-:Y:S01]  /*21f0*/  IMAD.WIDE.U32 R2, R2, UR15, R226 ;  /* 0x0000000f02027c25 */ /* 0x000fe2000f8e00e2 */
[----:B------:R-:W-:Y:S01]  /*2200*/  @!P1 IADD3.X R5, R247, UR6, RZ, P0, !PT ;  /* 0x00000006f7059c10 */ /* 0x000fe200087fe4ff */
[----:B------:R-:W-:Y:S01]  /*2210*/  UIMAD UR4, UR13, UR4, URZ ;  /* 0x000000040d0472a4 */ /* 0x000fe2000f8e023f */
[----:B------:R-:W-:Y:S01]  /*2220*/  @!P1 LEA R6, P0, R4, c[0x0][0x258], 0x2 ;  /* 0x0000960004069a11 */ /* 0x000fe200078010ff */
[----:B------:R-:W-:Y:S01]  /*2230*/  IMAD.IADD R0, R3, 0x1, R0 ;  /* 0x0000000103007824 */ /* 0x000fe200078e0200 */
[----:B------:R-:W-:Y:S01]  /*2240*/  UP2UR UR19, UPR, URZ, 0x2 ;  /* 0x000000023f137883 */ /* 0x000fe20008000000 */
[----:B------:R-:W-:Y:S01]  /*2250*/  @!P1 IMAD.SHL.U32 R3, R248, 0x10, RZ ;  /* 0x00000010f8039824 */ /* 0x000fe200078e00ff */
[----:B------:R-:W-:Y:S01]  /*2260*/  @!P1 LEA.HI.X R7, R4, c[0x0][0x25c], R5, 0x2, P0 ;  /* 0x0000970004079a11 */ /* 0x000fe200000f1405 */
[----:B------:R-:W-:Y:S01]  /*2270*/  IMAD R13, R29, c[0x0][0x238], RZ ;  /* 0x00008e001d0d7a24 */ /* 0x000fe200078e02ff */
[----:B------:R-:W-:Y:S01]  /*2280*/  ISETP.LT.OR P0, PT, R10, 0x1, P4 ;  /* 0x000000010a00780c */ /* 0x000fe20002701670 */
[----:B------:R-:W-:Y:S01]  /*2290*/  UIMAD UR4, UR14, UR5, UR4 ;  /* 0x000000050e0472a4 */ /* 0x000fe2000f8e0204 */
[----:B------:R-:W-:Y:S01]  /*22a0*/  LEA R4, P5, R2, c[0x0][0x1f0], 0x1 ;  /* 0x00007c0002047a11 */ /* 0x000fe200078a08ff */
[----:B------:R2:W-:Y:S01]  /*22b0*/  @!P1 LDGSTS.E.BYPASS.LTC128B.128 [R3+0x21080], [R6.64] ;  /* 0x2108000006039fae */ /* 0x0005e2000b901d50 */
[----:B------:R-:W-:Y:S01]  /*22c0*/  IMAD R13, R84, c[0x0][0x23c], R13 ;  /* 0x00008f00540d7a24 */ /* 0x000fe200078e020d */
[----:B------:R-:W-:Y:S01]  /*22d0*/  UISETP.GE.AND UP1, UPT, UR8, 0x11, UPT ;  /* 0x000000110800788c */ /* 0x000fe2000bf26270 */
[----:B------:R-:W-:Y:S01]  /*22e0*/  LEA.HI.X R5, R2, c[0x0][0x1f4], R0, 0x1, P5 ;  /* 0x00007d0002057a11 */ /* 0x000fe200028f0c00 */
[----:B------:R-:W0:Y:S01]  /*22f0*/  LDGDEPBAR ;  /* 0x00000000000079af */ /* 0x000e220000000000 */
[----:B------:R-:W-:-:S02]  /*2300*/  ISETP.GE.AND P5, PT, R25, c[0x0][0x1fc], PT ;  /* 0x00007f0019007a0c */ /* 0x000fc40003fa6270 */
[----:B------:R-:W-:-:S03]  /*2310*/  SHF.R.S32.HI R0, RZ, 0x1f, R19 ;  /* 0x0000001fff007819 */ /* 0x000fc60000011413 */
[----:B------:R3:W-:Y:S01]  /*2320*/  LDGSTS.E.BYPASS.LTC128B.128 [R222+0x1b080], [R4.64], !P0 ;  /* 0x1b08000004de7fae */ /* 0x0007e2000c101d50 */
[C---:B------:R-:W-:Y:S01]  /*2330*/  ISETP.LT.OR P0, PT, R10.reuse, 0x1, P6 ;  /* 0x000000010a00780c */ /* 0x040fe20003701670 */
[----:B-1----:R-:W-:Y:S01]  /*2340*/  IMAD R9, R29, c[0x0][0x288], RZ ;  /* 0x0000a2001d097a24 */ /* 0x002fe200078e02ff */
[----:B------:R-:W-:Y:S01]  /*2350*/  ISETP.LT.OR P6, PT, R10, 0x21, P6 ;  /* 0x000000210a00780c */ /* 0x000fe200037c1670 */
[----:B------:R-:W-:Y:S02]  /*2360*/  CS2R R28, SRZ ;  /* 0x00000000001c7805 */ /* 0x000fe4000001ff00 */
[----:B------:R-:W-:-:S08]  /*2370*/  IMAD R9, R84, c[0x0][0x28c], R9 ;  /* 0x0000a30054097a24 */ /* 0x000fd000078e0209 */
[----:B------:R3:W-:Y:S01]  /*2380*/  LDGSTS.E.BYPASS.LTC128B.128 [R222+0x1d080], [R4.64+0x80], !P0 ;  /* 0x1d08008004de7fae */ /* 0x0007e2000c101d50 */
[----:B--2---:R-:W-:Y:S01]  /*2390*/  LEA R6, P0, R252, R4, 0x1 ;  /* 0x00000004fc067211 */ /* 0x004fe200078008ff */
[----:B------:R-:W-:Y:S01]  /*23a0*/  IMAD.WIDE.U32 R2, R84, c[0x0][0x288], R14 ;  /* 0x0000a20054027a25 */ /* 0x000fe200078e000e */
[----:B------:R-:W-:Y:S02]  /*23b0*/  SHF.R.S32.HI R15, RZ, 0x2, R19 ;  /* 0x00000002ff0f7819 */ /* 0x000fe40000011413 */
[----:B------:R-:W-:Y:S01]  /*23c0*/  LEA.HI.X R7, R252, R5, R250, 0x1, P0 ;  /* 0x00000005fc077211 */ /* 0x000fe200000f0cfa */
[----:B------:R-:W-:Y:S01]  /*23d0*/  IMAD.IADD R3, R3, 0x1, R9 ;  /* 0x0000000103037824 */ /* 0x000fe200078e0209 */
[----:B------:R-:W-:Y:S02]  /*23e0*/  ISETP.LT.OR P0, PT, R10, 0x1, P5 ;  /* 0x000000010a00780c */ /* 0x000fe40002f01670 */
[----:B------:R-:W-:Y:S01]  /*23f0*/  LEA.HI R0, R0, R15, RZ, 0x3 ;  /* 0x0000000f00007211 */ /* 0x000fe200078f18ff */
[----:B------:R-:W-:Y:S01]  /*2400*/  IMAD.WIDE.U32 R238, R20, c[0x0][0x290], R2 ;  /* 0x0000a40014ee7a25 */ /* 0x000fe200078e0002 */
[----:B------:R-:W-:-:S02]  /*2410*/  LEA.HI R14, R27, R248, RZ, 0x7 ;  /* 0x000000f81b0e7211 */ /* 0x000fc400078f38ff */
[----:B------:R-:W-:Y:S02]  /*2420*/  LOP3.LUT R0, R0, 0xfffffff8, RZ, 0xc0, !PT ;  /* 0xfffffff800007812 */ /* 0x000fe400078ec0ff */
[----:B------:R-:W-:Y:S02]  /*2430*/  SHF.R.S32.HI R14, RZ, 0x7, R14 ;  /* 0x00000007ff0e7819 */ /* 0x000fe4000001140e */
[C---:B------:R-:W-:Y:S01]  /*2440*/  ISETP.LT.OR P5, PT, R10.reuse, 0x21, P5 ;  /* 0x000000210a00780c */ /* 0x040fe20002fa1670 */
[----:B------:R-:W-:Y:S01]  /*2450*/  IMAD.IADD R15, R15, 0x1, -R0 ;  /* 0x000000010f0f7824 */ /* 0x000fe200078e0a00 */
[----:B------:R-:W-:Y:S01]  /*2460*/  LOP3.LUT R3, R19, 0x3ffffffc, RZ, 0xc0, !PT ;  /* 0x3ffffffc13037812 */ /* 0x000fe200078ec0ff */
[----:B------:R3:W-:Y:S01]  /*2470*/  LDGSTS.E.BYPASS.LTC128B.128 [R222+0x1f080], [R4.64+0x100], !P0 ;  /* 0x1f08010004de7fae */ /* 0x0007e2000c101d50 */
[----:B------:R-:W-:Y:S01]  /*2480*/  ISETP.LT.OR P0, PT, R10, 0x21, P4 ;  /* 0x000000210a00780c */ /* 0x000fe20002701670 */
[----:B------:R-:W-:Y:S01]  /*2490*/  IMAD.SHL.U32 R9, R14, 0x8, RZ ;  /* 0x000000080e097824 */ /* 0x000fe200078e00ff */
[----:B------:R-:W-:-:S02]  /*24a0*/  ISETP.NE.AND P4, PT, R11, RZ, PT ;  /* 0x000000ff0b00720c */ /* 0x000fc40003f85270 */
[----:B------:R-:W-:Y:S02]  /*24b0*/  SHF.R.S32.HI R11, RZ, 0x4, R18 ;  /* 0x00000004ff0b7819 */ /* 0x000fe40000011412 */
[----:B------:R-:W-:Y:S01]  /*24c0*/  IADD3 R244, R239, UR4, RZ ;  /* 0x00000004eff47c10 */ /* 0x000fe2000fffe0ff */
[----:B------:R-:W-:Y:S01]  /*24d0*/  ULDC.64 UR4, c[0x0][0x240] ;  /* 0x0000900000047ab9 */ /* 0x000fe20000000a00 */
[----:B------:R-:W-:Y:S01]  /*24e0*/  LEA.HI R8, R18, R11, RZ, 0x1 ;  /* 0x0000000b12087211 */ /* 0x000fe200078f08ff */
[----:B------:R-:W-:-:S03]  /*24f0*/  UIMAD UR4, UR13, UR4, URZ ;  /* 0x000000040d0472a4 */ /* 0x000fc6000f8e023f */
[----:B------:R-:W-:Y:S01]  /*2500*/  LOP3.LUT R8, R8, 0xfffffffe, RZ, 0xc0, !PT ;  /* 0xfffffffe08087812 */ /* 0x000fe200078ec0ff */
[----:B------:R1:W-:Y:S01]  /*2510*/  LDGSTS.E.BYPASS.LTC128B.128 [R222+0x1c080], [R6.64], !P0 ;  /* 0x1c08000006de7fae */ /* 0x0003e2000c101d50 */
[----:B------:R-:W-:Y:S01]  /*2520*/  ISETP.GE.AND P0, PT, R12, c[0x0][0x1fc], PT ;  /* 0x00007f000c007a0c */ /* 0x000fe20003f06270 */
[----:B------:R-:W-:Y:S02]  /*2530*/  UMOV UR13, 0x1 ;  /* 0x00000001000d7882 */ /* 0x000fe40000000000 */
[----:B------:R-:W-:Y:S01]  /*2540*/  IMAD.IADD R0, R11, 0x1, -R8 ;  /* 0x000000010b007824 */ /* 0x000fe200078e0a08 */
[----:B------:R1:W-:Y:S01]  /*2550*/  LDGSTS.E.BYPASS.LTC128B.128 [R222+0x1e080], [R6.64+0x80], !P6 ;  /* 0x1e08008006de7fae */ /* 0x0003e2000f101d50 */
[----:B------:R-:W-:Y:S02]  /*2560*/  ISETP.GE.AND P6, PT, R23, c[0x0][0x1fc], PT ;  /* 0x00007f0017007a0c */ /* 0x000fe40003fc6270 */
[----:B------:R-:W-:Y:S01]  /*2570*/  SEL R23, RZ, 0x1, P0 ;  /* 0x00000001ff177807 */ /* 0x000fe20000000000 */
[----:B------:R1:W-:Y:S01]  /*2580*/  LDGSTS.E.BYPASS.LTC128B.128 [R222+0x20080], [R6.64+0x100], !P5 ;  /* 0x2008010006de7fae */ /* 0x0003e2000e901d50 */
[----:B------:R-:W-:Y:S01]  /*2590*/  ISETP.GE.AND P5, PT, R248, 0x10, PT ;  /* 0x00000010f800780c */ /* 0x000fe20003fa6270 */
[----:B---3--:R-:W-:Y:S01]  /*25a0*/  IMAD.WIDE.U32 R4, R84, c[0x0][0x238], R16 ;  /* 0x00008e0054047a25 */ /* 0x008fe200078e0010 */
[----:B------:R-:W-:-:S03]  /*25b0*/  LEA.HI R17, R27, R248, RZ, 0x5 ;  /* 0x000000f81b117211 */ /* 0x000fc600078f28ff */
[----:B------:R-:W-:Y:S01]  /*25c0*/  IMAD.IADD R11, R5, 0x1, R13 ;  /* 0x00000001050b7824 */ /* 0x000fe200078e020d */
[--C-:B------:R-:W-:Y:S01]  /*25d0*/  SHF.R.S32.HI R12, RZ, 0x1f, R17.reuse ;  /* 0x0000001fff0c7819 */ /* 0x100fe20000011411 */
[----:B------:R-:W-:Y:S01]  /*25e0*/  IMAD.MOV.U32 R10, RZ, RZ, R4 ;  /* 0x000000ffff0a7224 */ /* 0x000fe200078e0004 */
[----:B------:R-:W-:Y:S02]  /*25f0*/  SHF.R.S32.HI R22, RZ, 0x5, R17 ;  /* 0x00000005ff167819 */ /* 0x000fe40000011411 */
[----:B------:R-:W-:Y:S01]  /*2600*/  LOP3.LUT R13, R9, 0x8, RZ, 0xc0, !PT ;  /* 0x00000008090d7812 */ /* 0x000fe200078ec0ff */
[----:B------:R-:W-:Y:S01]  /*2610*/  IMAD.WIDE.U32 R242, R20, c[0x0][0x240], R10 ;  /* 0x0000900014f27a25 */ /* 0x000fe200078e000a */
[----:B------:R-:W-:Y:S02]  /*2620*/  LEA.HI R8, R12, R22, RZ, 0x2 ;  /* 0x000000160c087211 */ /* 0x000fe400078f10ff */
[----:B------:R-:W-:Y:S02]  /*2630*/  LOP3.LUT R12, R18, 0xfffffff0, RZ, 0xc0, !PT ;  /* 0xfffffff0120c7812 */ /* 0x000fe400078ec0ff */
[----:B------:R-:W-:-:S05]  /*2640*/  LOP3.LUT R8, R8, 0xfffffffc, RZ, 0xc0, !PT ;  /* 0xfffffffc08087812 */ /* 0x000fca00078ec0ff */
[----:B------:R-:W-:Y:S02]  /*2650*/  IMAD.IADD R16, R22, 0x1, -R8 ;  /* 0x0000000116107824 */ /* 0x000fe400078e0a08 */
[----:B------:R-:W-:Y:S02]  /*2660*/  IMAD.SHL.U32 R8, R15, 0x10, RZ ;  /* 0x000000100f087824 */ /* 0x000fe400078e00ff */
[----:B------:R-:W-:-:S03]  /*2670*/  IMAD.SHL.U32 R5, R16, 0x100, RZ ;  /* 0x0000010010057824 */ /* 0x000fc600078e00ff */
[----:B------:R-:W-:Y:S01]  /*2680*/  LOP3.LUT R4, R13, 0x70, R8, 0xf8, !PT ;  /* 0x000000700d047812 */ /* 0x000fe200078ef808 */
[----:B------:R-:W-:-:S03]  /*2690*/  IMAD.IADD R8, R248, 0x1, -R3 ;  /* 0x00000001f8087824 */ /* 0x000fc600078e0a03 */
[----:B------:R-:W-:Y:S02]  /*26a0*/  LOP3.LUT R9, R4, 0x100, R5, 0xf8, !PT ;  /* 0x0000010004097812 */ /* 0x000fe400078ef805 */
[----:B------:R-:W-:Y:S02]  /*26b0*/  LEA.HI R4, R16, R16, RZ, 0x1 ;  /* 0x0000001010047211 */ /* 0x000fe400078f08ff */
[----:B------:R-:W-:Y:S01]  /*26c0*/  IADD3 R5, P0, R238, UR18, RZ ;  /* 0x00000012ee057c10 */ /* 0x000fe2000ff1e0ff */
[----:B------:R-:W-:Y:S01]  /*26d0*/  UP2UR UR18, UPR, URZ, 0x1 ;  /* 0x000000013f127883 */ /* 0x000fe20008000000 */
[----:B-1----:R-:W-:Y:S01]  /*26e0*/  SHF.R.U32.HI R6, RZ, 0x3, R9 ;  /* 0x00000003ff067819 */ /* 0x002fe20000011609 */
[----:B------:R-:W-:Y:S01]  /*26f0*/  IMAD.SHL.U32 R2, R4, 0x100, RZ ;  /* 0x0000010004027824 */ /* 0x000fe200078e00ff */
[----:B------:R-:W-:Y:S01]  /*2700*/  IADD3.X R3, R244, UR6, RZ, P0, !PT ;  /* 0x00000006f4037c10 */ /* 0x000fe200087fe4ff */
[----:B------:R-:W-:Y:S01]  /*2710*/  UIMAD UR6, UR14, UR5, UR4 ;  /* 0x000000050e0672a4 */ /* 0x000fe2000f8e0204 */
[C---:B------:R-:W-:Y:S01]  /*2720*/  LEA R4, P0, R5.reuse, c[0x0][0x280], 0x2 ;  /* 0x0000a00005047a11 */ /* 0x040fe200078010ff */
[----:B------:R-:W-:Y:S01]  /*2730*/  UISETP.GE.AND UP0, UPT, UR8, 0x12, UPT ;  /* 0x000000120800788c */ /* 0x000fe2000bf06270 */
[----:B------:R-:W-:Y:S01]  /*2740*/  LOP3.LUT R7, R2, 0x7ffffe00, RZ, 0xc0, !PT ;  /* 0x7ffffe0002077812 */ /* 0x000fe200078ec0ff */
[----:B------:R-:W-:Y:S01]  /*2750*/  IMAD.IADD R2, R248, 0x1, -R12 ;  /* 0x00000001f8027824 */ /* 0x000fe200078e0a0c */
[----:B------:R-:W-:Y:S01]  /*2760*/  LEA.HI.X R5, R5, c[0x0][0x284], R3, 0x2, P0 ;  /* 0x0000a10005057a11 */ /* 0x000fe200000f1403 */
[----:B------:R-:W-:Y:S01]  /*2770*/  UIADD3 UR5, UR10, -UR11, URZ ;  /* 0x8000000b0a057290 */ /* 0x000fe2000fffe03f */
[----:B------:R-:W-:Y:S01]  /*2780*/  LOP3.LUT R3, R9, 0x28, R6, 0x78, !PT ;  /* 0x0000002809037812 */ /* 0x000fe200078e7806 */
[----:B------:R-:W-:Y:S01]  /*2790*/  IMAD R7, R8, 0x2, R7 ;  /* 0x0000000208077824 */ /* 0x000fe200078e0207 */
[----:B------:R-:W-:Y:S01]  /*27a0*/  LOP3.LUT P0, RZ, R15, 0x1, RZ, 0xc0, !PT ;  /* 0x000000010fff7812 */ /* 0x000fe2000780c0ff */
[----:B------:R-:W-:Y:S01]  /*27b0*/  IMAD.SHL.U32 R6, R2, 0x10, RZ ;  /* 0x0000001002067824 */ /* 0x000fe200078e00ff */
[----:B------:R-:W-:Y:S01]  /*27c0*/  LEA.HI R9, R14, R14, RZ, 0x1 ;  /* 0x0000000e0e097211 */ /* 0x000fe200078f08ff */
[----:B------:R-:W-:Y:S01]  /*27d0*/  IMAD.IADD R7, R7, 0x1, R3 ;  /* 0x0000000107077824 */ /* 0x000fe200078e0203 */
[----:B------:R-:W-:Y:S01]  /*27e0*/  IADD3 R246, R243, UR6, RZ ;  /* 0x00000006f3f67c10 */ /* 0x000fe2000fffe0ff */
[----:B------:R-:W-:Y:S01]  /*27f0*/  IMAD.SHL.U32 R3, R22, 0x100, RZ ;  /* 0x0000010016037824 */ /* 0x000fe200078e00ff */
[----:B------:R-:W-:Y:S01]  /*2800*/  LOP3.LUT R6, R6, 0xf0, RZ, 0xc0, !PT ;  /* 0x000000f006067812 */ /* 0x000fe200078ec0ff */
[----:B------:R-:W-:Y:S01]  /*2810*/  @!P5 IMAD.SHL.U32 R8, R248, 0x10, RZ ;  /* 0x00000010f808d824 */ /* 0x000fe200078e00ff */
[----:B------:R-:W-:Y:S01]  /*2820*/  UP2UR UR14, UPR, URZ, 0x2 ;  /* 0x000000023f0e7883 */ /* 0x000fe20008000000 */
[----:B------:R-:W-:Y:S01]  /*2830*/  IMAD.SHL.U32 R220, R7, 0x2, RZ ;  /* 0x0000000207dc7824 */ /* 0x000fe200078e00ff */
[----:B------:R-:W-:Y:S01]  /*2840*/  LOP3.LUT R12, R6, 0x100, R3, 0xf8, !PT ;  /* 0x00000100060c7812 */ /* 0x000fe200078ef803 */
[----:B------:R-:W-:Y:S01]  /*2850*/  IMAD.SHL.U32 R207, R2, 0x2, RZ ;  /* 0x0000000202cf7824 */ /* 0x000fe200078e00ff */
[----:B------:R-:W-:Y:S01]  /*2860*/  LOP3.LUT R3, R17, 0xffffffe0, RZ, 0xc0, !PT ;  /* 0xffffffe011037812 */ /* 0x000fe200078ec0ff */
[----:B------:R1:W-:Y:S01]  /*2870*/  @!P5 LDGSTS.E.BYPASS.LTC128B.128 [R8+0x21280], [R4.64] ;  /* 0x212800000408dfae */ /* 0x0003e2000b901d50 */
[----:B------:R-:W-:Y:S01]  /*2880*/  IADD3 R221, R220, 0x215a0, RZ ;  /* 0x000215a0dcdd7810 */ /* 0x000fe20007ffe0ff */
[----:B------:R-:W-:Y:S01]  /*2890*/  UMOV UR4, URZ ;  /* 0x0000003f00047c82 */ /* 0x000fe20008000000 */
[----:B------:R-:W-:Y:S01]  /*28a0*/  ISETP.GE.AND P5, PT, R25, c[0x0][0x1fc], PT ;  /* 0x00007f0019007a0c */ /* 0x000fe20003fa6270 */
[----:B------:R-:W-:Y:S01]  /*28b0*/  IMAD.IADD R3, R248, 0x1, -R3 ;  /* 0x00000001f8037824 */ /* 0x000fe200078e0a03 */
[----:B------:R-:W0:Y:S01]  /*28c0*/  LDGDEPBAR ;  /* 0x00000000000079af */ /* 0x000e220000000000 */
[----:B------:R-:W-:Y:S01]  /*28d0*/  SHF.R.U32.HI R210, RZ, 0x3, R12 ;  /* 0x00000003ffd27819 */ /* 0x000fe2000001160c */
[----:B------:R-:W-:-:S02]  /*28e0*/  UP2UR UR10, UPR, URZ, 0x1 ;  /* 0x000000013f0a7883 */ /* 0x000fc40008000000 */
[----:B------:R-:W0:Y:S01]  /*28f0*/  LDGDEPBAR ;  /* 0x00000000000079af */ /* 0x000e220000000000 */
[----:B------:R-:W-:Y:S01]  /*2900*/  LOP3.LUT R210, R210, 0x38, RZ, 0xc0, !PT ;  /* 0x00000038d2d27812 */ /* 0x000fe200078ec0ff */
[----:B------:R-:W-:Y:S01]  /*2910*/  UISETP.GE.AND UP1, UPT, UR8, 0x42, UPT ;  /* 0x000000420800788c */ /* 0x000fe2000bf26270 */
[----:B-1----:R-:W-:Y:S02]  /*2920*/  SHF.R.S32.HI R5, RZ, 0x1f, R2 ;  /* 0x0000001fff057819 */ /* 0x002fe40000011402 */
[----:B------:R-:W-:Y:S02]  /*2930*/  IADD3 R4, R220, 0x21480, RZ ;  /* 0x00021480dc047810 */ /* 0x000fe40007ffe0ff */
[----:B------:R-:W-:Y:S02]  /*2940*/  LEA.HI R209, R5, R2, RZ, 0x3 ;  /* 0x0000000205d17211 */ /* 0x000fe400078f18ff */
[----:B------:R-:W-:Y:S02]  /*2950*/  SHF.R.S32.HI R5, RZ, 0x1f, R3 ;  /* 0x0000001fff057819 */ /* 0x000fe40000011403 */
[----:B------:R-:W-:-:S02]  /*2960*/  @P0 IADD3 R221, R4, 0xe0, RZ ;  /* 0x000000e004dd0810 */ /* 0x000fc40007ffe0ff */
[C---:B------:R-:W-:Y:S01]  /*2970*/  LOP3.LUT R4, R209.reuse, 0xfffffff8, RZ, 0xc0, !PT ;  /* 0xfffffff8d1047812 */ /* 0x040fe200078ec0ff */
[----:B------:R-:W-:Y:S01]  /*2980*/  IMAD.SHL.U32 R209, R209, 0x40, RZ ;  /* 0x00000040d1d17824 */ /* 0x000fe200078e00ff */
[----:B------:R-:W-:Y:S02]  /*2990*/  LEA.HI R5, R5, R3, RZ, 0x2 ;  /* 0x0000000305057211 */ /* 0x000fe400078f10ff */
[----:B------:R-:W-:Y:S01]  /*29a0*/  LOP3.LUT R8, R6, R13, RZ, 0xfc, !PT ;  /* 0x0000000d06087212 */ /* 0x000fe200078efcff */
[C---:B------:R-:W-:Y:S01]  /*29b0*/  IMAD.IADD R7, R2.reuse, 0x1, -R4 ;  /* 0x0000000102077824 */ /* 0x040fe200078e0a04 */
[----:B------:R-:W-:Y:S01]  /*29c0*/  SEL R13, RZ, 0xffffffff, P6 ;  /* 0xffffffffff0d7807 */ /* 0x000fe20003000000 */
[----:B------:R-:W-:Y:S01]  /*29d0*/  IMAD.SHL.U32 R4, R21, 0x40, RZ ;  /* 0x0000004015047824 */ /* 0x000fe200078e00ff */
[----:B------:R-:W-:Y:S01]  /*29e0*/  LOP3.LUT P6, RZ, R2, 0x2, RZ, 0xc0, !PT ;  /* 0x0000000202ff7812 */ /* 0x000fe200078cc0ff */
[----:B------:R-:W-:Y:S01]  /*29f0*/  IMAD.SHL.U32 R6, R24, 0x8, RZ ;  /* 0x0000000818067824 */ /* 0x000fe200078e00ff */
[----:B------:R-:W-:Y:S01]  /*2a00*/  LOP3.LUT R2, R5, 0x7ffffffc, RZ, 0xc0, !PT ;  /* 0x7ffffffc05027812 */ /* 0x000fe200078ec0ff */
[----:B------:R-:W-:Y:S01]  /*2a10*/  CS2R R24, SRZ ;  /* 0x0000000000187805 */ /* 0x000fe2000001ff00 */
[----:B------:R-:W-:-:S02]  /*2a20*/  LOP3.LUT R207, R8, 0x18, R207, 0x78, !PT ;  /* 0x0000001808cf7812 */ /* 0x000fc400078e78cf */
[----:B------:R-:W-:Y:S01]  /*2a30*/  LOP3.LUT P0, RZ, R21, 0x2, RZ, 0xc0, !PT ;  /* 0x0000000215ff7812 */ /* 0x000fe2000780c0ff */
[----:B------:R-:W-:Y:S01]  /*2a40*/  IMAD.IADD R10, R3, 0x1, -R2 ;  /* 0x00000001030a7824 */ /* 0x000fe200078e0a02 */
[----:B------:R-:W-:Y:S01]  /*2a50*/  LOP3.LUT R2, R4, 0x1c0, RZ, 0xc0, !PT ;  /* 0x000001c004027812 */ /* 0x000fe200078ec0ff */
[----:B------:R-:W-:Y:S01]  /*2a60*/  IMAD.SHL.U32 R4, R0, 0x20, RZ ;  /* 0x0000002000047824 */ /* 0x000fe200078e00ff */
[----:B------:R-:W-:Y:S01]  /*2a70*/  LOP3.LUT R209, R209, 0xfffffe00, RZ, 0xc0, !PT ;  /* 0xfffffe00d1d17812 */ /* 0x000fe200078ec0ff */
[----:B------:R-:W-:Y:S01]  /*2a80*/  IMAD.SHL.U32 R3, R16, 0x10, RZ ;  /* 0x0000001010037824 */ /* 0x000fe200078e00ff */
[----:B------:R-:W-:Y:S01]  /*2a90*/  LOP3.LUT R8, R2, 0x8, R26, 0xf8, !PT ;  /* 0x0000000802087812 */ /* 0x000fe200078ef81a */
[----:B------:R-:W-:Y:S01]  /*2aa0*/  IMAD.SHL.U32 R207, R207, 0x2, RZ ;  /* 0x00000002cfcf7824 */ /* 0x000fe200078e00ff */
[----:B------:R-:W-:Y:S02]  /*2ab0*/  LOP3.LUT R4, R4, 0x20, RZ, 0xc0, !PT ;  /* 0x0000002004047812 */ /* 0x000fe400078ec0ff */
[----:B------:R-:W-:-:S02]  /*2ac0*/  LEA.HI.SX32 R223, R5, R3, 0x1e ;  /* 0x0000000305df7211 */ /* 0x000fc400078ff2ff */
[----:B------:R-:W-:Y:S01]  /*2ad0*/  LOP3.LUT R11, R4, 0x18, R6, 0xf8, !PT ;  /* 0x00000018040b7812 */ /* 0x000fe200078ef806 */
[----:B------:R-:W-:Y:S01]  /*2ae0*/  IMAD.SHL.U32 R4, R0, 0x8, RZ ;  /* 0x0000000800047824 */ /* 0x000fe200078e00ff */
[----:B------:R-:W-:Y:S02]  /*2af0*/  LOP3.LUT R3, R2, 0x30, R3, 0xf8, !PT ;  /* 0x0000003002037812 */ /* 0x000fe400078ef803 */
[----:B------:R-:W-:Y:S02]  /*2b00*/  SHF.R.U32.HI R5, RZ, 0x3, R2 ;  /* 0x00000003ff057819 */ /* 0x000fe40000011602 */
[----:B------:R-:W-:Y:S01]  /*2b10*/  LOP3.LUT R6, R4, 0x8, RZ, 0xc0, !PT ;  /* 0x0000000804067812 */ /* 0x000fe200078ec0ff */
[----:B------:R-:W-:Y:S01]  /*2b20*/  IMAD.SHL.U32 R4, R13, 0x2, RZ ;  /* 0x000000020d047824 */ /* 0x000fe200078e00ff */
[----:B------:R-:W-:Y:S02]  /*2b30*/  LOP3.LUT R2, R9, 0x1ffffffe, RZ, 0xc0, !PT ;  /* 0x1ffffffe09027812 */ /* 0x000fe400078ec0ff */
[----:B------:R-:W-:-:S02]  /*2b40*/  LOP3.LUT R9, R3, 0x8, R26, 0xf8, !PT ;  /* 0x0000000803097812 */ /* 0x000fc400078ef81a */
        /* <DEDUP_REMOVED lines=17> */
[C---:B------:R-:W-:Y:S02]  /*2c60*/  LOP3.LUT P0, RZ, R7.reuse, 0x2, RZ, 0xc0, !PT ;  /* 0x0000000207ff7812 */ /* 0x040fe4000780c0ff */
[----:B------:R-:W-:Y:S01]  /*2c70*/  SEL R10, RZ, 0x4, P5 ;  /* 0x00000004ff0a7807 */ /* 0x000fe20002800000 */
        /* <DEDUP_REMOVED lines=10> */
[----:B------:R-:W-:Y:S01]  /*2d20*/  IMAD.SHL.U32 R218, R217, 0x2, RZ ;  /* 0x00000002d9da7824 */ /* 0x000fe200078e00ff */
[----:B------:R-:W-:Y:S01]  /*2d30*/  SEL R2, R14, 0xffffffe0, !P5 ;  /* 0xffffffe00e027807 */ /* 0x000fe20006800000 */
[C---:B------:R-:W-:Y:S01]  /*2d40*/  IMAD R206, R205.reuse, 0x2, R0 ;  /* 0x00000002cdce7824 */ /* 0x040fe200078e0200 */
[----:B------:R-:W-:Y:S01]  /*2d50*/  IADD3 R211, R212, 0x1b080, RZ ;  /* 0x0001b080d4d37810 */ /* 0x000fe20007ffe0ff */
[----:B------:R-:W-:Y:S01]  /*2d60*/  IMAD R208, R208, 0x2, R207 ;  /* 0x00000002d0d07824 */ /* 0x000fe200078e02cf */
[----:B------:R-:W-:Y:S01]  /*2d70*/  LOP3.LUT R210, R210, R12, R6, 0x1e, !PT ;  /* 0x0000000cd2d27212 */ /* 0x000fe200078e1e06 */
[----:B------:R-:W-:Y:S01]  /*2d80*/  IMAD R205, R205, 0x2, R204 ;  /* 0x00000002cdcd7824 */ /* 0x000fe200078e02cc */
[C---:B------:R-:W-:Y:S01]  /*2d90*/  IADD3 R4, -R3.reuse, UR20, RZ ;  /* 0x0000001403047c10 */ /* 0x040fe2000fffe1ff */
[----:B------:R-:W-:Y:S01]  /*2da0*/  IMAD R211, R2, 0x2, R211 ;  /* 0x0000000202d37824 */ /* 0x000fe200078e02d3 */
[----:B------:R-:W-:Y:S01]  /*2db0*/  LOP3.LUT R224, R8, R10, RZ, 0xfc, !PT ;  /* 0x0000000a08e07212 */ /* 0x000fe200078efcff */
[----:B------:R-:W-:Y:S01]  /*2dc0*/  IMAD.IADD R215, R214, 0x1, R2 ;  /* 0x00000001d6d77824 */ /* 0x000fe200078e0202 */
[----:B------:R-:W-:Y:S01]  /*2dd0*/  LEA R210, R210, 0x23c80, 0x1 ;  /* 0x00023c80d2d27811 */ /* 0x000fe200078e08ff */
[----:B------:R-:W-:Y:S01]  /*2de0*/  IMAD.IADD R213, R212, 0x1, R218 ;  /* 0x00000001d4d57824 */ /* 0x000fe200078e02da */
[C---:B------:R-:W-:Y:S01]  /*2df0*/  IADD3 R234, -R3.reuse, UR21, RZ ;  /* 0x0000001503ea7c10 */ /* 0x040fe2000fffe1ff */
[----:B------:R-:W-:Y:S01]  /*2e00*/  IMAD.IADD R219, R214, 0x1, R217 ;  /* 0x00000001d6db7824 */ /* 0x000fe200078e02d9 */
[----:B------:R-:W-:-:S02]  /*2e10*/  IADD3 R233, -R3, UR8, RZ ;  /* 0x0000000803e97c10 */ /* 0x000fc4000fffe1ff */
[C---:B------:R-:W-:Y:S02]  /*2e20*/  IADD3 R225, R4.reuse, c[0x0][0x2a4], RZ ;  /* 0x0000a90004e17a10 */ /* 0x040fe40007ffe0ff */
[----:B------:R-:W-:Y:S02]  /*2e30*/  IADD3 R232, R4, UR7, RZ ;  /* 0x0000000704e87c10 */ /* 0x000fe4000fffe0ff */
[----:B------:R-:W-:Y:S02]  /*2e40*/  LEA R209, R209, 0x80, 0x1 ;  /* 0x00000080d1d17811 */ /* 0x000fe400078e08ff */
[----:B------:R-:W-:Y:S02]  /*2e50*/  ISETP.LE.AND P0, PT, R249, c[0x0][0x2a8], PT ;  /* 0x0000aa00f9007a0c */ /* 0x000fe40003f03270 */
.L_x_1059:
        /* <DEDUP_REMOVED lines=171> */
[-C--:B------:R-:W-:Y:S03]  /*3910*/  IADD3 R108, R225, R3.reuse, RZ ;  /* 0x00000003e16c7210 */ /* 0x080fe60007ffe0ff */
        /* <DEDUP_REMOVED lines=10> */
[----:B------:R3:W1:Y:S03]  /*39c0*/  MUFU.TANH R196, R12 ;  /* 0x0000000c00c47308 */ /* 0x0006660000002400 */
[----:B------:R-:W-:Y:S07]  /*39d0*/  IADD3 R107, R232, R3, RZ ;  /* 0x00000003e86b7210 */ /* 0x000fee0007ffe0ff */
        /* <DEDUP_REMOVED lines=27> */
.L_x_1051:
[----:B------:R-:W-:Y:S11]  /*3b90*/  ISETP.NE.AND P0, PT, R249, c[0x0][0x2a8], PT ;  /* 0x0000aa00f9007a0c */ /* 0x000ff60003f05270 */
[----:B------:R-:W-:Y:S02]  /*3ba0*/  @!UPT UIADD3 URZ, URZ, URZ, URZ ;  /* 0x0000003f3f3ff290 */ /* 0x000fe4000fffe03f */
[----:B------:R-:W-:Y:S05]  /*3bb0*/  @P0 IMAD.HI.U32 R4, R2, c[0x0][0x2ac], RZ ;  /* 0x0000ab0002040a27 */ /* 0x000fea00078e00ff */
[----:B------:R-:W-:Y:S02]  /*3bc0*/  @P0 SHF.R.U32.HI R2, RZ, c[0x0][0x2b0], R4 ;  /* 0x0000ac00ff020a19 */ /* 0x000fe40000011604 */
.L_x_1052:
[----:B------:R-:W-:Y:S05]  /*3bd0*/  BSYNC B0 ;  /* 0x0000000000007941 */ /* 0x000fea0003800000 */
.L_x_1050:
[----:B------:R-:W-:Y:S05]  /*3be0*/  IMAD R2, R2, c[0x0][0x2a8], R233 ;  /* 0x0000aa0002027a24 */ /* 0x000fea00078e02e9 */
[----:B------:R-:W-:Y:S02]  /*3bf0*/  IADD3 R4, R2, c[0x0][0x2a8], RZ ;  /* 0x0000aa0002047a10 */ /* 0x000fe40007ffe0ff */
[----:B------:R-:W-:Y:S02]  /*3c00*/  IMNMX R107, R107, R2, !PT ;  /* 0x000000026b6b7217 */ /* 0x000fe40007800200 */
[----:B------:R-:W-:Y:S02]  /*3c10*/  IMNMX R108, R108, R4, PT ;  /* 0x000000046c6c7217 */ /* 0x000fe40003800200 */
.L_x_1049:
        /* <DEDUP_REMOVED lines=16> */
.L_x_1055:
[----:B------:R-:W-:Y:S11]  /*3d20*/  ISETP.NE.AND P0, PT, R249, c[0x0][0x2a8], PT ;  /* 0x0000aa00f9007a0c */ /* 0x000ff60003f05270 */
[----:B------:R-:W-:Y:S02]  /*3d30*/  @!UPT UIADD3 URZ, URZ, URZ, URZ ;  /* 0x0000003f3f3ff290 */ /* 0x000fe4000fffe03f */
[----:B------:R-:W-:Y:S05]  /*3d40*/  @P0 IMAD.HI.U32 R3, R2, c[0x0][0x2ac], RZ ;  /* 0x0000ab0002030a27 */ /* 0x000fea00078e00ff */
[----:B------:R-:W-:Y:S02]  /*3d50*/  @P0 SHF.R.U32.HI R2, RZ, c[0x0][0x2b0], R3 ;  /* 0x0000ac00ff020a19 */ /* 0x000fe40000011603 */
.L_x_1056:
[----:B------:R-:W-:Y:S05]  /*3d60*/  BSYNC B0 ;  /* 0x0000000000007941 */ /* 0x000fea0003800000 */
.L_x_1054:
[----:B------:R-:W-:Y:S05]  /*3d70*/  IMAD R2, R2, c[0x0][0x2a8], R233 ;  /* 0x0000aa0002027a24 */ /* 0x000fea00078e02e9 */
[----:B------:R-:W-:Y:S02]  /*3d80*/  IADD3 R3, R2, c[0x0][0x2a8], RZ ;  /* 0x0000aa0002037a10 */ /* 0x000fe40007ffe0ff */
[----:B------:R-:W-:Y:S02]  /*3d90*/  IMNMX R105, R105, R2, !PT ;  /* 0x0000000269697217 */ /* 0x000fe40007800200 */
[----:B------:R-:W-:Y:S02]  /*3da0*/  IMNMX R106, R106, R3, PT ;  /* 0x000000036a6a7217 */ /* 0x000fe40003800200 */
.L_x_1053:
[----:B------:R-:W-:Y:S04]  /*3db0*/  DEPBAR.LE SB0, 0x0 ;  /* 0x000080000000791a */ /* 0x000fe80000000000 */
[----:B------:R-:W-:Y:S01]  /*3dc0*/  BAR.SYNC.DEFER_BLOCKING 0x0 ;  /* 0x0000000000007b1d */ /* 0x000fe20000010000 */
[----:B------:R-:W-:Y:S04]  /*3dd0*/  UIADD3 UR8, UR15, 0x1, URZ ;  /* 0x000000010f087890 */ /* 0x000fe8000fffe03f */
        /* <DEDUP_REMOVED lines=19> */
[----:B------:R-:W-:Y:S01]  /*3f10*/  UIMAD UR20, UR20, UR6, URZ ;  /* 0x00000006141472a4 */ /* 0x000fe2000f8e023f */
[----:B------:R-:W-:Y:S01]  /*3f20*/  IMAD.SHL.U32 R100, R248, 0x4, RZ ;  /* 0x00000004f8647824 */ /* 0x000fe200078e00ff */
        /* <DEDUP_REMOVED lines=17> */
[----:B------:R-:W-:Y:S02]  /*4040*/  IADD3 R5, -R235, UR7, RZ ;  /* 0x00000007eb057c10 */ /* 0x000fe4000fffe1ff */
[C---:B------:R-:W-:Y:S02]  /*4050*/  LEA R6, P5, R18.reuse, c[0x0][0x160], 0x1 ;  /* 0x0000580012067a11 */ /* 0x040fe400078a08ff */
[----:B------:R-:W-:Y:S01]  /*4060*/  LEA.HI.X R11, R7, c[0x0][0x164], R4, 0x1, P0 ;  /* 0x00005900070b7a11 */ /* 0x000fe200000f0c04 */
[----:B------:R-:W-:Y:S01]  /*4070*/  IMAD.U32 R4, RZ, RZ, UR13 ;  /* 0x0000000dff047e24 */ /* 0x000fe2000f8e00ff */
[C---:B------:R-:W-:Y:S02]  /*4080*/  ISETP.LT.OR P0, PT, R5.reuse, 0x1, !P4 ;  /* 0x000000010500780c */ /* 0x040fe40006701670 */
[----:B------:R-:W-:Y:S01]  /*4090*/  LEA.HI.X R7, R18, c[0x0][0x164], R19, 0x1, P5 ;  /* 0x0000590012077a11 */ /* 0x000fe200028f0c13 */
[----:B------:R-:W-:Y:S01]  /*40a0*/  IMAD R4, R4, 0x6000, R245 ;  /* 0x0000600004047824 */ /* 0x000fe200078e02f5 */
[C---:B------:R-:W-:Y:S09]  /*40b0*/  ISETP.LT.OR P5, PT, R5.reuse, 0x1, !P3 ;  /* 0x000000010500780c */ /* 0x040ff20005fa1670 */
        /* <DEDUP_REMOVED lines=11> */
[----:B------:R-:W-:Y:S04]  /*4170*/  IMAD.U32 R5, RZ, RZ, UR13 ;  /* 0x0000000dff057e24 */ /* 0x000fe8000f8e00ff */
[----:B------:R-:W-:Y:S04]  /*4180*/  @!P1 IMAD R5, R5, 0x40, R100 ;  /* 0x0000004005059824 */ /* 0x000fe800078e0264 */
[----:B------:R2:W-:Y:S01]  /*4190*/  LDGSTS.E.BYPASS.LTC128B.128 [R4+0x3000], [R6.64+0x80], !P0 ;  /* 0x0300008006047fae */ /* 0x0005e2000c101d50 */
[----:B------:R-:W-:Y:S03]  /*41a0*/  @!P1 IMAD.SHL.U32 R5, R5, 0x4, RZ ;  /* 0x0000000405059824 */ /* 0x000fe600078e00ff */
[----:B------:R2:W-:Y:S04]  /*41b0*/  LDGSTS.E.BYPASS.LTC128B.128 [R4+0x5000], [R6.64+0x100], !P5 ;  /* 0x0500010006047fae */ /* 0x0005e8000e901d50 */
[----:B------:R2:W-:Y:S02]  /*41c0*/  @!P1 LDGSTS.E.BYPASS.LTC128B.128 [R5+0x21080], [R14.64] ;  /* 0x210800000e059fae */ /* 0x0005e4000b901d50 */
.L_x_1057:
        /* <DEDUP_REMOVED lines=120> */
[C---:B----4-:R-:W-:Y:S03]  /*4950*/  HMMA.16816.F32.BF16 R4, R92.reuse, R88, R4 ;  /* 0x000000585c04723c */ /* 0x050fe60000041804 */
[----:B------:R-:W4:Y:S02]  /*4960*/  LDSM.16.M88.2 R88, [R0+0xc880] ;  /* 0x00c880000058783b */ /* 0x000f240000000100 */
[----:B------:R-:W-:Y:S02]  /*4970*/  FSEL R103, R188, -INF , !P5 ;  /* 0xff800000bc677808 */ /* 0x000fe40006800000 */
[----:B------:R-:W-:Y:S01]  /*4980*/  PLOP3.LUT P5, PT, PT, PT, UP4, 0x40, 0x0 ;  /* 0x000000000000781c */ /* 0x000fe20003fae848 */
[C---:B-1----:R-:W-:Y:S01]  /*4990*/  HMMA.16816.F32.BF16 R8, R92.reuse, R2, R8 ;  /* 0x000000025c08723c */ /* 0x042fe20000041808 */
[----:B------:R-:W1:Y:S02]  /*49a0*/  LDSM.16.M88.2 R2, [R0+0xd080] ;  /* 0x00d080000002783b */ /* 0x000e640000000100 */
[----:B------:R-:W-:Y:S04]  /*49b0*/  ISETP.GT.AND P5, PT, R105, 0x30, P5 ;  /* 0x000000306900780c */ /* 0x000fe80002fa4270 */
[----:B------:R-:W-:Y:S01]  /*49c0*/  ISETP.LT.OR P5, PT, R106, 0x31, P5 ;  /* 0x000000316a00780c */ /* 0x000fe20002fa1670 */
[C---:B--2---:R-:W-:Y:S01]  /*49d0*/  HMMA.16816.F32.BF16 R12, R92.reuse, R84, R12 ;  /* 0x000000545c0c723c */ /* 0x044fe2000004180c */
[----:B------:R-:W2:Y:S03]  /*49e0*/  LDSM.16.M88.2 R84, [R0+0xd880] ;  /* 0x00d880000054783b */ /* 0x000ea60000000100 */
[----:B------:R-:W-:Y:S01]  /*49f0*/  FSEL R174, R185, -INF , !P5 ;  /* 0xff800000b9ae7808 */ /* 0x000fe20006800000 */
[--C-:B------:R-:W-:Y:S01]  /*4a00*/  FFMA.FTZ R100, R176, c[0x0][0x29c], -R109.reuse ;  /* 0x0000a700b0647a23 */ /* 0x100fe2000001086d */
[----:B------:R-:W-:Y:S02]  /*4a10*/  PLOP3.LUT P5, PT, PT, PT, UP3, 0x40, 0x0 ;  /* 0x000000000000781c */ /* 0x000fe40003fae838 */
[C---:B---3--:R-:W-:Y:S01]  /*4a20*/  HMMA.16816.F32.BF16 R16, R92.reuse, R86, R16 ;  /* 0x000000565c10723c */ /* 0x048fe20000041810 */
[----:B------:R-:W3:Y:S01]  /*4a30*/  LDSM.16.M88.2 R86, [R0+0xe080] ;  /* 0x00e080000056783b */ /* 0x000ee20000000100 */
        /* <DEDUP_REMOVED lines=13> */
[C---:B------:R-:W-:Y:S01]  /*4b10*/  ISETP.LT.OR P5, PT, R106.reuse, 0x41, P5 ;  /* 0x000000416a00780c */ /* 0x040fe20002fa1670 */
[--C-:B------:R-:W-:Y:S03]  /*4b20*/  FFMA.FTZ R100, R103, c[0x0][0x29c], -R109.reuse ;  /* 0x0000a70067647a23 */ /* 0x100fe6000001086d */
[----:B------:R-:W-:Y:S01]  /*4b30*/  FSEL R173, R183, -INF , !P5 ;  /* 0xff800000b7ad7808 */ /* 0x000fe20006800000 */
[C---:B--2---:R-:W-:Y:S01]  /*4b40*/  HMMA.16816.F32.BF16 R12, R96.reuse, R84, R12 ;  /* 0x00000054600c723c */ /* 0x044fe2000004180c */
[----:B------:R-:W2:Y:S01]  /*4b50*/  LDSM.16.M88.2 R84, [R204+0xd880] ;  /* 0x00d88000cc54783b */ /* 0x000ea20000000100 */
[----:B------:R4:W-:Y:S01]  /*4b60*/  MUFU.EX2 R175, R100 ;  /* 0x0000006400af7308 */ /* 0x0009e20000000800 */
[----:B------:R-:W-:Y:S04]  /*4b70*/  PLOP3.LUT P5, PT, PT, PT, UP1, 0x40, 0x0 ;  /* 0x000000000000781c */ /* 0x000fe80003fae818 */
[----:B------:R-:W-:Y:S01]  /*4b80*/  ISETP.GT.AND P5, PT, R105, 0x41, P5 ;  /* 0x000000416900780c */ /* 0x000fe20002fa4270 */
[C---:B---3--:R-:W-:Y:S01]  /*4b90*/  HMMA.16816.F32.BF16 R16, R96.reuse, R86, R16 ;  /* 0x000000566010723c */ /* 0x048fe20000041810 */
[----:B------:R-:W3:Y:S02]  /*4ba0*/  LDSM.16.M88.2 R86, [R204+0xe080] ;  /* 0x00e08000cc56783b */ /* 0x000ee40000000100 */
        /* <DEDUP_REMOVED lines=8> */
[C---:B----4-:R-:W-:Y:S03]  /*4c30*/  HMMA.16816.F32.BF16 R4, R92.reuse, R88, R4 ;  /* 0x000000585c04723c */ /* 0x050fe60000041804 */
[----:B------:R4:W4:Y:S01]  /*4c40*/  MUFU.EX2 R180, R96 ;  /* 0x0000006000b47308 */ /* 0x0009220000000800 */
        /* <DEDUP_REMOVED lines=8> */
[C---:B--2---:R-:W-:Y:S01]  /*4cd0*/  HMMA.16816.F32.BF16 R12, R92.reuse, R84, R12 ;  /* 0x000000545c0c723c */ /* 0x044fe2000004180c */
[----:B------:R-:W-:Y:S02]  /*4ce0*/  LDSM.16.M88.2 R84, [R206+0xd880] ;  /* 0x00d88000ce54783b */ /* 0x000fe40000000100 */
[----:B------:R-:W-:Y:S04]  /*4cf0*/  ISETP.GT.AND P5, PT, R107, RZ, P5 ;  /* 0x000000ff6b00720c */ /* 0x000fe80002fa4270 */
        /* <DEDUP_REMOVED lines=334> */
[----:B------:R-:W-:Y:S02]  /*61e0*/  LEA R4, P0, R3, c[0x0][0x1f0], 0x1 ;  /* 0x00007c0003047a11 */ /* 0x000fe400078008ff */
[----:B------:R-:W-:Y:S02]  /*61f0*/  IADD3 R2, -R235, UR11, -R2 ;  /* 0x0000000beb027c10 */ /* 0x000fe4000fffe902 */
        /* <DEDUP_REMOVED lines=21> */
.L_x_1058:
[-C--:B-1234-:R-:W-:Y:S01]  /*6350*/  HMMA.16816.F32.BF16 R4, R108, R16.reuse, RZ ;  /* 0x000000106c04723c */ /* 0x09efe200000418ff */
[----:B------:R-:W-:Y:S01]  /*6360*/  LDSM.16.M88.4 R196, [R210+0x1400] ;  /* 0x00140000d2c4783b */ /* 0x000fe20000000200 */
[----:B------:R-:W-:Y:S02]  /*6370*/  UIMAD UR15, UR15, 0x3000, URZ ;  /* 0x000030000f0f78a4 */ /* 0x000fe4000f8e023f */
[----:B------:R-:W-:Y:S01]  /*6380*/  IMAD.U32 R2, RZ, RZ, UR4 ;  /* 0x00000004ff027e24 */ /* 0x000fe2000f8e00ff */
[----:B------:R-:W-:Y:S01]  /*6390*/  LDSM.16.MT88.4 R200, [R209+0x3800] ;  /* 0x00380000d1c8783b */ /* 0x000fe20000004200 */
[----:B------:R-:W-:Y:S02]  /*63a0*/  UIADD3 UR6, UR4, 0x1, URZ ;  /* 0x0000000104067890 */ /* 0x000fe4000fffe03f */
[C---:B------:R-:W-:Y:S01]  /*63b0*/  HMMA.16816.F32.BF16 R8, R104.reuse, R16, RZ ;  /* 0x000000106808723c */ /* 0x040fe200000418ff */
[----:B------:R-:W0:Y:S01]  /*63c0*/  LDGDEPBAR ;  /* 0x00000000000079af */ /* 0x000e220000000000 */
[----:B------:R-:W-:Y:S02]  /*63d0*/  UISETP.GE.AND UP0, UPT, UR4, 0x1, UPT ;  /* 0x000000010400788c */ /* 0x000fe4000bf06270 */
[----:B------:R-:W-:Y:S01]  /*63e0*/  IADD3 R3, P5, R242, UR15, RZ ;  /* 0x0000000ff2037c10 */ /* 0x000fe2000ffbe0ff */
[----:B------:R-:W-:Y:S01]  /*63f0*/  IMAD R2, R2, 0x3000, R216 ;  /* 0x0000300002027824 */ /* 0x000fe200078e02d8 */
[----:B------:R-:W-:Y:S02]  /*6400*/  USEL UR4, UR6, URZ, !UP0 ;  /* 0x0000003f06047287 */ /* 0x000fe4000c000000 */
        /* <DEDUP_REMOVED lines=29> */
[----:B------:R-:W-:Y:S07]  /*65e0*/  LDSM.16.M88.4 R184, [R210+0x1c00] ;  /* 0x001c0000d2b8783b */ /* 0x000fee0000000200 */
[----:B------:R-:W-:Y:S01]  /*65f0*/  HMMA.16816.F32.BF16 R108, R176, R194, R108 ;  /* 0x000000c2b06c723c */ /* 0x000fe2000004186c */
[----:B------:R-:W-:Y:S04]  /*6600*/  LDSM.16.M88.4 R176, [R210+0x1800] ;  /* 0x00180000d2b0783b */ /* 0x000fe80000000200 */
[----:B------:R-:W-:Y:S03]  /*6610*/  LDSM.16.MT88.4 R192, [R209+0x4000] ;  /* 0x00400000d1c0783b */ /* 0x000fe60000004200 */
[-C--:B-1----:R-:W-:Y:S08]  /*6620*/  HMMA.16816.F32.BF16 R4, R172, R180.reuse, R4 ;  /* 0x000000b4ac04723c */ /* 0x082ff00000041804 */
        /* <DEDUP_REMOVED lines=8> */
[----:B------:R-:W3:Y:S07]  /*66b0*/  LDSM.16.MT88.4 R200, [R209+0x6800] ;  /* 0x00680000d1c8783b */ /* 0x000eee0000004200 */
[-C--:B--2---:R-:W-:Y:S08]  /*66c0*/  HMMA.16816.F32.BF16 R96, R172, R188.reuse, R96 ;  /* 0x000000bcac60723c */ /* 0x084ff00000041860 */
[C---:B------:R-:W-:Y:S08]  /*66d0*/  HMMA.16816.F32.BF16 R100, R196.reuse, R188, R100 ;  /* 0x000000bcc464723c */ /* 0x040ff00000041864 */
[-C--:B------:R-:W-:Y:S01]  /*66e0*/  HMMA.16816.F32.BF16 R104, R196, R190.reuse, R104 ;  /* 0x000000bec468723c */ /* 0x080fe20000041868 */
[----:B------:R-:W-:Y:S07]  /*66f0*/  LDSM.16.MT88.4 R196, [R209+0x4800] ;  /* 0x00480000d1c4783b */ /* 0x000fee0000004200 */
[----:B------:R-:W-:Y:S01]  /*6700*/  HMMA.16816.F32.BF16 R108, R172, R190, R108 ;  /* 0x000000beac6c723c */ /* 0x000fe2000004186c */
[----:B------:R-:W-:Y:S04]  /*6710*/  LDSM.16.M88.4 R172, [R210+0x2000] ;  /* 0x00200000d2ac783b */ /* 0x000fe80000000200 */
[----:B------:R-:W-:Y:S03]  /*6720*/  LDSM.16.M88.4 R188, [R210+0x2400] ;  /* 0x00240000d2bc783b */ /* 0x000fe60000000200 */
        /* <DEDUP_REMOVED lines=12> */
[-C--:B------:R-:W-:Y:S08]  /*67f0*/  HMMA.16816.F32.BF16 R104, R184, R202.reuse, R104 ;  /* 0x000000cab868723c */ /* 0x080ff00000041868 */
[----:B------:R-:W-:Y:S07]  /*6800*/  HMMA.16816.F32.BF16 R108, R176, R202, R108 ;  /* 0x000000cab06c723c */ /* 0x000fee000004186c */
[----:B------:R-:W-:Y:S01]  /*6810*/  IMAD.U32 R177, RZ, RZ, UR15 ;  /* 0x0000000fffb17e24 */ /* 0x000fe2000f8e00ff */
[-C--:B-1----:R-:W-:Y:S01]  /*6820*/  HMMA.16816.F32.BF16 R4, R172, R180.reuse, R4 ;  /* 0x000000b4ac04723c */ /* 0x082fe20000041804 */
[----:B------:R-:W-:Y:S04]  /*6830*/  UMOV UR15, UR8 ;  /* 0x00000008000f7c82 */ /* 0x000fe80008000000 */
[----:B------:R-:W-:Y:S02]  /*6840*/  LEA.HI.X.SX32 R177, R177, R246, 0x1, P5 ;  /* 0x000000f6b1b17211 */ /* 0x000fe400028f0eff */
[C---:B------:R-:W-:Y:S01]  /*6850*/  LEA R176, P5, R3.reuse, c[0x0][0x220], 0x2 ;  /* 0x0000880003b07a11 */ /* 0x040fe200078a10ff */
[C---:B------:R-:W-:Y:S04]  /*6860*/  HMMA.16816.F32.BF16 R8, R188.reuse, R180, R8 ;  /* 0x000000b4bc08723c */ /* 0x040fe80000041808 */
[----:B------:R-:W-:Y:S04]  /*6870*/  LEA.HI.X R177, R3, c[0x0][0x224], R177, 0x2, P5 ;  /* 0x0000890003b17a11 */ /* 0x000fe800028f14b1 */
        /* <DEDUP_REMOVED lines=213> */
.L_x_1048:
[----:B------:R-:W-:Y:S05]  /*75d0*/  @P1 EXIT ;  /* 0x000000000000194d */ /* 0x000fea0003800000 */
[----:B------:R-:W-:Y:S02]  /*75e0*/  ULDC.64 UR4, c[0x0][0x360] ;  /* 0x0000d80000047ab9 */ /* 0x000fe40000000a00 */
[----:B------:R-:W-:Y:S02]  /*75f0*/  UISETP.NE.U32.AND UP0, UPT, URZ, UR4, UPT ;  /* 0x000000043f00728c */ /* 0x000fe4000bf05070 */
[----:B------:R-:W-:-:S02]  /*7600*/  ULDC.64 UR6, c[0x0][0x360] ;  /* 0x0000d80000067ab9 */ /* 0x000fc40000000a00 */
[----:B------:R-:W-:-:S06]  /*7610*/  UISETP.NE.AND.EX UP0, UPT, URZ, UR5, UPT, UP0 ;  /* 0x000000053f00728c */ /* 0x000fcc000bf05300 */
[----:B------:R-:W-:-:S05]  /*7620*/  PLOP3.LUT P0, PT, PT, PT, UP0, 0x80, 0x0 ;  /* 0x000000000000781c */ /* 0x000fca0003f0f008 */
[----:B------:R-:W-:Y:S02]  /*7630*/  @UP0 UMOV UR4, 0x4 ;  /* 0x0000000400040882 */ /* 0x000fe40000000000 */
[----:B------:R-:W-:-:S06]  /*7640*/  @UP0 UIMAD.WIDE UR4, UR12, UR4, UR6 ;  /* 0x000000040c0402a5 */ /* 0x000fcc000f8e0206 */
[----:B------:R-:W-:Y:S02]  /*7650*/  IMAD.U32 R2, RZ, RZ, UR4 ;  /* 0x00000004ff027e24 */ /* 0x000fe4000f8e00ff */
[----:B------:R-:W-:-:S05]  /*7660*/  IMAD.U32 R3, RZ, RZ, UR5 ;  /* 0x00000005ff037e24 */ /* 0x000fca000f8e00ff */
[----:B------:R2:W3:Y:S01]  /*7670*/  @P0 LDG.E R0, [R2.64] ;  /* 0x0000001002000981 */ /* 0x0004e2000c1e1900 */
[----:B------:R-:W4:Y:S01]  /*7680*/  S2UR UR6, SR_CTAID.X ;  /* 0x00000000000679c3 */ /* 0x000f220000002500 */
[----:B--2---:R-:W-:Y:S01]  /*7690*/  MOV R2, 0x1 ;  /* 0x0000000100027802 */ /* 0x004fe20000000f00 */
[----:B----4-:R-:W-:Y:S01]  /*76a0*/  UIMAD UR6, UR6, 0x3c00, URZ ;  /* 0x00003c00060678a4 */ /* 0x010fe2000f8e023f */
[----:B------:R-:W-:Y:S06]  /*76b0*/  BAR.SYNC.DEFER_BLOCKING 0x1, 0x100 ;  /* 0x0044000000007b1d */ /* 0x000fec0000010000 */
[----:B---3--:R2:W3:Y:S01]  /*76c0*/  @P0 R2UR UR4, R0 ;  /* 0x00000000000403c2 */ /* 0x0084e200000e0000 */
[----:B------:R-:W-:Y:S01]  /*76d0*/  ISETP.NE.AND P0, PT, R2, c[0x0][0x338], PT ;  /* 0x0000ce0002007a0c */ /* 0x000fe20003f05270 */
[----:B--2---:R-:W2:Y:S01]  /*76e0*/  S2R R0, SR_CTAID.Y ;  /* 0x0000000000007919 */ /* 0x004ea20000002600 */
[----:B---3--:R-:W-:-:S04]  /*76f0*/  @UP0 UIMAD UR4, UR12, 0x50, UR4 ;  /* 0x000000500c0408a4 */ /* 0x008fc8000f8e0204 */
[----:B------:R-:W-:-:S04]  /*7700*/  UIMAD.WIDE UR4, UR4, 0x66666667, URZ ;  /* 0x66666667040478a5 */ /* 0x000fc8000f8e023f */
[----:B------:R-:W-:-:S04]  /*7710*/  @UP0 USHF.R.U32.HI UR4, URZ, 0x1f, UR5 ;  /* 0x0000001f3f040899 */ /* 0x000fc80008011605 */
[----:B------:R-:W-:-:S04]  /*7720*/  @UP0 ULEA.HI.SX32 UR4, UR5, UR4, 0x1b ;  /* 0x0000000405040291 */ /* 0x000fc8000f8fda3f */
[----:B------:R-:W-:Y:S02]  /*7730*/  @UP0 UIMAD UR8, UR4, 0x3c00, URZ ;  /* 0x00003c00040808a4 */ /* 0x000fe4000f8e023f */
[----:B------:R-:W-:Y:S02]  /*7740*/  USHF.R.S32.HI UR4, URZ, 0x1f, UR6 ;  /* 0x0000001f3f047899 */ /* 0x000fe40008011406 */
[----:B------:R-:W-:Y:S01]  /*7750*/  @UP0 USHF.R.S32.HI UR5, URZ, 0x1f, UR8 ;  /* 0x0000001f3f050899 */ /* 0x000fe20008011408 */
[----:B--2---:R-:W-:Y:S02]  /*7760*/  @P0 IMAD.HI.U32 R2, R0, c[0x0][0x33c], RZ ;  /* 0x0000cf0000020a27 */ /* 0x004fe400078e00ff */
[----:B------:R-:W-:Y:S01]  /*7770*/  @!UP0 UMOV UR8, URZ ;  /* 0x0000003f00088c82 */ /* 0x000fe20008000000 */
[----:B------:R-:W-:-:S03]  /*7780*/  MOV R3, UR4 ;  /* 0x0000000400037c02 */ /* 0x000fc60008000f00 */
[----:B------:R-:W-:Y:S01]  /*7790*/  @UP0 UMOV UR9, UR5 ;  /* 0x0000000500090c82 */ /* 0x000fe20008000000 */
[----:B------:R-:W-:Y:S01]  /*77a0*/  @P0 SHF.R.U32.HI R0, RZ, c[0x0][0x340], R2 ;  /* 0x0000d000ff000a19 */ /* 0x000fe20000011602 */
[----:B------:R-:W-:Y:S01]  /*77b0*/  IMAD.U32 R2, RZ, RZ, UR6 ;  /* 0x00000006ff027e24 */ /* 0x000fe2000f8e00ff */
[----:B------:R-:W-:Y:S02]  /*77c0*/  @!UP0 UMOV UR9, URZ ;  /* 0x0000003f00098c82 */ /* 0x000fe40008000000 */
[----:B-1----:R-:W-:Y:S01]  /*77d0*/  SHF.R.S32.HI R6, RZ, 0x1f, R0 ;  /* 0x0000001fff067819 */ /* 0x002fe20000011400 */
[----:B------:R-:W-:Y:S01]  /*77e0*/  ULDC.64 UR6, c[0x0][0x330] ;  /* 0x0000cc0000067ab9 */ /* 0x000fe20000000a00 */
[--C-:B------:R-:W-:Y:S01]  /*77f0*/  IADD3 R2, P1, P0, R2, UR8, R248.reuse ;  /* 0x0000000802027c10 */ /* 0x100fe2000f83e0f8 */
[----:B------:R-:W-:Y:S01]  /*7800*/  USHF.R.S32.HI UR8, URZ, 0x1f, UR12 ;  /* 0x0000001f3f087899 */ /* 0x000fe2000801140c */
[----:B------:R-:W-:Y:S01]  /*7810*/  SHF.R.S32.HI R248, RZ, 0x1f, R248 ;  /* 0x0000001ffff87819 */ /* 0x000fe200000114f8 */
[C---:B------:R-:W-:Y:S01]  /*7820*/  IMAD R4, R6.reuse, c[0x0][0x328], RZ ;  /* 0x0000ca0006047a24 */ /* 0x040fe200078e02ff */
[----:B------:R-:W-:Y:S01]  /*7830*/  ULDC.64 UR4, c[0x0][0x308] ;  /* 0x0000c20000047ab9 */ /* 0x000fe20000000a00 */
[----:B------:R-:W-:Y:S01]  /*7840*/  IMAD R6, R6, c[0x0][0x300], RZ ;  /* 0x0000c00006067a24 */ /* 0x000fe200078e02ff */
[----:B------:R-:W-:Y:S01]  /*7850*/  IADD3.X R3, R3, UR9, R248, P1, P0 ;  /* 0x0000000903037c10 */ /* 0x000fe20008fe04f8 */
[----:B------:R-:W-:Y:S01]  /*7860*/  USEL UR9, UR12, URZ, !UP0 ;  /* 0x0000003f0c097287 */ /* 0x000fe2000c000000 */
[C---:B------:R-:W-:Y:S01]  /*7870*/  IMAD R7, R0.reuse, c[0x0][0x32c], R4 ;  /* 0x0000cb0000077a24 */ /* 0x040fe200078e0204 */
[----:B------:R-:W-:Y:S01]  /*7880*/  USEL UR8, UR8, URZ, !UP0 ;  /* 0x0000003f08087287 */ /* 0x000fe2000c000000 */
[----:B------:R-:W-:-:S02]  /*7890*/  IMAD R6, R0, c[0x0][0x304], R6 ;  /* 0x0000c10000067a24 */ /* 0x000fc400078e0206 */
[C---:B------:R-:W-:Y:S01]  /*78a0*/  IMAD.WIDE.U32 R4, R0.reuse, c[0x0][0x328], R2 ;  /* 0x0000ca0000047a25 */ /* 0x040fe200078e0002 */
[----:B------:R-:W-:Y:S02]  /*78b0*/  UIMAD UR6, UR8, UR6, URZ ;  /* 0x00000006080672a4 */ /* 0x000fe4000f8e023f */
[----:B------:R-:W-:Y:S01]  /*78c0*/  UIMAD UR4, UR8, UR4, URZ ;  /* 0x00000004080472a4 */ /* 0x000fe2000f8e023f */
[----:B------:R-:W-:Y:S01]  /*78d0*/  IMAD.IADD R5, R5, 0x1, R7 ;  /* 0x0000000105057824 */ /* 0x000fe200078e0207 */
[----:B------:R-:W-:Y:S01]  /*78e0*/  UIMAD UR6, UR9, UR7, UR6 ;  /* 0x00000007090672a4 */ /* 0x000fe2000f8e0206 */
[----:B------:R-:W-:Y:S01]  /*78f0*/  IMAD.U32 R8, RZ, RZ, UR9 ;  /* 0x00000009ff087e24 */ /* 0x000fe2000f8e00ff */
[----:B------:R-:W-:Y:S01]  /*7900*/  UIMAD UR4, UR9, UR5, UR4 ;  /* 0x00000005090472a4 */ /* 0x000fe2000f8e0204 */
[----:B------:R-:W-:-:S04]  /*7910*/  IMAD.WIDE.U32 R2, R0, c[0x0][0x300], R2 ;  /* 0x0000c00000027a25 */ /* 0x000fc800078e0002 */
[----:B------:R-:W-:Y:S01]  /*7920*/  IMAD.WIDE.U32 R8, R8, c[0x0][0x330], R4 ;  /* 0x0000cc0008087a25 */ /* 0x000fe200078e0004 */
[----:B------:R-:W-:Y:S02]  /*7930*/  IADD3 R3, R3, R6, RZ ;  /* 0x0000000603037210 */ /* 0x000fe40007ffe0ff */
[----:B------:R-:W-:Y:S02]  /*7940*/  MOV R6, UR9 ;  /* 0x0000000900067c02 */ /* 0x000fe40008000f00 */
[----:B------:R-:W-:Y:S02]  /*7950*/  IADD3 R0, R9, UR6, RZ ;  /* 0x0000000609007c10 */ /* 0x000fe4000fffe0ff */
[----:B------:R-:W-:Y:S01]  /*7960*/  LEA R4, P1, R8, c[0x0][0x310], 0x2 ;  /* 0x0000c40008047a11 */ /* 0x000fe200078210ff */
[----:B------:R-:W-:-:S03]  /*7970*/  IMAD.WIDE.U32 R6, R6, c[0x0][0x308], R2 ;  /* 0x0000c20006067a25 */ /* 0x000fc600078e0002 */
[----:B------:R-:W-:Y:S02]  /*7980*/  LEA.HI.X R5, R8, c[0x0][0x314], R0, 0x2, P1 ;  /* 0x0000c50008057a11 */ /* 0x000fe400008f1400 */
[C---:B------:R-:W-:Y:S02]  /*7990*/  LEA R2, P0, R6.reuse, c[0x0][0x2e8], 0x2 ;  /* 0x0000ba0006027a11 */ /* 0x040fe400078010ff */
[----:B------:R-:W-:Y:S01]  /*79a0*/  IADD3 R3, R7, UR4, RZ ;  /* 0x0000000407037c10 */ /* 0x000fe2000fffe0ff */
        /* <DEDUP_REMOVED lines=122> */
.L_x_1060:
        /* <DEDUP_REMOVED lines=11> */
.L_x_1418:


//--------------------- .text._ZN7cutlass13device_kernelIN5flash19enable_sm80_to_sm89INS1_16FlashAttnBwdSm80INS1_25CollectiveMainloopBwdSm80ILi2ELi1EN4cute5tupleIJNS5_1CILi64EEENS7_ILi80EEENS7_ILi192EEEEEENS_10bfloat16_tEfNS_4arch4Sm80ELb0ELb1ELb1ELb1ELb1ELb0ELb1ELb0ELi2ELi4ELi2ELi2ELb0EEENS1_24CollectiveEpilogueBwdGQAISB_fSE_Li256ELb1ELb1EEENS1_19SingleTileSchedulerILb1ELb0ELb0ELi80EEEEEEEEEvNT_6ParamsE --------------------------
	.section	.text._ZN7cutlass13device_kernelIN5flash19enable_sm80_to_sm89INS1_16FlashAttnBwdSm80INS1_25CollectiveMainloopBwdSm80ILi2ELi1EN4cute5tupleIJNS5_1CILi64EEENS7_ILi80EEENS7_ILi192EEEEEENS_10bfloat16_tEfNS_4arch4Sm80ELb0ELb1ELb1ELb1ELb1ELb0ELb1ELb0ELi2ELi4ELi2ELi2ELb0EEENS1_24CollectiveEpilogueBwdGQAISB_fSE_Li256ELb1ELb1EEENS1_19SingleTileSchedulerILb1ELb0ELb0ELi80EEEEEEEEEvNT_6ParamsE,"ax",@progbits
	.sectioninfo	@"SHI_REGISTERS=255"
	.align	128
.text._ZN7cutlass13device_kernelIN5flash19enable_sm80_to_sm89INS1_16FlashAttnBwdSm80INS1_25CollectiveMainloopBwdSm80ILi2ELi1EN4cute5tupleIJNS5_1CILi64EEENS7_ILi80EEENS7_ILi192EEEEEENS_10bfloat16_tEfNS_4arch4Sm80ELb0ELb1ELb1ELb1ELb1ELb0ELb1ELb0ELi2ELi4ELi2ELi2ELb0EEENS1_24CollectiveEpilogueBwdGQAISB_fSE_Li256ELb1ELb1EEENS1_19SingleTileSchedulerILb1ELb0ELb0ELi80EEEEEEEEEvNT_6ParamsE:
        .type           _ZN7cutlass13device_kernelIN5flash19enable_sm80_to_sm89INS1_16FlashAttnBwdSm80INS1_25CollectiveMainloopBwdSm80ILi2ELi1EN4cute5tupleIJNS5_1CILi64EEENS7_ILi80EEENS7_ILi192EEEEEENS_10bfloat16_tEfNS_4arch4Sm80ELb0ELb1ELb1ELb1ELb1ELb0ELb1ELb0ELi2ELi4ELi2ELi2ELb0EEENS1_24CollectiveEpilogueBwdGQAISB_fSE_Li256ELb1ELb1EEENS1_19SingleTileSchedulerILb1ELb0ELb0ELi80EEEEEEEEEvNT_6ParamsE,@function
        .size           _ZN7cutlass13device_kernelIN5flash19enable_sm80_to_sm89INS1_16FlashAttnBwdSm80INS1_25CollectiveMainloopBwdSm80ILi2ELi1EN4cute5tupleIJNS5_1CILi64EEENS7_ILi80EEENS7_ILi192EEEEEENS_10bfloat16_tEfNS_4arch4Sm80ELb0ELb1ELb1ELb1ELb1ELb0ELb1ELb0ELi2ELi4ELi2ELi2ELb0EEENS1_24CollectiveEpilogueBwdGQAISB_fSE_Li256ELb1ELb1EEENS1_19SingleTileSchedulerILb1ELb0ELb0ELi80EEEEEEEEEvNT_6ParamsE,(.L_x_1419 - _ZN7cutlass13device_kernelIN5flash19enable_sm80_to_sm89INS1_16FlashAttnBwdSm80INS1_25CollectiveMainloopBwdSm80ILi2ELi1EN4cute5tupleIJNS5_1CILi64EEENS7_ILi80EEENS7_ILi192EEEEEENS_10bfloat16_tEfNS_4arch4Sm80ELb0ELb1ELb1ELb1ELb1ELb0ELb1ELb0ELi2ELi4ELi2ELi2ELb0EEENS1_24CollectiveEpilogueBwdGQAISB_fSE_Li256ELb1ELb1EEENS1_19SingleTileSchedulerILb1ELb0ELb0ELi80EEEEEEEEEvNT_6ParamsE)
        .other          _ZN7cutlass13device_kernelIN5flash19enable_sm80_to_sm89INS1_16FlashAttnBwdSm80INS1_25CollectiveMainloopBwdSm80ILi2ELi1EN4cute5tupleIJNS5_1CILi64EEENS7_ILi80EEENS7_ILi192EEEEEENS_10bfloat16_tEfNS_4arch4Sm80ELb0ELb1ELb1ELb1ELb1ELb0ELb1ELb0ELi2ELi4ELi2ELi2ELb0EEENS1_24CollectiveEpilogueBwdGQAISB_fSE_Li256ELb1ELb1EEENS1_19SingleTileSchedulerILb1ELb0ELb0ELi80EEEEEEEEEvNT_6ParamsE,@"STO_CUDA_ENTRY STV_DEFAULT"
_ZN7cutlass13device_kernelIN5flash19enable_sm80_to_sm89INS1_16FlashAttnBwdSm80INS1_25CollectiveMainloopBwdSm80ILi2ELi1EN4cute5tupleIJNS5_1CILi64EEENS7_ILi80EEENS7_ILi192EEEEEENS_10bfloat16_tEfNS_4arch4Sm80ELb0ELb1ELb1ELb1ELb1ELb0ELb1ELb0ELi2ELi4ELi2ELi2ELb0EEENS1_24CollectiveEpilogueBwdGQAISB_fSE_Li256ELb1ELb1EEENS1_19SingleTileSchedulerILb1ELb0ELb0ELi80EEEEEEEEEvNT_6ParamsE:
        /* <DEDUP_REMOVED lines=21> */
.L_x_1062:
        /* <DEDUP_REMOVED lines=13> */
.L_x_1064:
[----:B------:R-:W-:Y:S02]  /*0220*/  ULDC UR6, c[0x0][0x3ac] ;  /* 0x0000eb0000067ab9 */ /* 0x000fe40000000800 */
.L_x_1063:
[----:B------:R-:W-:-:S04]  /*0230*/  UIMAD UR5, UR17, 0x50, URZ ;  /* 0x00000050110578a4 */ /* 0x000fc8000f8e023f */
[----:B------:R-:W-:-:S04]  /*0240*/  UISETP.GE.AND UP0, UPT, UR5, UR6, UPT ;  /* 0x000000060500728c */ /* 0x000fc8000bf06270 */
[----:B------:R-:W-:Y:S01]  /*0250*/  USEL UR10, UR10, 0xffffffff, !UP0 ;  /* 0xffffffff0a0a7887 */ /* 0x000fe2000c000000 */
[----:B------:R-:W-:Y:S05]  /*0260*/  BRA `(.L_x_1065) ;  /* 0x0000019000007947 */ /* 0x000fea0003800000 */
.L_x_1061:
        /* <DEDUP_REMOVED lines=8> */
.L_x_1066:
        /* <DEDUP_REMOVED lines=13> */
.L_x_1068:
[----:B------:R-:W-:Y:S02]  /*03c0*/  ULDC UR6, c[0x0][0x3ac] ;  /* 0x0000eb0000067ab9 */ /* 0x000fe40000000800 */
.L_x_1067:
[----:B------:R-:W-:-:S04]  /*03d0*/  UIMAD UR5, UR17, 0x50, URZ ;  /* 0x00000050110578a4 */ /* 0x000fc8000f8e023f */
[----:B------:R-:W-:-:S04]  /*03e0*/  UISETP.GE.AND UP0, UPT, UR5, UR6, UPT ;  /* 0x000000060500728c */ /* 0x000fc8000bf06270 */
[----:B------:R-:W-:-:S06]  /*03f0*/  USEL UR10, UR10, 0xffffffff, !UP0 ;  /* 0xffffffff0a0a7887 */ /* 0x000fcc000c000000 */
.L_x_1065:
        /* <DEDUP_REMOVED lines=58> */
.L_x_1069:
        /* <DEDUP_REMOVED lines=10> */
.L_x_1070:
[----:B------:R-:W-:Y:S05]  /*0840*/  @!P1 BRA `(.L_x_1071) ;  /* 0x0000005000009947 */ /* 0x000fea0003800000 */
[----:B------:R3:W4:Y:S04]  /*0850*/  LDG.E R0, [R2.64] ;  /* 0x0000000e02007981 */ /* 0x000728000c1e1900 */
[----:B---3--:R-:W3:Y:S01]  /*0860*/  LDG.E R2, [R2.64+0x4] ;  /* 0x0000040e02027981 */ /* 0x008ee2000c1e1900 */
[----:B----4-:R-:W4:Y:S08]  /*0870*/  R2UR UR8, R0 ;  /* 0x00000000000873c2 */ /* 0x010f3000000e0000 */
[----:B---3--:R-:W4:Y:S02]  /*0880*/  R2UR UR4, R2 ;  /* 0x00000000020473c2 */ /* 0x008f2400000e0000 */
[----:B----4-:R-:W-:-:S06]  /*0890*/  UIADD3 UR8, -UR8, UR4, URZ ;  /* 0x0000000408087290 */ /* 0x010fcc000fffe13f */
.L_x_1071:
        /* <DEDUP_REMOVED lines=15> */
.L_x_1072:
        /* <DEDUP_REMOVED lines=75> */
[----:B------:R-:W2:Y:S01]  /*0e40*/  S2R R8, SR_CTAID.X ;  /* 0x0000000000087919 */ /* 0x000ea20000002500 */
[----:B------:R-:W-:Y:S01]  /*0e50*/  IMAD.MOV.U32 R4, RZ, RZ, R84 ;  /* 0x000000ffff047224 */ /* 0x000fe200078e0054 */
        /* <DEDUP_REMOVED lines=15> */
[----:B------:R-:W-:Y:S01]  /*0f50*/  UIMAD UR4, UR12, UR5, UR4 ;  /* 0x000000050c0472a4 */ /* 0x000fe2000f8e0204 */
[----:B------:R-:W-:Y:S01]  /*0f60*/  CS2R R170, SRZ ;  /* 0x0000000000aa7805 */ /* 0x000fe2000001ff00 */
[----:B------:R-:W-:Y:S01]  /*0f70*/  USEL UR11, UR11, URZ, !UP2 ;  /* 0x0000003f0b0b7287 */ /* 0x000fe2000d000000 */
[----:B------:R-:W-:Y:S01]  /*0f80*/  IMAD.SHL.U32 R12, R21, 0x8, RZ ;  /* 0x00000008150c7824 */ /* 0x000fe200078e00ff */
[----:B------:R-:W-:Y:S01]  /*0f90*/  @P0 SHF.R.U32.HI R4, RZ, c[0x0][0x250], R2 ;  /* 0x00009400ff040a19 */ /* 0x000fe20000011602 */
[----:B------:R-:W-:Y:S01]  /*0fa0*/  IMAD.MOV.U32 R18, RZ, RZ, c[0x0][0x178] ;  /* 0x00005e00ff127624 */ /* 0x000fe200078e00ff */
[----:B-1----:R-:W-:Y:S01]  /*0fb0*/  IADD3 R6, P0, R238, UR20, RZ ;  /* 0x00000014ee067c10 */ /* 0x002fe2000ff1e0ff */
[----:B------:R-:W-:Y:S01]  /*0fc0*/  IMAD.MOV.U32 R28, RZ, RZ, 0x6 ;  /* 0x00000006ff1c7424 */ /* 0x000fe200078e00ff */
[----:B------:R-:W-:Y:S01]  /*0fd0*/  SHF.R.S32.HI R5, RZ, 0x1f, R4 ;  /* 0x0000001fff057819 */ /* 0x000fe20000011404 */
[----:B------:R-:W-:Y:S01]  /*0fe0*/  IMAD.SHL.U32 R30, R18, 0x20, RZ ;  /* 0x00000020121e7824 */ /* 0x000fe200078e00ff */
[--C-:B------:R-:W-:Y:S01]  /*0ff0*/  SHF.R.S32.HI R13, RZ, 0x1f, R12.reuse ;  /* 0x0000001fff0d7819 */ /* 0x100fe2000001140c */
[----:B------:R-:W-:Y:S01]  /*1000*/  IMAD R29, R19, c[0x0][0x210], RZ ;  /* 0x00008400131d7a24 */ /* 0x000fe200078e02ff */
[----:B------:R-:W-:Y:S01]  /*1010*/  IADD3.X R7, R16, UR21, RZ, P0, !PT ;  /* 0x0000001510077c10 */ /* 0x000fe200087fe4ff */
[----:B------:R-:W-:Y:S01]  /*1020*/  IMAD R0, R5, c[0x0][0x1e0], RZ ;  /* 0x0000780005007a24 */ /* 0x000fe200078e02ff */
[----:B------:R-:W-:Y:S01]  /*1030*/  ISETP.GE.AND P2, PT, R12, c[0x0][0x1cc], PT ;  /* 0x000073000c007a0c */ /* 0x000fe20003f46270 */
[----:B------:R-:W-:Y:S01]  /*1040*/  IMAD.WIDE.U32 R2, R4, c[0x0][0x1e0], R12 ;  /* 0x0000780004027a25 */ /* 0x000fe200078e000c */
[C---:B------:R-:W-:Y:S01]  /*1050*/  IADD3 R23, R12.reuse, 0x40, RZ ;  /* 0x000000400c177810 */ /* 0x040fe20007ffe0ff */
[----:B------:R-:W-:Y:S01]  /*1060*/  CS2R R168, SRZ ;  /* 0x0000000000a87805 */ /* 0x000fe2000001ff00 */
[----:B------:R-:W-:Y:S01]  /*1070*/  IADD3 R25, R12, 0x80, RZ ;  /* 0x000000800c197810 */ /* 0x000fe20007ffe0ff */
[----:B------:R-:W-:Y:S01]  /*1080*/  IMAD R0, R4, c[0x0][0x1e4], R0 ;  /* 0x0000790004007a24 */ /* 0x000fe200078e0200 */
[----:B------:R-:W-:Y:S01]  /*1090*/  ISETP.GE.AND P3, PT, R23, c[0x0][0x1cc], PT ;  /* 0x0000730017007a0c */ /* 0x000fe20003f66270 */
[----:B--2---:R-:W-:Y:S01]  /*10a0*/  IMAD.WIDE R6, R8, 0x50, R6 ;  /* 0x0000005008067825 */ /* 0x004fe200078e0206 */
[----:B------:R-:W-:Y:S01]  /*10b0*/  ISETP.GE.AND P5, PT, R25, c[0x0][0x1cc], PT ;  /* 0x0000730019007a0c */ /* 0x000fe20003fa6270 */
[----:B------:R-:W-:Y:S01]  /*10c0*/  CS2R R166, SRZ ;  /* 0x0000000000a67805 */ /* 0x000fe2000001ff00 */
[----:B------:R-:W-:Y:S01]  /*10d0*/  SHF.L.U64.HI R251, R18, R27, c[0x0][0x17c] ;  /* 0x00005f0012fb7619 */ /* 0x000fe2000001021b */
[----:B------:R-:W-:Y:S01]  /*10e0*/  IMAD.IADD R3, R3, 0x1, R0 ;  /* 0x0000000103037824 */ /* 0x000fe200078e0200 */
[----:B------:R-:W-:Y:S01]  /*10f0*/  CS2R R164, SRZ ;  /* 0x0000000000a47805 */ /* 0x000fe2000001ff00 */
[----:B------:R-:W-:Y:S01]  /*1100*/  IMAD.SHL.U32 R0, R238, 0x40, RZ ;  /* 0x00000040ee007824 */ /* 0x000fe200078e00ff */
[----:B------:R-:W-:Y:S01]  /*1110*/  CS2R R162, SRZ ;  /* 0x0000000000a27805 */ /* 0x000fe2000001ff00 */
[----:B------:R-:W-:Y:S01]  /*1120*/  IMAD.WIDE.U32 R2, R15, c[0x0][0x1e8], R2 ;  /* 0x00007a000f027a25 */ /* 0x000fe200078e0002 */
[----:B------:R-:W-:Y:S01]  /*1130*/  CS2R R160, SRZ ;  /* 0x0000000000a07805 */ /* 0x000fe2000001ff00 */
[----:B------:R-:W-:Y:S01]  /*1140*/  CS2R R158, SRZ ;  /* 0x00000000009e7805 */ /* 0x000fe2000001ff00 */
[----:B------:R-:W-:Y:S01]  /*1150*/  LOP3.LUT R0, R0, 0x1c0, RZ, 0xc0, !PT ;  /* 0x000001c000007812 */ /* 0x000fe200078ec0ff */
[----:B------:R-:W-:Y:S01]  /*1160*/  IMAD R5, R5, c[0x0][0x1b0], RZ ;  /* 0x00006c0005057a24 */ /* 0x000fe200078e02ff */
[----:B------:R-:W-:Y:S01]  /*1170*/  IADD3 R3, R3, UR4, RZ ;  /* 0x0000000403037c10 */ /* 0x000fe2000fffe0ff */
[----:B------:R-:W-:Y:S01]  /*1180*/  IMAD R10, R7, c[0x0][0x1d8], RZ ;  /* 0x00007600070a7a24 */ /* 0x000fe200078e02ff */
[----:B------:R-:W-:Y:S01]  /*1190*/  LOP3.LUT R14, R0, 0x38, R12, 0xf8, !PT ;  /* 0x00000038000e7812 */ /* 0x000fe200078ef80c */
[C---:B------:R-:W-:Y:S01]  /*11a0*/  IMAD R5, R4.reuse, c[0x0][0x1b4], R5 ;  /* 0x00006d0004057a24 */ /* 0x040fe200078e0205 */
[----:B------:R-:W-:Y:S01]  /*11b0*/  SHF.R.U32.HI R0, RZ, 0x3, R0 ;  /* 0x00000003ff007819 */ /* 0x000fe20000011600 */
[----:B------:R-:W-:Y:S01]  /*11c0*/  IMAD.WIDE.U32 R8, R4, c[0x0][0x1b0], R12 ;  /* 0x00006c0004087a25 */ /* 0x000fe200078e000c */
[----:B------:R-:W-:Y:S01]  /*11d0*/  ULDC.64 UR4, c[0x0][0x1b8] ;  /* 0x00006e0000047ab9 */ /* 0x000fe20000000a00 */
[----:B------:R-:W-:Y:S01]  /*11e0*/  CS2R R156, SRZ ;  /* 0x00000000009c7805 */ /* 0x000fe2000001ff00 */
[----:B------:R-:W-:Y:S01]  /*11f0*/  UIMAD UR4, UR6, UR4, URZ ;  /* 0x00000004060472a4 */ /* 0x000fe2000f8e023f */
[C---:B------:R-:W-:Y:S01]  /*1200*/  IMAD R4, R6.reuse, c[0x0][0x1dc], R10 ;  /* 0x0000770006047a24 */ /* 0x040fe200078e020a */
[----:B------:R-:W-:Y:S01]  /*1210*/  UIMAD UR6, UR17, -0x50, URZ ;  /* 0xffffffb0110678a4 */ /* 0x000fe2000f8e023f */
[----:B------:R-:W-:Y:S01]  /*1220*/  IMAD.WIDE.U32 R10, R6, c[0x0][0x1d8], R2 ;  /* 0x00007600060a7a25 */ /* 0x000fe200078e0002 */
[----:B------:R-:W-:Y:S01]  /*1230*/  UIMAD UR4, UR12, UR5, UR4 ;  /* 0x000000050c0472a4 */ /* 0x000fe2000f8e0204 */
[----:B------:R-:W-:Y:S01]  /*1240*/  CS2R R154, SRZ ;  /* 0x00000000009a7805 */ /* 0x000fe2000001ff00 */
[----:B------:R-:W-:Y:S01]  /*1250*/  USEL UR12, UR10, URZ, !UP2 ;  /* 0x0000003f0a0c7287 */ /* 0x000fe2000d000000 */
[----:B------:R-:W-:Y:S01]  /*1260*/  IMAD.IADD R3, R9, 0x1, R5 ;  /* 0x0000000109037824 */ /* 0x000fe200078e0205 */
[----:B------:R-:W-:Y:S01]  /*1270*/  LOP3.LUT R9, R14, R0, RZ, 0x3c, !PT ;  /* 0x000000000e097212 */ /* 0x000fe200078e3cff */
[----:B------:R-:W-:Y:S01]  /*1280*/  IMAD.IADD R0, R11, 0x1, R4 ;  /* 0x000000010b007824 */ /* 0x000fe200078e0204 */
[C---:B------:R-:W-:Y:S01]  /*1290*/  LEA R4, P0, R10.reuse, c[0x0][0x1c0], 0x1 ;  /* 0x000070000a047a11 */ /* 0x040fe200078008ff */
[----:B------:R-:W-:Y:S01]  /*12a0*/  IMAD.MOV.U32 R2, RZ, RZ, R8 ;  /* 0x000000ffff027224 */ /* 0x000fe200078e0008 */
[----:B------:R-:W-:Y:S01]  /*12b0*/  USHF.R.S32.HI UR17, URZ, 0x1f, UR13 ;  /* 0x0000001f3f117899 */ /* 0x000fe2000801140d */
[----:B------:R-:W-:Y:S01]  /*12c0*/  IMAD R7, R7, c[0x0][0x1a8], RZ ;  /* 0x00006a0007077a24 */ /* 0x000fe200078e02ff */
        /* <DEDUP_REMOVED lines=11> */
[C---:B------:R-:W-:Y:S01]  /*1380*/  IMAD.SHL.U32 R17, R10.reuse, 0x20, RZ ;  /* 0x000000200a117824 */ /* 0x040fe200078e00ff */
[----:B------:R-:W-:Y:S01]  /*1390*/  LEA R2, P4, R10, R4, 0x6 ;  /* 0x000000040a027211 */ /* 0x000fe200078830ff */
[----:B------:R-:W-:Y:S01]  /*13a0*/  IMAD R8, R24, 0x200, R9 ;  /* 0x0000020018087824 */ /* 0x000fe200078e0209 */
[----:B------:R-:W-:Y:S01]  /*13b0*/  ISETP.LT.OR P6, PT, R0, 0x1, P3 ;  /* 0x000000010000780c */ /* 0x000fe20001fc1670 */
[----:B------:R-:W-:Y:S01]  /*13c0*/  IMAD.U32 R20, RZ, RZ, UR12 ;  /* 0x0000000cff147e24 */ /* 0x000fe2000f8e00ff */
[----:B------:R-:W-:Y:S01]  /*13d0*/  LEA.HI.X R3, R10, R5, R3, 0x6, P4 ;  /* 0x000000050a037211 */ /* 0x000fe200020f3403 */
[----:B------:R-:W-:Y:S01]  /*13e0*/  IMAD.SHL.U32 R223, R8, 0x2, RZ ;  /* 0x0000000208df7824 */ /* 0x000fe200078e00ff */
[----:B------:R-:W-:Y:S01]  /*13f0*/  ISETP.LT.OR P4, PT, R0, 0x1, P5 ;  /* 0x000000010000780c */ /* 0x000fe20002f81670 */
[----:B------:R-:W-:Y:S01]  /*1400*/  IMAD.MOV.U32 R217, RZ, RZ, 0x10 ;  /* 0x00000010ffd97424 */ /* 0x000fe200078e00ff */
[----:B------:R-:W-:Y:S01]  /*1410*/  SHF.L.U64.HI R9, R10, R27, c[0x0][0x1dc] ;  /* 0x000077000a097619 */ /* 0x000fe2000001021b */
[----:B------:R-:W-:Y:S01]  /*1420*/  IMAD.MOV.U32 R10, RZ, RZ, R14 ;  /* 0x000000ffff0a7224 */ /* 0x000fe200078e000e */
[----:B------:R-:W-:Y:S01]  /*1430*/  ISETP.LT.OR P2, PT, R0, 0x21, P2 ;  /* 0x000000210000780c */ /* 0x000fe20001741670 */
[----:B------:R-:W-:Y:S01]  /*1440*/  @!PT LDS RZ, [RZ] ;  /* 0x00000000fffff984 */ /* 0x000fe20000000800 */
[----:B------:R-:W-:Y:S01]  /*1450*/  @!PT LDS RZ, [RZ] ;  /* 0x00000000fffff984 */ /* 0x000fe20000000800 */
[----:B------:R-:W-:Y:S01]  /*1460*/  @!PT LDS RZ, [RZ] ;  /* 0x00000000fffff984 */ /* 0x000fe20000000800 */
[----:B------:R1:W-:Y:S01]  /*1470*/  LDGSTS.E.BYPASS.LTC128B.128 [R223+0x7880], [R4.64], !P1 ;  /* 0x0788000004df7fae */ /* 0x0003e2000c901d4e */
[C---:B------:R-:W-:Y:S01]  /*1480*/  @!P0 LEA R8, P1, R17.reuse, R2, 0x1 ;  /* 0x0000000211088211 */ /* 0x040fe200078208ff */
[----:B------:R-:W-:Y:S01]  /*1490*/  IMAD R14, R6, c[0x0][0x1ac], R7 ;  /* 0x00006b00060e7a24 */ /* 0x000fe200078e0207 */
[C---:B------:R-:W-:Y:S01]  /*14a0*/  ISETP.LT.OR P5, PT, R0.reuse, 0x21, P5 ;  /* 0x000000210000780c */ /* 0x040fe20002fa1670 */
[----:B------:R1:W-:Y:S01]  /*14b0*/  LDGSTS.E.BYPASS.LTC128B.128 [R223+0xa080], [R4.64+0x80], !P6 ;  /* 0x0a08008004df7fae */ /* 0x0003e2000f101d4e */
[----:B------:R-:W-:Y:S01]  /*14c0*/  @!P0 LEA.HI.X R9, R17, R3, R9, 0x1, P1 ;  /* 0x0000000311098211 */ /* 0x000fe200008f0c09 */
[----:B------:R-:W-:Y:S01]  /*14d0*/  IMAD.MOV.U32 R212, RZ, RZ, 0x120 ;  /* 0x00000120ffd47424 */ /* 0x000fe200078e00ff */
[C---:B------:R-:W-:Y:S01]  /*14e0*/  @!P0 ISETP.GE.AND P1, PT, R0.reuse, 0x41, PT ;  /* 0x000000410000880c */ /* 0x040fe20003f26270 */
[----:B------:R1:W-:Y:S01]  /*14f0*/  LDGSTS.E.BYPASS.LTC128B.128 [R223+0xc880], [R4.64+0x100], !P4 ;  /* 0x0c88010004df7fae */ /* 0x0003e2000e101d4e */
[----:B------:R-:W-:Y:S01]  /*1500*/  ISETP.LT.OR P6, PT, R0, 0x21, P3 ;  /* 0x000000210000780c */ /* 0x000fe20001fc1670 */
[----:B------:R-:W-:Y:S01]  /*1510*/  UIADD3 UR20, -UR9, 0x1, UR21 ;  /* 0x0000000109147890 */ /* 0x000fe2000fffe115 */
[----:B------:R-:W-:Y:S01]  /*1520*/  IADD3 R11, R15, UR4, RZ ;  /* 0x000000040f0b7c10 */ /* 0x000fe2000fffe0ff */
[----:B------:R2:W-:Y:S01]  /*1530*/  LDGSTS.E.BYPASS.LTC128B.128 [R223+0x8880], [R2.64], !P2 ;  /* 0x0888000002df7fae */ /* 0x0005e2000d101d4e */
[----:B------:R-:W-:Y:S01]  /*1540*/  @!P0 ISETP.GE.OR P4, PT, R12, c[0x0][0x1cc], !P1 ;  /* 0x000073000c008a0c */ /* 0x000fe20004f86670 */
[----:B------:R-:W-:Y:S01]  /*1550*/  UIMAD UR4, UR16, 0xc0, URZ ;  /* 0x000000c0100478a4 */ /* 0x000fe2000f8e023f */
[----:B------:R-:W-:Y:S01]  /*1560*/  @!P0 ISETP.LT.OR P3, PT, R0, 0x41, P3 ;  /* 0x000000410000880c */ /* 0x000fe20001f61670 */
[----:B------:R-:W-:Y:S01]  /*1570*/  IMAD.WIDE.U32 R6, R6, c[0x0][0x1a8], R10 ;  /* 0x00006a0006067a25 */ /* 0x000fe200078e000a */
[C---:B------:R-:W-:Y:S01]  /*1580*/  @!P0 ISETP.GE.OR P1, PT, R25.reuse, c[0x0][0x1cc], !P1 ;  /* 0x0000730019008a0c */ /* 0x040fe20004f26670 */
[----:B------:R-:W-:Y:S01]  /*1590*/  UISETP.GE.AND UP1, UPT, UR6, 0x1, UPT ;  /* 0x000000010600788c */ /* 0x000fe2000bf26270 */
[----:B------:R-:W-:Y:S01]  /*15a0*/  CS2R R152, SRZ ;  /* 0x0000000000987805 */ /* 0x000fe2000001ff00 */
[----:B------:R-:W-:Y:S01]  /*15b0*/  UISETP.GE.AND UP0, UPT, UR6, 0x2, UPT ;  /* 0x000000020600788c */ /* 0x000fe2000bf06270 */
[----:B------:R-:W-:Y:S01]  /*15c0*/  IMAD.MOV.U32 R249, RZ, RZ, 0x1 ;  /* 0x00000001fff97424 */ /* 0x000fe200078e00ff */
        /* <DEDUP_REMOVED lines=13> */
[----:B-1----:R-:W-:Y:S01]  /*16a0*/  IMAD.IADD R5, R7, 0x1, R14 ;  /* 0x0000000107057824 */ /* 0x002fe200078e020e */
[C---:B------:R-:W-:Y:S01]  /*16b0*/  LEA R4, P2, R6.reuse, c[0x0][0x190], 0x1 ;  /* 0x0000640006047a11 */ /* 0x040fe200078408ff */
[----:B------:R-:W-:Y:S01]  /*16c0*/  IMAD.MOV.U32 R7, RZ, RZ, c[0x0][0x1a8] ;  /* 0x00006a00ff077624 */ /* 0x000fe200078e00ff */
[----:B------:R3:W-:Y:S01]  /*16d0*/  @!P0 LDGSTS.E.BYPASS.LTC128B.128 [R223+0xe880], [R8.64+0x100], !P1 ;  /* 0x0e88010008df8fae */ /* 0x0007e2000c901d4e */
[----:B------:R-:W-:Y:S01]  /*16e0*/  CS2R R136, SRZ ;  /* 0x0000000000887805 */ /* 0x000fe2000001ff00 */
[----:B------:R-:W-:Y:S01]  /*16f0*/  LEA.HI.X R5, R6, c[0x0][0x194], R5, 0x1, P2 ;  /* 0x0000650006057a11 */ /* 0x000fe200010f0c05 */
[----:B------:R-:W-:Y:S01]  /*1700*/  CS2R R134, SRZ ;  /* 0x0000000000867805 */ /* 0x000fe2000001ff00 */
[----:B------:R-:W-:Y:S01]  /*1710*/  ISETP.GE.AND P2, PT, R12, c[0x0][0x19c], PT ;  /* 0x000067000c007a0c */ /* 0x000fe20003f46270 */
[----:B------:R-:W-:Y:S01]  /*1720*/  CS2R R132, SRZ ;  /* 0x0000000000847805 */ /* 0x000fe2000001ff00 */
[----:B------:R-:W-:Y:S01]  /*1730*/  IADD3 R6, P4, R238, UR18, RZ ;  /* 0x00000012ee067c10 */ /* 0x000fe2000ff9e0ff */
[----:B------:R-:W-:Y:S01]  /*1740*/  CS2R R130, SRZ ;  /* 0x0000000000827805 */ /* 0x000fe2000001ff00 */
[C---:B------:R-:W-:Y:S01]  /*1750*/  ISETP.LT.OR P1, PT, R0.reuse, 0x1, P2 ;  /* 0x000000010000780c */ /* 0x040fe20001721670 */
[----:B------:R-:W-:Y:S01]  /*1760*/  CS2R R128, SRZ ;  /* 0x0000000000807805 */ /* 0x000fe2000001ff00 */
[----:B------:R-:W-:Y:S01]  /*1770*/  CS2R R126, SRZ ;  /* 0x00000000007e7805 */ /* 0x000fe2000001ff00 */
[----:B------:R-:W-:Y:S01]  /*1780*/  CS2R R124, SRZ ;  /* 0x00000000007c7805 */ /* 0x000fe2000001ff00 */
[----:B------:R-:W-:Y:S01]  /*1790*/  CS2R R122, SRZ ;  /* 0x00000000007a7805 */ /* 0x000fe2000001ff00 */
[----:B------:R-:W-:Y:S01]  /*17a0*/  CS2R R120, SRZ ;  /* 0x0000000000787805 */ /* 0x000fe2000001ff00 */
[----:B------:R-:W-:Y:S01]  /*17b0*/  CS2R R118, SRZ ;  /* 0x0000000000767805 */ /* 0x000fe2000001ff00 */
[----:B--2---:R-:W-:Y:S01]  /*17c0*/  IMAD.MOV.U32 R3, RZ, RZ, c[0x0][0x1ac] ;  /* 0x00006b00ff037624 */ /* 0x004fe200078e00ff */
[C---:B------:R-:W-:Y:S01]  /*17d0*/  LEA R2, P3, R7.reuse, R4, 0x6 ;  /* 0x0000000407027211 */ /* 0x040fe200078630ff */
[----:B------:R-:W-:Y:S01]  /*17e0*/  CS2R R116, SRZ ;  /* 0x0000000000747805 */ /* 0x000fe2000001ff00 */
[----:B------:R-:W-:Y:S01]  /*17f0*/  CS2R R114, SRZ ;  /* 0x0000000000727805 */ /* 0x000fe2000001ff00 */
[----:B------:R-:W-:Y:S01]  /*1800*/  CS2R R112, SRZ ;  /* 0x0000000000707805 */ /* 0x000fe2000001ff00 */
[C---:B------:R-:W-:Y:S01]  /*1810*/  LEA.HI.X R3, R7.reuse, R5, R3, 0x6, P3 ;  /* 0x0000000507037211 */ /* 0x040fe200018f3403 */
[----:B------:R1:W-:Y:S01]  /*1820*/  LDGSTS.E.BYPASS.LTC128B.128 [R223+0x80], [R4.64], !P1 ;  /* 0x0008000004df7fae */ /* 0x0003e2000c901d4e */
[----:B------:R-:W-:Y:S01]  /*1830*/  ISETP.LT.OR P3, PT, R0, 0x1, P6 ;  /* 0x000000010000780c */ /* 0x000fe20003761670 */
[----:B------:R-:W-:Y:S01]  /*1840*/  CS2R R82, SRZ ;  /* 0x0000000000527805 */ /* 0x000fe2000001ff00 */
[----:B------:R-:W-:Y:S01]  /*1850*/  CS2R R80, SRZ ;  /* 0x0000000000507805 */ /* 0x000fe2000001ff00 */
[----:B------:R-:W-:Y:S01]  /*1860*/  CS2R R78, SRZ ;  /* 0x00000000004e7805 */ /* 0x000fe2000001ff00 */
[----:B------:R-:W-:Y:S01]  /*1870*/  CS2R R76, SRZ ;  /* 0x00000000004c7805 */ /* 0x000fe2000001ff00 */
[C---:B---3--:R-:W-:Y:S01]  /*1880*/  SHF.L.U64.HI R8, R7.reuse, R27, c[0x0][0x1ac] ;  /* 0x00006b0007087619 */ /* 0x048fe2000001021b */
[----:B------:R-:W-:Y:S01]  /*1890*/  IMAD.SHL.U32 R9, R7, 0x20, RZ ;  /* 0x0000002007097824 */ /* 0x000fe200078e00ff */
[----:B------:R-:W-:Y:S01]  /*18a0*/  IADD3.X R7, R16, UR19, RZ, P4, !PT ;  /* 0x0000001310077c10 */ /* 0x000fe2000a7fe4ff */
[----:B------:R-:W-:Y:S01]  /*18b0*/  CS2R R74, SRZ ;  /* 0x00000000004a7805 */ /* 0x000fe2000001ff00 */
[----:B------:R-:W-:Y:S01]  /*18c0*/  ISETP.LT.OR P4, PT, R0, 0x1, P5 ;  /* 0x000000010000780c */ /* 0x000fe20002f81670 */
        /* <DEDUP_REMOVED lines=8> */
[----:B------:R-:W-:Y:S01]  /*1950*/  CS2R R64, SRZ ;  /* 0x0000000000407805 */ /* 0x000fe2000001ff00 */
[----:B------:R-:W-:Y:S01]  /*1960*/  IADD3 R16, P1, R248, UR4, RZ ;  /* 0x00000004f8107c10 */ /* 0x000fe2000ff3e0ff */
[----:B------:R-:W-:Y:S01]  /*1970*/  ULDC.64 UR4, c[0x0][0x188] ;  /* 0x0000620000047ab9 */ /* 0x000fe20000000a00 */
[----:B------:R-:W-:Y:S01]  /*1980*/  CS2R R62, SRZ ;  /* 0x00000000003e7805 */ /* 0x000fe2000001ff00 */
[----:B------:R1:W-:Y:S01]  /*1990*/  LDGSTS.E.BYPASS.LTC128B.128 [R223+0x2880], [R4.64+0x80], !P4 ;  /* 0x0288008004df7fae */ /* 0x0003e2000e101d4e */
[----:B------:R-:W-:Y:S01]  /*19a0*/  ISETP.LT.OR P4, PT, R0, 0x21, P2 ;  /* 0x000000210000780c */ /* 0x000fe20001781670 */
[----:B------:R-:W-:Y:S01]  /*19b0*/  UIMAD UR4, UR11, UR4, URZ ;  /* 0x000000040b0472a4 */ /* 0x000fe2000f8e023f */
[----:B------:R-:W-:Y:S01]  /*19c0*/  LEA.HI.X.SX32 R17, R8, R9, 0x1, P1 ;  /* 0x0000000908117211 */ /* 0x000fe200008f0eff */
[----:B------:R1:W-:Y:S01]  /*19d0*/  LDGSTS.E.BYPASS.LTC128B.128 [R223+0x5080], [R4.64+0x100], !P3 ;  /* 0x0508010004df7fae */ /* 0x0003e2000d901d4e */
[----:B------:R-:W-:Y:S01]  /*19e0*/  ISETP.GE.AND P3, PT, R12, c[0x0][0x16c], PT ;  /* 0x00005b000c007a0c */ /* 0x000fe20003f66270 */
[----:B------:R-:W-:Y:S01]  /*19f0*/  UIMAD UR5, UR12, UR5, UR4 ;  /* 0x000000050c0572a4 */ /* 0x000fe2000f8e0204 */
[----:B------:R-:W-:Y:S01]  /*1a00*/  ISETP.GE.AND P1, PT, R23, c[0x0][0x16c], PT ;  /* 0x00005b0017007a0c */ /* 0x000fe20003f26270 */
[----:B------:R-:W-:Y:S01]  /*1a10*/  USHF.R.S32.HI UR4, URZ, 0x1f, UR16 ;  /* 0x0000001f3f047899 */ /* 0x000fe20008011410 */
[C---:B------:R-:W-:Y:S01]  /*1a20*/  @!P0 ISETP.LT.OR P2, PT, R0.reuse, 0x41, P2 ;  /* 0x000000410000880c */ /* 0x040fe20001741670 */
[----:B------:R-:W-:Y:S01]  /*1a30*/  CS2R R60, SRZ ;  /* 0x00000000003c7805 */ /* 0x000fe2000001ff00 */
[----:B------:R-:W-:Y:S01]  /*1a40*/  SEL R14, RZ, 0xffffffff, P1 ;  /* 0xffffffffff0e7807 */ /* 0x000fe20000800000 */
[----:B------:R-:W-:Y:S01]  /*1a50*/  CS2R R58, SRZ ;  /* 0x00000000003a7805 */ /* 0x000fe2000001ff00 */
[C---:B------:R-:W-:Y:S01]  /*1a60*/  @!P0 ISETP.LT.OR P1, PT, R0.reuse, 0x41, P6 ;  /* 0x000000410000880c */ /* 0x040fe20003721670 */
[----:B------:R2:W-:Y:S01]  /*1a70*/  LDGSTS.E.BYPASS.LTC128B.128 [R223+0x1080], [R2.64], !P4 ;  /* 0x0108000002df7fae */ /* 0x0005e2000e101d4e */
[----:B------:R-:W-:Y:S01]  /*1a80*/  ISETP.LT.OR P4, PT, R0, 0x21, P6 ;  /* 0x000000210000780c */ /* 0x000fe20003781670 */
[----:B------:R-:W-:Y:S01]  /*1a90*/  CS2R R56, SRZ ;  /* 0x0000000000387805 */ /* 0x000fe2000001ff00 */
        /* <DEDUP_REMOVED lines=13> */
[----:B------:R-:W-:Y:S01]  /*1b70*/  UISETP.GE.AND UP6, UPT, UR6, 0x21, UPT ;  /* 0x000000210600788c */ /* 0x000fe2000bfc6270 */
[C---:B-1----:R-:W-:Y:S01]  /*1b80*/  IMAD R4, R7.reuse, c[0x0][0x178], RZ ;  /* 0x00005e0007047a24 */ /* 0x042fe200078e02ff */
[----:B------:R-:W-:Y:S01]  /*1b90*/  UISETP.GE.AND UP5, UPT, UR6, 0x22, UPT ;  /* 0x000000220600788c */ /* 0x000fe2000bfa6270 */
[----:B------:R-:W-:Y:S01]  /*1ba0*/  IMAD R7, R7, c[0x0][0x208], RZ ;  /* 0x0000820007077a24 */ /* 0x000fe200078e02ff */
[----:B------:R-:W-:Y:S01]  /*1bb0*/  UISETP.GE.AND UP4, UPT, UR6, 0x31, UPT ;  /* 0x000000310600788c */ /* 0x000fe2000bf86270 */
[C---:B------:R-:W-:Y:S01]  /*1bc0*/  IMAD R8, R6.reuse, c[0x0][0x17c], R4 ;  /* 0x00005f0006087a24 */ /* 0x040fe200078e0204 */
[----:B------:R-:W-:Y:S01]  /*1bd0*/  UISETP.GE.AND UP3, UPT, UR6, 0x32, UPT ;  /* 0x000000320600788c */ /* 0x000fe2000bf66270 */
[C---:B------:R-:W-:Y:S01]  /*1be0*/  IMAD R9, R6.reuse, c[0x0][0x20c], R7 ;  /* 0x0000830006097a24 */ /* 0x040fe200078e0207 */
[----:B------:R-:W-:Y:S01]  /*1bf0*/  UISETP.GE.AND UP2, UPT, UR6, 0x41, UPT ;  /* 0x000000410600788c */ /* 0x000fe2000bf46270 */
[----:B------:R-:W-:-:S04]  /*1c00*/  IMAD.WIDE.U32 R4, R6, c[0x0][0x178], R12 ;  /* 0x00005e0006047a25 */ /* 0x000fc800078e000c */
[----:B------:R-:W-:Y:S01]  /*1c10*/  IMAD.WIDE.U32 R6, R6, c[0x0][0x208], R12 ;  /* 0x0000820006067a25 */ /* 0x000fe200078e000c */
[----:B------:R-:W-:Y:S02]  /*1c20*/  SEL R13, RZ, 0x1, P3 ;  /* 0x00000001ff0d7807 */ /* 0x000fe40001800000 */
[C---:B------:R-:W-:Y:S01]  /*1c30*/  ISETP.LT.OR P3, PT, R0.reuse, 0x21, P5 ;  /* 0x000000210000780c */ /* 0x040fe20002f61670 */
[----:B------:R-:W-:Y:S01]  /*1c40*/  IMAD.IADD R5, R5, 0x1, R8 ;  /* 0x0000000105057824 */ /* 0x000fe200078e0208 */
[----:B------:R-:W-:Y:S01]  /*1c50*/  @!P0 ISETP.LT.OR P5, PT, R0, 0x41, P5 ;  /* 0x000000410000880c */ /* 0x000fe20002fa1670 */
[----:B------:R-:W-:Y:S02]  /*1c60*/  IMAD.SHL.U32 R0, R14, 0x2, RZ ;  /* 0x000000020e007824 */ /* 0x000fe400078e00ff */
[----:B------:R-:W-:Y:S01]  /*1c70*/  IMAD.IADD R9, R7, 0x1, R9 ;  /* 0x0000000107097824 */ /* 0x000fe200078e0209 */
[----:B------:R-:W-:Y:S01]  /*1c80*/  SEL R7, RZ, 0x4, P6 ;  /* 0x00000004ff077807 */ /* 0x000fe20003000000 */
[----:B------:R-:W-:Y:S01]  /*1c90*/  IMAD.MOV.U32 R8, RZ, RZ, R6 ;  /* 0x000000ffff087224 */ /* 0x000fe200078e0006 */
[----:B------:R-:W-:Y:S01]  /*1ca0*/  LOP3.LUT R0, R0, 0x2, R13, 0xe2, !PT ;  /* 0x0000000200007812 */ /* 0x000fe200078ee20d */
[----:B------:R-:W-:-:S02]  /*1cb0*/  IMAD R6, R19, c[0x0][0x180], RZ ;  /* 0x0000600013067a24 */ /* 0x000fc400078e02ff */
[----:B------:R-:W-:Y:S01]  /*1cc0*/  IMAD.WIDE.U32 R8, R84, c[0x0][0x210], R8 ;  /* 0x0000840054087a25 */ /* 0x000fe200078e0008 */
[----:B------:R-:W-:Y:S01]  /*1cd0*/  LOP3.LUT R0, R0, R7, RZ, 0xfc, !PT ;  /* 0x0000000700007212 */ /* 0x000fe200078efcff */
[----:B------:R2:W-:Y:S02]  /*1ce0*/  LDGSTS.E.BYPASS.LTC128B.128 [R223+0x3880], [R2.64+0x80], !P3 ;  /* 0x0388008002df7fae */ /* 0x0005e4000d901d4e */
[----:B------:R-:W-:Y:S01]  /*1cf0*/  IMAD R6, R84, c[0x0][0x184], R6 ;  /* 0x0000610054067a24 */ /* 0x000fe200078e0206 */
[C---:B------:R-:W-:Y:S01]  /*1d00*/  LOP3.LUT P3, RZ, R0.reuse, 0x2, RZ, 0xc0, !PT ;  /* 0x0000000200ff7812 */ /* 0x040fe2000786c0ff */
[----:B------:R2:W-:Y:S01]  /*1d10*/  LDGSTS.E.BYPASS.LTC128B.128 [R223+0x6080], [R2.64+0x100], !P4 ;  /* 0x0608010002df7fae */ /* 0x0005e2000e101d4e */
[----:B------:R-:W-:-:S03]  /*1d20*/  LOP3.LUT P4, RZ, R0, 0x1, RZ, 0xc0, !PT ;  /* 0x0000000100ff7812 */ /* 0x000fc6000788c0ff */
[----:B------:R1:W-:Y:S01]  /*1d30*/  @!P0 LDGSTS.E.BYPASS.LTC128B.128 [R223+0x2080], [R10.64], !P2 ;  /* 0x020800000adf8fae */ /* 0x0003e2000d101d4e */
[----:B------:R-:W-:Y:S02]  /*1d40*/  LOP3.LUT P2, RZ, R0, 0x4, RZ, 0xc0, !PT ;  /* 0x0000000400ff7812 */ /* 0x000fe4000784c0ff */
[----:B------:R-:W-:Y:S01]  /*1d50*/  SHF.L.U64.HI R0, R18, R28, c[0x0][0x17c] ;  /* 0x00005f0012007619 */ /* 0x000fe2000001021c */
[----:B------:R1:W-:Y:S04]  /*1d60*/  @!P0 LDGSTS.E.BYPASS.LTC128B.128 [R223+0x4880], [R10.64+0x80], !P5 ;  /* 0x048800800adf8fae */ /* 0x0003e8000e901d4e */
[----:B------:R-:W-:Y:S01]  /*1d70*/  IMAD R0, R0, UR13, RZ ;  /* 0x0000000d00007c24 */ /* 0x000fe2000f8e02ff */
[----:B------:R1:W-:Y:S04]  /*1d80*/  @!P0 LDGSTS.E.BYPASS.LTC128B.128 [R223+0x7080], [R10.64+0x100], !P1 ;  /* 0x070801000adf8fae */ /* 0x0003e8000c901d4e */
[----:B------:R-:W0:Y:S01]  /*1d90*/  LDGDEPBAR ;  /* 0x00000000000079af */ /* 0x000e220000000000 */
[----:B--2---:R-:W-:-:S04]  /*1da0*/  IMAD.WIDE.U32 R2, R84, c[0x0][0x180], R4 ;  /* 0x0000600054027a25 */ /* 0x004fc800078e0004 */
[----:B------:R-:W-:Y:S02]  /*1db0*/  IMAD.SHL.U32 R5, R248, 0x4, RZ ;  /* 0x00000004f8057824 */ /* 0x000fe400078e00ff */
[----:B------:R-:W-:Y:S02]  /*1dc0*/  IMAD.IADD R3, R3, 0x1, R6 ;  /* 0x0000000103037824 */ /* 0x000fe400078e0206 */
[----:B------:R-:W-:Y:S01]  /*1dd0*/  IMAD.SHL.U32 R4, R18, 0x40, RZ ;  /* 0x0000004012047824 */ /* 0x000fe200078e00ff */
[C---:B------:R-:W-:Y:S01]  /*1de0*/  IADD3 R14, P6, R5.reuse, UR16, RZ ;  /* 0x00000010050e7c10 */ /* 0x040fe2000ffde0ff */
        /* <DEDUP_REMOVED lines=25> */
[----:B-1----:R-:W-:Y:S01]  /*1f80*/  IMAD R10, R84, c[0x0][0x214], R29 ;  /* 0x00008500540a7a24 */ /* 0x002fe200078e021d */
[----:B------:R-:W-:Y:S01]  /*1f90*/  USHF.R.S32.HI UR18, URZ, 0x1f, UR16 ;  /* 0x0000001f3f127899 */ /* 0x000fe20008011410 */
[----:B------:R-:W-:Y:S01]  /*1fa0*/  IMAD.MOV.U32 R11, RZ, RZ, c[0x0][0x208] ;  /* 0x00008200ff0b7624 */ /* 0x000fe200078e00ff */
[----:B------:R-:W-:Y:S01]  /*1fb0*/  LEA.HI.X R3, R4, c[0x0][0x164], R3, 0x1, P0 ;  /* 0x0000590004037a11 */ /* 0x000fe200000f0c03 */
[----:B------:R-:W-:Y:S01]  /*1fc0*/  IMAD.IADD R5, R9, 0x1, R10 ;  /* 0x0000000109057824 */ /* 0x000fe200078e020a */
[----:B------:R-:W-:Y:S01]  /*1fd0*/  ISETP.LT.OR P0, PT, R0, 0x21, !P4 ;  /* 0x000000210000780c */ /* 0x000fe20006701670 */
[----:B------:R-:W-:Y:S01]  /*1fe0*/  IMAD.MOV.U32 R4, RZ, RZ, R8 ;  /* 0x000000ffff047224 */ /* 0x000fe200078e0008 */
[----:B------:R-:W-:Y:S01]  /*1ff0*/  P2R R10, PR, RZ, 0x10 ;  /* 0x00000010ff0a7803 */ /* 0x000fe20000000000 */
[----:B------:R1:W-:Y:S01]  /*2000*/  LDGSTS.E.BYPASS.LTC128B.128 [R223+0xf080], [R2.64], !P6 ;  /* 0x0f08000002df7fae */ /* 0x0003e2000f101d4e */
[----:B------:R-:W-:Y:S01]  /*2010*/  IMAD.WIDE.U32 R242, R20, c[0x0][0x278], R6 ;  /* 0x00009e0014f27a25 */ /* 0x000fe200078e0006 */
[----:B------:R-:W-:-:S02]  /*2020*/  ISETP.LT.OR P6, PT, R0, 0x21, !P3 ;  /* 0x000000210000780c */ /* 0x000fc40005fc1670 */
[----:B------:R1:W-:Y:S01]  /*2030*/  LDGSTS.E.BYPASS.LTC128B.128 [R223+0x11080], [R2.64+0x80], !P5 ;  /* 0x1108008002df7fae */ /* 0x0003e2000e901d4e */
[----:B------:R-:W-:Y:S01]  /*2040*/  IMAD.WIDE.U32 R232, R20, c[0x0][0x218], R4 ;  /* 0x0000860014e87a25 */ /* 0x000fe200078e0004 */
[----:B------:R-:W-:Y:S01]  /*2050*/  IADD3 R247, R243, UR19, RZ ;  /* 0x00000013f3f77c10 */ /* 0x000fe2000fffe0ff */
[----:B------:R-:W-:Y:S01]  /*2060*/  UP2UR UR19, UPR, URZ, 0x2 ;  /* 0x000000023f137883 */ /* 0x000fe20008000000 */
[----:B------:R1:W-:Y:S01]  /*2070*/  LDGSTS.E.BYPASS.LTC128B.128 [R223+0x13080], [R2.64+0x100], !P1 ;  /* 0x1308010002df7fae */ /* 0x0003e2000c901d4e */
[----:B------:R-:W-:Y:S01]  /*2080*/  ISETP.GT.AND P1, PT, R248, 0xf, PT ;  /* 0x0000000ff800780c */ /* 0x000fe20003f24270 */
[----:B------:R-:W-:Y:S01]  /*2090*/  IMAD.SHL.U32 R4, R11, 0x40, RZ ;  /* 0x000000400b047824 */ /* 0x000fe200078e00ff */
[----:B------:R-:W-:Y:S01]  /*20a0*/  IADD3 R229, R233, UR5, RZ ;  /* 0x00000005e9e57c10 */ /* 0x000fe2000fffe0ff */
[----:B------:R-:W-:Y:S01]  /*20b0*/  IMAD.MOV.U32 R228, RZ, RZ, R232 ;  /* 0x000000ffffe47224 */ /* 0x000fe200078e00e8 */
[----:B------:R-:W-:Y:S01]  /*20c0*/  IADD3 R8, -R13, UR9, -R238 ;  /* 0x000000090d087c10 */ /* 0x000fe2000fffe9ee */
[----:B------:R-:W-:Y:S01]  /*20d0*/  IMAD.SHL.U32 R252, R11, 0x20, RZ ;  /* 0x000000200bfc7824 */ /* 0x000fe200078e00ff */
[----:B------:R-:W-:Y:S01]  /*20e0*/  ISETP.GE.AND P4, PT, R12, c[0x0][0x1fc], PT ;  /* 0x00007f000c007a0c */ /* 0x000fe20003f86270 */
[----:B------:R-:W-:Y:S01]  /*20f0*/  IMAD R13, R19, c[0x0][0x238], RZ ;  /* 0x00008e00130d7a24 */ /* 0x000fe200078e02ff */
[----:B------:R-:W-:Y:S01]  /*2100*/  SHF.L.U64.HI R250, R11, R27, c[0x0][0x20c] ;  /* 0x000083000bfa7619 */ /* 0x000fe2000001021b */
[----:B------:R-:W-:-:S02]  /*2110*/  ULDC.64 UR4, c[0x0][0x290] ;  /* 0x0000a40000047ab9 */ /* 0x000fc40000000a00 */
[----:B------:R-:W-:Y:S01]  /*2120*/  IMAD R13, R84, c[0x0][0x23c], R13 ;  /* 0x00008f00540d7a24 */ /* 0x000fe200078e020d */
[----:B------:R-:W-:Y:S02]  /*2130*/  UIMAD UR4, UR11, UR4, URZ ;  /* 0x000000040b0472a4 */ /* 0x000fe4000f8e023f */
[----:B------:R-:W-:Y:S02]  /*2140*/  UISETP.GE.AND UP1, UPT, UR6, 0x11, UPT ;  /* 0x000000110600788c */ /* 0x000fe4000bf26270 */
[----:B------:R-:W-:Y:S01]  /*2150*/  UIMAD UR4, UR12, UR5, UR4 ;  /* 0x000000050c0472a4 */ /* 0x000fe2000f8e0204 */
        /* <DEDUP_REMOVED lines=31> */
[-C--:B------:R-:W-:Y:S01]  /*2350*/  LEA.HI R19, R22, R248.reuse, RZ, 0x2 ;  /* 0x000000f816137211 */ /* 0x080fe200078f10ff */
[----:B------:R1:W-:Y:S01]  /*2360*/  LDGSTS.E.BYPASS.LTC128B.128 [R223+0x1b080], [R2.64], !P0 ;  /* 0x1b08000002df7fae */ /* 0x0003e2000c101d4e */
[----:B------:R-:W-:Y:S01]  /*2370*/  ISETP.LT.OR P0, PT, R8, 0x1, P6 ;  /* 0x000000010800780c */ /* 0x000fe20003701670 */
[----:B--2---:R-:W-:Y:S01]  /*2380*/  IMAD.WIDE.U32 R6, R84, c[0x0][0x238], R16 ;  /* 0x00008e0054067a25 */ /* 0x004fe200078e0010 */
[----:B------:R-:W-:Y:S02]  /*2390*/  LEA.HI R17, R22, R248, RZ, 0x5 ;  /* 0x000000f816117211 */ /* 0x000fe400078f28ff */
[----:B------:R-:W-:-:S09]  /*23a0*/  ISETP.LT.OR P6, PT, R8, 0x21, P6 ;  /* 0x000000210800780c */ /* 0x000fd200037c1670 */
        /* <DEDUP_REMOVED lines=26> */
[----:B------:R-:W-:Y:S02]  /*2550*/  SHF.R.S32.HI R14, RZ, 0x7, R14 ;  /* 0x00000007ff0e7819 */ /* 0x000fe4000001140e */
[----:B------:R-:W-:Y:S01]  /*2560*/  LOP3.LUT R3, R19, 0x3ffffffc, RZ, 0xc0, !PT ;  /* 0x3ffffffc13037812 */ /* 0x000fe200078ec0ff */
[----:B------:R-:W-:Y:S01]  /*2570*/  IMAD.IADD R15, R15, 0x1, -R0 ;  /* 0x000000010f0f7824 */ /* 0x000fe200078e0a00 */
[----:B------:R-:W-:Y:S01]  /*2580*/  IADD3 R239, R241, UR4, RZ ;  /* 0x00000004f1ef7c10 */ /* 0x000fe2000fffe0ff */
[----:B------:R-:W-:Y:S01]  /*2590*/  IMAD.IADD R0, R11, 0x1, -R9 ;  /* 0x000000010b007824 */ /* 0x000fe200078e0a09 */
[----:B------:R-:W-:Y:S01]  /*25a0*/  LEA.HI R9, R12, R22, RZ, 0x2 ;  /* 0x000000160c097211 */ /* 0x000fe200078f10ff */
[----:B------:R-:W-:Y:S01]  /*25b0*/  IMAD.SHL.U32 R10, R14, 0x8, RZ ;  /* 0x000000080e0a7824 */ /* 0x000fe200078e00ff */
[----:B------:R-:W-:Y:S01]  /*25c0*/  LOP3.LUT R12, R18, 0xfffffff0, RZ, 0xc0, !PT ;  /* 0xfffffff0120c7812 */ /* 0x000fe200078ec0ff */
[----:B------:R-:W-:Y:S01]  /*25d0*/  IMAD.IADD R11, R7, 0x1, R13 ;  /* 0x00000001070b7824 */ /* 0x000fe200078e020d */
[----:B------:R-:W-:Y:S01]  /*25e0*/  LOP3.LUT R8, R9, 0xfffffffc, RZ, 0xc0, !PT ;  /* 0xfffffffc09087812 */ /* 0x000fe200078ec0ff */
[----:B------:R-:W-:Y:S01]  /*25f0*/  ULDC.64 UR4, c[0x0][0x240] ;  /* 0x0000900000047ab9 */ /* 0x000fe20000000a00 */
[----:B------:R-:W-:Y:S01]  /*2600*/  LOP3.LUT R13, R10, 0x8, RZ, 0xc0, !PT ;  /* 0x000000080a0d7812 */ /* 0x000fe200078ec0ff */
[----:B------:R-:W-:Y:S01]  /*2610*/  IMAD.MOV.U32 R10, RZ, RZ, R6 ;  /* 0x000000ffff0a7224 */ /* 0x000fe200078e0006 */
[----:B--2---:R-:W-:Y:S01]  /*2620*/  IADD3 R5, P0, R240, UR16, RZ ;  /* 0x00000010f0057c10 */ /* 0x004fe2000ff1e0ff */
[----:B------:R-:W-:Y:S01]  /*2630*/  IMAD.IADD R16, R22, 0x1, -R8 ;  /* 0x0000000116107824 */ /* 0x000fe200078e0a08 */
[----:B------:R-:W-:Y:S01]  /*2640*/  UIMAD UR4, UR11, UR4, URZ ;  /* 0x000000040b0472a4 */ /* 0x000fe2000f8e023f */
[----:B------:R-:W-:-:S02]  /*2650*/  IMAD.SHL.U32 R8, R15, 0x10, RZ ;  /* 0x000000100f087824 */ /* 0x000fc400078e00ff */
[C---:B------:R-:W-:Y:S01]  /*2660*/  IMAD.SHL.U32 R7, R16.reuse, 0x100, RZ ;  /* 0x0000010010077824 */ /* 0x040fe200078e00ff */
[----:B------:R-:W-:Y:S01]  /*2670*/  LEA.HI R4, R16, R16, RZ, 0x1 ;  /* 0x0000001010047211 */ /* 0x000fe200078f08ff */
[----:B------:R-:W-:Y:S01]  /*2680*/  IMAD.WIDE.U32 R244, R20, c[0x0][0x240], R10 ;  /* 0x0000900014f47a25 */ /* 0x000fe200078e000a */
[----:B------:R-:W-:Y:S01]  /*2690*/  LOP3.LUT R6, R13, 0x70, R8, 0xf8, !PT ;  /* 0x000000700d067812 */ /* 0x000fe200078ef808 */
[----:B------:R-:W-:Y:S02]  /*26a0*/  UIMAD UR16, UR12, UR5, UR4 ;  /* 0x000000050c1072a4 */ /* 0x000fe4000f8e0204 */
[----:B------:R-:W-:Y:S01]  /*26b0*/  IMAD.SHL.U32 R2, R4, 0x100, RZ ;  /* 0x0000010004027824 */ /* 0x000fe200078e00ff */
[----:B------:R-:W-:Y:S01]  /*26c0*/  LOP3.LUT R9, R6, 0x100, R7, 0xf8, !PT ;  /* 0x0000010006097812 */ /* 0x000fe200078ef807 */
[----:B------:R-:W-:Y:S01]  /*26d0*/  IMAD.IADD R8, R248, 0x1, -R3 ;  /* 0x00000001f8087824 */ /* 0x000fe200078e0a03 */
[----:B------:R-:W-:Y:S01]  /*26e0*/  IADD3.X R3, R239, UR18, RZ, P0, !PT ;  /* 0x00000012ef037c10 */ /* 0x000fe200087fe4ff */
[----:B------:R-:W-:Y:S01]  /*26f0*/  UP2UR UR18, UPR, URZ, 0x1 ;  /* 0x000000013f127883 */ /* 0x000fe20008000000 */
[C---:B------:R-:W-:Y:S01]  /*2700*/  LEA R4, P0, R5.reuse, c[0x0][0x280], 0x2 ;  /* 0x0000a00005047a11 */ /* 0x040fe200078010ff */
[----:B------:R-:W-:Y:S01]  /*2710*/  UISETP.GE.AND UP0, UPT, UR6, 0x12, UPT ;  /* 0x000000120600788c */ /* 0x000fe2000bf06270 */
[----:B------:R-:W-:Y:S01]  /*2720*/  LOP3.LUT R7, R2, 0x7ffffe00, RZ, 0xc0, !PT ;  /* 0x7ffffe0002077812 */ /* 0x000fe200078ec0ff */
[----:B------:R-:W-:Y:S01]  /*2730*/  IMAD.IADD R2, R248, 0x1, -R12 ;  /* 0x00000001f8027824 */ /* 0x000fe200078e0a0c */
[----:B------:R-:W-:Y:S01]  /*2740*/  SHF.R.U32.HI R6, RZ, 0x3, R9 ;  /* 0x00000003ff067819 */ /* 0x000fe20000011609 */
[----:B------:R-:W-:Y:S01]  /*2750*/  UIADD3 UR5, UR8, -UR9, URZ ;  /* 0x8000000908057290 */ /* 0x000fe2000fffe03f */
        /* <DEDUP_REMOVED lines=23> */
[----:B------:R-:W-:Y:S01]  /*28d0*/  UMOV UR4, URZ ;  /* 0x0000003f00047c82 */ /* 0x000fe20008000000 */
[----:B------:R-:W-:Y:S01]  /*28e0*/  LOP3.LUT R214, R214, 0x38, RZ, 0xc0, !PT ;  /* 0x00000038d6d67812 */ /* 0x000fe200078ec0ff */
[----:B------:R-:W-:-:S02]  /*28f0*/  UMOV UR11, 0x1 ;  /* 0x00000001000b7882 */ /* 0x000fc40000000000 */
[----:B------:R-:W-:Y:S02]  /*2900*/  UP2UR UR8, UPR, URZ, 0x1 ;  /* 0x000000013f087883 */ /* 0x000fe40008000000 */
        /* <DEDUP_REMOVED lines=83> */
.L_x_1084:
        /* <DEDUP_REMOVED lines=211> */
.L_x_1076:
[----:B------:R-:W-:Y:S11]  /*3b70*/  ISETP.NE.AND P0, PT, R249, c[0x0][0x2a8], PT ;  /* 0x0000aa00f9007a0c */ /* 0x000ff60003f05270 */
[----:B------:R-:W-:Y:S02]  /*3b80*/  @!UPT UIADD3 URZ, URZ, URZ, URZ ;  /* 0x0000003f3f3ff290 */ /* 0x000fe4000fffe03f */
[----:B------:R-:W-:Y:S05]  /*3b90*/  @P0 IMAD.HI.U32 R4, R2, c[0x0][0x2ac], RZ ;  /* 0x0000ab0002040a27 */ /* 0x000fea00078e00ff */
[----:B------:R-:W-:Y:S02]  /*3ba0*/  @P0 SHF.R.U32.HI R2, RZ, c[0x0][0x2b0], R4 ;  /* 0x0000ac00ff020a19 */ /* 0x000fe40000011604 */
.L_x_1077:
[----:B------:R-:W-:Y:S05]  /*3bb0*/  BSYNC B0 ;  /* 0x0000000000007941 */ /* 0x000fea0003800000 */
.L_x_1075:
[----:B------:R-:W-:Y:S05]  /*3bc0*/  IMAD R2, R2, c[0x0][0x2a8], R236 ;  /* 0x0000aa0002027a24 */ /* 0x000fea00078e02ec */
[----:B------:R-:W-:Y:S02]  /*3bd0*/  IADD3 R4, R2, c[0x0][0x2a8], RZ ;  /* 0x0000aa0002047a10 */ /* 0x000fe40007ffe0ff */
[----:B------:R-:W-:Y:S02]  /*3be0*/  IMNMX R109, R109, R2, !PT ;  /* 0x000000026d6d7217 */ /* 0x000fe40007800200 */
[----:B------:R-:W-:Y:S02]  /*3bf0*/  IMNMX R110, R110, R4, PT ;  /* 0x000000046e6e7217 */ /* 0x000fe40003800200 */
.L_x_1074:
        /* <DEDUP_REMOVED lines=16> */
.L_x_1080:
[----:B------:R-:W-:Y:S11]  /*3d00*/  ISETP.NE.AND P0, PT, R249, c[0x0][0x2a8], PT ;  /* 0x0000aa00f9007a0c */ /* 0x000ff60003f05270 */
[----:B------:R-:W-:Y:S02]  /*3d10*/  @!UPT UIADD3 URZ, URZ, URZ, URZ ;  /* 0x0000003f3f3ff290 */ /* 0x000fe4000fffe03f */
[----:B------:R-:W-:Y:S05]  /*3d20*/  @P0 IMAD.HI.U32 R3, R2, c[0x0][0x2ac], RZ ;  /* 0x0000ab0002030a27 */ /* 0x000fea00078e00ff */
[----:B------:R-:W-:Y:S02]  /*3d30*/  @P0 SHF.R.U32.HI R2, RZ, c[0x0][0x2b0], R3 ;  /* 0x0000ac00ff020a19 */ /* 0x000fe40000011603 */
.L_x_1081:
[----:B------:R-:W-:Y:S05]  /*3d40*/  BSYNC B0 ;  /* 0x0000000000007941 */ /* 0x000fea0003800000 */
.L_x_1079:
[----:B------:R-:W-:Y:S05]  /*3d50*/  IMAD R2, R2, c[0x0][0x2a8], R236 ;  /* 0x0000aa0002027a24 */ /* 0x000fea00078e02ec */
[----:B------:R-:W-:Y:S02]  /*3d60*/  IADD3 R3, R2, c[0x0][0x2a8], RZ ;  /* 0x0000aa0002037a10 */ /* 0x000fe40007ffe0ff */
[----:B------:R-:W-:Y:S02]  /*3d70*/  IMNMX R107, R107, R2, !PT ;  /* 0x000000026b6b7217 */ /* 0x000fe40007800200 */
[----:B------:R-:W-:Y:S02]  /*3d80*/  IMNMX R108, R108, R3, PT ;  /* 0x000000036c6c7217 */ /* 0x000fe40003800200 */
.L_x_1078:
        /* <DEDUP_REMOVED lines=33> */
[----:B------:R-:W-:Y:S03]  /*3fa0*/  @!P1 LEA.HI.X.SX32 R5, R5, R247, 0x1, P0 ;  /* 0x000000f705059211 */ /* 0x000fe600000f0eff */
[C---:B------:R-:W-:Y:S01]  /*3fb0*/  IADD3 R18, P5, P0, R234.reuse, UR16, R6 ;  /* 0x00000010ea127c10 */ /* 0x040fe2000f8be006 */
[----:B------:R-:W-:Y:S06]  /*3fc0*/  USHF.L.U64.HI UR20, UR22, 0x6, UR20 ;  /* 0x0000000616147899 */ /* 0x000fec0008010214 */
[----:B------:R-:W-:Y:S02]  /*3fd0*/  IADD3.X R19, R231, UR20, R251, P5, P0 ;  /* 0x00000014e7137c10 */ /* 0x000fe4000afe04fb */
[----:B------:R-:W-:Y:S01]  /*3fe0*/  IADD3 R7, P5, R234, UR16, RZ ;  /* 0x00000010ea077c10 */ /* 0x000fe2000ffbe0ff */
[----:B------:R-:W-:Y:S01]  /*3ff0*/  UIMAD UR16, UR6, -0x40, UR9 ;  /* 0xffffffc0061078a4 */ /* 0x000fe2000f8e0209 */
[C---:B------:R-:W-:Y:S04]  /*4000*/  @!P1 LEA R14, P0, R4.reuse, c[0x0][0x258], 0x2 ;  /* 0x00009600040e9a11 */ /* 0x040fe800078010ff */
        /* <DEDUP_REMOVED lines=30> */
.L_x_1082:
        /* <DEDUP_REMOVED lines=536> */
.L_x_1083:
        /* <DEDUP_REMOVED lines=296> */
.L_x_1073:
        /* <DEDUP_REMOVED lines=12> */
[----:B------:R-:W3:Y:S01]  /*76b0*/  S2UR UR6, SR_CTAID.X ;  /* 0x00000000000679c3 */ /* 0x000ee20000002500 */
[----:B------:R-:W-:Y:S02]  /*76c0*/  UMOV UR5, 0x1 ;  /* 0x0000000100057882 */ /* 0x000fe40000000000 */
[----:B------:R-:W-:Y:S01]  /*76d0*/  BAR.SYNC.DEFER_BLOCKING 0x1, 0x100 ;  /* 0x0044000000007b1d */ /* 0x000fe20000010000 */
[----:B------:R-:W-:Y:S01]  /*76e0*/  UISETP.NE.AND UP0, UPT, UR5, UR12, UPT ;  /* 0x0000000c0500728c */ /* 0x000fe2000bf05270 */
[----:B------:R-:W-:-:S04]  /*76f0*/  ISETP.NE.AND P2, PT, R248, RZ, PT ;  /* 0x000000fff800720c */ /* 0x000fc80003f45270 */
[----:B------:R-:W4:Y:S01]  /*7700*/  S2UR UR4, SR_CTAID.Y ;  /* 0x00000000000479c3 */ /* 0x000f220000002600 */
[----:B------:R-:W-:Y:S01]  /*7710*/  ULDC UR7, c[0x0][0x358] ;  /* 0x0000d60000077ab9 */ /* 0x000fe20000000800 */
[----:B------:R-:W-:Y:S01]  /*7720*/  BSSY B0, `(.L_x_1085) ;  /* 0x0000029000007945 */ /* 0x000fe20003800000 */
[----:B------:R-:W-:Y:S02]  /*7730*/  ULDC UR8, c[0x0][0x2f4] ;  /* 0x0000bd0000087ab9 */ /* 0x000fe40000000800 */
[----:B------:R-:W-:Y:S02]  /*7740*/  ULDC UR5, c[0x0][0x340] ;  /* 0x0000d00000057ab9 */ /* 0x000fe40000000800 */
[----:B------:R-:W-:Y:S02]  /*7750*/  UIMAD UR17, UR10, UR8, URZ ;  /* 0x000000080a1172a4 */ /* 0x000fe4000f8e023f */
[----:B---3--:R-:W-:-:S04]  /*7760*/  UIMAD UR7, UR6, UR7, URZ ;  /* 0x00000007060772a4 */ /* 0x008fc8000f8e023f */
[----:B------:R-:W-:-:S04]  /*7770*/  UIMAD UR8, UR7, UR8, URZ ;  /* 0x00000008070872a4 */ /* 0x000fc8000f8e023f */
[----:B------:R-:W-:Y:S02]  /*7780*/  USHF.R.S32.HI UR9, URZ, 0x1f, UR8 ;  /* 0x0000001f3f097899 */ /* 0x000fe40008011408 */
[----:B----4-:R-:W-:-:S03]  /*7790*/  UIMAD.WIDE.U32 UR18, UR4, UR13, URZ ;  /* 0x0000000d041272a5 */ /* 0x010fc6000f8e003f */
[----:B------:R-:W-:Y:S02]  /*77a0*/  UMOV UR13, UR4 ;  /* 0x00000004000d7c82 */ /* 0x000fe40008000000 */
[----:B------:R-:W-:Y:S02]  /*77b0*/  @UP0 USHF.R.U32.HI UR13, URZ, UR5, UR19 ;  /* 0x000000053f0d0299 */ /* 0x000fe40008011613 */
[----:B------:R-:W-:Y:S02]  /*77c0*/  USHF.R.S32.HI UR5, URZ, 0x1f, UR17 ;  /* 0x0000001f3f057899 */ /* 0x000fe40008011411 */
[----:B------:R-:W-:Y:S02]  /*77d0*/  UIADD3 UR8, UP1, UP0, UR8, UR17, UR13 ;  /* 0x0000001108087290 */ /* 0x000fe4000f83e00d */
[----:B------:R-:W-:Y:S02]  /*77e0*/  UIADD3 UR7, -UR13, URZ, URZ ;  /* 0x0000003f0d077290 */ /* 0x000fe4000fffe13f */
[----:B------:R-:W-:-:S02]  /*77f0*/  USHF.R.S32.HI UR11, URZ, 0x1f, UR13 ;  /* 0x0000001f3f0b7899 */ /* 0x000fc4000801140d */
[----:B------:R-:W-:Y:S02]  /*7800*/  UIMAD UR12, UR7, UR12, UR4 ;  /* 0x0000000c070c72a4 */ /* 0x000fe4000f8e0204 */
[----:B------:R-:W-:Y:S02]  /*7810*/  UIADD3.X UR9, UR9, UR5, UR11, UP1, UP0 ;  /* 0x0000000509097290 */ /* 0x000fe40008fe040b */
[----:B------:R-:W-:Y:S02]  /*7820*/  USHF.L.U32 UR7, UR8, 0x2, URZ ;  /* 0x0000000208077899 */ /* 0x000fe4000800063f */
[----:B------:R-:W-:Y:S02]  /*7830*/  ULDC.64 UR4, c[0x0][0x350] ;  /* 0x0000d40000047ab9 */ /* 0x000fe40000000a00 */
[----:B------:R-:W-:Y:S02]  /*7840*/  USHF.L.U64.HI UR8, UR8, 0x2, UR9 ;  /* 0x0000000208087899 */ /* 0x000fe40008010209 */
[----:B------:R-:W-:-:S02]  /*7850*/  UIADD3 UR4, UP0, UR7, UR4, URZ ;  /* 0x0000000407047290 */ /* 0x000fc4000ff1e03f */
[----:B------:R-:W-:Y:S02]  /*7860*/  USHF.R.S32.HI UR9, URZ, 0x1f, UR10 ;  /* 0x0000001f3f097899 */ /* 0x000fe4000801140a */
[----:B------:R-:W-:Y:S02]  /*7870*/  UIADD3.X UR5, UR8, UR5, URZ, UP0, !UPT ;  /* 0x0000000508057290 */ /* 0x000fe400087fe43f */
[----:B------:R-:W-:Y:S01]  /*7880*/  USEL UR9, UR9, URZ, !UP2 ;  /* 0x0000003f09097287 */ /* 0x000fe2000d000000 */
[----:B------:R-:W-:-:S03]  /*7890*/  MOV R4, UR4 ;  /* 0x0000000400047c02 */ /* 0x000fc60008000f00 */
[----:B------:R-:W-:Y:S01]  /*78a0*/  IMAD.U32 R5, RZ, RZ, UR5 ;  /* 0x00000005ff057e24 */ /* 0x000fe2000f8e00ff */
[----:B--2---:R-:W2:Y:S02]  /*78b0*/  @P0 R2UR UR16, R0 ;  /* 0x00000000001003c2 */ /* 0x004ea400000e0000 */
[----:B--2---:R-:W-:Y:S02]  /*78c0*/  @UP2 UIMAD UR16, UR10, 0x50, UR16 ;  /* 0x000000500a1028a4 */ /* 0x004fe4000f8e0210 */
[----:B------:R-:W-:Y:S02]  /*78d0*/  USEL UR10, UR10, URZ, !UP2 ;  /* 0x0000003f0a0a7287 */ /* 0x000fe4000d000000 */
[----:B------:R-:W-:-:S04]  /*78e0*/  UIMAD.WIDE UR16, UR16, 0x66666667, URZ ;  /* 0x66666667101078a5 */ /* 0x000fc8000f8e023f */
[----:B------:R-:W-:-:S04]  /*78f0*/  @UP2 USHF.R.U32.HI UR16, URZ, 0x1f, UR17 ;  /* 0x0000001f3f102899 */ /* 0x000fc80008011611 */
[----:B------:R-:W-:-:S04]  /*7900*/  @UP2 ULEA.HI.SX32 UR16, UR17, UR16, 0x1b ;  /* 0x0000001011102291 */ /* 0x000fc8000f8fda3f */
[----:B------:R-:W-:-:S04]  /*7910*/  @UP2 UIMAD UR16, UR16, 0x3c00, URZ ;  /* 0x00003c00101028a4 */ /* 0x000fc8000f8e023f */
[----:B------:R-:W-:-:S03]  /*7920*/  @UP2 USHF.R.S32.HI UR17, URZ, 0x1f, UR16 ;  /* 0x0000001f3f112899 */ /* 0x000fc60008011410 */
[----:B------:R-:W-:-:S04]  /*7930*/  @!UP2 UMOV UR16, URZ ;  /* 0x0000003f0010ac82 */ /* 0x000fc80008000000 */
[----:B------:R-:W-:Y:S01]  /*7940*/  @!UP2 UMOV UR17, URZ ;  /* 0x0000003f0011ac82 */ /* 0x000fe20008000000 */
[----:B------:R-:W-:Y:S05]  /*7950*/  @P2 BRA `(.L_x_1086) ;  /* 0x0000005000002947 */ /* 0x000fea0003800000 */
.L_x_1087:
[----:B------:R-:W2:Y:S01]  /*7960*/  LDG.E.STRONG.GPU R0, [R4.64] ;  /* 0x0000000e04007981 */ /* 0x000ea2000c1ef900 */
[----:B------:R-:W-:Y:S01]  /*7970*/  YIELD ;  /* 0x0000000000007946 */ /* 0x000fe20003800000 */
[----:B--2---:R-:W-:Y:S01]  /*7980*/  ISETP.NE.AND P0, PT, R0, UR12, PT ;  /* 0x0000000c00007c0c */ /* 0x004fe2000bf05270 */
[----:B------:R-:W-:-:S12]  /*7990*/  CCTL.IVALL ;  /* 0x00000000ff00798f */ /* 0x000fd80002000000 */
[----:B------:R-:W-:Y:S05]  /*79a0*/  @P0 BRA `(.L_x_1087) ;  /* 0xffffffb000000947 */ /* 0x000fea000383ffff */
.L_x_1086:
[----:B------:R-:W-:Y:S05]  /*79b0*/  BSYNC B0 ;  /* 0x0000000000007941 */ /* 0x000fea0003800000 */
.L_x_1085:
[----:B------:R-:W-:Y:S01]  /*79c0*/  MOV R11, 0xffffffff ;  /* 0xffffffff000b7802 */ /* 0x000fe20000000f00 */
[----:B------:R-:W-:Y:S05]  /*79d0*/  BRA.CONV ~URZ, `(.L_x_1088) ;  /* 0x000000237f007947 */ /* 0x000fea000b800000 */
[----:B------:R-:W-:Y:S02]  /*79e0*/  MOV R2, 0x7a00 ;  /* 0x00007a0000027802 */ /* 0x000fe40000000f00 */
[----:B-1----:R-:W-:Y:S05]  /*79f0*/  CALL.REL.NOINC `($__internal_9_$__cuda_sm70_warpsync) ;  /* 0x00000cd000007944 */ /* 0x002fea0003c00000 */
.L_x_1088:
[----:B------:R-:W-:Y:S01]  /*7a00*/  UIMAD UR5, UR6, 0x3c00, URZ ;  /* 0x00003c00060578a4 */ /* 0x000fe2000f8e023f */
[----:B------:R-:W-:Y:S01]  /*7a10*/  SHF.R.S32.HI R2, RZ, 0x1f, R248 ;  /* 0x0000001fff027819 */ /* 0x000fe200000114f8 */
[----:B------:R-:W-:Y:S01]  /*7a20*/  IMAD.U32 R10, RZ, RZ, UR10 ;  /* 0x0000000aff0a7e24 */ /* 0x000fe2000f8e00ff */
[----:B------:R-:W-:-:S06]  /*7a30*/  NOP ;  /* 0x0000000000007918 */ /* 0x000fcc0000000000 */
[----:B------:R-:W-:Y:S01]  /*7a40*/  USHF.R.S32.HI UR4, URZ, 0x1f, UR5 ;  /* 0x0000001f3f047899 */ /* 0x000fe20008011405 */
[----:B------:R-:W-:-:S05]  /*7a50*/  IMAD.U32 R8, RZ, RZ, UR5 ;  /* 0x00000005ff087e24 */ /* 0x000fca000f8e00ff */
[----:B------:R-:W-:Y:S01]  /*7a60*/  IMAD.U32 R0, RZ, RZ, UR4 ;  /* 0x00000004ff007e24 */ /* 0x000fe2000f8e00ff */
[----:B------:R-:W-:Y:S01]  /*7a70*/  IADD3 R8, P1, P0, R8, UR16, R248 ;  /* 0x0000001008087c10 */ /* 0x000fe2000f83e0f8 */
[----:B------:R-:W-:Y:S02]  /*7a80*/  ULDC.64 UR4, c[0x0][0x328] ;  /* 0x0000ca0000047ab9 */ /* 0x000fe40000000a00 */
[----:B------:R-:W-:Y:S01]  /*7a90*/  UIMAD UR4, UR11, UR4, URZ ;  /* 0x000000040b0472a4 */ /* 0x000fe2000f8e023f */
[----:B------:R-:W-:Y:S01]  /*7aa0*/  IADD3.X R9, R0, UR17, R2, P1, P0 ;  /* 0x0000001100097c10 */ /* 0x000fe20008fe0402 */
[----:B------:R-:W-:Y:S02]  /*7ab0*/  IMAD.U32 R2, RZ, RZ, UR13 ;  /* 0x0000000dff027e24 */ /* 0x000fe4000f8e00ff */
[----:B------:R-:W-:Y:S02]  /*7ac0*/  UIMAD UR18, UR13, UR5, UR4 ;  /* 0x000000050d1272a4 */ /* 0x000fe4000f8e0204 */
[----:B------:R-:W-:Y:S01]  /*7ad0*/  IMAD.WIDE.U32 R2, R2, c[0x0][0x328], R8 ;  /* 0x0000ca0002027a25 */ /* 0x000fe200078e0008 */
[----:B------:R-:W-:-:S02]  /*7ae0*/  ULDC.64 UR4, c[0x0][0x330] ;  /* 0x0000cc0000047ab9 */ /* 0x000fc40000000a00 */
        /* <DEDUP_REMOVED lines=69> */
[----:B------:R-:W-:Y:S05]  /*7f40*/  CALL.REL.NOINC `($__internal_9_$__cuda_sm70_warpsync) ;  /* 0x0000078000007944 */ /* 0x000fea0003c00000 */
.L_x_1089:
        /* <DEDUP_REMOVED lines=12> */
.L_x_1091:
[----:B------:R-:W-:Y:S05]  /*8010*/  BSYNC B0 ;  /* 0x0000000000007941 */ /* 0x000fea0003800000 */
.L_x_1090:
[----:B------:R-:W-:Y:S01]  /*8020*/  ULDC.64 UR4, c[0x0][0x348] ;  /* 0x0000d20000047ab9 */ /* 0x000fe20000000a00 */
[----:B------:R-:W-:Y:S01]  /*8030*/  BSSY B0, `(.L_x_1092) ;  /* 0x000000b000007945 */ /* 0x000fe20003800000 */
[----:B------:R-:W-:-:S04]  /*8040*/  UIADD3 UR4, UP0, UR7, UR4, URZ ;  /* 0x0000000407047290 */ /* 0x000fc8000ff1e03f */
[----:B------:R-:W-:Y:S02]  /*8050*/  UIADD3.X UR5, UR8, UR5, URZ, UP0, !UPT ;  /* 0x0000000508057290 */ /* 0x000fe400087fe43f */
[----:B--2---:R-:W-:-:S04]  /*8060*/  MOV R4, UR4 ;  /* 0x0000000400047c02 */ /* 0x004fc80008000f00 */
[----:B------:R-:W-:Y:S01]  /*8070*/  MOV R5, UR5 ;  /* 0x0000000500057c02 */ /* 0x000fe20008000f00 */
[----:B------:R-:W-:Y:S05]  /*8080*/  @P2 BRA `(.L_x_1093) ;  /* 0x0000005000002947 */ /* 0x000fea0003800000 */
.L_x_1094:
[----:B------:R-:W2:Y:S01]  /*8090*/  LDG.E.STRONG.GPU R0, [R4.64] ;  /* 0x0000000e04007981 */ /* 0x000ea2000c1ef900 */
[----:B------:R-:W-:Y:S01]  /*80a0*/  YIELD ;  /* 0x0000000000007946 */ /* 0x000fe20003800000 */
[----:B--2---:R-:W-:Y:S01]  /*80b0*/  ISETP.NE.AND P0, PT, R0, UR12, PT ;  /* 0x0000000c00007c0c */ /* 0x004fe2000bf05270 */
[----:B------:R-:W-:-:S12]  /*80c0*/  CCTL.IVALL ;  /* 0x00000000ff00798f */ /* 0x000fd80002000000 */
[----:B------:R-:W-:Y:S05]  /*80d0*/  @P0 BRA `(.L_x_1094) ;  /* 0xffffffb000000947 */ /* 0x000fea000383ffff */
.L_x_1093:
[----:B------:R-:W-:Y:S05]  /*80e0*/  BSYNC B0 ;  /* 0x0000000000007941 */ /* 0x000fea0003800000 */
.L_x_1092:
[----:B------:R-:W-:Y:S05]  /*80f0*/  BRA.CONV ~URZ, `(.L_x_1095) ;  /* 0x000000237f007947 */ /* 0x000fea000b800000 */
[----:B-1----:R-:W-:Y:S02]  /*8100*/  MOV R2, 0x8120 ;  /* 0x0000812000027802 */ /* 0x002fe40000000f00 */
[----:B------:R-:W-:Y:S05]  /*8110*/  CALL.REL.NOINC `($__internal_9_$__cuda_sm70_warpsync) ;  /* 0x000005b000007944 */ /* 0x000fea0003c00000 */
.L_x_1095:
        /* <DEDUP_REMOVED lines=79> */
.L_x_1096:
        /* <DEDUP_REMOVED lines=12> */
        .weak           $__internal_9_$__cuda_sm70_warpsync
        .type           $__internal_9_$__cuda_sm70_warpsync,@function
        .size           $__internal_9_$__cuda_sm70_warpsync,(.L_x_1419 - $__internal_9_$__cuda_sm70_warpsync)
$__internal_9_$__cuda_sm70_warpsync:
[----:B------:R-:W-:Y:S01]  /*86d0*/  MOV R3, 0x0 ;  /* 0x0000000000037802 */ /* 0x000fe20000000f00 */
[----:B------:R-:W-:Y:S04]  /*86e0*/  WARPSYNC R11 ;  /* 0x0000000b00007348 */ /* 0x000fe80003800000 */
[----:B------:R-:W-:Y:S05]  /*86f0*/  RET.REL.NODEC R2 `(_ZN7cutlass13device_kernelIN5flash19enable_sm80_to_sm89INS1_16FlashAttnBwdSm80INS1_25CollectiveMainloopBwdSm80ILi2ELi1EN4cute5tupleIJNS5_1CILi64EEENS7_ILi80EEENS7_ILi192EEEEEENS_10bfloat16_tEfNS_4arch4Sm80ELb0ELb1ELb1ELb1ELb1ELb0ELb1ELb0ELi2ELi4ELi2ELi2ELb0EEENS1_24CollectiveEpilogueBwdGQAISB_fSE_Li256ELb1ELb1EEENS1_19SingleTileSchedulerILb1ELb0ELb0ELi80EEEEEEEEEvNT_6ParamsE) ;  /* 0xffff790002007950 */ /* 0x000fea0003c3ffff */
.L_x_1097:
        /* <DEDUP_REMOVED lines=16> */
.L_x_1419:


//--------------------- .text._ZN7cutlass13device_kernelIN5flash19enable_sm80_to_sm89INS1_16FlashAttnBwdSm80INS1_25CollectiveMainloopBwdSm80ILi2ELi1EN4cute5tupleIJNS5_1CILi64EEENS7_ILi80EEENS7_ILi192EEEEEENS_10bfloat16_tEfNS_4arch4Sm80ELb1ELb0ELb1ELb0ELb0ELb0ELb1ELb0ELi2ELi4ELi2ELi2ELb0EEENS1_21CollectiveEpilogueBwdISB_SC_SE_Li256ELb0ELb1ELi4EEENS1_25SingleTileBwdLPTSchedulerILb0ELi80ELb0EEEEEEEEEvNT_6ParamsE --------------------------
	.section	.text._ZN7cutlass13device_kernelIN5flash19enable_sm80_to_sm89INS1_16FlashAttnBwdSm80INS1_25CollectiveMainloopBwdSm80ILi2ELi1EN4cute5tupleIJNS5_1CILi64EEENS7_ILi80EEENS7_ILi192EEEEEENS_10bfloat16_tEfNS_4arch4Sm80ELb1ELb0ELb1ELb0ELb0ELb0ELb1ELb0ELi2ELi4ELi2ELi2ELb0EEENS1_21CollectiveEpilogueBwdISB_SC_SE_Li256ELb0ELb1ELi4EEENS1_25SingleTileBwdLPTSchedulerILb0ELi80ELb0EEEEEEEEEvNT_6ParamsE,"ax",@progbits
	.sectioninfo	@"SHI_REGISTERS=255"
	.align	128
.text._ZN7cutlass13device_kernelIN5flash19enable_sm80_to_sm89INS1_16FlashAttnBwdSm80INS1_25CollectiveMainloopBwdSm80ILi2ELi1EN4cute5tupleIJNS5_1CILi64EEENS7_ILi80EEENS7_ILi192EEEEEENS_10bfloat16_tEfNS_4arch4Sm80ELb1ELb0ELb1ELb0ELb0ELb0ELb1ELb0ELi2ELi4ELi2ELi2ELb0EEENS1_21CollectiveEpilogueBwdISB_SC_SE_Li256ELb0ELb1ELi4EEENS1_25SingleTileBwdLPTSchedulerILb0ELi80ELb0EEEEEEEEEvNT_6ParamsE:
        .type           _ZN7cutlass13device_kernelIN5flash19enable_sm80_to_sm89INS1_16FlashAttnBwdSm80INS1_25CollectiveMainloopBwdSm80ILi2ELi1EN4cute5tupleIJNS5_1CILi64EEENS7_ILi80EEENS7_ILi192EEEEEENS_10bfloat16_tEfNS_4arch4Sm80ELb1ELb0ELb1ELb0ELb0ELb0ELb1ELb0ELi2ELi4ELi2ELi2ELb0EEENS1_21CollectiveEpilogueBwdISB_SC_SE_Li256ELb0ELb1ELi4EEENS1_25SingleTileBwdLPTSchedulerILb0ELi80ELb0EEEEEEEEEvNT_6ParamsE,@function
        .size           _ZN7cutlass13device_kernelIN5flash19enable_sm80_to_sm89INS1_16FlashAttnBwdSm80INS1_25CollectiveMainloopBwdSm80ILi2ELi1EN4cute5tupleIJNS5_1CILi64EEENS7_ILi80EEENS7_ILi192EEEEEENS_10bfloat16_tEfNS_4arch4Sm80ELb1ELb0ELb1ELb0ELb0ELb0ELb1ELb0ELi2ELi4ELi2ELi2ELb0EEENS1_21CollectiveEpilogueBwdISB_SC_SE_Li256ELb0ELb1ELi4EEENS1_25SingleTileBwdLPTSchedulerILb0ELi80ELb0EEEEEEEEEvNT_6ParamsE,(.L_x_1421 - _ZN7cutlass13device_kernelIN5flash19enable_sm80_to_sm89INS1_16FlashAttnBwdSm80INS1_25CollectiveMainloopBwdSm80ILi2ELi1EN4cute5tupleIJNS5_1CILi64EEENS7_ILi80EEENS7_ILi192EEEEEENS_10bfloat16_tEfNS_4arch4Sm80ELb1ELb0ELb1ELb0ELb0ELb0ELb1ELb0ELi2ELi4ELi2ELi2ELb0EEENS1_21CollectiveEpilogueBwdISB_SC_SE_Li256ELb0ELb1ELi4EEENS1_25SingleTileBwdLPTSchedulerILb0ELi80ELb0EEEEEEEEEvNT_6ParamsE)
        .other          _ZN7cutlass13device_kernelIN5flash19enable_sm80_to_sm89INS1_16FlashAttnBwdSm80INS1_25CollectiveMainloopBwdSm80ILi2ELi1EN4cute5tupleIJNS5_1CILi64EEENS7_ILi80EEENS7_ILi192EEEEEENS_10bfloat16_tEfNS_4arch4Sm80ELb1ELb0ELb1ELb0ELb0ELb0ELb1ELb0ELi2ELi4ELi2ELi2ELb0EEENS1_21CollectiveEpilogueBwdISB_SC_SE_Li256ELb0ELb1ELi4EEENS1_25SingleTileBwdLPTSchedulerILb0ELi80ELb0EEEEEEEEEvNT_6ParamsE,@"STO_CUDA_ENTRY STV_DEFAULT"
_ZN7cutlass13device_kernelIN5flash19enable_sm80_to_sm89INS1_16FlashAttnBwdSm80INS1_25CollectiveMainloopBwdSm80ILi2ELi1EN4cute5tupleIJNS5_1CILi64EEENS7_ILi80EEENS7_ILi192EEEEEENS_10bfloat16_tEfNS_4arch4Sm80ELb1ELb0ELb1ELb0ELb0ELb0ELb1ELb0ELi2ELi4ELi2ELi2ELb0EEENS1_21CollectiveEpilogueBwdISB_SC_SE_Li256ELb0ELb1ELi4EEENS1_25SingleTileBwdLPTSchedulerILb0ELi80ELb0EEEEEEEEEvNT_6ParamsE:
[----:B------:R-:W-:Y:S02]  /*0000*/  MOV R1, c[0x0][0x28] ;  /* 0x00000a0000017a02 */ /* 0x000fe40000000f00 */
[----:B------:R-:W1:Y:S04]  /*0010*/  S2R R226, SR_TID.X ;  /* 0x0000000000e27919 */ /* 0x000e680000002100 */
[----:B------:R-:W2:Y:S01]  /*0020*/  S2R R3, SR_CTAID.X ;  /* 0x0000000000037919 */ /* 0x000ea20000002500 */
[----:B-1----:R-:W-:-:S06]  /*0030*/  SHF.R.U32.HI R0, RZ, 0x5, R226 ;  /* 0x00000005ff007819 */ /* 0x002fcc00000116e2 */
[----:B------:R-:W1:Y:S02]  /*0040*/  SHFL.IDX PT, R0, R0, RZ, 0x1f ;  /* 0x00001fff00007589 */ /* 0x000e6400000e0000 */
[----:B-1----:R-:W-:-:S13]  /*0050*/  ISETP.NE.AND P0, PT, R0, RZ, PT ;  /* 0x000000ff0000720c */ /* 0x002fda0003f05270 */
[----:B------:R-:W-:Y:S05]  /*0060*/  @!P0 BRA `(.L_x_1098) ;  /* 0x0000020000008947 */ /* 0x000fea0003800000 */
[----:B--2---:R-:W-:Y:S01]  /*0070*/  IMAD.MOV.U32 R0, RZ, RZ, c[0x0][0x3b8] ;  /* 0x0000ee00ff007624 */ /* 0x004fe200078e00ff */
[----:B------:R-:W-:-:S04]  /*0080*/  MOV R2, R3 ;  /* 0x0000000300027202 */ /* 0x000fc80000000f00 */
[----:B------:R-:W-:-:S13]  /*0090*/  ISETP.NE.AND P0, PT, R0, 0x1, PT ;  /* 0x000000010000780c */ /* 0x000fda0003f05270 */
[----:B------:R-:W-:-:S05]  /*00a0*/  @P0 IMAD.HI.U32 R0, R3, c[0x0][0x3bc], RZ ;  /* 0x0000ef0003000a27 */ /* 0x000fca00078e00ff */
[----:B------:R-:W-:-:S04]  /*00b0*/  @P0 SHF.R.U32.HI R2, RZ, c[0x0][0x3c0], R0 ;  /* 0x0000f000ff020a19 */ /* 0x000fc80000011600 */
[----:B------:R-:W-:Y:S01]  /*00c0*/  ISETP.GE.AND P0, PT, R2, c[0x0][0x3d0], PT ;  /* 0x0000f40002007a0c */ /* 0x000fe20003f06270 */
[----:B------:R-:W-:-:S04]  /*00d0*/  IMAD.MOV R0, RZ, RZ, -R2 ;  /* 0x000000ffff007224 */ /* 0x000fc800078e0a02 */
[----:B------:R-:W-:-:S08]  /*00e0*/  IMAD R0, R0, c[0x0][0x3b8], R3 ;  /* 0x0000ee0000007a24 */ /* 0x000fd000078e0203 */
[----:B------:R-:W-:Y:S05]  /*00f0*/  @!P0 BRA `(.L_x_1099) ;  /* 0x0000007000008947 */ /* 0x000fea0003800000 */
[----:B------:R-:W-:Y:S02]  /*0100*/  MOV R3, c[0x0][0x3c4] ;  /* 0x0000f10000037a02 */ /* 0x000fe40000000f00 */
[----:B------:R-:W-:Y:S02]  /*0110*/  MOV R245, R0 ;  /* 0x0000000000f57202 */ /* 0x000fe40000000f00 */
[----:B------:R-:W-:-:S13]  /*0120*/  ISETP.NE.AND P0, PT, R3, 0x1, PT ;  /* 0x000000010300780c */ /* 0x000fda0003f05270 */
[----:B------:R-:W-:-:S05]  /*0130*/  @P0 IMAD.HI.U32 R3, R0, c[0x0][0x3c8], RZ ;  /* 0x0000f20000030a27 */ /* 0x000fca00078e00ff */
[----:B------:R-:W-:-:S05]  /*0140*/  @P0 SHF.R.U32.HI R245, RZ, c[0x0][0x3cc], R3 ;  /* 0x0000f300fff50a19 */ /* 0x000fca0000011603 */
[----:B------:R-:W-:Y:S01]  /*0150*/  IMAD R3, R245, c[0x0][0x3c4], RZ ;  /* 0x0000f100f5037a24 */ /* 0x000fe200078e02ff */
[----:B------:R-:W-:Y:S05]  /*0160*/  BRA `(.L_x_1100) ;  /* 0x0000006000007947 */ /* 0x000fea0003800000 */
.L_x_1099:
[----:B------:R-:W-:Y:S02]  /*0170*/  MOV R3, c[0x0][0x3ac] ;  /* 0x0000eb0000037a02 */ /* 0x000fe40000000f00 */
[----:B------:R-:W-:Y:S02]  /*0180*/  MOV R245, R0 ;  /* 0x0000000000f57202 */ /* 0x000fe40000000f00 */
[----:B------:R-:W-:-:S13]  /*0190*/  ISETP.NE.AND P0, PT, R3, 0x1, PT ;  /* 0x000000010300780c */ /* 0x000fda0003f05270 */
[----:B------:R-:W-:-:S05]  /*01a0*/  @P0 IMAD.HI.U32 R3, R0, c[0x0][0x3b0], RZ ;  /* 0x0000ec0000030a27 */ /* 0x000fca00078e00ff */
[----:B------:R-:W-:-:S05]  /*01b0*/  @P0 SHF.R.U32.HI R245, RZ, c[0x0][0x3b4], R3 ;  /* 0x0000ed00fff50a19 */ /* 0x000fca0000011603 */
[----:B------:R-:W-:-:S03]  /*01c0*/  IMAD R3, R245, c[0x0][0x3ac], RZ ;  /* 0x0000eb00f5037a24 */ /* 0x000fc600078e02ff */
.L_x_1100:
[----:B------:R-:W-:Y:S02]  /*01d0*/  MOV R4, c[0x0][0x3a0] ;  /* 0x0000e80000047a02 */ /* 0x000fe40000000f00 */
[----:B------:R-:W-:Y:S02]  /*01e0*/  IADD3 R0, R0, -R3, RZ ;  /* 0x8000000300007210 */ /* 0x000fe40007ffe0ff */
[----:B------:R-:W-:-:S03]  /*01f0*/  ISETP.NE.AND P0, PT, R4, 0x1, PT ;  /* 0x000000010400780c */ /* 0x000fc60003f05270 */
[----:B------:R-:W-:-:S05]  /*0200*/  IMAD R0, R2, c[0x0][0x3ac], R0 ;  /* 0x0000eb0002007a24 */ /* 0x000fca00078e0200 */
[----:B------:R-:W-:-:S05]  /*0210*/  MOV R229, R0 ;  /* 0x0000000000e57202 */ /* 0x000fca0000000f00 */
[----:B------:R-:W-:-:S05]  /*0220*/  @P0 IMAD.HI.U32 R2, R0, c[0x0][0x3a4], RZ ;  /* 0x0000e90000020a27 */ /* 0x000fca00078e00ff */
[----:B------:R-:W-:-:S04]  /*0230*/  @P0 SHF.R.U32.HI R229, RZ, c[0x0][0x3a8], R2 ;  /* 0x0000ea00ffe50a19 */ /* 0x000fc80000011602 */
[----:B------:R-:W-:-:S05]  /*0240*/  IADD3 R2, -R229, RZ, RZ ;  /* 0x000000ffe5027210 */ /* 0x000fca0007ffe1ff */
[----:B------:R-:W-:Y:S01]  /*0250*/  IMAD R230, R2, c[0x0][0x3a0], R0 ;  /* 0x0000e80002e67a24 */ /* 0x000fe200078e0200 */
[----:B------:R-:W-:Y:S05]  /*0260*/  BRA `(.L_x_1101) ;  /* 0x000001f000007947 */ /* 0x000fea0003800000 */
.L_x_1098:
        /* <DEDUP_REMOVED lines=16> */
.L_x_1102:
[----:B------:R-:W-:Y:S02]  /*0370*/  MOV R3, c[0x0][0x3ac] ;  /* 0x0000eb0000037a02 */ /* 0x000fe40000000f00 */
[----:B------:R-:W-:Y:S02]  /*0380*/  MOV R245, R0 ;  /* 0x0000000000f57202 */ /* 0x000fe40000000f00 */
[----:B------:R-:W-:-:S13]  /*0390*/  ISETP.NE.AND P0, PT, R3, 0x1, PT ;  /* 0x000000010300780c */ /* 0x000fda0003f05270 */
[----:B------:R-:W-:-:S05]  /*03a0*/  @P0 IMAD.HI.U32 R3, R0, c[0x0][0x3b0], RZ ;  /* 0x0000ec0000030a27 */ /* 0x000fca00078e00ff */
[----:B------:R-:W-:-:S05]  /*03b0*/  @P0 SHF.R.U32.HI R245, RZ, c[0x0][0x3b4], R3 ;  /* 0x0000ed00fff50a19 */ /* 0x000fca0000011603 */
[----:B------:R-:W-:-:S03]  /*03c0*/  IMAD R3, R245, c[0x0][0x3ac], RZ ;  /* 0x0000eb00f5037a24 */ /* 0x000fc600078e02ff */
.L_x_1103:
        /* <DEDUP_REMOVED lines=8> */
[----:B------:R-:W-:Y:S02]  /*0450*/  IMAD R230, R2, c[0x0][0x3a0], R0 ;  /* 0x0000e80002e67a24 */ /* 0x000fe400078e0200 */
.L_x_1101:
[----:B------:R-:W-:-:S13]  /*0460*/  ISETP.GE.AND P0, PT, R229, RZ, PT ;  /* 0x000000ffe500720c */ /* 0x000fda0003f06270 */
[----:B------:R-:W-:Y:S05]  /*0470*/  @!P0 EXIT ;  /* 0x000000000000894d */ /* 0x000fea0003800000 */
[----:B------:R-:W-:Y:S01]  /*0480*/  IMAD.MOV.U32 R3, RZ, RZ, c[0x0][0x168] ;  /* 0x00005a00ff037624 */ /* 0x000fe200078e00ff */
[----:B------:R-:W-:Y:S01]  /*0490*/  ULDC.64 UR4, c[0x0][0x118] ;  /* 0x0000460000047ab9 */ /* 0x000fe20000000a00 */
[----:B------:R-:W-:Y:S01]  /*04a0*/  PLOP3.LUT P1, PT, PT, PT, PT, 0x80, 0x0 ;  /* 0x000000000000781c */ /* 0x000fe20003f2f070 */
[----:B------:R-:W-:Y:S01]  /*04b0*/  CS2R R170, SRZ ;  /* 0x0000000000aa7805 */ /* 0x000fe2000001ff00 */
[----:B------:R-:W-:Y:S01]  /*04c0*/  IMAD R0, R245, 0x50, R3 ;  /* 0x00000050f5007824 */ /* 0x000fe200078e0203 */
[----:B------:R-:W-:Y:S01]  /*04d0*/  IADD3 R3, R3, 0x3f, RZ ;  /* 0x0000003f03037810 */ /* 0x000fe20007ffe0ff */
[----:B------:R-:W-:Y:S01]  /*04e0*/  CS2R R168, SRZ ;  /* 0x0000000000a87805 */ /* 0x000fe2000001ff00 */
[----:B------:R-:W-:Y:S01]  /*04f0*/  CS2R R166, SRZ ;  /* 0x0000000000a67805 */ /* 0x000fe2000001ff00 */
[----:B------:R-:W-:Y:S01]  /*0500*/  CS2R R164, SRZ ;  /* 0x0000000000a47805 */ /* 0x000fe2000001ff00 */
[----:B------:R-:W-:Y:S01]  /*0510*/  IADD3 R0, R0, -c[0x0][0x198], RZ ;  /* 0x8000660000007a10 */ /* 0x000fe20007ffe0ff */
[----:B------:R-:W-:Y:S01]  /*0520*/  CS2R R162, SRZ ;  /* 0x0000000000a27805 */ /* 0x000fe2000001ff00 */
[----:B------:R-:W-:Y:S01]  /*0530*/  SHF.R.S32.HI R4, RZ, 0x1f, R3 ;  /* 0x0000001fff047819 */ /* 0x000fe20000011403 */
[----:B------:R-:W-:Y:S01]  /*0540*/  CS2R R160, SRZ ;  /* 0x0000000000a07805 */ /* 0x000fe2000001ff00 */
[----:B------:R-:W-:Y:S01]  /*0550*/  IADD3 R0, R0, -c[0x0][0x2a4], RZ ;  /* 0x8000a90000007a10 */ /* 0x000fe20007ffe0ff */
[----:B------:R-:W-:Y:S01]  /*0560*/  CS2R R150, SRZ ;  /* 0x0000000000967805 */ /* 0x000fe2000001ff00 */
[----:B------:R-:W-:Y:S01]  /*0570*/  LEA.HI R3, R4, R3, RZ, 0x6 ;  /* 0x0000000304037211 */ /* 0x000fe200078f30ff */
[----:B------:R-:W-:Y:S01]  /*0580*/  CS2R R148, SRZ ;  /* 0x0000000000947805 */ /* 0x000fe2000001ff00 */
[----:B------:R-:W-:Y:S01]  /*0590*/  SHF.R.S32.HI R2, RZ, 0x1f, R0 ;  /* 0x0000001fff027819 */ /* 0x000fe20000011400 */
[----:B------:R-:W-:Y:S01]  /*05a0*/  CS2R R154, SRZ ;  /* 0x00000000009a7805 */ /* 0x000fe2000001ff00 */
[----:B------:R-:W-:Y:S01]  /*05b0*/  SHF.R.S32.HI R244, RZ, 0x6, R3 ;  /* 0x00000006fff47819 */ /* 0x000fe20000011403 */
[----:B------:R-:W-:Y:S01]  /*05c0*/  CS2R R152, SRZ ;  /* 0x0000000000987805 */ /* 0x000fe2000001ff00 */
[----:B------:R-:W-:Y:S01]  /*05d0*/  LEA.HI R2, R2, R0, RZ, 0x6 ;  /* 0x0000000002027211 */ /* 0x000fe200078f30ff */
[----:B------:R-:W-:Y:S01]  /*05e0*/  CS2R R158, SRZ ;  /* 0x00000000009e7805 */ /* 0x000fe2000001ff00 */
[----:B------:R-:W-:Y:S01]  /*05f0*/  CS2R R156, SRZ ;  /* 0x00000000009c7805 */ /* 0x000fe2000001ff00 */
[----:B------:R-:W-:Y:S01]  /*0600*/  CS2R R146, SRZ ;  /* 0x0000000000927805 */ /* 0x000fe2000001ff00 */
[----:B------:R-:W-:Y:S01]  /*0610*/  SHF.R.S32.HI R2, RZ, 0x6, R2 ;  /* 0x00000006ff027819 */ /* 0x000fe20000011402 */
[----:B------:R-:W-:Y:S01]  /*0620*/  CS2R R144, SRZ ;  /* 0x0000000000907805 */ /* 0x000fe2000001ff00 */
[----:B------:R-:W-:Y:S01]  /*0630*/  CS2R R142, SRZ ;  /* 0x00000000008e7805 */ /* 0x000fe2000001ff00 */
[----:B------:R-:W-:Y:S01]  /*0640*/  CS2R R140, SRZ ;  /* 0x00000000008c7805 */ /* 0x000fe2000001ff00 */
[----:B------:R-:W-:Y:S01]  /*0650*/  IMNMX R177, RZ, R2, !PT ;  /* 0x00000002ffb17217 */ /* 0x000fe20007800200 */
[----:B------:R-:W-:Y:S01]  /*0660*/  CS2R R138, SRZ ;  /* 0x00000000008a7805 */ /* 0x000fe2000001ff00 */
[----:B------:R-:W-:Y:S01]  /*0670*/  CS2R R136, SRZ ;  /* 0x0000000000887805 */ /* 0x000fe2000001ff00 */
[----:B------:R-:W-:Y:S01]  /*0680*/  CS2R R126, SRZ ;  /* 0x00000000007e7805 */ /* 0x000fe2000001ff00 */
[----:B------:R-:W-:Y:S01]  /*0690*/  ISETP.GT.AND P0, PT, R244, R177, PT ;  /* 0x000000b1f400720c */ /* 0x000fe20003f04270 */
        /* <DEDUP_REMOVED lines=44> */
[----:B------:R-:W-:Y:S01]  /*0960*/  IMAD.MOV.U32 R27, RZ, RZ, 0x5 ;  /* 0x00000005ff1b7424 */ /* 0x000fe200078e00ff */
[----:B------:R-:W-:Y:S01]  /*0970*/  SHF.R.S32.HI R25, RZ, 0x1f, R229 ;  /* 0x0000001fff197819 */ /* 0x000fe200000114e5 */
[----:B------:R-:W-:Y:S01]  /*0980*/  IMAD.MOV.U32 R18, RZ, RZ, c[0x0][0x178] ;  /* 0x00005e00ff127624 */ /* 0x000fe200078e00ff */
[----:B------:R-:W-:Y:S01]  /*0990*/  ISETP.NE.AND P0, PT, R0, 0x1, PT ;  /* 0x000000010000780c */ /* 0x000fe20003f05270 */
[--C-:B------:R-:W-:Y:S01]  /*09a0*/  IMAD.MOV.U32 R0, RZ, RZ, R230.reuse ;  /* 0x000000ffff007224 */ /* 0x100fe200078e00e6 */
[-C--:B------:R-:W-:Y:S01]  /*09b0*/  LEA.HI R23, R26, R226.reuse, RZ, 0x3 ;  /* 0x000000e21a177211 */ /* 0x080fe200078f18ff */
[C---:B------:R-:W-:Y:S01]  /*09c0*/  IMAD R7, R25.reuse, c[0x0][0x1e8], RZ ;  /* 0x00007a0019077a24 */ /* 0x040fe200078e02ff */
[----:B------:R-:W-:Y:S01]  /*09d0*/  SHF.R.S32.HI R17, RZ, 0x1f, R230 ;  /* 0x0000001fff117819 */ /* 0x000fe200000114e6 */
[----:B------:R-:W-:Y:S01]  /*09e0*/  IMAD R8, R25, c[0x0][0x1b8], RZ ;  /* 0x00006e0019087a24 */ /* 0x000fe200078e02ff */
[----:B------:R-:W-:Y:S01]  /*09f0*/  LOP3.LUT R3, R23, 0xfffffff8, RZ, 0xc0, !PT ;  /* 0xfffffff817037812 */ /* 0x000fe200078ec0ff */
[----:B------:R-:W-:Y:S01]  /*0a00*/  IMAD.MOV.U32 R28, RZ, RZ, 0x6 ;  /* 0x00000006ff1c7424 */ /* 0x000fe200078e00ff */
[----:B------:R-:W-:Y:S01]  /*0a10*/  SHF.R.S32.HI R234, RZ, 0x3, R23 ;  /* 0x00000003ffea7819 */ /* 0x000fe20000011417 */
[----:B------:R-:W-:Y:S01]  /*0a20*/  IMAD R8, R229, c[0x0][0x1bc], R8 ;  /* 0x00006f00e5087a24 */ /* 0x000fe200078e0208 */
[----:B------:R-:W-:Y:S01]  /*0a30*/  SHF.L.U64.HI R30, R18, R27, c[0x0][0x17c] ;  /* 0x00005f00121e7619 */ /* 0x000fe2000001021b */
[----:B------:R-:W-:Y:S01]  /*0a40*/  IMAD.IADD R20, R226, 0x1, -R3 ;  /* 0x00000001e2147824 */ /* 0x000fe200078e0a03 */
[----:B------:R-:W-:Y:S01]  /*0a50*/  SHF.R.S32.HI R235, RZ, 0x1f, R234 ;  /* 0x0000001fffeb7819 */ /* 0x000fe200000114ea */
[----:B------:R-:W-:Y:S01]  /*0a60*/  @P0 IMAD.HI.U32 R2, R230, c[0x0][0x24c], RZ ;  /* 0x00009300e6020a27 */ /* 0x000fe200078e00ff */
[----:B------:R-:W-:Y:S01]  /*0a70*/  CS2R R170, SRZ ;  /* 0x0000000000aa7805 */ /* 0x000fe2000001ff00 */
[----:B------:R-:W-:Y:S01]  /*0a80*/  CS2R R168, SRZ ;  /* 0x0000000000a87805 */ /* 0x000fe2000001ff00 */
[----:B------:R-:W-:Y:S01]  /*0a90*/  CS2R R166, SRZ ;  /* 0x0000000000a67805 */ /* 0x000fe2000001ff00 */
[----:B------:R-:W-:Y:S01]  /*0aa0*/  IMAD.SHL.U32 R12, R20, 0x8, RZ ;  /* 0x00000008140c7824 */ /* 0x000fe200078e00ff */
[----:B------:R-:W-:Y:S01]  /*0ab0*/  @P0 SHF.R.U32.HI R0, RZ, c[0x0][0x250], R2 ;  /* 0x00009400ff000a19 */ /* 0x000fe20000011602 */
[----:B------:R-:W-:Y:S01]  /*0ac0*/  IMAD.WIDE R10, R245, 0x50, R234 ;  /* 0x00000050f50a7825 */ /* 0x000fe200078e02ea */
[----:B------:R-:W-:Y:S01]  /*0ad0*/  CS2R R164, SRZ ;  /* 0x0000000000a47805 */ /* 0x000fe2000001ff00 */
[----:B------:R-:W-:Y:S01]  /*0ae0*/  CS2R R162, SRZ ;  /* 0x0000000000a27805 */ /* 0x000fe2000001ff00 */
[----:B------:R-:W-:Y:S01]  /*0af0*/  SHF.R.S32.HI R2, RZ, 0x1f, R0 ;  /* 0x0000001fff027819 */ /* 0x000fe20000011400 */
[----:B------:R-:W-:Y:S01]  /*0b00*/  IMAD R15, R11, c[0x0][0x1d8], RZ ;  /* 0x000076000b0f7a24 */ /* 0x000fe200078e02ff */
[--C-:B------:R-:W-:Y:S01]  /*0b10*/  SHF.R.S32.HI R13, RZ, 0x1f, R12.reuse ;  /* 0x0000001fff0d7819 */ /* 0x100fe2000001140c */
[----:B------:R-:W-:Y:S01]  /*0b20*/  IMAD.SHL.U32 R19, R18, 0x40, RZ ;  /* 0x0000004012137824 */ /* 0x000fe200078e00ff */
[----:B------:R-:W-:Y:S01]  /*0b30*/  ISETP.GE.AND P2, PT, R12, c[0x0][0x1cc], PT ;  /* 0x000073000c007a0c */ /* 0x000fe20003f46270 */
[----:B------:R-:W-:Y:S01]  /*0b40*/  IMAD R3, R2, c[0x0][0x1e0], RZ ;  /* 0x0000780002037a24 */ /* 0x000fe200078e02ff */
[----:B------:R-:W-:Y:S01]  /*0b50*/  IADD3 R21, R12, 0x40, RZ ;  /* 0x000000400c157810 */ /* 0x000fe20007ffe0ff */
[----:B------:R-:W-:Y:S01]  /*0b60*/  IMAD.WIDE.U32 R4, R0, c[0x0][0x1e0], R12 ;  /* 0x0000780000047a25 */ /* 0x000fe200078e000c */
[----:B------:R-:W-:Y:S01]  /*0b70*/  IADD3 R24, R12, 0x80, RZ ;  /* 0x000000800c187810 */ /* 0x000fe20007ffe0ff */
[----:B------:R-:W-:Y:S01]  /*0b80*/  CS2R R160, SRZ ;  /* 0x0000000000a07805 */ /* 0x000fe2000001ff00 */
[----:B------:R-:W-:Y:S01]  /*0b90*/  ISETP.GE.AND P6, PT, R21, c[0x0][0x1cc], PT ;  /* 0x0000730015007a0c */ /* 0x000fe20003fc6270 */
[----:B------:R-:W-:Y:S01]  /*0ba0*/  IMAD R3, R0, c[0x0][0x1e4], R3 ;  /* 0x0000790000037a24 */ /* 0x000fe200078e0203 */
[----:B------:R-:W-:Y:S01]  /*0bb0*/  ISETP.GE.AND P5, PT, R24, c[0x0][0x1cc], PT ;  /* 0x0000730018007a0c */ /* 0x000fe20003fa6270 */
[----:B------:R-:W-:Y:S01]  /*0bc0*/  IMAD R2, R2, c[0x0][0x1b0], RZ ;  /* 0x00006c0002027a24 */ /* 0x000fe200078e02ff */
[----:B------:R-:W-:Y:S01]  /*0bd0*/  CS2R R158, SRZ ;  /* 0x00000000009e7805 */ /* 0x000fe2000001ff00 */
[----:B------:R-:W-:Y:S01]  /*0be0*/  IMAD.IADD R5, R5, 0x1, R3 ;  /* 0x0000000105057824 */ /* 0x000fe200078e0203 */
[----:B------:R-:W-:Y:S01]  /*0bf0*/  CS2R R156, SRZ ;  /* 0x00000000009c7805 */ /* 0x000fe2000001ff00 */
[C---:B------:R-:W-:Y:S01]  /*0c00*/  IMAD R6, R0.reuse, c[0x0][0x1b4], R2 ;  /* 0x00006d0000067a24 */ /* 0x040fe200078e0202 */
[----:B------:R-:W-:Y:S01]  /*0c10*/  CS2R R154, SRZ ;  /* 0x00000000009a7805 */ /* 0x000fe2000001ff00 */
[----:B------:R-:W-:Y:S01]  /*0c20*/  IMAD.WIDE.U32 R2, R0, c[0x0][0x1b0], R12 ;  /* 0x00006c0000027a25 */ /* 0x000fe200078e000c */
        /* <DEDUP_REMOVED lines=11> */
[----:B------:R-:W-:Y:S01]  /*0ce0*/  IMAD.SHL.U32 R0, R234, 0x40, RZ ;  /* 0x00000040ea007824 */ /* 0x000fe200078e00ff */
[----:B------:R-:W-:Y:S01]  /*0cf0*/  CS2R R136, SRZ ;  /* 0x0000000000887805 */ /* 0x000fe2000001ff00 */
[----:B------:R-:W-:Y:S01]  /*0d00*/  IMAD.IADD R3, R3, 0x1, R6 ;  /* 0x0000000103037824 */ /* 0x000fe200078e0206 */
[----:B------:R-:W-:Y:S01]  /*0d10*/  CS2R R134, SRZ ;  /* 0x0000000000867805 */ /* 0x000fe2000001ff00 */
[----:B------:R-:W-:Y:S01]  /*0d20*/  IMAD R15, R10, c[0x0][0x1dc], R15 ;  /* 0x000077000a0f7a24 */ /* 0x000fe200078e020f */
[----:B------:R-:W-:Y:S01]  /*0d30*/  LOP3.LUT R0, R0, 0x1c0, RZ, 0xc0, !PT ;  /* 0x000001c000007812 */ /* 0x000fe200078ec0ff */
[----:B------:R-:W-:Y:S01]  /*0d40*/  IMAD.WIDE.U32 R6, R229, c[0x0][0x1b8], R2 ;  /* 0x00006e00e5067a25 */ /* 0x000fe200078e0002 */
[----:B------:R-:W-:Y:S01]  /*0d50*/  CS2R R132, SRZ ;  /* 0x0000000000847805 */ /* 0x000fe2000001ff00 */
[----:B------:R-:W-:Y:S01]  /*0d60*/  CS2R R130, SRZ ;  /* 0x0000000000827805 */ /* 0x000fe2000001ff00 */
[----:B------:R-:W-:Y:S01]  /*0d70*/  LOP3.LUT R14, R0, 0x38, R12, 0xf8, !PT ;  /* 0x00000038000e7812 */ /* 0x000fe200078ef80c */
[----:B------:R-:W-:Y:S01]  /*0d80*/  IMAD.WIDE.U32 R2, R10, c[0x0][0x1d8], R4 ;  /* 0x000076000a027a25 */ /* 0x000fe200078e0004 */
[----:B------:R-:W-:Y:S01]  /*0d90*/  SHF.R.U32.HI R5, RZ, 0x3, R0 ;  /* 0x00000003ff057819 */ /* 0x000fe20000011600 */
[----:B------:R-:W-:Y:S01]  /*0da0*/  CS2R R128, SRZ ;  /* 0x0000000000807805 */ /* 0x000fe2000001ff00 */
[----:B------:R-:W-:Y:S01]  /*0db0*/  CS2R R126, SRZ ;  /* 0x00000000007e7805 */ /* 0x000fe2000001ff00 */
[----:B------:R-:W-:Y:S01]  /*0dc0*/  IMAD.IADD R0, R3, 0x1, R15 ;  /* 0x0000000103007824 */ /* 0x000fe200078e020f */
[----:B------:R-:W-:Y:S01]  /*0dd0*/  LEA R4, P0, R2, c[0x0][0x1c0], 0x1 ;  /* 0x0000700002047a11 */ /* 0x000fe200078008ff */
[----:B------:R-:W-:Y:S01]  /*0de0*/  IMAD.MOV.U32 R15, RZ, RZ, c[0x0][0x1d8] ;  /* 0x00007600ff0f7624 */ /* 0x000fe200078e00ff */
[----:B------:R-:W-:Y:S01]  /*0df0*/  LOP3.LUT R14, R14, R5, RZ, 0x3c, !PT ;  /* 0x000000050e0e7212 */ /* 0x000fe200078e3cff */
[----:B------:R-:W-:Y:S01]  /*0e00*/  IMAD.MOV.U32 R3, RZ, RZ, c[0x0][0x1dc] ;  /* 0x00007700ff037624 */ /* 0x000fe200078e00ff */
[----:B------:R-:W-:Y:S01]  /*0e10*/  LEA.HI.X R5, R2, c[0x0][0x1c4], R0, 0x1, P0 ;  /* 0x0000710002057a11 */ /* 0x000fe200000f0c00 */
[----:B------:R-:W-:Y:S01]  /*0e20*/  IMAD.IADD R9, R7, 0x1, R8 ;  /* 0x0000000107097824 */ /* 0x000fe200078e0208 */
[----:B------:R-:W-:Y:S01]  /*0e30*/  IADD3 R0, -R234, c[0x0][0x198], RZ ;  /* 0x00006600ea007a10 */ /* 0x000fe20007ffe1ff */
[----:B------:R-:W-:Y:S01]  /*0e40*/  IMAD.MOV.U32 R8, RZ, RZ, R6 ;  /* 0x000000ffff087224 */ /* 0x000fe200078e0006 */
[----:B------:R-:W-:Y:S01]  /*0e50*/  LEA.HI R2, R26, R226, RZ, 0x6 ;  /* 0x000000e21a027211 */ /* 0x000fe200078f30ff */
[----:B------:R-:W-:Y:S01]  /*0e60*/  IMAD.SHL.U32 R16, R15, 0x20, RZ ;  /* 0x000000200f107824 */ /* 0x000fe200078e00ff */
[----:B------:R-:W-:Y:S01]  /*0e70*/  ISETP.GT.AND P0, PT, R226, 0x7f, PT ;  /* 0x0000007fe200780c */ /* 0x000fe20003f04270 */
[----:B------:R-:W-:Y:S01]  /*0e80*/  IMAD R0, R245, -0x50, R0 ;  /* 0xffffffb0f5007824 */ /* 0x000fe200078e0200 */
[----:B------:R-:W-:Y:S01]  /*0e90*/  SHF.R.S32.HI R22, RZ, 0x6, R2 ;  /* 0x00000006ff167819 */ /* 0x000fe20000011402 */
[----:B------:R-:W-:Y:S01]  /*0ea0*/  IMAD R7, R11, c[0x0][0x1a8], RZ ;  /* 0x00006a000b077a24 */ /* 0x000fe200078e02ff */
[C---:B------:R-:W-:Y:S01]  /*0eb0*/  LEA R2, P3, R15.reuse, R4, 0x6 ;  /* 0x000000040f027211 */ /* 0x040fe200078630ff */
[----:B------:R-:W-:Y:S01]  /*0ec0*/  IMAD.WIDE.U32 R8, R10, c[0x0][0x1a8], R8 ;  /* 0x00006a000a087a25 */ /* 0x000fe200078e0008 */
[C---:B------:R-:W-:Y:S01]  /*0ed0*/  ISETP.LT.OR P1, PT, R0.reuse, 0x1, P2 ;  /* 0x000000010000780c */ /* 0x040fe20001721670 */
[----:B------:R-:W-:Y:S01]  /*0ee0*/  CS2R R124, SRZ ;  /* 0x00000000007c7805 */ /* 0x000fe2000001ff00 */
[----:B------:R-:W-:Y:S01]  /*0ef0*/  ISETP.LT.OR P4, PT, R0, 0x1, P6 ;  /* 0x000000010000780c */ /* 0x000fe20003781670 */
[----:B------:R-:W-:Y:S01]  /*0f00*/  IMAD R6, R22, 0x200, R14 ;  /* 0x0000020016067824 */ /* 0x000fe200078e020e */
[----:B------:R-:W-:Y:S01]  /*0f10*/  LEA.HI.X R3, R15, R5, R3, 0x6, P3 ;  /* 0x000000050f037211 */ /* 0x000fe200018f3403 */
[----:B------:R-:W-:Y:S01]  /*0f20*/  IMAD R14, R10, c[0x0][0x1ac], R7 ;  /* 0x00006b000a0e7a24 */ /* 0x000fe200078e0207 */
[----:B------:R-:W-:Y:S01]  /*0f30*/  ISETP.LT.OR P3, PT, R0, 0x1, P5 ;  /* 0x000000010000780c */ /* 0x000fe20002f61670 */
[----:B------:R-:W-:Y:S01]  /*0f40*/  IMAD.SHL.U32 R224, R6, 0x2, RZ ;  /* 0x0000000206e07824 */ /* 0x000fe200078e00ff */
[----:B------:R-:W-:Y:S01]  /*0f50*/  ISETP.LT.OR P2, PT, R0, 0x21, P2 ;  /* 0x000000210000780c */ /* 0x000fe20001741670 */
[----:B------:R-:W-:Y:S01]  /*0f60*/  IMAD R10, R235, c[0x0][0x178], RZ ;  /* 0x00005e00eb0a7a24 */ /* 0x000fe200078e02ff */
[----:B------:R-:W-:Y:S01]  /*0f70*/  SHF.L.U64.HI R15, R15, R27, c[0x0][0x1dc] ;  /* 0x000077000f0f7619 */ /* 0x000fe2000001021b */
[----:B------:R-:W-:Y:S01]  /*0f80*/  IMAD.SHL.U32 R29, R18, 0x20, RZ ;  /* 0x00000020121d7824 */ /* 0x000fe200078e00ff */
[----:B------:R-:W-:Y:S01]  /*0f90*/  ISETP.LT.OR P5, PT, R0, 0x21, P5 ;  /* 0x000000210000780c */ /* 0x000fe20002fa1670 */
[----:B------:R-:W-:Y:S01]  /*0fa0*/  @!PT LDS RZ, [RZ] ;  /* 0x00000000fffff984 */ /* 0x000fe20000000800 */
[----:B------:R-:W-:Y:S01]  /*0fb0*/  @!PT LDS RZ, [RZ] ;  /* 0x00000000fffff984 */ /* 0x000fe20000000800 */
[----:B------:R-:W-:Y:S01]  /*0fc0*/  @!PT LDS RZ, [RZ] ;  /* 0x00000000fffff984 */ /* 0x000fe20000000800 */
[----:B------:R1:W-:Y:S01]  /*0fd0*/  LDGSTS.E.BYPASS.LTC128B.128 [R224+0x7880], [R4.64], !P1 ;  /* 0x0788000004e07fae */ /* 0x0003e2000c901d44 */
[C---:B------:R-:W-:Y:S01]  /*0fe0*/  @!P0 LEA R6, P1, R16.reuse, R2, 0x1 ;  /* 0x0000000210068211 */ /* 0x040fe200078208ff */
[----:B------:R-:W-:Y:S01]  /*0ff0*/  IMAD.MOV.U32 R218, RZ, RZ, 0x10 ;  /* 0x00000010ffda7424 */ /* 0x000fe200078e00ff */
[----:B------:R-:W-:Y:S01]  /*1000*/  CS2R R122, SRZ ;  /* 0x00000000007a7805 */ /* 0x000fe2000001ff00 */
[----:B------:R1:W-:Y:S01]  /*1010*/  LDGSTS.E.BYPASS.LTC128B.128 [R224+0xa080], [R4.64+0x80], !P4 ;  /* 0x0a08008004e07fae */ /* 0x0003e2000e101d44 */
[----:B------:R-:W-:Y:S01]  /*1020*/  @!P0 LEA.HI.X R7, R16, R3, R15, 0x1, P1 ;  /* 0x0000000310078211 */ /* 0x000fe200008f0c0f */
[----:B------:R-:W-:Y:S01]  /*1030*/  IMAD.MOV.U32 R15, RZ, RZ, c[0x0][0x1a8] ;  /* 0x00006a00ff0f7624 */ /* 0x000fe200078e00ff */
[C---:B------:R-:W-:Y:S01]  /*1040*/  @!P0 ISETP.GE.AND P1, PT, R0.reuse, 0x41, PT ;  /* 0x000000410000880c */ /* 0x040fe20003f26270 */
[----:B------:R1:W-:Y:S01]  /*1050*/  LDGSTS.E.BYPASS.LTC128B.128 [R224+0xc880], [R4.64+0x100], !P3 ;  /* 0x0c88010004e07fae */ /* 0x0003e2000d901d44 */
[C---:B------:R-:W-:Y:S01]  /*1060*/  ISETP.LT.OR P3, PT, R0.reuse, 0x21, P6 ;  /* 0x000000210000780c */ /* 0x040fe20003761670 */
[----:B------:R-:W-:Y:S01]  /*1070*/  IMAD.MOV.U32 R209, RZ, RZ, 0x120 ;  /* 0x00000120ffd17424 */ /* 0x000fe200078e00ff */
[----:B------:R-:W-:Y:S01]  /*1080*/  @!P0 ISETP.LT.OR P6, PT, R0, 0x41, P6 ;  /* 0x000000410000880c */ /* 0x000fe200037c1670 */
[----:B------:R2:W-:Y:S01]  /*1090*/  LDGSTS.E.BYPASS.LTC128B.128 [R224+0x8880], [R2.64], !P2 ;  /* 0x0888000002e07fae */ /* 0x0005e2000d101d44 */
[----:B------:R-:W-:Y:S01]  /*10a0*/  @!P0 ISETP.GE.OR P2, PT, R12, c[0x0][0x1cc], !P1 ;  /* 0x000073000c008a0c */ /* 0x000fe20004f46670 */
[----:B------:R-:W-:Y:S01]  /*10b0*/  IMAD.MOV.U32 R233, RZ, RZ, -0x50 ;  /* 0xffffffb0ffe97424 */ /* 0x000fe200078e00ff */
[----:B------:R-:W-:Y:S01]  /*10c0*/  @!P0 ISETP.GE.OR P1, PT, R24, c[0x0][0x1cc], !P1 ;  /* 0x0000730018008a0c */ /* 0x000fe20004f26670 */
[----:B------:R-:W-:Y:S01]  /*10d0*/  IMAD.MOV.U32 R212, RZ, RZ, RZ ;  /* 0x000000ffffd47224 */ /* 0x000fe200078e00ff */
[----:B------:R-:W-:Y:S01]  /*10e0*/  SHF.R.S32.HI R16, RZ, 0x1f, R177 ;  /* 0x0000001fff107819 */ /* 0x000fe200000114b1 */
[----:B------:R-:W-:Y:S01]  /*10f0*/  IMAD R233, R245, R233, c[0x0][0x198] ;  /* 0x00006600f5e97624 */ /* 0x000fe200078e02e9 */
[----:B------:R-:W-:Y:S01]  /*1100*/  CS2R R120, SRZ ;  /* 0x0000000000787805 */ /* 0x000fe2000001ff00 */
[----:B------:R-:W-:Y:S01]  /*1110*/  IMAD.MOV.U32 R225, RZ, RZ, 0x1 ;  /* 0x00000001ffe17424 */ /* 0x000fe200078e00ff */
[----:B------:R-:W-:Y:S01]  /*1120*/  CS2R R118, SRZ ;  /* 0x0000000000767805 */ /* 0x000fe2000001ff00 */
[----:B------:R2:W-:Y:S01]  /*1130*/  LDGSTS.E.BYPASS.LTC128B.128 [R224+0xb080], [R2.64+0x80], !P3 ;  /* 0x0b08008002e07fae */ /* 0x0005e2000d901d44 */
[----:B------:R-:W-:Y:S01]  /*1140*/  ISETP.GE.AND P3, PT, R12, c[0x0][0x16c], PT ;  /* 0x00005b000c007a0c */ /* 0x000fe20003f66270 */
[----:B------:R-:W-:Y:S01]  /*1150*/  CS2R R116, SRZ ;  /* 0x0000000000747805 */ /* 0x000fe2000001ff00 */
[----:B------:R-:W-:Y:S01]  /*1160*/  CS2R R114, SRZ ;  /* 0x0000000000727805 */ /* 0x000fe2000001ff00 */
[----:B------:R2:W-:Y:S01]  /*1170*/  LDGSTS.E.BYPASS.LTC128B.128 [R224+0xd880], [R2.64+0x100], !P5 ;  /* 0x0d88010002e07fae */ /* 0x0005e2000e901d44 */
[C---:B------:R-:W-:Y:S01]  /*1180*/  ISETP.GE.AND P5, PT, R21.reuse, c[0x0][0x19c], PT ;  /* 0x0000670015007a0c */ /* 0x040fe20003fa6270 */
[----:B------:R-:W-:Y:S01]  /*1190*/  CS2R R112, SRZ ;  /* 0x0000000000707805 */ /* 0x000fe2000001ff00 */
[----:B------:R-:W-:Y:S01]  /*11a0*/  CS2R R82, SRZ ;  /* 0x0000000000527805 */ /* 0x000fe2000001ff00 */
[----:B------:R3:W-:Y:S01]  /*11b0*/  @!P0 LDGSTS.E.BYPASS.LTC128B.128 [R224+0x9880], [R6.64], !P2 ;  /* 0x0988000006e08fae */ /* 0x0007e2000d101d44 */
[----:B------:R-:W-:Y:S01]  /*11c0*/  ISETP.GE.AND P2, PT, R21, c[0x0][0x16c], PT ;  /* 0x00005b0015007a0c */ /* 0x000fe20003f46270 */
[----:B------:R-:W-:Y:S01]  /*11d0*/  CS2R R80, SRZ ;  /* 0x0000000000507805 */ /* 0x000fe2000001ff00 */
[----:B------:R-:W-:Y:S01]  /*11e0*/  CS2R R78, SRZ ;  /* 0x00000000004e7805 */ /* 0x000fe2000001ff00 */
[----:B------:R3:W-:Y:S01]  /*11f0*/  @!P0 LDGSTS.E.BYPASS.LTC128B.128 [R224+0xc080], [R6.64+0x80], !P6 ;  /* 0x0c08008006e08fae */ /* 0x0007e2000f101d44 */
[C---:B-1----:R-:W-:Y:S01]  /*1200*/  IMAD R4, R234.reuse, c[0x0][0x17c], R10 ;  /* 0x00005f00ea047a24 */ /* 0x042fe200078e020a */
[----:B------:R-:W-:Y:S01]  /*1210*/  CS2R R76, SRZ ;  /* 0x00000000004c7805 */ /* 0x000fe2000001ff00 */
[----:B------:R-:W-:Y:S01]  /*1220*/  IMAD.WIDE.U32 R10, R234, c[0x0][0x178], R12 ;  /* 0x00005e00ea0a7a25 */ /* 0x000fe200078e000c */
[----:B------:R3:W-:Y:S01]  /*1230*/  @!P0 LDGSTS.E.BYPASS.LTC128B.128 [R224+0xe880], [R6.64+0x100], !P1 ;  /* 0x0e88010006e08fae */ /* 0x0007e2000c901d44 */
[----:B------:R-:W-:Y:S01]  /*1240*/  ISETP.GE.AND P1, PT, R12, c[0x0][0x19c], PT ;  /* 0x000067000c007a0c */ /* 0x000fe20003f26270 */
[----:B------:R-:W-:Y:S01]  /*1250*/  CS2R R74, SRZ ;  /* 0x00000000004a7805 */ /* 0x000fe2000001ff00 */
[----:B------:R-:W-:Y:S01]  /*1260*/  IMAD.IADD R11, R11, 0x1, R4 ;  /* 0x000000010b0b7824 */ /* 0x000fe200078e0204 */
[----:B------:R-:W-:Y:S01]  /*1270*/  LEA R4, P4, R8, c[0x0][0x190], 0x1 ;  /* 0x0000640008047a11 */ /* 0x000fe200078808ff */
[----:B------:R-:W-:Y:S01]  /*1280*/  IMAD.IADD R5, R9, 0x1, R14 ;  /* 0x0000000109057824 */ /* 0x000fe200078e020e */
[----:B------:R-:W-:Y:S01]  /*1290*/  SEL R9, RZ, 0x1, P3 ;  /* 0x00000001ff097807 */ /* 0x000fe20001800000 */
[----:B------:R-:W-:Y:S01]  /*12a0*/  CS2R R72, SRZ ;  /* 0x0000000000487805 */ /* 0x000fe2000001ff00 */
[----:B------:R-:W-:Y:S01]  /*12b0*/  ISETP.LT.OR P3, PT, R0, 0x1, P5 ;  /* 0x000000010000780c */ /* 0x000fe20002f61670 */
[----:B------:R-:W-:Y:S01]  /*12c0*/  CS2R R70, SRZ ;  /* 0x0000000000467805 */ /* 0x000fe2000001ff00 */
[----:B------:R-:W-:Y:S01]  /*12d0*/  LEA.HI.X R5, R8, c[0x0][0x194], R5, 0x1, P4 ;  /* 0x0000650008057a11 */ /* 0x000fe200020f0c05 */
[----:B------:R-:W-:Y:S01]  /*12e0*/  CS2R R68, SRZ ;  /* 0x0000000000447805 */ /* 0x000fe2000001ff00 */
[----:B------:R-:W-:Y:S01]  /*12f0*/  ISETP.LT.OR P4, PT, R0, 0x1, P1 ;  /* 0x000000010000780c */ /* 0x000fe20000f81670 */
[----:B------:R-:W-:Y:S01]  /*1300*/  CS2R R66, SRZ ;  /* 0x0000000000427805 */ /* 0x000fe2000001ff00 */
[----:B------:R-:W-:Y:S01]  /*1310*/  SEL R14, RZ, 0xffffffff, P2 ;  /* 0xffffffffff0e7807 */ /* 0x000fe20001000000 */
[----:B--2---:R-:W-:Y:S01]  /*1320*/  IMAD R2, R17, c[0x0][0x180], RZ ;  /* 0x0000600011027a24 */ /* 0x004fe200078e02ff */
[----:B------:R-:W-:Y:S01]  /*1330*/  CS2R R64, SRZ ;  /* 0x0000000000407805 */ /* 0x000fe2000001ff00 */
[----:B------:R-:W-:Y:S01]  /*1340*/  IMAD.MOV.U32 R3, RZ, RZ, c[0x0][0x1ac] ;  /* 0x00006b00ff037624 */ /* 0x000fe200078e00ff */
[----:B------:R-:W-:Y:S01]  /*1350*/  CS2R R62, SRZ ;  /* 0x00000000003e7805 */ /* 0x000fe2000001ff00 */
[----:B------:R-:W-:Y:S01]  /*1360*/  IMAD R8, R230, c[0x0][0x184], R2 ;  /* 0x00006100e6087a24 */ /* 0x000fe200078e0202 */
[C---:B------:R-:W-:Y:S01]  /*1370*/  LEA R2, P6, R15.reuse, R4, 0x6 ;  /* 0x000000040f027211 */ /* 0x040fe200078c30ff */
[----:B------:R-:W-:Y:S01]  /*1380*/  IMAD.SHL.U32 R14, R14, 0x2, RZ ;  /* 0x000000020e0e7824 */ /* 0x000fe200078e00ff */
[----:B------:R-:W-:Y:S01]  /*1390*/  CS2R R60, SRZ ;  /* 0x00000000003c7805 */ /* 0x000fe2000001ff00 */
[----:B------:R-:W-:Y:S01]  /*13a0*/  CS2R R58, SRZ ;  /* 0x00000000003a7805 */ /* 0x000fe2000001ff00 */
[C---:B------:R-:W-:Y:S01]  /*13b0*/  LEA.HI.X R3, R15.reuse, R5, R3, 0x6, P6 ;  /* 0x000000050f037211 */ /* 0x040fe200030f3403 */
[----:B------:R1:W-:Y:S01]  /*13c0*/  LDGSTS.E.BYPASS.LTC128B.128 [R224+0x80], [R4.64], !P4 ;  /* 0x0008000004e07fae */ /* 0x0003e2000e101d44 */
[----:B------:R-:W-:Y:S01]  /*13d0*/  ISETP.GE.AND P6, PT, R24, c[0x0][0x19c], PT ;  /* 0x0000670018007a0c */ /* 0x000fe20003fc6270 */
[----:B---3--:R-:W-:Y:S01]  /*13e0*/  IMAD.WIDE.U32 R6, R230, c[0x0][0x180], R10 ;  /* 0x00006000e6067a25 */ /* 0x008fe200078e000a */
[C---:B------:R-:W-:Y:S01]  /*13f0*/  SHF.L.U64.HI R10, R15.reuse, R27, c[0x0][0x1ac] ;  /* 0x00006b000f0a7619 */ /* 0x040fe2000001021b */
[----:B------:R1:W-:Y:S01]  /*1400*/  LDGSTS.E.BYPASS.LTC128B.128 [R224+0x2880], [R4.64+0x80], !P3 ;  /* 0x0288008004e07fae */ /* 0x0003e2000d901d44 */
[----:B------:R-:W-:Y:S01]  /*1410*/  ISETP.LT.OR P4, PT, R0, 0x1, P6 ;  /* 0x000000010000780c */ /* 0x000fe20003781670 */
[----:B------:R-:W-:Y:S01]  /*1420*/  IMAD.SHL.U32 R11, R15, 0x20, RZ ;  /* 0x000000200f0b7824 */ /* 0x000fe200078e00ff */
[----:B------:R-:W-:Y:S01]  /*1430*/  LOP3.LUT R15, R14, 0x2, R9, 0xe2, !PT ;  /* 0x000000020e0f7812 */ /* 0x000fe200078ee209 */
[----:B------:R-:W-:Y:S01]  /*1440*/  IMAD.IADD R7, R7, 0x1, R8 ;  /* 0x0000000107077824 */ /* 0x000fe200078e0208 */
[----:B------:R-:W-:Y:S01]  /*1450*/  ISETP.LT.OR P3, PT, R0, 0x21, P5 ;  /* 0x000000210000780c */ /* 0x000fe20002f61670 */
[----:B------:R-:W-:Y:S01]  /*1460*/  CS2R R56, SRZ ;  /* 0x0000000000387805 */ /* 0x000fe2000001ff00 */
[----:B------:R-:W-:Y:S01]  /*1470*/  @!P0 LEA R8, P2, R11, R2, 0x1 ;  /* 0x000000020b088211 */ /* 0x000fe200078408ff */
[----:B------:R-:W-:Y:S01]  /*1480*/  IMAD.WIDE.U32 R242, R229, c[0x0][0x188], R6 ;  /* 0x00006200e5f27a25 */ /* 0x000fe200078e0006 */
[----:B------:R-:W-:Y:S01]  /*1490*/  SHF.L.U64.HI R14, R18, R28, c[0x0][0x17c] ;  /* 0x00005f00120e7619 */ /* 0x000fe2000001021c */
[----:B------:R-:W-:Y:S01]  /*14a0*/  CS2R R54, SRZ ;  /* 0x0000000000367805 */ /* 0x000fe2000001ff00 */
[----:B------:R-:W-:Y:S01]  /*14b0*/  @!P0 LEA.HI.X R9, R11, R3, R10, 0x1, P2 ;  /* 0x000000030b098211 */ /* 0x000fe200010f0c0a */
[----:B------:R-:W-:Y:S01]  /*14c0*/  IMAD R11, R25, c[0x0][0x188], RZ ;  /* 0x00006200190b7a24 */ /* 0x000fe200078e02ff */
[----:B------:R-:W-:Y:S01]  /*14d0*/  ISETP.GE.AND P2, PT, R24, c[0x0][0x16c], PT ;  /* 0x00005b0018007a0c */ /* 0x000fe20003f46270 */
[----:B------:R1:W-:Y:S01]  /*14e0*/  LDGSTS.E.BYPASS.LTC128B.128 [R224+0x5080], [R4.64+0x100], !P4 ;  /* 0x0508010004e07fae */ /* 0x0003e2000e101d44 */
[C---:B------:R-:W-:Y:S01]  /*14f0*/  ISETP.LT.OR P4, PT, R0.reuse, 0x21, P1 ;  /* 0x000000210000780c */ /* 0x040fe20000f81670 */
[----:B------:R-:W-:Y:S01]  /*1500*/  IMAD R11, R229, c[0x0][0x18c], R11 ;  /* 0x00006300e50b7a24 */ /* 0x000fe200078e020b */
[----:B------:R-:W-:Y:S01]  /*1510*/  @!P0 ISETP.LT.OR P1, PT, R0, 0x41, P1 ;  /* 0x000000410000880c */ /* 0x000fe20000f21670 */
[----:B------:R-:W-:Y:S01]  /*1520*/  IMAD R14, R14, R177, RZ ;  /* 0x000000b10e0e7224 */ /* 0x000fe200078e02ff */
[----:B------:R-:W-:Y:S01]  /*1530*/  @!P0 ISETP.LT.OR P5, PT, R0, 0x41, P5 ;  /* 0x000000410000880c */ /* 0x000fe20002fa1670 */
[----:B------:R-:W-:Y:S01]  /*1540*/  IMAD.IADD R239, R243, 0x1, R11 ;  /* 0x00000001f3ef7824 */ /* 0x000fe200078e020b */
[----:B------:R-:W-:Y:S01]  /*1550*/  CS2R R52, SRZ ;  /* 0x0000000000347805 */ /* 0x000fe2000001ff00 */
[----:B------:R-:W-:Y:S01]  /*1560*/  IMAD.MOV.U32 R238, RZ, RZ, R242 ;  /* 0x000000ffffee7224 */ /* 0x000fe200078e00f2 */
        /* <DEDUP_REMOVED lines=9> */
[----:B------:R2:W-:Y:S01]  /*1600*/  LDGSTS.E.BYPASS.LTC128B.128 [R224+0x3880], [R2.64+0x80], !P3 ;  /* 0x0388008002e07fae */ /* 0x0005e2000d901d44 */
[----:B------:R-:W-:Y:S01]  /*1610*/  CS2R R34, SRZ ;  /* 0x0000000000227805 */ /* 0x000fe2000001ff00 */
[----:B------:R-:W-:Y:S01]  /*1620*/  CS2R R32, SRZ ;  /* 0x0000000000207805 */ /* 0x000fe2000001ff00 */
[----:B------:R-:W-:Y:S01]  /*1630*/  SHF.R.S32.HI R227, RZ, 0x1f, R226 ;  /* 0x0000001fffe37819 */ /* 0x000fe200000114e2 */
[----:B-1----:R-:W-:-:S04]  /*1640*/  IMAD R4, R235, c[0x0][0x208], RZ ;  /* 0x00008200eb047a24 */ /* 0x002fc800078e02ff */
[C---:B------:R-:W-:Y:S02]  /*1650*/  IMAD R10, R234.reuse, c[0x0][0x20c], R4 ;  /* 0x00008300ea0a7a24 */ /* 0x040fe400078e0204 */
[----:B------:R-:W-:Y:S01]  /*1660*/  IMAD.WIDE.U32 R4, R234, c[0x0][0x208], R12 ;  /* 0x00008200ea047a25 */ /* 0x000fe200078e000c */
[----:B------:R-:W-:Y:S02]  /*1670*/  SEL R13, RZ, 0x4, P2 ;  /* 0x00000004ff0d7807 */ /* 0x000fe40001000000 */
[C---:B------:R-:W-:Y:S01]  /*1680*/  ISETP.LT.OR P2, PT, R0.reuse, 0x21, P6 ;  /* 0x000000210000780c */ /* 0x040fe20003741670 */
[----:B------:R-:W-:Y:S01]  /*1690*/  IMAD.IADD R7, R5, 0x1, R10 ;  /* 0x0000000105077824 */ /* 0x000fe200078e020a */
[----:B------:R-:W-:Y:S01]  /*16a0*/  @!P0 ISETP.LT.OR P6, PT, R0, 0x41, P6 ;  /* 0x000000410000880c */ /* 0x000fe200037c1670 */
[----:B------:R-:W-:Y:S01]  /*16b0*/  IMAD.MOV.U32 R6, RZ, RZ, R4 ;  /* 0x000000ffff067224 */ /* 0x000fe200078e0004 */
[----:B------:R-:W-:Y:S01]  /*16c0*/  LOP3.LUT R0, R15, R13, RZ, 0xfc, !PT ;  /* 0x0000000d0f007212 */ /* 0x000fe200078efcff */
[----:B------:R-:W-:-:S02]  /*16d0*/  IMAD R10, R16, R19, R14 ;  /* 0x00000013100a7224 */ /* 0x000fc400078e020e */
[C---:B------:R-:W-:Y:S01]  /*16e0*/  IMAD.WIDE.U32 R4, R177.reuse, R19, R238 ;  /* 0x00000013b1047225 */ /* 0x040fe200078e00ee */
[C---:B------:R-:W-:Y:S02]  /*16f0*/  LOP3.LUT P4, RZ, R0.reuse, 0x1, RZ, 0xc0, !PT ;  /* 0x0000000100ff7812 */ /* 0x040fe4000788c0ff */
[C---:B------:R-:W-:Y:S01]  /*1700*/  LOP3.LUT P3, RZ, R0.reuse, 0x2, RZ, 0xc0, !PT ;  /* 0x0000000200ff7812 */ /* 0x040fe2000786c0ff */
[----:B------:R-:W-:Y:S01]  /*1710*/  IMAD.SHL.U32 R19, R177, 0x40, RZ ;  /* 0x00000040b1137824 */ /* 0x000fe200078e00ff */
[----:B------:R-:W-:Y:S01]  /*1720*/  P2R R13, PR, RZ, 0x10 ;  /* 0x00000010ff0d7803 */ /* 0x000fe20000000000 */
[----:B------:R2:W-:Y:S01]  /*1730*/  LDGSTS.E.BYPASS.LTC128B.128 [R224+0x6080], [R2.64+0x100], !P2 ;  /* 0x0608010002e07fae */ /* 0x0005e2000d101d44 */
[----:B------:R-:W-:Y:S01]  /*1740*/  LOP3.LUT P2, RZ, R0, 0x4, RZ, 0xc0, !PT ;  /* 0x0000000400ff7812 */ /* 0x000fe2000784c0ff */
[----:B------:R-:W-:Y:S01]  /*1750*/  IMAD.MOV.U32 R14, RZ, RZ, c[0x0][0x208] ;  /* 0x00008200ff0e7624 */ /* 0x000fe200078e00ff */
[--C-:B------:R-:W-:Y:S01]  /*1760*/  IADD3 R0, -R234, c[0x0][0x168], -R19.reuse ;  /* 0x00005a00ea007a10 */ /* 0x100fe20007ffe913 */
[----:B------:R1:W-:Y:S01]  /*1770*/  @!P0 LDGSTS.E.BYPASS.LTC128B.128 [R224+0x2080], [R8.64], !P1 ;  /* 0x0208000008e08fae */ /* 0x0003e2000c901d44 */
[----:B------:R-:W-:-:S02]  /*1780*/  SHF.R.S32.HI R18, RZ, 0x1f, R19 ;  /* 0x0000001fff127819 */ /* 0x000fc40000011413 */
[----:B------:R-:W-:Y:S01]  /*1790*/  SHF.L.U64.HI R11, R14, R28, c[0x0][0x20c] ;  /* 0x000083000e0b7619 */ /* 0x000fe2000001021c */
[----:B------:R1:W-:Y:S01]  /*17a0*/  @!P0 LDGSTS.E.BYPASS.LTC128B.128 [R224+0x4880], [R8.64+0x80], !P5 ;  /* 0x0488008008e08fae */ /* 0x0003e2000e901d44 */
[----:B------:R-:W-:Y:S02]  /*17b0*/  ISETP.LT.OR P5, PT, R0, 0x1, !P4 ;  /* 0x000000010000780c */ /* 0x000fe400067a1670 */
[----:B------:R-:W-:Y:S01]  /*17c0*/  SHF.L.U64.HI R15, R14, R27, c[0x0][0x20c] ;  /* 0x000083000e0f7619 */ /* 0x000fe2000001021b */
[----:B------:R1:W-:Y:S01]  /*17d0*/  @!P0 LDGSTS.E.BYPASS.LTC128B.128 [R224+0x7080], [R8.64+0x100], !P6 ;  /* 0x0708010008e08fae */ /* 0x0003e2000f101d44 */
[C---:B------:R-:W-:Y:S02]  /*17e0*/  ISETP.LT.OR P0, PT, R0.reuse, 0x1, !P2 ;  /* 0x000000010000780c */ /* 0x040fe40005701670 */
[----:B------:R-:W-:Y:S01]  /*17f0*/  ISETP.LT.OR P6, PT, R0, 0x21, !P4 ;  /* 0x000000210000780c */ /* 0x000fe200067c1670 */
[----:B------:R-:W0:Y:S01]  /*1800*/  LDGDEPBAR ;  /* 0x00000000000079af */ /* 0x000e220000000000 */
[----:B------:R-:W-:Y:S01]  /*1810*/  ISETP.GE.AND P4, PT, R12, c[0x0][0x1fc], PT ;  /* 0x00007f000c007a0c */ /* 0x000fe20003f86270 */
[----:B--2---:R-:W-:Y:S01]  /*1820*/  IMAD.IADD R3, R5, 0x1, R10 ;  /* 0x0000000105037824 */ /* 0x004fe200078e020a */
[----:B------:R-:W-:Y:S01]  /*1830*/  LEA R2, P1, R4, c[0x0][0x160], 0x1 ;  /* 0x0000580004027a11 */ /* 0x000fe200078208ff */
[----:B------:R-:W-:-:S03]  /*1840*/  IMAD R10, R17, c[0x0][0x210], RZ ;  /* 0x00008400110a7a24 */ /* 0x000fc600078e02ff */
[----:B------:R-:W-:Y:S01]  /*1850*/  LEA.HI.X R3, R4, c[0x0][0x164], R3, 0x1, P1 ;  /* 0x0000590004037a11 */ /* 0x000fe200008f0c03 */
[----:B------:R-:W-:Y:S01]  /*1860*/  IMAD R10, R230, c[0x0][0x214], R10 ;  /* 0x00008500e60a7a24 */ /* 0x000fe200078e020a */
[----:B------:R-:W-:Y:S01]  /*1870*/  ISETP.LT.OR P1, PT, R0, 0x1, !P3 ;  /* 0x000000010000780c */ /* 0x000fe20005f21670 */
[----:B------:R-:W-:Y:S02]  /*1880*/  IMAD.WIDE.U32 R4, R230, c[0x0][0x210], R6 ;  /* 0x00008400e6047a25 */ /* 0x000fe400078e0006 */
[----:B------:R2:W-:Y:S01]  /*1890*/  LDGSTS.E.BYPASS.LTC128B.128 [R224+0xf080], [R2.64], !P5 ;  /* 0x0f08000002e07fae */ /* 0x0005e2000e901d44 */
[----:B------:R-:W-:Y:S01]  /*18a0*/  ISETP.LT.OR P5, PT, R0, 0x21, !P3 ;  /* 0x000000210000780c */ /* 0x000fe20005fa1670 */
[----:B-1----:R-:W-:Y:S02]  /*18b0*/  IMAD.SHL.U32 R8, R226, 0x4, RZ ;  /* 0x00000004e2087824 */ /* 0x002fe400078e00ff */
[----:B------:R-:W-:Y:S02]  /*18c0*/  IMAD.IADD R5, R5, 0x1, R10 ;  /* 0x0000000105057824 */ /* 0x000fe400078e020a */
[----:B------:R-:W-:Y:S01]  /*18d0*/  IMAD R10, R25, c[0x0][0x218], RZ ;  /* 0x00008600190a7a24 */ /* 0x000fe200078e02ff */
[----:B------:R-:W-:Y:S01]  /*18e0*/  SHF.R.S32.HI R9, RZ, 0x1f, R8 ;  /* 0x0000001fff097819 */ /* 0x000fe20000011408 */
[----:B------:R-:W-:-:S02]  /*18f0*/  IMAD.WIDE.U32 R240, R229, c[0x0][0x218], R4 ;  /* 0x00008600e5f07a25 */ /* 0x000fc400078e0004 */
[----:B------:R2:W-:Y:S01]  /*1900*/  LDGSTS.E.BYPASS.LTC128B.128 [R224+0x11080], [R2.64+0x80], !P1 ;  /* 0x1108008002e07fae */ /* 0x0005e2000c901d44 */
[----:B------:R-:W-:Y:S01]  /*1910*/  ISETP.LT.OR P1, PT, R0, 0x21, !P2 ;  /* 0x000000210000780c */ /* 0x000fe20005721670 */
[----:B------:R-:W-:Y:S02]  /*1920*/  IMAD R0, R17, c[0x0][0x270], RZ ;  /* 0x00009c0011007a24 */ /* 0x000fe400078e02ff */
[----:B------:R2:W-:Y:S01]  /*1930*/  LDGSTS.E.BYPASS.LTC128B.128 [R224+0x13080], [R2.64+0x100], !P0 ;  /* 0x1308010002e07fae */ /* 0x0005e2000c101d44 */
[----:B------:R-:W-:-:S04]  /*1940*/  IMAD.WIDE.U32 R6, R230, c[0x0][0x270], R8 ;  /* 0x00009c00e6067a25 */ /* 0x000fc800078e0008 */
[----:B------:R-:W-:Y:S02]  /*1950*/  IMAD R0, R230, c[0x0][0x274], R0 ;  /* 0x00009d00e6007a24 */ /* 0x000fe400078e0200 */
[----:B------:R-:W-:Y:S02]  /*1960*/  IMAD R10, R229, c[0x0][0x21c], R10 ;  /* 0x00008700e50a7a24 */ /* 0x000fe400078e020a */
[----:B------:R-:W-:Y:S02]  /*1970*/  IMAD.SHL.U32 R5, R14, 0x40, RZ ;  /* 0x000000400e057824 */ /* 0x000fe400078e00ff */
[----:B------:R-:W-:Y:S02]  /*1980*/  IMAD R4, R11, R177, RZ ;  /* 0x000000b10b047224 */ /* 0x000fe400078e02ff */
[----:B------:R-:W-:Y:S02]  /*1990*/  IMAD.IADD R7, R7, 0x1, R0 ;  /* 0x0000000107077824 */ /* 0x000fe400078e0200 */
[----:B------:R-:W-:-:S02]  /*19a0*/  IMAD.IADD R237, R241, 0x1, R10 ;  /* 0x00000001f1ed7824 */ /* 0x000fc400078e020a */
[----:B------:R-:W-:Y:S02]  /*19b0*/  IMAD R0, R25, c[0x0][0x278], RZ ;  /* 0x00009e0019007a24 */ /* 0x000fe400078e02ff */
[----:B------:R-:W-:Y:S02]  /*19c0*/  IMAD.MOV.U32 R236, RZ, RZ, R240 ;  /* 0x000000ffffec7224 */ /* 0x000fe400078e00f0 */
[----:B------:R-:W-:Y:S02]  /*19d0*/  IMAD R10, R16, R5, R4 ;  /* 0x00000005100a7224 */ /* 0x000fe400078e0204 */
[----:B------:R-:W-:Y:S01]  /*19e0*/  IMAD.WIDE.U32 R4, R5, R177, R236 ;  /* 0x000000b105047225 */ /* 0x000fe200078e00ec */
[----:B--2---:R-:W-:-:S03]  /*19f0*/  LEA R2, P0, R29, R2, 0x1 ;  /* 0x000000021d027211 */ /* 0x004fc600078008ff */
[C---:B------:R-:W-:Y:S02]  /*1a00*/  IMAD R0, R229.reuse, c[0x0][0x27c], R0 ;  /* 0x00009f00e5007a24 */ /* 0x040fe400078e0200 */
[----:B------:R-:W-:Y:S01]  /*1a10*/  IMAD.WIDE.U32 R248, R229, c[0x0][0x278], R6 ;  /* 0x00009e00e5f87a25 */ /* 0x000fe200078e0006 */
[----:B------:R-:W-:Y:S02]  /*1a20*/  LEA.HI.X R3, R29, R3, R30, 0x1, P0 ;  /* 0x000000031d037211 */ /* 0x000fe400000f0c1e */
[----:B------:R-:W-:Y:S01]  /*1a30*/  CS2R R30, SRZ ;  /* 0x00000000001e7805 */ /* 0x000fe2000001ff00 */
[----:B------:R-:W-:Y:S01]  /*1a40*/  IMAD.IADD R252, R249, 0x1, R0 ;  /* 0x00000001f9fc7824 */ /* 0x000fe200078e0200 */
[----:B------:R-:W-:Y:S01]  /*1a50*/  CS2R R28, SRZ ;  /* 0x00000000001c7805 */ /* 0x000fe2000001ff00 */
[----:B------:R1:W-:Y:S01]  /*1a60*/  LDGSTS.E.BYPASS.LTC128B.128 [R224+0x10080], [R2.64], !P6 ;  /* 0x1008000002e07fae */ /* 0x0003e2000f101d44 */
[----:B------:R-:W-:Y:S01]  /*1a70*/  ISETP.GE.AND P6, PT, R21, c[0x0][0x1fc], PT ;  /* 0x00007f0015007a0c */ /* 0x000fe20003fc6270 */
[----:B------:R-:W-:Y:S01]  /*1a80*/  IMAD.SHL.U32 R11, R14, 0x20, RZ ;  /* 0x000000200e0b7824 */ /* 0x000fe200078e00ff */
[----:B------:R-:W-:Y:S01]  /*1a90*/  LEA.HI R14, R26, R226, RZ, 0x4 ;  /* 0x000000e21a0e7211 */ /* 0x000fe200078f20ff */
[----:B------:R1:W-:Y:S01]  /*1aa0*/  LDGSTS.E.BYPASS.LTC128B.128 [R224+0x12080], [R2.64+0x80], !P5 ;  /* 0x1208008002e07fae */ /* 0x0003e2000e901d44 */
[----:B------:R-:W-:-:S02]  /*1ab0*/  IADD3 R0, P5, R19, R248, RZ ;  /* 0x000000f813007210 */ /* 0x000fc40007fbe0ff */
[----:B------:R-:W-:Y:S01]  /*1ac0*/  SHF.R.S32.HI R6, RZ, 0x4, R14 ;  /* 0x00000004ff067819 */ /* 0x000fe2000001140e */
[----:B------:R1:W-:Y:S01]  /*1ad0*/  LDGSTS.E.BYPASS.LTC128B.128 [R224+0x14080], [R2.64+0x100], !P1 ;  /* 0x1408010002e07fae */ /* 0x0003e2000c901d44 */
[----:B------:R-:W-:Y:S01]  /*1ae0*/  ISETP.GT.AND P1, PT, R226, 0xf, PT ;  /* 0x0000000fe200780c */ /* 0x000fe20003f24270 */
[----:B-1----:R-:W-:Y:S01]  /*1af0*/  IMAD.IADD R3, R5, 0x1, R10 ;  /* 0x0000000105037824 */ /* 0x002fe200078e020a */
[----:B------:R-:W-:Y:S01]  /*1b00*/  LEA R2, P0, R4, c[0x0][0x1f0], 0x1 ;  /* 0x00007c0004027a11 */ /* 0x000fe200078008ff */
[----:B------:R-:W-:Y:S01]  /*1b10*/  IMAD.X R5, R18, 0x1, R252, P5 ;  /* 0x0000000112057824 */ /* 0x000fe200028e06fc */
[----:B------:R-:W-:Y:S02]  /*1b20*/  IADD3 R10, -R19, c[0x0][0x168], -R234 ;  /* 0x00005a00130a7a10 */ /* 0x000fe40007ffe9ea */
[----:B------:R-:W-:Y:S02]  /*1b30*/  LEA.HI.X R3, R4, c[0x0][0x1f4], R3, 0x1, P0 ;  /* 0x00007d0004037a11 */ /* 0x000fe400000f0c03 */
[----:B------:R-:W-:-:S02]  /*1b40*/  ISETP.LT.OR P0, PT, R10, 0x1, P4 ;  /* 0x000000010a00780c */ /* 0x000fc40002701670 */
[----:B------:R-:W-:-:S04]  /*1b50*/  LEA R4, P5, R0, c[0x0][0x258], 0x2 ;  /* 0x0000960000047a11 */ /* 0x000fc800078a10ff */
[----:B------:R-:W-:Y:S01]  /*1b60*/  LEA.HI.X R5, R0, c[0x0][0x25c], R5, 0x2, P5 ;  /* 0x0000970000057a11 */ /* 0x000fe200028f1405 */
[----:B------:R-:W-:Y:S01]  /*1b70*/  @!P1 IMAD.SHL.U32 R0, R226, 0x10, RZ ;  /* 0x00000010e2009824 */ /* 0x000fe200078e00ff */
[----:B------:R-:W-:-:S04]  /*1b80*/  ISETP.GE.AND P5, PT, R24, c[0x0][0x1fc], PT ;  /* 0x00007f0018007a0c */ /* 0x000fc80003fa6270 */
[----:B------:R1:W-:Y:S04]  /*1b90*/  @!P1 LDGSTS.E.BYPASS.LTC128B.128 [R0+0x21080], [R4.64] ;  /* 0x2108000004009fae */ /* 0x0003e8000b901d44 */
[----:B------:R-:W0:Y:S04]  /*1ba0*/  LDGDEPBAR ;  /* 0x00000000000079af */ /* 0x000e280000000000 */
[----:B------:R2:W-:Y:S01]  /*1bb0*/  LDGSTS.E.BYPASS.LTC128B.128 [R224+0x1b080], [R2.64], !P0 ;  /* 0x1b08000002e07fae */ /* 0x0005e2000c101d44 */
[C---:B------:R-:W-:Y:S02]  /*1bc0*/  ISETP.LT.OR P0, PT, R10.reuse, 0x1, P6 ;  /* 0x000000010a00780c */ /* 0x040fe40003701670 */
[----:B------:R-:W-:-:S11]  /*1bd0*/  ISETP.LT.OR P6, PT, R10, 0x21, P6 ;  /* 0x000000210a00780c */ /* 0x000fd600037c1670 */
[----:B------:R2:W-:Y:S01]  /*1be0*/  LDGSTS.E.BYPASS.LTC128B.128 [R224+0x1d080], [R2.64+0x80], !P0 ;  /* 0x1d08008002e07fae */ /* 0x0005e2000c101d44 */
[----:B-1----:R-:W-:Y:S01]  /*1bf0*/  LEA R4, P0, R11, R2, 0x1 ;  /* 0x000000020b047211 */ /* 0x002fe200078008ff */
[----:B------:R-:W-:-:S03]  /*1c00*/  IMAD R0, R17, c[0x0][0x288], RZ ;  /* 0x0000a20011007a24 */ /* 0x000fc600078e02ff */
[----:B------:R-:W-:Y:S01]  /*1c10*/  LEA.HI.X R5, R11, R3, R15, 0x1, P0 ;  /* 0x000000030b057211 */ /* 0x000fe200000f0c0f */
[----:B------:R-:W-:Y:S01]  /*1c20*/  IMAD R0, R230, c[0x0][0x28c], R0 ;  /* 0x0000a300e6007a24 */ /* 0x000fe200078e0200 */
[----:B------:R-:W-:Y:S02]  /*1c30*/  ISETP.LT.OR P0, PT, R10, 0x1, P5 ;  /* 0x000000010a00780c */ /* 0x000fe40002f01670 */
[----:B------:R-:W-:Y:S02]  /*1c40*/  LEA.HI R11, R26, R226, RZ, 0x2 ;  /* 0x000000e21a0b7211 */ /* 0x000fe400078f10ff */
[----:B------:R-:W-:Y:S02]  /*1c50*/  ISETP.LT.OR P5, PT, R10, 0x21, P5 ;  /* 0x000000210a00780c */ /* 0x000fe40002fa1670 */
[----:B------:R-:W-:-:S07]  /*1c60*/  SHF.R.S32.HI R7, RZ, 0x1f, R11 ;  /* 0x0000001fff077819 */ /* 0x000fce000001140b */
[----:B------:R2:W-:Y:S01]  /*1c70*/  LDGSTS.E.BYPASS.LTC128B.128 [R224+0x1f080], [R2.64+0x100], !P0 ;  /* 0x1f08010002e07fae */ /* 0x0005e2000c101d44 */
[----:B------:R-:W-:Y:S02]  /*1c80*/  ISETP.LT.OR P0, PT, R10, 0x21, P4 ;  /* 0x000000210a00780c */ /* 0x000fe40002701670 */
[----:B------:R-:W-:-:S11]  /*1c90*/  ISETP.NE.AND P4, PT, R13, RZ, PT ;  /* 0x000000ff0d00720c */ /* 0x000fd60003f85270 */
[----:B------:R1:W-:Y:S01]  /*1ca0*/  LDGSTS.E.BYPASS.LTC128B.128 [R224+0x1c080], [R4.64], !P0 ;  /* 0x1c08000004e07fae */ /* 0x0003e2000c101d44 */
[----:B------:R-:W-:-:S03]  /*1cb0*/  ISETP.GE.AND P0, PT, R12, c[0x0][0x1fc], PT ;  /* 0x00007f000c007a0c */ /* 0x000fc60003f06270 */
[----:B------:R1:W-:Y:S01]  /*1cc0*/  LDGSTS.E.BYPASS.LTC128B.128 [R224+0x1e080], [R4.64+0x80], !P6 ;  /* 0x1e08008004e07fae */ /* 0x0003e2000f101d44 */
[----:B------:R-:W-:Y:S02]  /*1cd0*/  ISETP.GE.AND P6, PT, R21, c[0x0][0x1fc], PT ;  /* 0x00007f0015007a0c */ /* 0x000fe40003fc6270 */
[----:B------:R-:W-:Y:S01]  /*1ce0*/  SEL R21, RZ, 0x1, P0 ;  /* 0x00000001ff157807 */ /* 0x000fe20000000000 */
[----:B------:R1:W-:Y:S01]  /*1cf0*/  LDGSTS.E.BYPASS.LTC128B.128 [R224+0x20080], [R4.64+0x100], !P5 ;  /* 0x2008010004e07fae */ /* 0x0003e2000e901d44 */
[----:B------:R-:W-:Y:S01]  /*1d00*/  ISETP.GE.AND P5, PT, R226, 0x10, PT ;  /* 0x00000010e200780c */ /* 0x000fe20003fa6270 */
[----:B--2---:R-:W-:Y:S01]  /*1d10*/  IMAD.WIDE.U32 R2, R230, c[0x0][0x288], R8 ;  /* 0x0000a200e6027a25 */ /* 0x004fe200078e0008 */
[----:B------:R-:W-:Y:S02]  /*1d20*/  LEA.HI R8, R14, R6, RZ, 0x1 ;  /* 0x000000060e087211 */ /* 0x000fe400078f08ff */
[----:B------:R-:W-:Y:S01]  /*1d30*/  LEA.HI R9, R26, R226, RZ, 0x5 ;  /* 0x000000e21a097211 */ /* 0x000fe200078f28ff */
[----:B------:R-:W-:Y:S01]  /*1d40*/  IMAD.IADD R3, R3, 0x1, R0 ;  /* 0x0000000103037824 */ /* 0x000fe200078e0200 */
[----:B------:R-:W-:-:S02]  /*1d50*/  SHF.R.S32.HI R0, RZ, 0x2, R11 ;  /* 0x00000002ff007819 */ /* 0x000fc4000001140b */
[----:B------:R-:W-:Y:S01]  /*1d60*/  LOP3.LUT R8, R8, 0xfffffffe, RZ, 0xc0, !PT ;  /* 0xfffffffe08087812 */ /* 0x000fe200078ec0ff */
[----:B------:R-:W-:Y:S01]  /*1d70*/  IMAD.WIDE.U32 R246, R229, c[0x0][0x290], R2 ;  /* 0x0000a400e5f67a25 */ /* 0x000fe200078e0002 */
[----:B------:R-:W-:Y:S02]  /*1d80*/  LEA.HI R7, R7, R0, RZ, 0x3 ;  /* 0x0000000007077211 */ /* 0x000fe400078f18ff */
[----:B------:R-:W-:Y:S02]  /*1d90*/  SHF.R.S32.HI R13, RZ, 0x5, R9 ;  /* 0x00000005ff0d7819 */ /* 0x000fe40000011409 */
[----:B------:R-:W-:Y:S02]  /*1da0*/  LOP3.LUT R7, R7, 0xfffffff8, RZ, 0xc0, !PT ;  /* 0xfffffff807077812 */ /* 0x000fe400078ec0ff */
[----:B------:R-:W-:-:S03]  /*1db0*/  IADD3 R3, P0, R19, R246, RZ ;  /* 0x000000f613037210 */ /* 0x000fc60007f1e0ff */
[----:B------:R-:W-:Y:S01]  /*1dc0*/  IMAD.IADD R12, R0, 0x1, -R7 ;  /* 0x00000001000c7824 */ /* 0x000fe200078e0a07 */
[----:B------:R-:W-:Y:S01]  /*1dd0*/  SHF.R.S32.HI R7, RZ, 0x1f, R9 ;  /* 0x0000001fff077819 */ /* 0x000fe20000011409 */
[----:B------:R-:W-:Y:S01]  /*1de0*/  IMAD.IADD R0, R6, 0x1, -R8 ;  /* 0x0000000106007824 */ /* 0x000fe200078e0a08 */
[----:B------:R-:W-:Y:S01]  /*1df0*/  LEA.HI R6, R26, R226, RZ, 0x7 ;  /* 0x000000e21a067211 */ /* 0x000fe200078f38ff */
[----:B------:R-:W-:Y:S01]  /*1e00*/  IMAD R8, R25, c[0x0][0x290], RZ ;  /* 0x0000a40019087a24 */ /* 0x000fe200078e02ff */
[----:B------:R-:W-:Y:S01]  /*1e10*/  CS2R R26, SRZ ;  /* 0x00000000001a7805 */ /* 0x000fe2000001ff00 */
[----:B------:R-:W-:Y:S01]  /*1e20*/  IMAD.SHL.U32 R2, R12, 0x10, RZ ;  /* 0x000000100c027824 */ /* 0x000fe200078e00ff */
[----:B------:R-:W-:Y:S01]  /*1e30*/  SHF.R.S32.HI R17, RZ, 0x7, R6 ;  /* 0x00000007ff117819 */ /* 0x000fe20000011406 */
[----:B-1----:R-:W-:Y:S01]  /*1e40*/  IMAD R5, R229, c[0x0][0x294], R8 ;  /* 0x0000a500e5057a24 */ /* 0x002fe200078e0208 */
[----:B------:R-:W-:Y:S02]  /*1e50*/  LEA.HI R6, R7, R13, RZ, 0x2 ;  /* 0x0000000d07067211 */ /* 0x000fe400078f10ff */
[----:B------:R-:W-:Y:S01]  /*1e60*/  LOP3.LUT R8, R11, 0x3ffffffc, RZ, 0xc0, !PT ;  /* 0x3ffffffc0b087812 */ /* 0x000fe200078ec0ff */
[----:B------:R-:W-:Y:S01]  /*1e70*/  IMAD.SHL.U32 R7, R17, 0x8, RZ ;  /* 0x0000000811077824 */ /* 0x000fe200078e00ff */
[----:B------:R-:W-:Y:S01]  /*1e80*/  LOP3.LUT R4, R6, 0xfffffffc, RZ, 0xc0, !PT ;  /* 0xfffffffc06047812 */ /* 0x000fe200078ec0ff */
[----:B------:R-:W-:-:S03]  /*1e90*/  IMAD.IADD R251, R247, 0x1, R5 ;  /* 0x00000001f7fb7824 */ /* 0x000fc600078e0205 */
[----:B------:R-:W-:Y:S01]  /*1ea0*/  LOP3.LUT R16, R7, 0x8, RZ, 0xc0, !PT ;  /* 0x0000000807107812 */ /* 0x000fe200078ec0ff */
[----:B------:R-:W-:Y:S02]  /*1eb0*/  IMAD.IADD R15, R13, 0x1, -R4 ;  /* 0x000000010d0f7824 */ /* 0x000fe400078e0a04 */
[----:B------:R-:W-:Y:S01]  /*1ec0*/  IMAD.X R4, R18, 0x1, R251, P0 ;  /* 0x0000000112047824 */ /* 0x000fe200000e06fb */
[----:B------:R-:W-:Y:S01]  /*1ed0*/  LOP3.LUT R2, R16, 0x70, R2, 0xf8, !PT ;  /* 0x0000007010027812 */ /* 0x000fe200078ef802 */
[C---:B------:R-:W-:Y:S01]  /*1ee0*/  IMAD.SHL.U32 R7, R15.reuse, 0x100, RZ ;  /* 0x000001000f077824 */ /* 0x040fe200078e00ff */
[----:B------:R-:W-:Y:S02]  /*1ef0*/  LEA.HI R5, R15, R15, RZ, 0x1 ;  /* 0x0000000f0f057211 */ /* 0x000fe400078f08ff */
[----:B------:R-:W-:Y:S02]  /*1f00*/  LEA R10, P0, R3, c[0x0][0x280], 0x2 ;  /* 0x0000a000030a7a11 */ /* 0x000fe400078010ff */
[----:B------:R-:W-:Y:S01]  /*1f10*/  LOP3.LUT R2, R2, 0x100, R7, 0xf8, !PT ;  /* 0x0000010002027812 */ /* 0x000fe200078ef807 */
[----:B------:R-:W-:Y:S01]  /*1f20*/  IMAD.SHL.U32 R6, R5, 0x100, RZ ;  /* 0x0000010005067824 */ /* 0x000fe200078e00ff */
[----:B------:R-:W-:Y:S01]  /*1f30*/  LEA.HI.X R11, R3, c[0x0][0x284], R4, 0x2, P0 ;  /* 0x0000a100030b7a11 */ /* 0x000fe200000f1404 */
[C---:B------:R-:W-:Y:S01]  /*1f40*/  IMAD.IADD R5, R226.reuse, 0x1, -R8 ;  /* 0x00000001e2057824 */ /* 0x040fe200078e0a08 */
[----:B------:R-:W-:Y:S01]  /*1f50*/  SHF.R.U32.HI R3, RZ, 0x3, R2 ;  /* 0x00000003ff037819 */ /* 0x000fe20000011602 */
[----:B------:R-:W-:Y:S01]  /*1f60*/  @!P5 IMAD.SHL.U32 R7, R226, 0x10, RZ ;  /* 0x00000010e207d824 */ /* 0x000fe200078e00ff */
[----:B------:R-:W-:-:S02]  /*1f70*/  LOP3.LUT R4, R6, 0x7ffffe00, RZ, 0xc0, !PT ;  /* 0x7ffffe0006047812 */ /* 0x000fc400078ec0ff */
[----:B------:R-:W-:Y:S02]  /*1f80*/  LOP3.LUT R6, R9, 0xffffffe0, RZ, 0xc0, !PT ;  /* 0xffffffe009067812 */ /* 0x000fe400078ec0ff */
[----:B------:R-:W-:Y:S01]  /*1f90*/  LOP3.LUT R2, R2, 0x28, R3, 0x78, !PT ;  /* 0x0000002802027812 */ /* 0x000fe200078e7803 */
[----:B------:R-:W-:Y:S01]  /*1fa0*/  IMAD R5, R5, 0x2, R4 ;  /* 0x0000000205057824 */ /* 0x000fe200078e0204 */
[----:B------:R-:W-:Y:S01]  /*1fb0*/  LOP3.LUT R4, R14, 0xfffffff0, RZ, 0xc0, !PT ;  /* 0xfffffff00e047812 */ /* 0x000fe200078ec0ff */
[----:B------:R-:W-:Y:S01]  /*1fc0*/  IMAD.IADD R3, R226, 0x1, -R6 ;  /* 0x00000001e2037824 */ /* 0x000fe200078e0a06 */
[----:B------:R1:W-:Y:S01]  /*1fd0*/  @!P5 LDGSTS.E.BYPASS.LTC128B.128 [R7+0x21280], [R10.64] ;  /* 0x212800000a07dfae */ /* 0x0003e2000b901d44 */
[----:B------:R-:W-:Y:S01]  /*1fe0*/  IMAD.IADD R6, R5, 0x1, R2 ;  /* 0x0000000105067824 */ /* 0x000fe200078e0202 */
[----:B------:R-:W-:Y:S01]  /*1ff0*/  LOP3.LUT P0, RZ, R12, 0x1, RZ, 0xc0, !PT ;  /* 0x000000010cff7812 */ /* 0x000fe2000780c0ff */
[----:B------:R-:W-:Y:S01]  /*2000*/  IMAD.IADD R2, R226, 0x1, -R4 ;  /* 0x00000001e2027824 */ /* 0x000fe200078e0a04 */
[----:B------:R-:W-:Y:S01]  /*2010*/  SHF.R.S32.HI R4, RZ, 0x1f, R3 ;  /* 0x0000001fff047819 */ /* 0x000fe20000011403 */
[----:B------:R-:W-:Y:S01]  /*2020*/  IMAD.SHL.U32 R222, R6, 0x2, RZ ;  /* 0x0000000206de7824 */ /* 0x000fe200078e00ff */
[----:B------:R-:W-:Y:S01]  /*2030*/  SEL R14, RZ, 0xffffffff, P6 ;  /* 0xffffffffff0e7807 */ /* 0x000fe20003000000 */
[----:B------:R-:W-:Y:S01]  /*2040*/  IMAD.SHL.U32 R5, R2, 0x10, RZ ;  /* 0x0000001002057824 */ /* 0x000fe200078e00ff */
[----:B------:R-:W-:Y:S01]  /*2050*/  LEA.HI R8, R4, R3, RZ, 0x2 ;  /* 0x0000000304087211 */ /* 0x000fe200078f10ff */
[----:B------:R-:W-:Y:S01]  /*2060*/  IMAD.SHL.U32 R208, R2, 0x2, RZ ;  /* 0x0000000202d07824 */ /* 0x000fe200078e00ff */
[----:B------:R-:W-:Y:S01]  /*2070*/  IADD3 R6, R222, 0x21480, RZ ;  /* 0x00021480de067810 */ /* 0x000fe20007ffe0ff */
[----:B------:R-:W0:Y:S01]  /*2080*/  LDGDEPBAR ;  /* 0x00000000000079af */ /* 0x000e220000000000 */
[----:B------:R-:W-:-:S02]  /*2090*/  LOP3.LUT R4, R5, 0xf0, RZ, 0xc0, !PT ;  /* 0x000000f005047812 */ /* 0x000fc400078ec0ff */
[----:B------:R-:W-:Y:S01]  /*20a0*/  LOP3.LUT R5, R8, 0x7ffffffc, RZ, 0xc0, !PT ;  /* 0x7ffffffc08057812 */ /* 0x000fe200078ec0ff */
[----:B------:R-:W0:Y:S01]  /*20b0*/  LDGDEPBAR ;  /* 0x00000000000079af */ /* 0x000e220000000000 */
[----:B------:R-:W-:Y:S02]  /*20c0*/  LOP3.LUT R12, R4, R16, RZ, 0xfc, !PT ;  /* 0x00000010040c7212 */ /* 0x000fe400078efcff */
[----:B------:R-:W-:Y:S02]  /*20d0*/  LOP3.LUT P6, RZ, R20, 0x2, RZ, 0xc0, !PT ;  /* 0x0000000214ff7812 */ /* 0x000fe400078cc0ff */
[----:B------:R-:W-:Y:S02]  /*20e0*/  IADD3 R223, R222, 0x215a0, RZ ;  /* 0x000215a0dedf7810 */ /* 0x000fe40007ffe0ff */
[----:B------:R-:W-:Y:S01]  /*20f0*/  LOP3.LUT R208, R12, 0x18, R208, 0x78, !PT ;  /* 0x000000180cd07812 */ /* 0x000fe200078e78d0 */
[----:B------:R-:W-:Y:S01]  /*2100*/  IMAD.MOV.U32 R12, RZ, RZ, 0x20 ;  /* 0x00000020ff0c7424 */ /* 0x000fe200078e00ff */
[----:B------:R-:W-:Y:S01]  /*2110*/  @P0 IADD3 R223, R6, 0xe0, RZ ;  /* 0x000000e006df0810 */ /* 0x000fe20007ffe0ff */
[----:B------:R-:W-:Y:S01]  /*2120*/  IMAD.SHL.U32 R6, R0, 0x20, RZ ;  /* 0x0000002000067824 */ /* 0x000fe200078e00ff */
[----:B------:R-:W-:Y:S01]  /*2130*/  LEA.HI R9, R17, R17, RZ, 0x1 ;  /* 0x0000001111097211 */ /* 0x000fe200078f08ff */
[----:B-1----:R-:W-:Y:S01]  /*2140*/  IMAD.SHL.U32 R7, R13, 0x100, RZ ;  /* 0x000001000d077824 */ /* 0x002fe200078e00ff */
[----:B------:R-:W-:Y:S01]  /*2150*/  ISETP.GE.AND P5, PT, R24, c[0x0][0x1fc], PT ;  /* 0x00007f0018007a0c */ /* 0x000fe20003fa6270 */
[----:B------:R-:W-:Y:S01]  /*2160*/  IMAD.IADD R13, R3, 0x1, -R5 ;  /* 0x00000001030d7824 */ /* 0x000fe200078e0a05 */
[----:B------:R-:W-:Y:S01]  /*2170*/  SHF.R.S32.HI R3, RZ, 0x1f, R2 ;  /* 0x0000001fff037819 */ /* 0x000fe20000011402 */
[----:B------:R-:W-:Y:S01]  /*2180*/  IMAD.SHL.U32 R10, R22, 0x8, RZ ;  /* 0x00000008160a7824 */ /* 0x000fe200078e00ff */
[----:B------:R-:W-:Y:S01]  /*2190*/  LOP3.LUT P0, RZ, R20, 0x4, RZ, 0xc0, !PT ;  /* 0x0000000414ff7812 */ /* 0x000fe2000780c0ff */
[----:B------:R-:W-:Y:S01]  /*21a0*/  IMAD.SHL.U32 R208, R208, 0x2, RZ ;  /* 0x00000002d0d07824 */ /* 0x000fe200078e00ff */
[----:B------:R-:W-:Y:S01]  /*21b0*/  LEA.HI R210, R3, R2, RZ, 0x3 ;  /* 0x0000000203d27211 */ /* 0x000fe200078f18ff */
[----:B------:R-:W-:Y:S01]  /*21c0*/  IMAD.SHL.U32 R3, R20, 0x40, RZ ;  /* 0x0000004014037824 */ /* 0x000fe200078e00ff */
[----:B------:R-:W-:Y:S01]  /*21d0*/  LOP3.LUT R11, R4, 0x100, R7, 0xf8, !PT ;  /* 0x00000100040b7812 */ /* 0x000fe200078ef807 */
[----:B------:R-:W-:Y:S01]  /*21e0*/  IMAD.SHL.U32 R4, R15, 0x10, RZ ;  /* 0x000000100f047824 */ /* 0x000fe200078e00ff */
[C---:B------:R-:W-:Y:S01]  /*21f0*/  LOP3.LUT R5, R210.reuse, 0xfffffff8, RZ, 0xc0, !PT ;  /* 0xfffffff8d2057812 */ /* 0x040fe200078ec0ff */
[----:B------:R-:W-:Y:S01]  /*2200*/  IMAD.SHL.U32 R210, R210, 0x40, RZ ;  /* 0x00000040d2d27824 */ /* 0x000fe200078e00ff */
[----:B------:R-:W-:Y:S01]  /*2210*/  SEL R205, R218, 0xfffffff0, !P6 ;  /* 0xfffffff0dacd7807 */ /* 0x000fe20007000000 */
[----:B------:R-:W-:Y:S01]  /*2220*/  CS2R R24, SRZ ;  /* 0x0000000000187805 */ /* 0x000fe2000001ff00 */
[C---:B------:R-:W-:Y:S01]  /*2230*/  LOP3.LUT P6, RZ, R2.reuse, 0x2, RZ, 0xc0, !PT ;  /* 0x0000000202ff7812 */ /* 0x040fe200078cc0ff */
[----:B------:R-:W-:Y:S01]  /*2240*/  IMAD.IADD R5, R2, 0x1, -R5 ;  /* 0x0000000102057824 */ /* 0x000fe200078e0a05 */
[----:B------:R-:W-:-:S02]  /*2250*/  LOP3.LUT R2, R9, 0x1ffffffe, RZ, 0xc0, !PT ;  /* 0x1ffffffe09027812 */ /* 0x000fc400078ec0ff */
[----:B------:R-:W-:Y:S02]  /*2260*/  LOP3.LUT R3, R3, 0x1c0, RZ, 0xc0, !PT ;  /* 0x000001c003037812 */ /* 0x000fe400078ec0ff */
[----:B------:R-:W-:Y:S01]  /*2270*/  SEL R206, R12, 0xffffffe0, !P0 ;  /* 0xffffffe00cce7807 */ /* 0x000fe20004000000 */
[----:B------:R-:W-:Y:S01]  /*2280*/  IMAD.IADD R2, R17, 0x1, -R2 ;  /* 0x0000000111027824 */ /* 0x000fe200078e0a02 */
[----:B------:R-:W-:Y:S02]  /*2290*/  SEL R9, RZ, 0x4, P5 ;  /* 0x00000004ff097807 */ /* 0x000fe40002800000 */
[C---:B------:R-:W-:Y:S01]  /*22a0*/  LOP3.LUT P5, RZ, R5.reuse, 0x4, RZ, 0xc0, !PT ;  /* 0x0000000405ff7812 */ /* 0x040fe200078ac0ff */
[----:B------:R-:W-:Y:S01]  /*22b0*/  IMAD R13, R2, 0x4, R13 ;  /* 0x00000004020d7824 */ /* 0x000fe200078e020d */
[C---:B------:R-:W-:Y:S01]  /*22c0*/  LOP3.LUT P0, RZ, R5.reuse, 0x2, RZ, 0xc0, !PT ;  /* 0x0000000205ff7812 */ /* 0x040fe2000780c0ff */
[----:B------:R-:W-:Y:S01]  /*22d0*/  IMAD.SHL.U32 R5, R5, 0x40, RZ ;  /* 0x0000004005057824 */ /* 0x000fe200078e00ff */
[----:B------:R-:W-:Y:S01]  /*22e0*/  LEA.HI.SX32 R228, R8, R4, 0x1e ;  /* 0x0000000408e47211 */ /* 0x000fe200078ff2ff */
[----:B------:R-:W-:Y:S01]  /*22f0*/  IMAD.SHL.U32 R2, R14, 0x2, RZ ;  /* 0x000000020e027824 */ /* 0x000fe200078e00ff */
[----:B------:R-:W-:Y:S01]  /*2300*/  LOP3.LUT R204, R3, 0x8, R23, 0xf8, !PT ;  /* 0x0000000803cc7812 */ /* 0x000fe200078ef817 */
[----:B------:R-:W-:Y:S01]  /*2310*/  IMAD.SHL.U32 R250, R13, 0x2, RZ ;  /* 0x000000020dfa7824 */ /* 0x000fe200078e00ff */
[----:B------:R-:W-:-:S02]  /*2320*/  LOP3.LUT R4, R3, 0x30, R4, 0xf8, !PT ;  /* 0x0000003003047812 */ /* 0x000fc400078ef804 */
[----:B------:R-:W-:Y:S01]  /*2330*/  SHF.R.U32.HI R7, RZ, 0x3, R3 ;  /* 0x00000003ff077819 */ /* 0x000fe20000011603 */
[----:B------:R-:W-:Y:S01]  /*2340*/  IMAD.SHL.U32 R3, R0, 0x8, RZ ;  /* 0x0000000800037824 */ /* 0x000fe200078e00ff */
[----:B------:R-:W-:Y:S01]  /*2350*/  LOP3.LUT R6, R6, 0x20, RZ, 0xc0, !PT ;  /* 0x0000002006067812 */ /* 0x000fe200078ec0ff */
[----:B------:R-:W-:Y:S01]  /*2360*/  IMAD.IADD R233, R233, 0x1, -R250 ;  /* 0x00000001e9e97824 */ /* 0x000fe200078e0afa */
[----:B------:R-:W-:Y:S02]  /*2370*/  SHF.R.U32.HI R211, RZ, 0x3, R11 ;  /* 0x00000003ffd37819 */ /* 0x000fe4000001160b */
[----:B------:R-:W-:Y:S02]  /*2380*/  LOP3.LUT R5, R5, 0x1c0, RZ, 0xc0, !PT ;  /* 0x000001c005057812 */ /* 0x000fe400078ec0ff */
[----:B------:R-:W-:Y:S02]  /*2390*/  LOP3.LUT R10, R6, 0x18, R10, 0xf8, !PT ;  /* 0x00000018060a7812 */ /* 0x000fe400078ef80a */
[----:B------:R-:W-:-:S02]  /*23a0*/  LOP3.LUT R3, R3, 0x8, RZ, 0xc0, !PT ;  /* 0x0000000803037812 */ /* 0x000fc400078ec0ff */
[----:B------:R-:W-:Y:S02]  /*23b0*/  LOP3.LUT R211, R211, 0x38, RZ, 0xc0, !PT ;  /* 0x00000038d3d37812 */ /* 0x000fe400078ec0ff */
[----:B------:R-:W-:Y:S02]  /*23c0*/  LOP3.LUT R4, R4, 0x8, R23, 0xf8, !PT ;  /* 0x0000000804047812 */ /* 0x000fe400078ef817 */
[----:B------:R-:W-:Y:S02]  /*23d0*/  LOP3.LUT R210, R210, 0xfffffe00, RZ, 0xc0, !PT ;  /* 0xfffffe00d2d27812 */ /* 0x000fe400078ec0ff */
[----:B------:R-:W-:Y:S02]  /*23e0*/  SHF.R.U32.HI R6, RZ, 0x3, R5 ;  /* 0x00000003ff067819 */ /* 0x000fe40000011605 */
[----:B------:R-:W-:Y:S02]  /*23f0*/  LOP3.LUT R8, R2, 0x2, R21, 0xe2, !PT ;  /* 0x0000000202087812 */ /* 0x000fe400078ee215 */
[----:B------:R-:W-:-:S02]  /*2400*/  LOP3.LUT R211, R211, R11, R3, 0x1e, !PT ;  /* 0x0000000bd3d37212 */ /* 0x000fc400078e1e03 */
[----:B------:R-:W-:Y:S01]  /*2410*/  LOP3.LUT R2, R4, R7, RZ, 0x3c, !PT ;  /* 0x0000000704027212 */ /* 0x000fe200078e3cff */
[----:B------:R-:W-:Y:S01]  /*2420*/  IMAD R4, R15, 0x400, R210 ;  /* 0x000004000f047824 */ /* 0x000fe200078e02d2 */
[----:B------:R-:W-:Y:S02]  /*2430*/  LOP3.LUT R3, R6, R5, R3, 0x1e, !PT ;  /* 0x0000000506037212 */ /* 0x000fe400078e1e03 */
[----:B------:R-:W-:Y:S01]  /*2440*/  LOP3.LUT R204, R204, R7, RZ, 0x3c, !PT ;  /* 0x00000007cccc7212 */ /* 0x000fe200078e3cff */
[----:B------:R-:W-:Y:S01]  /*2450*/  IMAD R216, R0, 0x200, R2 ;  /* 0x0000020000d87824 */ /* 0x000fe200078e0202 */
[----:B------:R-:W-:Y:S01]  /*2460*/  SEL R218, R218, 0xfffffff0, !P0 ;  /* 0xfffffff0dada7807 */ /* 0x000fe20004000000 */
[----:B------:R-:W-:Y:S01]  /*2470*/  IMAD.IADD R217, R4, 0x1, R3 ;  /* 0x0000000104d97824 */ /* 0x000fe200078e0203 */
[----:B------:R-:W-:Y:S01]  /*2480*/  LOP3.LUT R5, R6, R10, R5, 0x1e, !PT ;  /* 0x0000000a06057212 */ /* 0x000fe200078e1e05 */
[----:B------:R-:W-:Y:S01]  /*2490*/  IMAD R204, R17, 0x200, R204 ;  /* 0x0000020011cc7824 */ /* 0x000fe200078e02cc */
[----:B------:R-:W-:Y:S01]  /*24a0*/  SEL R209, R209, 0xe0, !P6 ;  /* 0x000000e0d1d17807 */ /* 0x000fe20007000000 */
[----:B------:R-:W-:Y:S01]  /*24b0*/  IMAD.SHL.U32 R214, R217, 0x2, RZ ;  /* 0x00000002d9d67824 */ /* 0x000fe200078e00ff */
[----:B------:R-:W-:Y:S01]  /*24c0*/  SEL R0, R12, 0xffffffe0, !P5 ;  /* 0xffffffe00c007807 */ /* 0x000fe20006800000 */
[----:B------:R-:W-:Y:S01]  /*24d0*/  IMAD.SHL.U32 R204, R204, 0x2, RZ ;  /* 0x00000002cccc7824 */ /* 0x000fe200078e00ff */
[----:B------:R-:W-:Y:S01]  /*24e0*/  LOP3.LUT R210, R5, R210, RZ, 0xfc, !PT ;  /* 0x000000d205d27212 */ /* 0x000fe200078efcff */
[----:B------:R-:W-:Y:S01]  /*24f0*/  IMAD.SHL.U32 R215, R218, 0x2, RZ ;  /* 0x00000002dad77824 */ /* 0x000fe200078e00ff */
[----:B------:R-:W-:Y:S01]  /*2500*/  IADD3 R213, R214, 0x1b080, RZ ;  /* 0x0001b080d6d57810 */ /* 0x000fe20007ffe0ff */
[--C-:B------:R-:W-:Y:S01]  /*2510*/  IMAD R205, R205, 0x2, R204.reuse ;  /* 0x00000002cdcd7824 */ /* 0x100fe200078e02cc */
[----:B------:R-:W-:Y:S01]  /*2520*/  LOP3.LUT R231, R8, R9, RZ, 0xfc, !PT ;  /* 0x0000000908e77212 */ /* 0x000fe200078efcff */
[----:B------:R-:W-:Y:S01]  /*2530*/  IMAD R207, R206, 0x2, R204 ;  /* 0x00000002cecf7824 */ /* 0x000fe200078e02cc */
[----:B------:R-:W-:Y:S01]  /*2540*/  LEA R211, R211, 0x23c80, 0x1 ;  /* 0x00023c80d3d37811 */ /* 0x000fe200078e08ff */
[----:B------:R-:W-:Y:S01]  /*2550*/  IMAD R209, R209, 0x2, R208 ;  /* 0x00000002d1d17824 */ /* 0x000fe200078e02d0 */
[----:B------:R-:W-:Y:S01]  /*2560*/  LEA R210, R210, 0x80, 0x1 ;  /* 0x00000080d2d27811 */ /* 0x000fe200078e08ff */
[----:B------:R-:W-:-:S02]  /*2570*/  IMAD R206, R206, 0x2, R205 ;  /* 0x00000002cece7824 */ /* 0x000fc400078e02cd */
[----:B------:R-:W-:Y:S02]  /*2580*/  IMAD R213, R0, 0x2, R213 ;  /* 0x0000000200d57824 */ /* 0x000fe400078e02d5 */
[C---:B------:R-:W-:Y:S02]  /*2590*/  IMAD.IADD R219, R217.reuse, 0x1, R0 ;  /* 0x00000001d9db7824 */ /* 0x040fe400078e0200 */
[----:B------:R-:W-:Y:S02]  /*25a0*/  IMAD.IADD R215, R214, 0x1, R215 ;  /* 0x00000001d6d77824 */ /* 0x000fe400078e02d7 */
[----:B------:R-:W-:Y:S02]  /*25b0*/  IMAD.IADD R220, R217, 0x1, R218 ;  /* 0x00000001d9dc7824 */ /* 0x000fe400078e02da */
.L_x_1107:
[----:B------:R-:W-:Y:S04]  /*25c0*/  DEPBAR.LE SB0, 0x1 ;  /* 0x000080400000791a */ /* 0x000fe80000000000 */
[----:B------:R-:W-:Y:S01]  /*25d0*/  BAR.SYNC.DEFER_BLOCKING 0x0 ;  /* 0x0000000000007b1d */ /* 0x000fe20000010000 */
[C---:B------:R-:W-:Y:S01]  /*25e0*/  IMAD R0, R212.reuse, 0x3000, R217 ;  /* 0x00003000d4007824 */ /* 0x040fe200078e02d9 */
[----:B------:R-:W-:Y:S01]  /*25f0*/  IADD3 R221, R177, 0x1, RZ ;  /* 0x00000001b1dd7810 */ /* 0x000fe20007ffe0ff */
[----:B------:R-:W-:Y:S01]  /*2600*/  IMAD R18, R212, 0x3000, R219 ;  /* 0x00003000d4127824 */ /* 0x000fe200078e02db */
[----:B------:R-:W-:Y:S02]  /*2610*/  MOV R232, R177 ;  /* 0x000000b100e87202 */ /* 0x000fe40000000f00 */
[----:B------:R-:W-:Y:S01]  /*2620*/  SHF.L.U32 R174, R0, 0x1, RZ ;  /* 0x0000000100ae7819 */ /* 0x000fe200000006ff */
[----:B------:R-:W-:Y:S01]  /*2630*/  IMAD R0, R212, 0x3000, R218 ;  /* 0x00003000d4007824 */ /* 0x000fe200078e02da */
[----:B------:R-:W-:Y:S02]  /*2640*/  SHF.L.U32 R175, R18, 0x1, RZ ;  /* 0x0000000112af7819 */ /* 0x000fe400000006ff */
[----:B------:R-:W-:Y:S02]  /*2650*/  ISETP.GE.AND P0, PT, R221, R244, PT ;  /* 0x000000f4dd00720c */ /* 0x000fe40003f06270 */
[-C--:B------:R-:W-:Y:S02]  /*2660*/  IADD3 R4, R217, R0.reuse, RZ ;  /* 0x00000000d9047210 */ /* 0x080fe40007ffe0ff */
[----:B------:R-:W-:Y:S02]  /*2670*/  IADD3 R0, R219, R0, RZ ;  /* 0x00000000db007210 */ /* 0x000fe40007ffe0ff */
[----:B------:R-:W-:Y:S02]  /*2680*/  SHF.L.U32 R4, R4, 0x1, RZ ;  /* 0x0000000104047819 */ /* 0x000fe400000006ff */
[----:B------:R-:W-:Y:S01]  /*2690*/  SHF.L.U32 R176, R0, 0x1, RZ ;  /* 0x0000000100b07819 */ /* 0x000fe200000006ff */
[----:B------:R-:W-:Y:S01]  /*26a0*/  IMAD R0, R212, 0x3000, R220 ;  /* 0x00003000d4007824 */ /* 0x000fe200078e02dc */
[----:B------:R-:W-:Y:S04]  /*26b0*/  LDSM.16.M88.2 R2, [R204+0x80] ;  /* 0x00008000cc02783b */ /* 0x000fe80000000100 */
[----:B------:R-:W-:Y:S01]  /*26c0*/  SHF.L.U32 R0, R0, 0x1, RZ ;  /* 0x0000000100007819 */ /* 0x000fe200000006ff */
        /* <DEDUP_REMOVED lines=17> */
[----:B------:R-:W-:Y:S04]  /*27e0*/  LDSM.16.M88.2 R106, [R207+0x2080] ;  /* 0x00208000cf6a783b */ /* 0x000fe80000000100 */
[----:B------:R-:W-:Y:S01]  /*27f0*/  LDSM.16.M88.4 R108, [R176+0xf080] ;  /* 0x00f08000b06c783b */ /* 0x000fe20000000200 */
[C---:B----4-:R-:W-:Y:S03]  /*2800*/  HMMA.16816.F32.BF16 R16, R20.reuse, R16, RZ ;  /* 0x000000101410723c */ /* 0x050fe600000418ff */
[----:B------:R-:W-:Y:S05]  /*2810*/  LDSM.16.M88.2 R172, [R205+0x2880] ;  /* 0x00288000cdac783b */ /* 0x000fea0000000100 */
[----:B-----5:R-:W-:Y:S01]  /*2820*/  HMMA.16816.F32.BF16 R20, R20, R84, RZ ;  /* 0x000000541414723c */ /* 0x020fe200000418ff */
[----:B------:R-:W3:Y:S07]  /*2830*/  LDSM.16.M88.2 R84, [R207+0x880] ;  /* 0x00088000cf54783b */ /* 0x000eee0000000100 */
[C---:B------:R-:W-:Y:S01]  /*2840*/  HMMA.16816.F32.BF16 R4, R88.reuse, R86, R4 ;  /* 0x000000565804723c */ /* 0x040fe20000041804 */
[----:B------:R-:W4:Y:S07]  /*2850*/  LDSM.16.M88.2 R86, [R207+0x1080] ;  /* 0x00108000cf56783b */ /* 0x000f2e0000000100 */
[C---:B-1----:R-:W-:Y:S01]  /*2860*/  HMMA.16816.F32.BF16 R8, R88.reuse, R2, R8 ;  /* 0x000000025808723c */ /* 0x042fe20000041808 */
[----:B------:R-:W1:Y:S07]  /*2870*/  LDSM.16.M88.2 R2, [R206+0x80] ;  /* 0x00008000ce02783b */ /* 0x000e6e0000000100 */
[C---:B------:R-:W-:Y:S01]  /*2880*/  HMMA.16816.F32.BF16 R12, R88.reuse, R92, R12 ;  /* 0x0000005c580c723c */ /* 0x040fe2000004180c */
[----:B------:R-:W-:Y:S07]  /*2890*/  LDSM.16.M88.2 R92, [R206+0x1880] ;  /* 0x00188000ce5c783b */ /* 0x000fee0000000100 */
[C---:B------:R-:W-:Y:S01]  /*28a0*/  HMMA.16816.F32.BF16 R16, R88.reuse, R94, R16 ;  /* 0x0000005e5810723c */ /* 0x040fe20000041810 */
[----:B------:R-:W-:Y:S07]  /*28b0*/  LDSM.16.M88.2 R94, [R206+0x2080] ;  /* 0x00208000ce5e783b */ /* 0x000fee0000000100 */
[----:B------:R-:W-:Y:S01]  /*28c0*/  HMMA.16816.F32.BF16 R20, R88, R96, R20 ;  /* 0x000000605814723c */ /* 0x000fe20000041814 */
[----:B------:R-:W5:Y:S04]  /*28d0*/  LDSM.16.M88.2 R88, [R206+0x880] ;  /* 0x00088000ce58783b */ /* 0x000f680000000100 */
[----:B------:R-:W1:Y:S03]  /*28e0*/  LDSM.16.M88.2 R90, [R206+0x1080] ;  /* 0x00108000ce5a783b */ /* 0x000e660000000100 */
[C---:B--2---:R-:W-:Y:S01]  /*28f0*/  HMMA.16816.F32.BF16 R4, R100.reuse, R98, R4 ;  /* 0x000000626404723c */ /* 0x044fe20000041804 */
[----:B------:R-:W-:Y:S07]  /*2900*/  LDSM.16.M88.4 R96, [R174+0x11080] ;  /* 0x01108000ae60783b */ /* 0x000fee0000000200 */
[C---:B---3--:R-:W-:Y:S01]  /*2910*/  HMMA.16816.F32.BF16 R8, R100.reuse, R84, R8 ;  /* 0x000000546408723c */ /* 0x048fe20000041808 */
[----:B------:R-:W2:Y:S07]  /*2920*/  LDSM.16.M88.2 R84, [R204+0x2880] ;  /* 0x00288000cc54783b */ /* 0x000eae0000000100 */
[C---:B----4-:R-:W-:Y:S01]  /*2930*/  HMMA.16816.F32.BF16 R12, R100.reuse, R86, R12 ;  /* 0x00000056640c723c */ /* 0x050fe2000004180c */
[----:B------:R-:W3:Y:S07]  /*2940*/  LDSM.16.M88.2 R86, [R204+0x3080] ;  /* 0x00308000cc56783b */ /* 0x000eee0000000100 */
[C---:B------:R-:W-:Y:S08]  /*2950*/  HMMA.16816.F32.BF16 R16, R100.reuse, R104, R16 ;  /* 0x000000686410723c */ /* 0x040ff00000041810 */
[----:B------:R-:W-:Y:S01]  /*2960*/  HMMA.16816.F32.BF16 R20, R100, R106, R20 ;  /* 0x0000006a6414723c */ /* 0x000fe20000041814 */
[----:B------:R-:W-:Y:S04]  /*2970*/  LDSM.16.M88.2 R100, [R204+0x4080] ;  /* 0x00408000cc64783b */ /* 0x000fe80000000100 */
[----:B------:R-:W-:Y:S03]  /*2980*/  LDSM.16.M88.2 R102, [R204+0x4880] ;  /* 0x00488000cc66783b */ /* 0x000fe60000000100 */
[C---:B-1----:R-:W-:Y:S01]  /*2990*/  HMMA.16816.F32.BF16 R4, R108.reuse, R2, R4 ;  /* 0x000000026c04723c */ /* 0x042fe20000041804 */
[----:B------:R-:W1:Y:S04]  /*29a0*/  LDSM.16.M88.2 R2, [R204+0x3880] ;  /* 0x00388000cc02783b */ /* 0x000e680000000100 */
[----:B------:R-:W4:Y:S03]  /*29b0*/  LDSM.16.M88.4 R104, [R0+0x11080] ;  /* 0x011080000068783b */ /* 0x000f260000000200 */
[C---:B-----5:R-:W-:Y:S01]  /*29c0*/  HMMA.16816.F32.BF16 R8, R108.reuse, R88, R8 ;  /* 0x000000586c08723c */ /* 0x060fe20000041808 */
[----:B------:R-:W5:Y:S07]  /*29d0*/  LDSM.16.M88.2 R88, [R205+0x3080] ;  /* 0x00308000cd58783b */ /* 0x000f6e0000000100 */
[C---:B------:R-:W-:Y:S01]  /*29e0*/  HMMA.16816.F32.BF16 R12, R108.reuse, R90, R12 ;  /* 0x0000005a6c0c723c */ /* 0x040fe2000004180c */
[----:B------:R-:W-:Y:S07]  /*29f0*/  LDSM.16.M88.2 R90, [R205+0x4080] ;  /* 0x00408000cd5a783b */ /* 0x000fee0000000100 */
[C---:B------:R-:W-:Y:S01]  /*2a00*/  HMMA.16816.F32.BF16 R16, R108.reuse, R92, R16 ;  /* 0x0000005c6c10723c */ /* 0x040fe20000041810 */
[----:B------:R-:W-:Y:S07]  /*2a10*/  LDSM.16.M88.2 R92, [R205+0x4880] ;  /* 0x00488000cd5c783b */ /* 0x000fee0000000100 */
[----:B------:R-:W-:Y:S01]  /*2a20*/  HMMA.16816.F32.BF16 R20, R108, R94, R20 ;  /* 0x0000005e6c14723c */ /* 0x000fe20000041814 */
[----:B------:R-:W-:Y:S04]  /*2a30*/  LDSM.16.M88.2 R94, [R207+0x2880] ;  /* 0x00288000cf5e783b */ /* 0x000fe80000000100 */
[----:B------:R-:W-:Y:S03]  /*2a40*/  LDSM.16.M88.4 R108, [R175+0x11080] ;  /* 0x01108000af6c783b */ /* 0x000fe60000000200 */
[C---:B--2---:R-:W-:Y:S01]  /*2a50*/  HMMA.16816.F32.BF16 R4, R96.reuse, R84, R4 ;  /* 0x000000546004723c */ /* 0x044fe20000041804 */
[----:B------:R-:W2:Y:S07]  /*2a60*/  LDSM.16.M88.2 R84, [R205+0x3880] ;  /* 0x00388000cd54783b */ /* 0x000eae0000000100 */
[C---:B---3--:R-:W-:Y:S01]  /*2a70*/  HMMA.16816.F32.BF16 R8, R96.reuse, R86, R8 ;  /* 0x000000566008723c */ /* 0x048fe20000041808 */
[----:B------:R-:W-:Y:S07]  /*2a80*/  LDSM.16.M88.2 R86, [R207+0x3880] ;  /* 0x00388000cf56783b */ /* 0x000fee0000000100 */
[C---:B-1----:R-:W-:Y:S01]  /*2a90*/  HMMA.16816.F32.BF16 R12, R96.reuse, R2, R12 ;  /* 0x00000002600c723c */ /* 0x042fe2000004180c */
[----:B------:R-:W1:Y:S07]  /*2aa0*/  LDSM.16.M88.2 R2, [R207+0x3080] ;  /* 0x00308000cf02783b */ /* 0x000e6e0000000100 */
[C---:B------:R-:W-:Y:S08]  /*2ab0*/  HMMA.16816.F32.BF16 R16, R96.reuse, R100, R16 ;  /* 0x000000646010723c */ /* 0x040ff00000041810 */
[----:B------:R-:W-:Y:S01]  /*2ac0*/  HMMA.16816.F32.BF16 R20, R96, R102, R20 ;  /* 0x000000666014723c */ /* 0x000fe20000041814 */
[----:B------:R-:W3:Y:S04]  /*2ad0*/  LDSM.16.M88.2 R96, [R207+0x4080] ;  /* 0x00408000cf60783b */ /* 0x000ee80000000100 */
[----:B------:R-:W1:Y:S03]  /*2ae0*/  LDSM.16.M88.2 R98, [R207+0x4880] ;  /* 0x00488000cf62783b */ /* 0x000e660000000100 */
[C---:B----4-:R-:W-:Y:S01]  /*2af0*/  HMMA.16816.F32.BF16 R4, R104.reuse, R172, R4 ;  /* 0x000000ac6804723c */ /* 0x050fe20000041804 */
[----:B------:R-:W-:Y:S04]  /*2b00*/  LDSM.16.M88.2 R172, [R206+0x2880] ;  /* 0x00288000ceac783b */ /* 0x000fe80000000100 */
[----:B------:R-:W4:Y:S03]  /*2b10*/  LDSM.16.M88.4 R100, [R176+0x11080] ;  /* 0x01108000b064783b */ /* 0x000f260000000200 */
[C---:B-----5:R-:W-:Y:S01]  /*2b20*/  HMMA.16816.F32.BF16 R8, R104.reuse, R88, R8 ;  /* 0x000000586808723c */ /* 0x060fe20000041808 */
[----:B------:R-:W-:Y:S07]  /*2b30*/  LDSM.16.M88.2 R88, [R206+0x3880] ;  /* 0x00388000ce58783b */ /* 0x000fee0000000100 */
[C---:B--2---:R-:W-:Y:S01]  /*2b40*/  HMMA.16816.F32.BF16 R12, R104.reuse, R84, R12 ;  /* 0x00000054680c723c */ /* 0x044fe2000004180c */
[----:B------:R-:W2:Y:S07]  /*2b50*/  LDSM.16.M88.2 R84, [R206+0x3080] ;  /* 0x00308000ce54783b */ /* 0x000eae0000000100 */
[C---:B------:R-:W-:Y:S01]  /*2b60*/  HMMA.16816.F32.BF16 R16, R104.reuse, R90, R16 ;  /* 0x0000005a6810723c */ /* 0x040fe20000041810 */
[----:B------:R-:W5:Y:S07]  /*2b70*/  LDSM.16.M88.2 R90, [R206+0x4080] ;  /* 0x00408000ce5a783b */ /* 0x000f6e0000000100 */
        /* <DEDUP_REMOVED lines=9> */
[C---:B---3--:R-:W-:Y:S01]  /*2c10*/  HMMA.16816.F32.BF16 R16, R108.reuse, R96, R16 ;  /* 0x000000606c10723c */ /* 0x048fe20000041810 */
[----:B------:R-:W3:Y:S07]  /*2c20*/  LDSM.16.M88.2 R96, [R204+0x6880] ;  /* 0x00688000cc60783b */ /* 0x000eee0000000100 */
[----:B------:R-:W-:Y:S01]  /*2c30*/  HMMA.16816.F32.BF16 R20, R108, R98, R20 ;  /* 0x000000626c14723c */ /* 0x000fe20000041814 */
[----:B------:R-:W1:Y:S04]  /*2c40*/  LDSM.16.M88.2 R98, [R204+0x7080] ;  /* 0x00708000cc62783b */ /* 0x000e680000000100 */
[----:B------:R5:W-:Y:S03]  /*2c50*/  LDSM.16.M88.4 R108, [R0+0x13080] ;  /* 0x01308000006c783b */ /* 0x000be60000000200 */
[C---:B----4-:R-:W-:Y:S01]  /*2c60*/  HMMA.16816.F32.BF16 R4, R100.reuse, R172, R4 ;  /* 0x000000ac6404723c */ /* 0x050fe20000041804 */
[----:B------:R-:W4:Y:S07]  /*2c70*/  LDSM.16.M88.2 R172, [R205+0x5080] ;  /* 0x00508000cdac783b */ /* 0x000f2e0000000100 */
[C---:B--2---:R-:W-:Y:S01]  /*2c80*/  HMMA.16816.F32.BF16 R8, R100.reuse, R84, R8 ;  /* 0x000000546408723c */ /* 0x044fe20000041808 */
[----:B------:R-:W2:Y:S07]  /*2c90*/  LDSM.16.M88.2 R84, [R205+0x5880] ;  /* 0x00588000cd54783b */ /* 0x000eae0000000100 */
[C---:B------:R-:W-:Y:S01]  /*2ca0*/  HMMA.16816.F32.BF16 R12, R100.reuse, R88, R12 ;  /* 0x00000058640c723c */ /* 0x040fe2000004180c */
[----:B------:R-:W2:Y:S03]  /*2cb0*/  LDSM.16.M88.2 R88, [R205+0x6080] ;  /* 0x00608000cd58783b */ /* 0x000ea60000000100 */
[----:B-----5:R-:W-:Y:S04]  /*2cc0*/  LEA R0, R212, R228, 0x6 ;  /* 0x000000e4d4007211 */ /* 0x020fe800078e30ff */
        /* <DEDUP_REMOVED lines=15> */
[----:B------:R-:W-:Y:S03]  /*2dc0*/  LDSM.16.M88.4 R104, [R176+0x13080] ;  /* 0x01308000b068783b */ /* 0x000fe60000000200 */
[C---:B----4-:R-:W-:Y:S01]  /*2dd0*/  HMMA.16816.F32.BF16 R4, R108.reuse, R172, R4 ;  /* 0x000000ac6c04723c */ /* 0x050fe20000041804 */
[----:B------:R-:W4:Y:S07]  /*2de0*/  LDSM.16.M88.2 R172, [R206+0x5080] ;  /* 0x00508000ceac783b */ /* 0x000f2e0000000100 */
[C---:B--2---:R-:W-:Y:S01]  /*2df0*/  HMMA.16816.F32.BF16 R8, R108.reuse, R84, R8 ;  /* 0x000000546c08723c */ /* 0x044fe20000041808 */
[----:B------:R-:W-:Y:S07]  /*2e00*/  LDSM.16.M88.2 R84, [R206+0x6080] ;  /* 0x00608000ce54783b */ /* 0x000fee0000000100 */
[C---:B------:R-:W-:Y:S08]  /*2e10*/  HMMA.16816.F32.BF16 R12, R108.reuse, R88, R12 ;  /* 0x000000586c0c723c */ /* 0x040ff0000004180c */
[C---:B-----5:R-:W-:Y:S08]  /*2e20*/  HMMA.16816.F32.BF16 R16, R108.reuse, R90, R16 ;  /* 0x0000005a6c10723c */ /* 0x060ff00000041810 */
[----:B------:R-:W-:Y:S01]  /*2e30*/  HMMA.16816.F32.BF16 R20, R108, R92, R20 ;  /* 0x0000005c6c14723c */ /* 0x000fe20000041814 */
[----:B------:R-:W-:Y:S04]  /*2e40*/  LDS R108, [R0.X4+0x21080] ;  /* 0x02108000006c7984 */ /* 0x000fe80000004800 */
[----:B------:R-:W-:Y:S03]  /*2e50*/  LDS R109, [R0.X4+0x210a0] ;  /* 0x0210a000006d7984 */ /* 0x000fe60000004800 */
[C---:B------:R-:W-:Y:S08]  /*2e60*/  HMMA.16816.F32.BF16 R4, R100.reuse, R94, R4 ;  /* 0x0000005e6404723c */ /* 0x040ff00000041804 */
[C---:B-1----:R-:W-:Y:S01]  /*2e70*/  HMMA.16816.F32.BF16 R8, R100.reuse, R2, R8 ;  /* 0x000000026408723c */ /* 0x042fe20000041808 */
[----:B------:R-:W1:Y:S07]  /*2e80*/  LDSM.16.M88.2 R2, [R206+0x5880] ;  /* 0x00588000ce02783b */ /* 0x000e6e0000000100 */
[C---:B------:R-:W-:Y:S08]  /*2e90*/  HMMA.16816.F32.BF16 R12, R100.reuse, R86, R12 ;  /* 0x00000056640c723c */ /* 0x040ff0000004180c */
[C---:B---3--:R-:W-:Y:S08]  /*2ea0*/  HMMA.16816.F32.BF16 R16, R100.reuse, R96, R16 ;  /* 0x000000606410723c */ /* 0x048ff00000041810 */
[----:B------:R-:W-:Y:S08]  /*2eb0*/  HMMA.16816.F32.BF16 R20, R100, R98, R20 ;  /* 0x000000626414723c */ /* 0x000ff00000041814 */
[C---:B----4-:R-:W-:Y:S08]  /*2ec0*/  HMMA.16816.F32.BF16 R4, R104.reuse, R172, R4 ;  /* 0x000000ac6804723c */ /* 0x050ff00000041804 */
        /* <DEDUP_REMOVED lines=17> */
[----:B------:R-:W5:Y:S01]  /*2fe0*/  MUFU.TANH R193, R6 ;  /* 0x0000000600c17308 */ /* 0x000f620000002400 */
        /* <DEDUP_REMOVED lines=11> */
[----:B------:R-:W2:Y:S01]  /*30a0*/  MUFU.TANH R191, R10 ;  /* 0x0000000a00bf7308 */ /* 0x000ea20000002400 */
[----:B------:R2:W2:Y:S04]  /*30b0*/  LDSM.16.M88.2 R2, [R204+0x7880] ;  /* 0x00788000cc02783b */ /* 0x0004a80000000100 */
[----:B------:R2:W2:Y:S05]  /*30c0*/  LDSM.16.M88.2 R88, [R204+0x9880] ;  /* 0x00988000cc58783b */ /* 0x0004aa0000000100 */
[----:B------:R-:W2:Y:S01]  /*30d0*/  MUFU.TANH R178, R12 ;  /* 0x0000000c00b27308 */ /* 0x000ea20000002400 */
[----:B------:R2:W2:Y:S01]  /*30e0*/  LDSM.16.M88.2 R90, [R205+0x7880] ;  /* 0x00788000cd5a783b */ /* 0x0004a20000000100 */
[----:B---3--:R-:W-:Y:S03]  /*30f0*/  HMMA.16816.F32.BF16 R20, R104, R4, R20 ;  /* 0x000000046814723c */ /* 0x008fe60000041814 */
[----:B-1----:R1:W3:Y:S05]  /*3100*/  LDSM.16.M88.2 R8, [R204+0x8080] ;  /* 0x00808000cc08783b */ /* 0x0022ea0000000100 */
        /* <DEDUP_REMOVED lines=14> */
[----:B--2---:R2:W1:Y:S09]  /*31f0*/  LDSM.16.M88.2 R12, [R204+0x8880] ;  /* 0x00888000cc0c783b */ /* 0x0044720000000100 */
[----:B------:R-:W1:Y:S10]  /*3200*/  MUFU.TANH R188, R15 ;  /* 0x0000000f00bc7308 */ /* 0x000e740000002400 */
[----:B------:R1:W1:Y:S10]  /*3210*/  MUFU.TANH R179, R17 ;  /* 0x0000001100b37308 */ /* 0x0002740000002400 */
[----:B------:R2:W2:Y:S10]  /*3220*/  MUFU.TANH R187, R18 ;  /* 0x0000001200bb7308 */ /* 0x0004b40000002400 */
[----:B------:R2:W2:Y:S01]  /*3230*/  MUFU.TANH R186, R19 ;  /* 0x0000001300ba7308 */ /* 0x0004a20000002400 */
[----:B-1----:R1:W1:Y:S09]  /*3240*/  LDSM.16.M88.2 R16, [R204+0x9080] ;  /* 0x00908000cc10783b */ /* 0x0022720000000100 */
[----:B------:R1:W1:Y:S10]  /*3250*/  MUFU.TANH R174, R20 ;  /* 0x0000001400ae7308 */ /* 0x0002740000002400 */
[----:B------:R1:W1:Y:S10]  /*3260*/  MUFU.TANH R173, R21 ;  /* 0x0000001500ad7308 */ /* 0x0002740000002400 */
[----:B------:R1:W1:Y:S10]  /*3270*/  MUFU.TANH R185, R22 ;  /* 0x0000001600b97308 */ /* 0x0002740000002400 */
[----:B------:R1:W1:Y:S01]  /*3280*/  MUFU.TANH R184, R23 ;  /* 0x0000001700b87308 */ /* 0x0002620000002400 */
[----:B------:R-:W-:-:S05]  /*3290*/  @P0 BRA `(.L_x_1105) ;  /* 0x0000031000000947 */ /* 0x000fca0003800000 */
[----:B--2345:R-:W-:Y:S01]  /*32a0*/  SHF.R.S32.HI R0, RZ, 0x1f, R221 ;  /* 0x0000001fff007819 */ /* 0x03cfe200000114dd */
[----:B------:R-:W-:Y:S01]  /*32b0*/  IMAD.WIDE.U32 R6, R221, c[0x0][0x178], RZ ;  /* 0x00005e00dd067a25 */ /* 0x000fe200078e00ff */
[----:B------:R-:W-:Y:S03]  /*32c0*/  @!P1 LEA R4, R177, 0x40, 0x6 ;  /* 0x00000040b1049811 */ /* 0x000fe600078e30ff */
[----:B------:R-:W-:Y:S02]  /*32d0*/  IMAD R0, R0, c[0x0][0x178], RZ ;  /* 0x00005e0000007a24 */ /* 0x000fe400078e02ff */
[----:B------:R-:W-:Y:S02]  /*32e0*/  IMAD.MOV.U32 R196, RZ, RZ, c[0x0][0x178] ;  /* 0x00005e00ffc47624 */ /* 0x000fe400078e00ff */
[----:B------:R-:W-:Y:S01]  /*32f0*/  IMAD R10, R221, c[0x0][0x17c], R0 ;  /* 0x00005f00dd0a7a24 */ /* 0x000fe200078e0200 */
[----:B------:R-:W-:Y:S01]  /*3300*/  @!P1 IADD3 R0, P5, R4, R248, RZ ;  /* 0x000000f804009210 */ /* 0x000fe20007fbe0ff */
[----:B------:R-:W-:Y:S02]  /*3310*/  IMAD.SHL.U32 R5, R6, 0x40, RZ ;  /* 0x0000004006057824 */ /* 0x000fe400078e00ff */
[----:B------:R-:W-:Y:S01]  /*3320*/  IMAD.IADD R10, R7, 0x1, R10 ;  /* 0x00000001070a7824 */ /* 0x000fe200078e020a */
[----:B------:R-:W-:Y:S01]  /*3330*/  @!P1 LEA.HI.X.SX32 R7, R4, R252, 0x1, P5 ;  /* 0x000000fc04079211 */ /* 0x000fe200028f0eff */
[----:B------:R-:W-:Y:S02]  /*3340*/  IMAD.SHL.U32 R196, R196, 0x20, RZ ;  /* 0x00000020c4c47824 */ /* 0x000fe400078e00ff */
[----:B------:R-:W-:Y:S01]  /*3350*/  IMAD.MOV.U32 R195, RZ, RZ, 0x5 ;  /* 0x00000005ffc37424 */ /* 0x000fe200078e00ff */
[----:B------:R-:W-:Y:S01]  /*3360*/  SHF.L.U64.HI R4, R6, 0x6, R10 ;  /* 0x0000000606047819 */ /* 0x000fe2000001020a */
[----:B------:R-:W-:Y:S01]  /*3370*/  IMAD.MOV.U32 R194, RZ, RZ, c[0x0][0x178] ;  /* 0x00005e00ffc27624 */ /* 0x000fe200078e00ff */
[----:B------:R-:W-:Y:S01]  /*3380*/  IADD3 R15, P6, P5, R242, R5, R196 ;  /* 0x00000005f20f7210 */ /* 0x000fe20007dde0c4 */
[----:B------:R-:W-:Y:S03]  /*3390*/  IMAD.MOV.U32 R14, RZ, RZ, -0x40 ;  /* 0xffffffc0ff0e7424 */ /* 0x000fe600078e00ff */
[----:B------:R-:W-:Y:S01]  /*33a0*/  SHF.L.U64.HI R194, R194, R195, c[0x0][0x17c] ;  /* 0x00005f00c2c27619 */ /* 0x000fe200000102c3 */
[----:B------:R-:W-:Y:S03]  /*33b0*/  IMAD R14, R221, R14, c[0x0][0x168] ;  /* 0x00005a00dd0e7624 */ /* 0x000fe600078e020e */
[----:B------:R-:W-:Y:S01]  /*33c0*/  IADD3.X R18, R239, R4, R194, P6, P5 ;  /* 0x00000004ef127210 */ /* 0x000fe200037ea4c2 */
[----:B------:R-:W-:Y:S01]  /*33d0*/  IMAD.IADD R14, R14, 0x1, -R234 ;  /* 0x000000010e0e7824 */ /* 0x000fe200078e0aea */
[----:B------:R-:W-:Y:S02]  /*33e0*/  IADD3 R5, P6, R5, R242, RZ ;  /* 0x000000f205057210 */ /* 0x000fe40007fde0ff */
[C---:B------:R-:W-:Y:S04]  /*33f0*/  @!P1 LEA R10, P5, R0.reuse, c[0x0][0x258], 0x2 ;  /* 0x00009600000a9a11 */ /* 0x040fe800078a10ff */
[----:B------:R-:W-:Y:S01]  /*3400*/  @!P1 LEA.HI.X R11, R0, c[0x0][0x25c], R7, 0x2, P5 ;  /* 0x00009700000b9a11 */ /* 0x000fe200028f1407 */
[----:B------:R-:W-:Y:S01]  /*3410*/  IMAD.X R0, R4, 0x1, R239, P6 ;  /* 0x0000000104007824 */ /* 0x000fe200030e06ef */
[----:B------:R-:W-:Y:S02]  /*3420*/  LEA R6, P5, R5, c[0x0][0x160], 0x1 ;  /* 0x0000580005067a11 */ /* 0x000fe400078a08ff */
[----:B------:R-:W-:Y:S02]  /*3430*/  LEA R4, P6, R15, c[0x0][0x160], 0x1 ;  /* 0x000058000f047a11 */ /* 0x000fe400078c08ff */
[----:B------:R-:W-:Y:S02]  /*3440*/  LEA.HI.X R7, R5, c[0x0][0x164], R0, 0x1, P5 ;  /* 0x0000590005077a11 */ /* 0x000fe400028f0c00 */
[----:B------:R-:W-:Y:S02]  /*3450*/  ISETP.LT.OR P5, PT, R14, 0x1, !P4 ;  /* 0x000000010e00780c */ /* 0x000fe400067a1670 */
[----:B------:R-:W-:Y:S02]  /*3460*/  IADD3 R0, R224, 0xf080, RZ ;  /* 0x0000f080e0007810 */ /* 0x000fe40007ffe0ff */
[----:B------:R-:W-:Y:S02]  /*3470*/  LEA.HI.X R5, R15, c[0x0][0x164], R18, 0x1, P6 ;  /* 0x000059000f057a11 */ /* 0x000fe400030f0c12 */
[C---:B------:R-:W-:Y:S01]  /*3480*/  ISETP.LT.OR P6, PT, R14.reuse, 0x1, !P3 ;  /* 0x000000010e00780c */ /* 0x040fe20005fc1670 */
[C---:B------:R-:W-:Y:S06]  /*3490*/  IMAD R0, R225.reuse, 0x6000, R0 ;  /* 0x00006000e1007824 */ /* 0x040fec00078e0200 */
[----:B------:R-:W-:Y:S01]  /*34a0*/  @!PT LDS RZ, [RZ] ;  /* 0x00000000fffff984 */ /* 0x000fe20000000800 */
[----:B------:R-:W-:Y:S01]  /*34b0*/  @!PT LDS RZ, [RZ] ;  /* 0x00000000fffff984 */ /* 0x000fe20000000800 */
[----:B------:R-:W-:Y:S01]  /*34c0*/  @!PT LDS RZ, [RZ] ;  /* 0x00000000fffff984 */ /* 0x000fe20000000800 */
[----:B------:R2:W-:Y:S01]  /*34d0*/  LDGSTS.E.BYPASS.LTC128B.128 [R0], [R6.64], !P5 ;  /* 0x0000000006007fae */ /* 0x0005e2000e901d44 */
[C---:B------:R-:W-:Y:S05]  /*34e0*/  ISETP.LT.OR P5, PT, R14.reuse, 0x1, !P2 ;  /* 0x000000010e00780c */ /* 0x040fea00057a1670 */
[----:B------:R2:W-:Y:S01]  /*34f0*/  LDGSTS.E.BYPASS.LTC128B.128 [R0+0x2000], [R6.64+0x80], !P6 ;  /* 0x0200008006007fae */ /* 0x0005e2000f101d44 */
[C---:B------:R-:W-:Y:S07]  /*3500*/  ISETP.LT.OR P6, PT, R14.reuse, 0x21, !P4 ;  /* 0x000000210e00780c */ /* 0x040fee00067c1670 */
[----:B------:R2:W-:Y:S01]  /*3510*/  LDGSTS.E.BYPASS.LTC128B.128 [R0+0x4000], [R6.64+0x100], !P5 ;  /* 0x0400010006007fae */ /* 0x0005e2000e901d44 */
[C---:B------:R-:W-:Y:S05]  /*3520*/  ISETP.LT.OR P5, PT, R14.reuse, 0x21, !P3 ;  /* 0x000000210e00780c */ /* 0x040fea0005fa1670 */
[----:B------:R3:W-:Y:S01]  /*3530*/  LDGSTS.E.BYPASS.LTC128B.128 [R0+0x1000], [R4.64], !P6 ;  /* 0x0100000004007fae */ /* 0x0007e2000f101d44 */
[----:B------:R-:W-:Y:S07]  /*3540*/  ISETP.LT.OR P6, PT, R14, 0x21, !P2 ;  /* 0x000000210e00780c */ /* 0x000fee00057c1670 */
[----:B------:R3:W-:Y:S06]  /*3550*/  LDGSTS.E.BYPASS.LTC128B.128 [R0+0x3000], [R4.64+0x80], !P5 ;  /* 0x0300008004007fae */ /* 0x0007ec000e901d44 */
[----:B------:R3:W-:Y:S01]  /*3560*/  LDGSTS.E.BYPASS.LTC128B.128 [R0+0x5000], [R4.64+0x100], !P6 ;  /* 0x0500010004007fae */ /* 0x0007e2000f101d44 */
[----:B--2---:R-:W-:Y:S04]  /*3570*/  IMAD.SHL.U32 R6, R226, 0x4, RZ ;  /* 0x00000004e2067824 */ /* 0x004fe800078e00ff */
[----:B------:R-:W-:Y:S04]  /*3580*/  @!P1 IMAD R6, R225, 0x40, R6 ;  /* 0x00000040e1069824 */ /* 0x000fe800078e0206 */
[----:B------:R-:W-:Y:S05]  /*3590*/  @!P1 IMAD.SHL.U32 R6, R6, 0x4, RZ ;  /* 0x0000000406069824 */ /* 0x000fea00078e00ff */
[----:B------:R3:W-:Y:S02]  /*35a0*/  @!P1 LDGSTS.E.BYPASS.LTC128B.128 [R6+0x21080], [R10.64] ;  /* 0x210800000a069fae */ /* 0x0007e4000b901d44 */
.L_x_1105:
[C---:B--2345:R-:W-:Y:S01]  /*35b0*/  HMMA.16816.F32.BF16 R4, R84.reuse, R2, RZ ;  /* 0x000000025404723c */ /* 0x07cfe200000418ff */
[----:B------:R-:W-:Y:S03]  /*35c0*/  LDSM.16.M88.2 R2, [R207+0x7880] ;  /* 0x00788000cf02783b */ /* 0x000fe60000000100 */
[----:B------:R-:W-:Y:S02]  /*35d0*/  SHF.L.U32 R0, R218, 0x1, RZ ;  /* 0x00000001da007819 */ /* 0x000fe400000006ff */
[----:B------:R-:W2:Y:S02]  /*35e0*/  LDSM.16.M88.4 R104, [R213] ;  /* 0x00000000d568783b */ /* 0x000ea40000000200 */
[C---:B------:R-:W-:Y:S01]  /*35f0*/  HMMA.16816.F32.BF16 R8, R84.reuse, R8, RZ ;  /* 0x000000085408723c */ /* 0x040fe200000418ff */
[----:B------:R-:W-:Y:S02]  /*3600*/  IADD3 R0, R0, R213, RZ ;  /* 0x000000d500007210 */ /* 0x000fe40007ffe0ff */
[----:B------:R-:W0:Y:S05]  /*3610*/  LDGDEPBAR ;  /* 0x00000000000079af */ /* 0x000e2a0000000000 */
[C---:B------:R-:W-:Y:S08]  /*3620*/  HMMA.16816.F32.BF16 R12, R84.reuse, R12, RZ ;  /* 0x0000000c540c723c */ /* 0x040ff000000418ff */
[C---:B-1----:R-:W-:Y:S08]  /*3630*/  HMMA.16816.F32.BF16 R16, R84.reuse, R16, RZ ;  /* 0x000000105410723c */ /* 0x042ff000000418ff */
[----:B------:R-:W-:Y:S01]  /*3640*/  HMMA.16816.F32.BF16 R20, R84, R88, RZ ;  /* 0x000000585414723c */ /* 0x000fe200000418ff */
[----:B------:R-:W1:Y:S05]  /*3650*/  LDSM.16.M88.2 R84, [R207+0x8080] ;  /* 0x00808000cf54783b */ /* 0x000e6a0000000100 */
[----:B------:R-:W3:Y:S02]  /*3660*/  LDSM.16.M88.2 R86, [R207+0x8880] ;  /* 0x00888000cf56783b */ /* 0x000ee40000000100 */
[C---:B------:R-:W-:Y:S03]  /*3670*/  HMMA.16816.F32.BF16 R4, R92.reuse, R90, R4 ;  /* 0x0000005a5c04723c */ /* 0x040fe60000041804 */
[----:B------:R-:W4:Y:S05]  /*3680*/  LDSM.16.M88.2 R88, [R207+0x9080] ;  /* 0x00908000cf58783b */ /* 0x000f2a0000000100 */
[C---:B------:R-:W-:Y:S01]  /*3690*/  HMMA.16816.F32.BF16 R8, R92.reuse, R96, R8 ;  /* 0x000000605c08723c */ /* 0x040fe20000041808 */
[----:B------:R-:W5:Y:S05]  /*36a0*/  LDSM.16.M88.2 R90, [R207+0x9880] ;  /* 0x00988000cf5a783b */ /* 0x000f6a0000000100 */
[----:B------:R-:W-:Y:S02]  /*36b0*/  LDSM.16.M88.2 R96, [R206+0x8080] ;  /* 0x00808000ce60783b */ /* 0x000fe40000000100 */
[C---:B------:R-:W-:Y:S08]  /*36c0*/  HMMA.16816.F32.BF16 R12, R92.reuse, R98, R12 ;  /* 0x000000625c0c723c */ /* 0x040ff0000004180c */
[C---:B------:R-:W-:Y:S08]  /*36d0*/  HMMA.16816.F32.BF16 R16, R92.reuse, R100, R16 ;  /* 0x000000645c10723c */ /* 0x040ff00000041810 */
[----:B------:R-:W-:Y:S01]  /*36e0*/  HMMA.16816.F32.BF16 R20, R92, R102, R20 ;  /* 0x000000665c14723c */ /* 0x000fe20000041814 */
[----:B------:R-:W-:Y:S05]  /*36f0*/  LDSM.16.M88.4 R92, [R0] ;  /* 0x00000000005c783b */ /* 0x000fea0000000200 */
        /* <DEDUP_REMOVED lines=9> */
[----:B-----5:R-:W-:Y:S01]  /*3790*/  HMMA.16816.F32.BF16 R20, R104, R90, R20 ;  /* 0x0000005a6814723c */ /* 0x020fe20000041814 */
[----:B------:R-:W5:Y:S07]  /*37a0*/  LDSM.16.M88.2 R90, [R204+0xa080] ;  /* 0x00a08000cc5a783b */ /* 0x000f6e0000000100 */
[C---:B--2---:R-:W-:Y:S01]  /*37b0*/  HMMA.16816.F32.BF16 R4, R92.reuse, R2, R4 ;  /* 0x000000025c04723c */ /* 0x044fe20000041804 */
[----:B------:R-:W2:Y:S07]  /*37c0*/  LDSM.16.M88.2 R2, [R204+0xa880] ;  /* 0x00a88000cc02783b */ /* 0x000eae0000000100 */
[C---:B------:R-:W-:Y:S01]  /*37d0*/  HMMA.16816.F32.BF16 R8, R92.reuse, R96, R8 ;  /* 0x000000605c08723c */ /* 0x040fe20000041808 */
[----:B------:R-:W-:Y:S07]  /*37e0*/  LDSM.16.M88.2 R96, [R205+0xa880] ;  /* 0x00a88000cd60783b */ /* 0x000fee0000000100 */
[C---:B-1----:R-:W-:Y:S01]  /*37f0*/  HMMA.16816.F32.BF16 R12, R92.reuse, R84, R12 ;  /* 0x000000545c0c723c */ /* 0x042fe2000004180c */
[----:B------:R-:W1:Y:S07]  /*3800*/  LDSM.16.M88.2 R84, [R204+0xb080] ;  /* 0x00b08000cc54783b */ /* 0x000e6e0000000100 */
[C---:B---3--:R-:W-:Y:S01]  /*3810*/  HMMA.16816.F32.BF16 R16, R92.reuse, R86, R16 ;  /* 0x000000565c10723c */ /* 0x048fe20000041810 */
[----:B------:R-:W3:Y:S07]  /*3820*/  LDSM.16.M88.2 R86, [R204+0xb880] ;  /* 0x00b88000cc56783b */ /* 0x000eee0000000100 */
[----:B----4-:R-:W-:Y:S01]  /*3830*/  HMMA.16816.F32.BF16 R20, R92, R88, R20 ;  /* 0x000000585c14723c */ /* 0x010fe20000041814 */
[----:B------:R-:W4:Y:S05]  /*3840*/  LDSM.16.M88.2 R88, [R204+0xc080] ;  /* 0x00c08000cc58783b */ /* 0x000f2a0000000100 */
[----:B------:R-:W-:Y:S02]  /*3850*/  LDSM.16.M88.4 R92, [R215+0x1d080] ;  /* 0x01d08000d75c783b */ /* 0x000fe40000000200 */
[C---:B-----5:R-:W-:Y:S03]  /*3860*/  HMMA.16816.F32.BF16 R4, R100.reuse, R90, R4 ;  /* 0x0000005a6404723c */ /* 0x060fe60000041804 */
[----:B------:R-:W5:Y:S05]  /*3870*/  LDSM.16.M88.2 R90, [R205+0xa080] ;  /* 0x00a08000cd5a783b */ /* 0x000f6a0000000100 */
[C---:B--2---:R-:W-:Y:S01]  /*3880*/  HMMA.16816.F32.BF16 R8, R100.reuse, R2, R8 ;  /* 0x000000026408723c */ /* 0x044fe20000041808 */
[----:B------:R-:W2:Y:S07]  /*3890*/  LDSM.16.M88.2 R2, [R205+0xb080] ;  /* 0x00b08000cd02783b */ /* 0x000eae0000000100 */
[C---:B-1----:R-:W-:Y:S01]  /*38a0*/  HMMA.16816.F32.BF16 R12, R100.reuse, R84, R12 ;  /* 0x00000054640c723c */ /* 0x042fe2000004180c */
[----:B------:R-:W1:Y:S07]  /*38b0*/  LDSM.16.M88.2 R84, [R205+0xb880] ;  /* 0x00b88000cd54783b */ /* 0x000e6e0000000100 */
[C---:B---3--:R-:W-:Y:S01]  /*38c0*/  HMMA.16816.F32.BF16 R16, R100.reuse, R86, R16 ;  /* 0x000000566410723c */ /* 0x048fe20000041810 */
[----:B------:R-:W3:Y:S07]  /*38d0*/  LDSM.16.M88.2 R86, [R205+0xc080] ;  /* 0x00c08000cd56783b */ /* 0x000eee0000000100 */
[----:B----4-:R-:W-:Y:S01]  /*38e0*/  HMMA.16816.F32.BF16 R20, R100, R88, R20 ;  /* 0x000000586414723c */ /* 0x010fe20000041814 */
[----:B------:R-:W-:Y:S05]  /*38f0*/  LDSM.16.M88.2 R88, [R207+0xa080] ;  /* 0x00a08000cf58783b */ /* 0x000fea0000000100 */
[----:B------:R-:W4:Y:S02]  /*3900*/  LDSM.16.M88.4 R100, [R213+0x2000] ;  /* 0x00200000d564783b */ /* 0x000f240000000200 */
[C---:B-----5:R-:W-:Y:S03]  /*3910*/  HMMA.16816.F32.BF16 R4, R92.reuse, R90, R4 ;  /* 0x0000005a5c04723c */ /* 0x060fe60000041804 */
[----:B------:R-:W5:Y:S05]  /*3920*/  LDSM.16.M88.2 R90, [R207+0xa880] ;  /* 0x00a88000cf5a783b */ /* 0x000f6a0000000100 */
[C---:B------:R-:W-:Y:S01]  /*3930*/  HMMA.16816.F32.BF16 R8, R92.reuse, R96, R8 ;  /* 0x000000605c08723c */ /* 0x040fe20000041808 */
[----:B------:R-:W-:Y:S07]  /*3940*/  LDSM.16.M88.4 R96, [R214+0x1f080] ;  /* 0x01f08000d660783b */ /* 0x000fee0000000200 */
[C---:B--2---:R-:W-:Y:S01]  /*3950*/  HMMA.16816.F32.BF16 R12, R92.reuse, R2, R12 ;  /* 0x000000025c0c723c */ /* 0x044fe2000004180c */
[----:B------:R-:W2:Y:S07]  /*3960*/  LDSM.16.M88.2 R2, [R207+0xb080] ;  /* 0x00b08000cf02783b */ /* 0x000eae0000000100 */
[C---:B-1----:R-:W-:Y:S01]  /*3970*/  HMMA.16816.F32.BF16 R16, R92.reuse, R84, R16 ;  /* 0x000000545c10723c */ /* 0x042fe20000041810 */
[----:B------:R-:W1:Y:S07]  /*3980*/  LDSM.16.M88.2 R84, [R207+0xb880] ;  /* 0x00b88000cf54783b */ /* 0x000e6e0000000100 */
[----:B---3--:R-:W-:Y:S01]  /*3990*/  HMMA.16816.F32.BF16 R20, R92, R86, R20 ;  /* 0x000000565c14723c */ /* 0x008fe20000041814 */
[----:B------:R-:W3:Y:S05]  /*39a0*/  LDSM.16.M88.2 R86, [R207+0xc080] ;  /* 0x00c08000cf56783b */ /* 0x000eea0000000100 */
[----:B------:R-:W-:Y:S02]  /*39b0*/  LDSM.16.M88.4 R92, [R0+0x2000] ;  /* 0x00200000005c783b */ /* 0x000fe40000000200 */
[C---:B----4-:R-:W-:Y:S03]  /*39c0*/  HMMA.16816.F32.BF16 R4, R100.reuse, R88, R4 ;  /* 0x000000586404723c */ /* 0x050fe60000041804 */
[----:B------:R-:W4:Y:S05]  /*39d0*/  LDSM.16.M88.2 R88, [R206+0xa080] ;  /* 0x00a08000ce58783b */ /* 0x000f2a0000000100 */
[C---:B-----5:R-:W-:Y:S01]  /*39e0*/  HMMA.16816.F32.BF16 R8, R100.reuse, R90, R8 ;  /* 0x0000005a6408723c */ /* 0x060fe20000041808 */
[----:B------:R-:W5:Y:S07]  /*39f0*/  LDSM.16.M88.2 R90, [R206+0xa880] ;  /* 0x00a88000ce5a783b */ /* 0x000f6e0000000100 */
[C---:B--2---:R-:W-:Y:S01]  /*3a00*/  HMMA.16816.F32.BF16 R12, R100.reuse, R2, R12 ;  /* 0x00000002640c723c */ /* 0x044fe2000004180c */
[----:B------:R-:W2:Y:S07]  /*3a10*/  LDSM.16.M88.2 R2, [R206+0xb080] ;  /* 0x00b08000ce02783b */ /* 0x000eae0000000100 */
[C---:B-1----:R-:W-:Y:S01]  /*3a20*/  HMMA.16816.F32.BF16 R16, R100.reuse, R84, R16 ;  /* 0x000000546410723c */ /* 0x042fe20000041810 */
[----:B------:R-:W1:Y:S07]  /*3a30*/  LDSM.16.M88.2 R84, [R206+0xb880] ;  /* 0x00b88000ce54783b */ /* 0x000e6e0000000100 */
[----:B---3--:R-:W-:Y:S01]  /*3a40*/  HMMA.16816.F32.BF16 R20, R100, R86, R20 ;  /* 0x000000566414723c */ /* 0x008fe20000041814 */
[----:B------:R-:W3:Y:S06]  /*3a50*/  LDSM.16.M88.2 R86, [R206+0xc080] ;  /* 0x00c08000ce56783b */ /* 0x000eec0000000100 */
[----:B------:R-:W-:Y:S02]  /*3a60*/  MOV R100, 0xffffffb0 ;  /* 0xffffffb000647802 */ /* 0x000fe40000000f00 */
[----:B------:R-:W-:Y:S01]  /*3a70*/  MOV R101, 0x1 ;  /* 0x0000000100657802 */ /* 0x000fe20000000f00 */
[C---:B----4-:R-:W-:Y:S01]  /*3a80*/  HMMA.16816.F32.BF16 R4, R92.reuse, R88, R4 ;  /* 0x000000585c04723c */ /* 0x050fe20000041804 */
[----:B------:R-:W4:Y:S04]  /*3a90*/  LDSM.16.M88.2 R88, [R204+0xc880] ;  /* 0x00c88000cc58783b */ /* 0x000f280000000100 */
[----:B------:R-:W-:Y:S03]  /*3aa0*/  IMAD R100, R245, R100, c[0x0][0x198] ;  /* 0x00006600f5647624 */ /* 0x000fe600078e0264 */
[C---:B-----5:R-:W-:Y:S01]  /*3ab0*/  HMMA.16816.F32.BF16 R8, R92.reuse, R90, R8 ;  /* 0x0000005a5c08723c */ /* 0x060fe20000041808 */
[----:B------:R-:W5:Y:S03]  /*3ac0*/  LDSM.16.M88.2 R90, [R204+0xd080] ;  /* 0x00d08000cc5a783b */ /* 0x000f660000000100 */
[----:B------:R-:W-:Y:S04]  /*3ad0*/  LEA R100, R177, R100, 0x6 ;  /* 0x00000064b1647211 */ /* 0x000fe800078e30ff */
[C---:B--2---:R-:W-:Y:S01]  /*3ae0*/  HMMA.16816.F32.BF16 R12, R92.reuse, R2, R12 ;  /* 0x000000025c0c723c */ /* 0x044fe2000004180c */
[----:B------:R-:W2:Y:S03]  /*3af0*/  LDSM.16.M88.2 R2, [R204+0xd880] ;  /* 0x00d88000cc02783b */ /* 0x000ea60000000100 */
[----:B------:R-:W-:Y:S04]  /*3b00*/  IADD3 R100, R100, -c[0x0][0x168], R101 ;  /* 0x80005a0064647a10 */ /* 0x000fe80007ffe065 */
[C---:B-1----:R-:W-:Y:S01]  /*3b10*/  HMMA.16816.F32.BF16 R16, R92.reuse, R84, R16 ;  /* 0x000000545c10723c */ /* 0x042fe20000041810 */
[----:B------:R-:W1:Y:S03]  /*3b20*/  LDSM.16.M88.2 R84, [R204+0xe080] ;  /* 0x00e08000cc54783b */ /* 0x000e660000000100 */
[----:B------:R-:W-:Y:S04]  /*3b30*/  IADD3 R101, -R250, R228, R100 ;  /* 0x000000e4fa657210 */ /* 0x000fe80007ffe164 */
[----:B---3--:R-:W-:Y:S01]  /*3b40*/  HMMA.16816.F32.BF16 R20, R92, R86, R20 ;  /* 0x000000565c14723c */ /* 0x008fe20000041814 */
[----:B------:R-:W3:Y:S03]  /*3b50*/  LDSM.16.M88.2 R86, [R204+0xe880] ;  /* 0x00e88000cc56783b */ /* 0x000ee60000000100 */
[----:B------:R-:W-:Y:S02]  /*3b60*/  IMNMX R100, R233, R101, PT ;  /* 0x00000065e9647217 */ /* 0x000fe40003800200 */
[----:B------:R-:W-:Y:S02]  /*3b70*/  LDSM.16.M88.4 R92, [R215+0x1f080] ;  /* 0x01f08000d75c783b */ /* 0x000fe40000000200 */
[C---:B------:R-:W-:Y:S01]  /*3b80*/  ISETP.GT.AND P5, PT, R100.reuse, RZ, PT ;  /* 0x000000ff6400720c */ /* 0x040fe20003fa4270 */
[C---:B----4-:R-:W-:Y:S02]  /*3b90*/  HMMA.16816.F32.BF16 R4, R96.reuse, R88, R4 ;  /* 0x000000586004723c */ /* 0x050fe40000041804 */
[----:B------:R-:W4:Y:S06]  /*3ba0*/  LDSM.16.M88.2 R88, [R205+0xc880] ;  /* 0x00c88000cd58783b */ /* 0x000f2c0000000100 */
[C---:B-----5:R-:W-:Y:S01]  /*3bb0*/  HMMA.16816.F32.BF16 R8, R96.reuse, R90, R8 ;  /* 0x0000005a6008723c */ /* 0x060fe20000041808 */
[----:B------:R-:W5:Y:S07]  /*3bc0*/  LDSM.16.M88.2 R90, [R205+0xd080] ;  /* 0x00d08000cd5a783b */ /* 0x000f6e0000000100 */
[C---:B--2---:R-:W-:Y:S01]  /*3bd0*/  HMMA.16816.F32.BF16 R12, R96.reuse, R2, R12 ;  /* 0x00000002600c723c */ /* 0x044fe2000004180c */
[----:B------:R-:W2:Y:S07]  /*3be0*/  LDSM.16.M88.2 R2, [R205+0xd880] ;  /* 0x00d88000cd02783b */ /* 0x000eae0000000100 */
[C---:B-1----:R-:W-:Y:S07]  /*3bf0*/  HMMA.16816.F32.BF16 R16, R96.reuse, R84, R16 ;  /* 0x000000546010723c */ /* 0x042fee0000041810 */
[----:B------:R-:W-:Y:S01]  /*3c00*/  FSEL R84, R183, -INF , P5 ;  /* 0xff800000b7547808 */ /* 0x000fe20002800000 */
[----:B---3--:R-:W-:Y:S03]  /*3c10*/  HMMA.16816.F32.BF16 R20, R96, R86, R20 ;  /* 0x000000566014723c */ /* 0x008fe60000041814 */
[----:B------:R-:W-:Y:S01]  /*3c20*/  ISETP.GT.AND P5, PT, R100, 0x1, PT ;  /* 0x000000016400780c */ /* 0x000fe20003fa4270 */
[--C-:B------:R-:W-:Y:S02]  /*3c30*/  FFMA.FTZ R102, R84, c[0x0][0x29c], -R108.reuse ;  /* 0x0000a70054667a23 */ /* 0x100fe4000001086c */
[----:B------:R-:W1:Y:S01]  /*3c40*/  LDSM.16.M88.2 R84, [R205+0xe080] ;  /* 0x00e08000cd54783b */ /* 0x000e620000000100 */
[----:B------:R-:W-:Y:S01]  /*3c50*/  FSEL R86, R181, -INF , P5 ;  /* 0xff800000b5567808 */ /* 0x000fe20002800000 */
[----:B------:R-:W-:Y:S01]  /*3c60*/  MUFU.EX2 R111, R102 ;  /* 0x00000066006f7308 */ /* 0x000fe20000000800 */
[----:B------:R-:W-:Y:S01]  /*3c70*/  ISETP.GT.AND P5, PT, R100, 0x10, PT ;  /* 0x000000106400780c */ /* 0x000fe20003fa4270 */
[C---:B----4-:R-:W-:Y:S01]  /*3c80*/  HMMA.16816.F32.BF16 R4, R92.reuse, R88, R4 ;  /* 0x000000585c04723c */ /* 0x050fe20000041804 */
[----:B------:R-:W-:Y:S04]  /*3c90*/  LDSM.16.M88.2 R88, [R207+0xc880] ;  /* 0x00c88000cf58783b */ /* 0x000fe80000000100 */
[--C-:B------:R-:W-:Y:S02]  /*3ca0*/  FFMA.FTZ R96, R86, c[0x0][0x29c], -R108.reuse ;  /* 0x0000a70056607a23 */ /* 0x100fe4000001086c */
[----:B------:R-:W3:Y:S01]  /*3cb0*/  LDSM.16.M88.2 R86, [R205+0xe880] ;  /* 0x00e88000cd56783b */ /* 0x000ee20000000100 */
[C---:B-----5:R-:W-:Y:S01]  /*3cc0*/  HMMA.16816.F32.BF16 R8, R92.reuse, R90, R8 ;  /* 0x0000005a5c08723c */ /* 0x060fe20000041808 */
[----:B------:R4:W5:Y:S07]  /*3cd0*/  MUFU.EX2 R110, R96 ;  /* 0x00000060006e7308 */ /* 0x00096e0000000800 */
[C---:B--2---:R-:W-:Y:S01]  /*3ce0*/  HMMA.16816.F32.BF16 R12, R92.reuse, R2, R12 ;  /* 0x000000025c0c723c */ /* 0x044fe2000004180c */
[----:B------:R-:W-:Y:S03]  /*3cf0*/  LDSM.16.M88.2 R2, [R207+0xd080] ;  /* 0x00d08000cf02783b */ /* 0x000fe60000000100 */
[----:B----4-:R-:W-:Y:S02]  /*3d00*/  FSEL R96, R182, -INF , P5 ;  /* 0xff800000b6607808 */ /* 0x010fe40002800000 */
[----:B------:R-:W-:Y:S02]  /*3d10*/  ISETP.GT.AND P5, PT, R100, 0x11, PT ;  /* 0x000000116400780c */ /* 0x000fe40003fa4270 */
[C---:B-1----:R-:W-:Y:S01]  /*3d20*/  HMMA.16816.F32.BF16 R16, R92.reuse, R84, R16 ;  /* 0x000000545c10723c */ /* 0x042fe20000041810 */
[----:B------:R-:W-:Y:S03]  /*3d30*/  LDSM.16.M88.2 R84, [R207+0xe080] ;  /* 0x00e08000cf54783b */ /* 0x000fe60000000100 */
[--C-:B------:R-:W-:Y:S01]  /*3d40*/  FFMA.FTZ R102, R96, c[0x0][0x29c], -R108.reuse ;  /* 0x0000a70060667a23 */ /* 0x100fe2000001086c */
[----:B------:R-:W-:Y:S02]  /*3d50*/  FSEL R90, R176, -INF , P5 ;  /* 0xff800000b05a7808 */ /* 0x000fe40002800000 */
[----:B------:R-:W-:Y:S01]  /*3d60*/  ISETP.GT.AND P5, PT, R100, 0x20, PT ;  /* 0x000000206400780c */ /* 0x000fe20003fa4270 */
[----:B------:R1:W-:Y:S01]  /*3d70*/  MUFU.EX2 R107, R102 ;  /* 0x00000066006b7308 */ /* 0x0003e20000000800 */
[----:B------:R-:W2:Y:S03]  /*3d80*/  LDSM.16.M88.4 R96, [R213+0x4000] ;  /* 0x00400000d560783b */ /* 0x000ea60000000200 */
[--C-:B------:R-:W-:Y:S01]  /*3d90*/  FFMA.FTZ R90, R90, c[0x0][0x29c], -R108.reuse ;  /* 0x0000a7005a5a7a23 */ /* 0x100fe2000001086c */
[----:B---3--:R-:W-:Y:S01]  /*3da0*/  HMMA.16816.F32.BF16 R20, R92, R86, R20 ;  /* 0x000000565c14723c */ /* 0x008fe20000041814 */
[----:B------:R-:W-:Y:S04]  /*3db0*/  LDSM.16.M88.2 R86, [R207+0xe880] ;  /* 0x00e88000cf56783b */ /* 0x000fe80000000100 */
[----:B------:R3:W4:Y:S01]  /*3dc0*/  MUFU.EX2 R105, R90 ;  /* 0x0000005a00697308 */ /* 0x0007220000000800 */
[----:B-1----:R-:W-:Y:S02]  /*3dd0*/  FSEL R102, R178, -INF , P5 ;  /* 0xff800000b2667808 */ /* 0x002fe40002800000 */
[----:B------:R-:W-:Y:S04]  /*3de0*/  ISETP.GT.AND P5, PT, R100, 0x21, PT ;  /* 0x000000216400780c */ /* 0x000fe80003fa4270 */
[--C-:B------:R-:W-:Y:S04]  /*3df0*/  FFMA.FTZ R102, R102, c[0x0][0x29c], -R108.reuse ;  /* 0x0000a70066667a23 */ /* 0x100fe8000001086c */
[----:B------:R1:W-:Y:S01]  /*3e00*/  MUFU.EX2 R106, R102 ;  /* 0x00000066006a7308 */ /* 0x0003e20000000800 */
[----:B---3--:R-:W3:Y:S01]  /*3e10*/  LDSM.16.M88.2 R90, [R207+0xd880] ;  /* 0x00d88000cf5a783b */ /* 0x008ee20000000100 */
[C---:B--2---:R-:W-:Y:S04]  /*3e20*/  HMMA.16816.F32.BF16 R4, R96.reuse, R88, R4 ;  /* 0x000000586004723c */ /* 0x044fe80000041804 */
[----:B------:R-:W-:Y:S04]  /*3e30*/  LDSM.16.M88.2 R88, [R206+0xc880] ;  /* 0x00c88000ce58783b */ /* 0x000fe80000000100 */
[C---:B------:R-:W-:Y:S01]  /*3e40*/  HMMA.16816.F32.BF16 R8, R96.reuse, R2, R8 ;  /* 0x000000026008723c */ /* 0x040fe20000041808 */
[----:B------:R-:W-:Y:S03]  /*3e50*/  LDSM.16.M88.2 R2, [R206+0xd080] ;  /* 0x00d08000ce02783b */ /* 0x000fe60000000100 */
[----:B-1----:R-:W-:Y:S02]  /*3e60*/  FSEL R102, R175, -INF , P5 ;  /* 0xff800000af667808 */ /* 0x002fe40002800000 */
[----:B------:R-:W-:Y:S03]  /*3e70*/  ISETP.GT.AND P5, PT, R100, 0x30, PT ;  /* 0x000000306400780c */ /* 0x000fe60003fa4270 */
[--C-:B------:R-:W-:Y:S03]  /*3e80*/  FFMA.FTZ R102, R102, c[0x0][0x29c], -R108.reuse ;  /* 0x0000a70066667a23 */ /* 0x100fe6000001086c */
[----:B------:R-:W-:Y:S02]  /*3e90*/  FSEL R92, R180, -INF , P5 ;  /* 0xff800000b45c7808 */ /* 0x000fe40002800000 */
[----:B------:R-:W-:Y:S01]  /*3ea0*/  ISETP.GT.AND P5, PT, R100, 0x31, PT ;  /* 0x000000316400780c */ /* 0x000fe20003fa4270 */
[----:B------:R1:W-:Y:S02]  /*3eb0*/  MUFU.EX2 R103, R102 ;  /* 0x0000006600677308 */ /* 0x0003e40000000800 */
[--C-:B------:R-:W-:Y:S01]  /*3ec0*/  FFMA.FTZ R92, R92, c[0x0][0x29c], -R108.reuse ;  /* 0x0000a7005c5c7a23 */ /* 0x100fe2000001086c */
[C---:B---3--:R-:W-:Y:S01]  /*3ed0*/  HMMA.16816.F32.BF16 R12, R96.reuse, R90, R12 ;  /* 0x0000005a600c723c */ /* 0x048fe2000004180c */
[----:B------:R-:W-:Y:S06]  /*3ee0*/  LDSM.16.M88.2 R90, [R206+0xd880] ;  /* 0x00d88000ce5a783b */ /* 0x000fec0000000100 */
[----:B------:R2:W-:Y:S01]  /*3ef0*/  MUFU.EX2 R104, R92 ;  /* 0x0000005c00687308 */ /* 0x0005e20000000800 */
[C---:B------:R-:W-:Y:S01]  /*3f00*/  HMMA.16816.F32.BF16 R16, R96.reuse, R84, R16 ;  /* 0x000000546010723c */ /* 0x040fe20000041810 */
[----:B------:R-:W-:Y:S07]  /*3f10*/  LDSM.16.M88.2 R84, [R206+0xe080] ;  /* 0x00e08000ce54783b */ /* 0x000fee0000000100 */
[----:B------:R-:W-:Y:S01]  /*3f20*/  HMMA.16816.F32.BF16 R20, R96, R86, R20 ;  /* 0x000000566014723c */ /* 0x000fe20000041814 */
[----:B------:R-:W-:Y:S03]  /*3f30*/  LDSM.16.M88.2 R86, [R206+0xe880] ;  /* 0x00e88000ce56783b */ /* 0x000fe60000000100 */
[----:B-1----:R-:W-:Y:S02]  /*3f40*/  FSEL R102, R179, -INF , P5 ;  /* 0xff800000b3667808 */ /* 0x002fe40002800000 */
[----:B------:R-:W-:Y:S03]  /*3f50*/  ISETP.GT.AND P5, PT, R100, 0x40, PT ;  /* 0x000000406400780c */ /* 0x000fe60003fa4270 */
[--C-:B------:R-:W-:Y:S01]  /*3f60*/  FFMA.FTZ R102, R102, c[0x0][0x29c], -R108.reuse ;  /* 0x0000a70066667a23 */ /* 0x100fe2000001086c */
[----:B--2---:R1:W2:Y:S05]  /*3f70*/  LDSM.16.M88.4 R92, [R0+0x4000] ;  /* 0x00400000005c783b */ /* 0x0042aa0000000200 */
[----:B------:R-:W3:Y:S01]  /*3f80*/  MUFU.EX2 R102, R102 ;  /* 0x0000006600667308 */ /* 0x000ee20000000800 */
[----:B-1----:R-:W-:Y:S02]  /*3f90*/  FSEL R0, R174, -INF , P5 ;  /* 0xff800000ae007808 */ /* 0x002fe40002800000 */
[----:B------:R-:W-:Y:S03]  /*3fa0*/  ISETP.GT.AND P5, PT, R100, 0x41, PT ;  /* 0x000000416400780c */ /* 0x000fe60003fa4270 */
[--C-:B------:R-:W-:Y:S01]  /*3fb0*/  FFMA.FTZ R100, R0, c[0x0][0x29c], -R108.reuse ;  /* 0x0000a70000647a23 */ /* 0x100fe2000001086c */
[----:B------:R-:W-:Y:S02]  /*3fc0*/  IADD3 R0, R101, 0x8, RZ ;  /* 0x0000000865007810 */ /* 0x000fe40007ffe0ff */
[----:B------:R-:W-:Y:S02]  /*3fd0*/  FSEL R101, R173, -INF , P5 ;  /* 0xff800000ad657808 */ /* 0x000fe40002800000 */
[----:B------:R-:W-:Y:S01]  /*3fe0*/  IMNMX R0, R233, R0, PT ;  /* 0x00000000e9007217 */ /* 0x000fe20003800200 */
[----:B------:R-:W-:Y:S02]  /*3ff0*/  MUFU.EX2 R100, R100 ;  /* 0x0000006400647308 */ /* 0x000fe40000000800 */
[----:B------:R-:W-:Y:S01]  /*4000*/  FFMA.FTZ R108, R101, c[0x0][0x29c], -R108 ;  /* 0x0000a700656c7a23 */ /* 0x000fe2000001086c */
[C---:B------:R-:W-:Y:S02]  /*4010*/  ISETP.GT.AND P5, PT, R0.reuse, RZ, PT ;  /* 0x000000ff0000720c */ /* 0x040fe40003fa4270 */
[C---:B------:R-:W-:Y:S01]  /*4020*/  ISETP.GT.AND P6, PT, R0.reuse, 0x20, PT ;  /* 0x000000200000780c */ /* 0x040fe20003fc4270 */
[C---:B--2---:R-:W-:Y:S01]  /*4030*/  HMMA.16816.F32.BF16 R4, R92.reuse, R88, R4 ;  /* 0x000000585c04723c */ /* 0x044fe20000041804 */
[----:B------:R-:W1:Y:S03]  /*4040*/  LDS R88, [R228.X4+0x21280] ;  /* 0x02128000e4587984 */ /* 0x000e660000004800 */
[----:B------:R-:W2:Y:S01]  /*4050*/  MUFU.EX2 R108, R108 ;  /* 0x0000006c006c7308 */ /* 0x000ea20000000800 */
[----:B------:R-:W-:Y:S02]  /*4060*/  FSEL R101, R193, -INF , P5 ;  /* 0xff800000c1657808 */ /* 0x000fe40002800000 */
[----:B------:R-:W-:Y:S01]  /*4070*/  ISETP.GT.AND P5, PT, R0, 0x1, PT ;  /* 0x000000010000780c */ /* 0x000fe20003fa4270 */
[C---:B------:R-:W-:Y:S04]  /*4080*/  HMMA.16816.F32.BF16 R8, R92.reuse, R2, R8 ;  /* 0x000000025c08723c */ /* 0x040fe80000041808 */
[----:B------:R-:W-:Y:S01]  /*4090*/  FSEL R98, R192, -INF , P5 ;  /* 0xff800000c0627808 */ /* 0x000fe20002800000 */
[--C-:B------:R-:W-:Y:S01]  /*40a0*/  FFMA.FTZ R99, R101, c[0x0][0x29c], -R109.reuse ;  /* 0x0000a70065637a23 */ /* 0x100fe2000001086d */
[----:B------:R-:W-:Y:S02]  /*40b0*/  ISETP.GT.AND P5, PT, R0, 0x10, PT ;  /* 0x000000100000780c */ /* 0x000fe40003fa4270 */
[C---:B------:R-:W-:Y:S03]  /*40c0*/  HMMA.16816.F32.BF16 R12, R92.reuse, R90, R12 ;  /* 0x0000005a5c0c723c */ /* 0x040fe6000004180c */
[----:B------:R-:W-:Y:S01]  /*40d0*/  MUFU.EX2 R99, R99 ;  /* 0x0000006300637308 */ /* 0x000fe20000000800 */
[----:B------:R-:W-:Y:S01]  /*40e0*/  FSEL R97, R191, -INF , P5 ;  /* 0xff800000bf617808 */ /* 0x000fe20002800000 */
[--C-:B------:R-:W-:Y:S01]  /*40f0*/  FFMA.FTZ R98, R98, c[0x0][0x29c], -R109.reuse ;  /* 0x0000a70062627a23 */ /* 0x100fe2000001086d */
[----:B------:R-:W-:Y:S02]  /*4100*/  ISETP.GT.AND P5, PT, R0, 0x11, PT ;  /* 0x000000110000780c */ /* 0x000fe40003fa4270 */
[C---:B------:R-:W-:Y:S04]  /*4110*/  HMMA.16816.F32.BF16 R16, R92.reuse, R84, R16 ;  /* 0x000000545c10723c */ /* 0x040fe80000041810 */
[----:B------:R-:W-:Y:S01]  /*4120*/  FSEL R96, R190, -INF , P5 ;  /* 0xff800000be607808 */ /* 0x000fe20002800000 */
[----:B------:R-:W2:Y:S01]  /*4130*/  MUFU.EX2 R98, R98 ;  /* 0x0000006200627308 */ /* 0x000ea20000000800 */
[----:B------:R-:W-:Y:S01]  /*4140*/  ISETP.GT.AND P5, PT, R0, 0x21, PT ;  /* 0x000000210000780c */ /* 0x000fe20003fa4270 */
[--C-:B------:R-:W-:Y:S01]  /*4150*/  FFMA.FTZ R97, R97, c[0x0][0x29c], -R109.reuse ;  /* 0x0000a70061617a23 */ /* 0x100fe2000001086d */
[----:B------:R-:W-:Y:S04]  /*4160*/  HMMA.16816.F32.BF16 R20, R92, R86, R20 ;  /* 0x000000565c14723c */ /* 0x000fe80000041814 */
[----:B------:R-:W-:Y:S01]  /*4170*/  FSEL R91, R189, -INF , P6 ;  /* 0xff800000bd5b7808 */ /* 0x000fe20003000000 */
[--C-:B------:R-:W-:Y:S01]  /*4180*/  FFMA.FTZ R96, R96, c[0x0][0x29c], -R109.reuse ;  /* 0x0000a70060607a23 */ /* 0x100fe2000001086d */
[----:B------:R-:W-:Y:S01]  /*4190*/  FSEL R90, R188, -INF , P5 ;  /* 0xff800000bc5a7808 */ /* 0x000fe20002800000 */
[----:B------:R-:W-:Y:S01]  /*41a0*/  MUFU.EX2 R97, R97 ;  /* 0x0000006100617308 */ /* 0x000fe20000000800 */
[C---:B------:R-:W-:Y:S01]  /*41b0*/  ISETP.GT.AND P6, PT, R0.reuse, 0x30, PT ;  /* 0x000000300000780c */ /* 0x040fe20003fc4270 */
[--C-:B-1----:R-:W-:Y:S01]  /*41c0*/  FADD.FTZ R5, R5, -R88.reuse ;  /* 0x8000005805057221 */ /* 0x102fe20000010000 */
[----:B------:R-:W-:Y:S02]  /*41d0*/  ISETP.GT.AND P5, PT, R0, 0x31, PT ;  /* 0x000000310000780c */ /* 0x000fe40003fa4270 */
[----:B------:R-:W-:Y:S01]  /*41e0*/  FSEL R89, R187, -INF , P6 ;  /* 0xff800000bb597808 */ /* 0x000fe20003000000 */
[--C-:B------:R-:W-:Y:S01]  /*41f0*/  FADD.FTZ R8, R8, -R88.reuse ;  /* 0x8000005808087221 */ /* 0x100fe20000010000 */
[----:B------:R-:W-:Y:S01]  /*4200*/  FSEL R3, R186, -INF , P5 ;  /* 0xff800000ba037808 */ /* 0x000fe20002800000 */
[----:B-----5:R-:W-:Y:S01]  /*4210*/  FMUL.FTZ R5, R110, R5 ;  /* 0x000000056e057220 */ /* 0x020fe20000410000 */
[C---:B------:R-:W-:Y:S01]  /*4220*/  ISETP.GT.AND P6, PT, R0.reuse, 0x40, PT ;  /* 0x000000400000780c */ /* 0x040fe20003fc4270 */
[--C-:B------:R-:W-:Y:S01]  /*4230*/  FFMA.FTZ R91, R91, c[0x0][0x29c], -R109.reuse ;  /* 0x0000a7005b5b7a23 */ /* 0x100fe2000001086d */
[----:B------:R-:W-:Y:S01]  /*4240*/  ISETP.GT.AND P5, PT, R0, 0x41, PT ;  /* 0x000000410000780c */ /* 0x000fe20003fa4270 */
[--C-:B------:R-:W-:Y:S01]  /*4250*/  FFMA.FTZ R101, R3, c[0x0][0x29c], -R109.reuse ;  /* 0x0000a70003657a23 */ /* 0x100fe2000001086d */
[----:B------:R-:W-:Y:S01]  /*4260*/  FSEL R2, R185, -INF , P6 ;  /* 0xff800000b9027808 */ /* 0x000fe20003000000 */
[--C-:B------:R-:W-:Y:S01]  /*4270*/  FADD.FTZ R3, R4, -R88.reuse ;  /* 0x8000005804037221 */ /* 0x100fe20000010000 */
[----:B------:R-:W-:Y:S01]  /*4280*/  FSEL R0, R184, -INF , P5 ;  /* 0xff800000b8007808 */ /* 0x000fe20002800000 */
[--C-:B------:R-:W-:Y:S01]  /*4290*/  FFMA.FTZ R90, R90, c[0x0][0x29c], -R109.reuse ;  /* 0x0000a7005a5a7a23 */ /* 0x100fe2000001086d */
[----:B------:R-:W-:Y:S01]  /*42a0*/  F2FP.BF16.PACK_AB R85, R110, R111 ;  /* 0x0000006f6e55723e */ /* 0x000fe200000010ff */
[--C-:B------:R-:W-:Y:S01]  /*42b0*/  FFMA.FTZ R172, R2, c[0x0][0x29c], -R109.reuse ;  /* 0x0000a70002ac7a23 */ /* 0x100fe2000001086d */
[----:B------:R-:W1:Y:S01]  /*42c0*/  MUFU.EX2 R96, R96 ;  /* 0x0000006000607308 */ /* 0x000e620000000800 */
[----:B------:R-:W-:Y:S01]  /*42d0*/  FMUL.FTZ R3, R111, R3 ;  /* 0x000000036f037220 */ /* 0x000fe20000410000 */
[----:B----4-:R-:W-:Y:S01]  /*42e0*/  F2FP.BF16.PACK_AB R84, R105, R107 ;  /* 0x0000006b6954723e */ /* 0x010fe200000010ff */
[----:B------:R-:W-:Y:S01]  /*42f0*/  FFMA.FTZ R2, -R183, R183, 1 ;  /* 0x3f800000b7027423 */ /* 0x000fe200000101b7 */
[----:B---3--:R-:W-:Y:S01]  /*4300*/  F2FP.BF16.PACK_AB R4, R102, R104 ;  /* 0x000000686604723e */ /* 0x008fe200000010ff */
[--C-:B------:R-:W-:Y:S02]  /*4310*/  FFMA.FTZ R89, R89, c[0x0][0x29c], -R109.reuse ;  /* 0x0000a70059597a23 */ /* 0x100fe4000001086d */
[----:B------:R-:W-:Y:S02]  /*4320*/  FFMA.FTZ R109, R0, c[0x0][0x29c], -R109 ;  /* 0x0000a700006d7a23 */ /* 0x000fe4000001086d */
[----:B------:R-:W-:Y:S01]  /*4330*/  FFMA.FTZ R0, -R181, R181, 1 ;  /* 0x3f800000b5007423 */ /* 0x000fe200000101b5 */
[----:B------:R-:W3:Y:S01]  /*4340*/  MUFU.EX2 R91, R91 ;  /* 0x0000005b005b7308 */ /* 0x000ee20000000800 */
[--C-:B------:R-:W-:Y:S02]  /*4350*/  FADD.FTZ R9, R9, -R88.reuse ;  /* 0x8000005809097221 */ /* 0x100fe40000010000 */
[----:B------:R-:W-:Y:S02]  /*4360*/  FMUL.FTZ R8, R107, R8 ;  /* 0x000000086b087220 */ /* 0x000fe40000410000 */
[----:B------:R-:W-:Y:S02]  /*4370*/  FMUL.FTZ R3, R3, R2 ;  /* 0x0000000203037220 */ /* 0x000fe40000410000 */
[----:B------:R-:W-:Y:S02]  /*4380*/  FFMA.FTZ R2, -R182, R182, 1 ;  /* 0x3f800000b6027423 */ /* 0x000fe400000101b6 */
[--C-:B------:R-:W-:Y:S01]  /*4390*/  FADD.FTZ R13, R13, -R88.reuse ;  /* 0x800000580d0d7221 */ /* 0x100fe20000010000 */
[----:B------:R-:W4:Y:S01]  /*43a0*/  MUFU.EX2 R90, R90 ;  /* 0x0000005a005a7308 */ /* 0x000f220000000800 */
[----:B------:R-:W-:Y:S02]  /*43b0*/  FMUL.FTZ R9, R105, R9 ;  /* 0x0000000969097220 */ /* 0x000fe40000410000 */
[----:B------:R-:W-:Y:S01]  /*43c0*/  FMUL.FTZ R87, R5, R0 ;  /* 0x0000000005577220 */ /* 0x000fe20000410000 */
[----:B--2---:R-:W-:Y:S01]  /*43d0*/  F2FP.BF16.PACK_AB R5, R108, R100 ;  /* 0x000000646c05723e */ /* 0x004fe200000010ff */
[----:B------:R-:W-:Y:S02]  /*43e0*/  FFMA.FTZ R0, -R176, R176, 1 ;  /* 0x3f800000b0007423 */ /* 0x000fe400000101b0 */
[----:B------:R-:W-:Y:S01]  /*43f0*/  FMUL.FTZ R13, R103, R13 ;  /* 0x0000000d670d7220 */ /* 0x000fe20000410000 */
[----:B------:R-:W-:Y:S01]  /*4400*/  F2FP.BF16.PACK_AB R87, R87, R3 ;  /* 0x000000035757723e */ /* 0x000fe200000010ff */
[----:B------:R-:W-:Y:S01]  /*4410*/  FMUL.FTZ R94, R8, R2 ;  /* 0x00000002085e7220 */ /* 0x000fe20000410000 */
[----:B------:R-:W-:Y:S01]  /*4420*/  MUFU.EX2 R89, R89 ;  /* 0x0000005900597308 */ /* 0x000fe20000000800 */
[----:B------:R-:W-:Y:S02]  /*4430*/  FFMA.FTZ R2, -R175, R175, 1 ;  /* 0x3f800000af027423 */ /* 0x000fe400000101af */
[--C-:B------:R-:W-:Y:S02]  /*4440*/  FADD.FTZ R16, R16, -R88.reuse ;  /* 0x8000005810107221 */ /* 0x100fe40000010000 */
[--C-:B------:R-:W-:Y:S02]  /*4450*/  FADD.FTZ R17, R17, -R88.reuse ;  /* 0x8000005811117221 */ /* 0x100fe40000010000 */
[--C-:B------:R-:W-:Y:S02]  /*4460*/  FADD.FTZ R21, R21, -R88.reuse ;  /* 0x8000005815157221 */ /* 0x100fe40000010000 */
[----:B------:R-:W-:Y:S01]  /*4470*/  FMUL.FTZ R93, R9, R0 ;  /* 0x00000000095d7220 */ /* 0x000fe20000410000 */
[----:B------:R-:W2:Y:S01]  /*4480*/  MUFU.EX2 R86, R101 ;  /* 0x0000006500567308 */ /* 0x000ea20000000800 */
[----:B------:R-:W5:Y:S01]  /*4490*/  LDS R0, [R228.X4+0x212a0] ;  /* 0x0212a000e4007984 */ /* 0x000f620000004800 */
[----:B------:R-:W-:Y:S02]  /*44a0*/  FMUL.FTZ R16, R104, R16 ;  /* 0x0000001068107220 */ /* 0x000fe40000410000 */
[----:B------:R-:W-:Y:S02]  /*44b0*/  FMUL.FTZ R108, R108, R21 ;  /* 0x000000156c6c7220 */ /* 0x000fe40000410000 */
[----:B------:R-:W-:Y:S01]  /*44c0*/  FFMA.FTZ R9, -R179, R179, 1 ;  /* 0x3f800000b3097423 */ /* 0x000fe200000101b3 */
[----:B------:R-:W-:Y:S01]  /*44d0*/  STS [R222+0x21480], R85 ;  /* 0x02148055de007388 */ /* 0x000fe20000000800 */
[--C-:B------:R-:W-:Y:S02]  /*44e0*/  FADD.FTZ R12, R12, -R88.reuse ;  /* 0x800000580c0c7221 */ /* 0x100fe40000010000 */
[----:B------:R-:W-:Y:S01]  /*44f0*/  FADD.FTZ R20, R20, -R88 ;  /* 0x8000005814147221 */ /* 0x000fe20000010000 */
[----:B------:R-:W-:Y:S01]  /*4500*/  MUFU.EX2 R8, R172 ;  /* 0x000000ac00087308 */ /* 0x000fe20000000800 */
[----:B------:R-:W-:Y:S02]  /*4510*/  FMUL.FTZ R88, R13, R2 ;  /* 0x000000020d587220 */ /* 0x000fe40000410000 */
[----:B------:R-:W-:Y:S02]  /*4520*/  FFMA.FTZ R13, -R180, R180, 1 ;  /* 0x3f800000b40d7423 */ /* 0x000fe400000101b4 */
[----:B------:R-:W-:Y:S02]  /*4530*/  FFMA.FTZ R2, -R173, R173, 1 ;  /* 0x3f800000ad027423 */ /* 0x000fe400000101ad */
[----:B------:R-:W-:Y:S01]  /*4540*/  FMUL.FTZ R17, R102, R17 ;  /* 0x0000001166117220 */ /* 0x000fe20000410000 */
[----:B------:R-:W-:Y:S01]  /*4550*/  SHF.L.U32 R102, R216, 0x1, RZ ;  /* 0x00000001d8667819 */ /* 0x000fe200000006ff */
[----:B------:R-:W-:Y:S01]  /*4560*/  FMUL.FTZ R21, R16, R13 ;  /* 0x0000000d10157220 */ /* 0x000fe20000410000 */
[----:B------:R-:W1:Y:S01]  /*4570*/  MUFU.EX2 R109, R109 ;  /* 0x0000006d006d7308 */ /* 0x000e620000000800 */
[----:B------:R-:W-:Y:S01]  /*4580*/  FMUL.FTZ R13, R17, R9 ;  /* 0x00000009110d7220 */ /* 0x000fe20000410000 */
[----:B------:R-:W-:Y:S01]  /*4590*/  F2FP.BF16.PACK_AB R9, R93, R94 ;  /* 0x0000005e5d09723e */ /* 0x000fe200000010ff */
[----:B------:R-:W-:Y:S01]  /*45a0*/  FMUL.FTZ R17, R108, R2 ;  /* 0x000000026c117220 */ /* 0x000fe20000410000 */
[----:B------:R-:W-:Y:S01]  /*45b0*/  F2FP.BF16.PACK_AB R2, R98, R99 ;  /* 0x000000636202723e */ /* 0x000fe200000010ff */
[----:B------:R-:W-:Y:S01]  /*45c0*/  FFMA.FTZ R3, -R178, R178, 1 ;  /* 0x3f800000b2037423 */ /* 0x000fe200000101b2 */
[----:B------:R-:W-:Y:S01]  /*45d0*/  F2FP.BF16.PACK_AB R13, R13, R21 ;  /* 0x000000150d0d723e */ /* 0x000fe200000010ff */
[----:B------:R-:W-:Y:S01]  /*45e0*/  FMUL.FTZ R92, R106, R12 ;  /* 0x0000000c6a5c7220 */ /* 0x000fe20000410000 */
[----:B------:R-:W-:Y:S01]  /*45f0*/  F2FP.BF16.PACK_AB R12, R103, R106 ;  /* 0x0000006a670c723e */ /* 0x000fe200000010ff */
[----:B------:R4:W-:Y:S01]  /*4600*/  STS [R223], R2 ;  /* 0x00000002df007388 */ /* 0x0009e20000000800 */
[----:B------:R-:W-:Y:S02]  /*4610*/  FMUL.FTZ R20, R100, R20 ;  /* 0x0000001464147220 */ /* 0x000fe40000410000 */
[----:B------:R-:W-:Y:S02]  /*4620*/  FMUL.FTZ R92, R92, R3 ;  /* 0x000000035c5c7220 */ /* 0x000fe40000410000 */
[----:B------:R-:W-:Y:S01]  /*4630*/  FFMA.FTZ R3, -R174, R174, 1 ;  /* 0x3f800000ae037423 */ /* 0x000fe200000101ae */
[----:B------:R-:W-:Y:S02]  /*4640*/  STS [R222+0x21c80], R84 ;  /* 0x021c8054de007388 */ /* 0x000fe40000000800 */
[----:B------:R-:W-:Y:S01]  /*4650*/  F2FP.BF16.PACK_AB R16, R88, R92 ;  /* 0x0000005c5810723e */ /* 0x000fe200000010ff */
[----:B------:R-:W-:Y:S02]  /*4660*/  FMUL.FTZ R3, R20, R3 ;  /* 0x0000000314037220 */ /* 0x000fe40000410000 */
[--C-:B-----5:R-:W-:Y:S02]  /*4670*/  FADD.FTZ R6, R6, -R0.reuse ;  /* 0x8000000006067221 */ /* 0x120fe40000010000 */
[--C-:B------:R-:W-:Y:S01]  /*4680*/  FADD.FTZ R7, R7, -R0.reuse ;  /* 0x8000000007077221 */ /* 0x100fe20000010000 */
[----:B------:R-:W-:Y:S01]  /*4690*/  F2FP.BF16.PACK_AB R17, R17, R3 ;  /* 0x000000031111723e */ /* 0x000fe200000010ff */
[--C-:B------:R-:W-:Y:S01]  /*46a0*/  FADD.FTZ R10, R10, -R0.reuse ;  /* 0x800000000a0a7221 */ /* 0x100fe20000010000 */
[----:B-1----:R-:W-:Y:S01]  /*46b0*/  F2FP.BF16.PACK_AB R3, R96, R97 ;  /* 0x000000616003723e */ /* 0x002fe200000010ff */
[--C-:B------:R-:W-:Y:S02]  /*46c0*/  FADD.FTZ R11, R11, -R0.reuse ;  /* 0x800000000b0b7221 */ /* 0x100fe40000010000 */
[--C-:B------:R-:W-:Y:S02]  /*46d0*/  FADD.FTZ R14, R14, -R0.reuse ;  /* 0x800000000e0e7221 */ /* 0x100fe40000010000 */
[----:B------:R1:W-:Y:S01]  /*46e0*/  STS [R223+0x800], R3 ;  /* 0x00080003df007388 */ /* 0x0003e20000000800 */
[----:B------:R-:W-:Y:S02]  /*46f0*/  FMUL.FTZ R11, R96, R11 ;  /* 0x0000000b600b7220 */ /* 0x000fe40000410000 */
[----:B---3--:R-:W-:Y:S01]  /*4700*/  FMUL.FTZ R14, R91, R14 ;  /* 0x0000000e5b0e7220 */ /* 0x008fe20000410000 */
[----:B----4-:R-:W-:Y:S01]  /*4710*/  F2FP.BF16.PACK_AB R2, R90, R91 ;  /* 0x0000005b5a02723e */ /* 0x010fe200000010ff */
[----:B------:R3:W-:Y:S01]  /*4720*/  STS [R222+0x22480], R12 ;  /* 0x0224800cde007388 */ /* 0x0007e20000000800 */
[--C-:B------:R-:W-:Y:S02]  /*4730*/  FADD.FTZ R15, R15, -R0.reuse ;  /* 0x800000000f0f7221 */ /* 0x100fe40000010000 */
[--C-:B------:R-:W-:Y:S02]  /*4740*/  FADD.FTZ R18, R18, -R0.reuse ;  /* 0x8000000012127221 */ /* 0x100fe40000010000 */
[----:B------:R4:W-:Y:S01]  /*4750*/  STS [R223+0x1000], R2 ;  /* 0x00100002df007388 */ /* 0x0009e20000000800 */
[--C-:B------:R-:W-:Y:S02]  /*4760*/  FADD.FTZ R22, R22, -R0.reuse ;  /* 0x8000000016167221 */ /* 0x100fe40000010000 */
[--C-:B------:R-:W-:Y:S02]  /*4770*/  FADD.FTZ R23, R23, -R0.reuse ;  /* 0x8000000017177221 */ /* 0x100fe40000010000 */
[----:B------:R5:W-:Y:S01]  /*4780*/  STS [R222+0x22c80], R4 ;  /* 0x022c8004de007388 */ /* 0x000be20000000800 */
[----:B------:R-:W-:Y:S02]  /*4790*/  FADD.FTZ R19, R19, -R0 ;  /* 0x8000000013137221 */ /* 0x000fe40000010000 */
[----:B------:R-:W-:Y:S02]  /*47a0*/  FFMA.FTZ R0, -R188, R188, 1 ;  /* 0x3f800000bc007423 */ /* 0x000fe400000101bc */
[C---:B--2---:R-:W-:Y:S01]  /*47b0*/  FMUL.FTZ R19, R86.reuse, R19 ;  /* 0x0000001356137220 */ /* 0x044fe20000410000 */
[----:B-1----:R-:W-:Y:S05]  /*47c0*/  F2FP.BF16.PACK_AB R3, R86, R89 ;  /* 0x000000595603723e */ /* 0x002fea00000010ff */
[----:B------:R1:W-:Y:S01]  /*47d0*/  STS [R223+0x1800], R3 ;  /* 0x00180003df007388 */ /* 0x0003e20000000800 */
[----:B---3--:R-:W-:Y:S02]  /*47e0*/  FMUL.FTZ R12, R97, R10 ;  /* 0x0000000a610c7220 */ /* 0x008fe40000410000 */
[----:B------:R-:W-:Y:S02]  /*47f0*/  FMUL.FTZ R10, R90, R15 ;  /* 0x0000000f5a0a7220 */ /* 0x000fe40000410000 */
[----:B------:R2:W-:Y:S01]  /*4800*/  STS [R222+0x23480], R5 ;  /* 0x02348005de007388 */ /* 0x0005e20000000800 */
[C---:B----4-:R-:W-:Y:S01]  /*4810*/  F2FP.BF16.PACK_AB R2, R109.reuse, R8 ;  /* 0x000000086d02723e */ /* 0x050fe200000010ff */
[----:B------:R-:W-:Y:S02]  /*4820*/  FMUL.FTZ R10, R10, R0 ;  /* 0x000000000a0a7220 */ /* 0x000fe40000410000 */
[----:B------:R-:W-:Y:S02]  /*4830*/  FMUL.FTZ R109, R109, R23 ;  /* 0x000000176d6d7220 */ /* 0x000fe40000410000 */
[----:B------:R3:W-:Y:S01]  /*4840*/  STS [R223+0x2000], R2 ;  /* 0x00200002df007388 */ /* 0x0007e20000000800 */
[----:B-----5:R-:W-:Y:S02]  /*4850*/  FMUL.FTZ R4, R98, R7 ;  /* 0x0000000762047220 */ /* 0x020fe40000410000 */
[----:B------:R-:W-:Y:S02]  /*4860*/  FFMA.FTZ R0, -R184, R184, 1 ;  /* 0x3f800000b8007423 */ /* 0x000fe400000101b8 */
[----:B------:R-:W-:Y:S01]  /*4870*/  BAR.SYNC.DEFER_BLOCKING 0x0 ;  /* 0x0000000000007b1d */ /* 0x000fe20000010000 */
[----:B------:R-:W-:Y:S02]  /*4880*/  FMUL.FTZ R7, R89, R18 ;  /* 0x0000001259077220 */ /* 0x000fe40000410000 */
[----:B------:R-:W-:Y:S02]  /*4890*/  FMUL.FTZ R109, R109, R0 ;  /* 0x000000006d6d7220 */ /* 0x000fe40000410000 */
[----:B------:R-:W-:Y:S02]  /*48a0*/  FMUL.FTZ R8, R8, R22 ;  /* 0x0000001608087220 */ /* 0x000fe40000410000 */
[----:B-1----:R-:W-:Y:S02]  /*48b0*/  FFMA.FTZ R3, -R193, R193, 1 ;  /* 0x3f800000c1037423 */ /* 0x002fe400000101c1 */
[----:B--2---:R-:W-:Y:S04]  /*48c0*/  FMUL.FTZ R5, R99, R6 ;  /* 0x0000000663057220 */ /* 0x004fe80000410000 */
[----:B------:R-:W-:Y:S02]  /*48d0*/  FMUL.FTZ R5, R5, R3 ;  /* 0x0000000305057220 */ /* 0x000fe40000410000 */
[----:B---3--:R-:W-:Y:S02]  /*48e0*/  FFMA.FTZ R2, -R192, R192, 1 ;  /* 0x3f800000c0027423 */ /* 0x008fe400000101c0 */
[----:B------:R-:W-:Y:S02]  /*48f0*/  FFMA.FTZ R3, -R191, R191, 1 ;  /* 0x3f800000bf037423 */ /* 0x000fe400000101bf */
[----:B------:R-:W-:Y:S01]  /*4900*/  FMUL.FTZ R4, R4, R2 ;  /* 0x0000000204047220 */ /* 0x000fe20000410000 */
[----:B------:R-:W-:Y:S01]  /*4910*/  STS [R222+0x23c80], R87 ;  /* 0x023c8057de007388 */ /* 0x000fe20000000800 */
[----:B------:R-:W-:Y:S02]  /*4920*/  FMUL.FTZ R12, R12, R3 ;  /* 0x000000030c0c7220 */ /* 0x000fe40000410000 */
[----:B------:R-:W-:Y:S01]  /*4930*/  FFMA.FTZ R2, -R190, R190, 1 ;  /* 0x3f800000be027423 */ /* 0x000fe200000101be */
[----:B------:R-:W-:Y:S01]  /*4940*/  F2FP.BF16.PACK_AB R3, R4, R5 ;  /* 0x000000050403723e */ /* 0x000fe200000010ff */
[----:B------:R-:W-:Y:S02]  /*4950*/  FFMA.FTZ R5, -R186, R186, 1 ;  /* 0x3f800000ba057423 */ /* 0x000fe400000101ba */
[----:B------:R-:W-:Y:S02]  /*4960*/  FMUL.FTZ R6, R11, R2 ;  /* 0x000000020b067220 */ /* 0x000fe40000410000 */
[----:B------:R1:W-:Y:S01]  /*4970*/  STS [R223+0x2800], R3 ;  /* 0x00280003df007388 */ /* 0x0003e20000000800 */
[----:B------:R-:W-:Y:S02]  /*4980*/  FFMA.FTZ R2, -R189, R189, 1 ;  /* 0x3f800000bd027423 */ /* 0x000fe400000101bd */
[----:B------:R-:W-:Y:S02]  /*4990*/  FFMA.FTZ R4, -R185, R185, 1 ;  /* 0x3f800000b9047423 */ /* 0x000fe400000101b9 */
[----:B------:R-:W-:Y:S01]  /*49a0*/  STS [R222+0x24480], R9 ;  /* 0x02448009de007388 */ /* 0x000fe20000000800 */
[----:B------:R-:W-:Y:S01]  /*49b0*/  FMUL.FTZ R11, R14, R2 ;  /* 0x000000020e0b7220 */ /* 0x000fe20000410000 */
[----:B------:R-:W-:Y:S01]  /*49c0*/  F2FP.BF16.PACK_AB R2, R6, R12 ;  /* 0x0000000c0602723e */ /* 0x000fe200000010ff */
[----:B------:R-:W-:Y:S03]  /*49d0*/  FFMA.FTZ R6, -R187, R187, 1 ;  /* 0x3f800000bb067423 */ /* 0x000fe600000101bb */
[----:B------:R-:W-:Y:S01]  /*49e0*/  F2FP.BF16.PACK_AB R0, R10, R11 ;  /* 0x0000000b0a00723e */ /* 0x000fe200000010ff */
[----:B------:R-:W-:Y:S01]  /*49f0*/  STS [R223+0x3000], R2 ;  /* 0x00300002df007388 */ /* 0x000fe20000000800 */
[----:B------:R-:W-:Y:S02]  /*4a00*/  FMUL.FTZ R7, R7, R6 ;  /* 0x0000000607077220 */ /* 0x000fe40000410000 */
[----:B------:R-:W-:Y:S02]  /*4a10*/  FMUL.FTZ R6, R19, R5 ;  /* 0x0000000513067220 */ /* 0x000fe40000410000 */
[----:B------:R-:W-:Y:S01]  /*4a20*/  STS [R222+0x24c80], R16 ;  /* 0x024c8010de007388 */ /* 0x000fe20000000800 */
[----:B------:R-:W-:Y:S02]  /*4a30*/  FMUL.FTZ R5, R8, R4 ;  /* 0x0000000408057220 */ /* 0x000fe40000410000 */
[----:B------:R-:W-:Y:S02]  /*4a40*/  F2FP.BF16.PACK_AB R4, R6, R7 ;  /* 0x000000070604723e */ /* 0x000fe400000010ff */
[----:B------:R-:W-:Y:S01]  /*4a50*/  STS [R223+0x3800], R0 ;  /* 0x00380000df007388 */ /* 0x000fe20000000800 */
[----:B-1----:R-:W-:Y:S04]  /*4a60*/  F2FP.BF16.PACK_AB R3, R109, R5 ;  /* 0x000000056d03723e */ /* 0x002fe800000010ff */
[----:B------:R-:W-:Y:S05]  /*4a70*/  STS [R222+0x25480], R13 ;  /* 0x0254800dde007388 */ /* 0x000fea0000000800 */
        /* <DEDUP_REMOVED lines=84> */
[----:B------:R2:W4:Y:S07]  /*4fc0*/  LDSM.16.M88.4 R172, [R211+0x400] ;  /* 0x00040000d3ac783b */ /* 0x00052e0000000200 */
[C---:B-----5:R-:W-:Y:S01]  /*4fd0*/  HMMA.16816.F32.BF16 R32, R100.reuse, R90, R32 ;  /* 0x0000005a6420723c */ /* 0x060fe20000041820 */
[----:B------:R2:W5:Y:S05]  /*4fe0*/  LDSM.16.MT88.4 R16, [R210] ;  /* 0x00000000d210783b */ /* 0x00056a0000004200 */
[----:B------:R2:W1:Y:S02]  /*4ff0*/  LDSM.16.MT88.4 R96, [R210+0x2800] ;  /* 0x00280000d260783b */ /* 0x0004640000004200 */
[-C--:B------:R-:W-:Y:S03]  /*5000*/  HMMA.16816.F32.BF16 R36, R100, R104.reuse, R36 ;  /* 0x000000686424723c */ /* 0x080fe60000041824 */
[----:B------:R2:W1:Y:S05]  /*5010*/  LDSM.16.MT88.4 R176, [R210+0x5000] ;  /* 0x00500000d2b0783b */ /* 0x00046a0000004200 */
[-C--:B------:R-:W-:Y:S01]  /*5020*/  HMMA.16816.F32.BF16 R40, R92, R104.reuse, R40 ;  /* 0x000000685c28723c */ /* 0x080fe20000041828 */
[----:B------:R2:W1:Y:S05]  /*5030*/  LDSM.16.M88.4 R180, [R211+0x800] ;  /* 0x00080000d3b4783b */ /* 0x00046a0000000200 */
[----:B------:R2:W1:Y:S02]  /*5040*/  LDSM.16.M88.4 R188, [R211+0xc00] ;  /* 0x000c0000d3bc783b */ /* 0x0004640000000200 */
[C---:B------:R-:W-:Y:S03]  /*5050*/  HMMA.16816.F32.BF16 R44, R84.reuse, R104, R44 ;  /* 0x00000068542c723c */ /* 0x040fe6000004182c */
[----:B------:R2:W1:Y:S05]  /*5060*/  LDSM.16.MT88.4 R184, [R210+0x800] ;  /* 0x00080000d2b8783b */ /* 0x00046a0000004200 */
        /* <DEDUP_REMOVED lines=12> */
[----:B--2345:R-:W-:Y:S01]  /*5130*/  SHF.R.S32.HI R0, RZ, 0x1f, R221 ;  /* 0x0000001fff007819 */ /* 0x03cfe200000114dd */
[C---:B------:R-:W-:Y:S01]  /*5140*/  IMAD.WIDE.U32 R2, R221.reuse, c[0x0][0x208], RZ ;  /* 0x00008200dd027a25 */ /* 0x040fe200078e00ff */
[----:B------:R-:W-:Y:S03]  /*5150*/  P2R R10, PR, RZ, 0x4 ;  /* 0x00000004ff0a7803 */ /* 0x000fe60000000000 */
[----:B------:R-:W-:Y:S02]  /*5160*/  IMAD.MOV.U32 R200, RZ, RZ, c[0x0][0x208] ;  /* 0x00008200ffc87624 */ /* 0x000fe400078e00ff */
[----:B------:R-:W-:Y:S02]  /*5170*/  IMAD R0, R0, c[0x0][0x208], RZ ;  /* 0x0000820000007a24 */ /* 0x000fe400078e02ff */
[----:B------:R-:W-:Y:S02]  /*5180*/  IMAD.SHL.U32 R200, R200, 0x20, RZ ;  /* 0x00000020c8c87824 */ /* 0x000fe400078e00ff */
[----:B------:R-:W-:Y:S02]  /*5190*/  IMAD.SHL.U32 R5, R2, 0x40, RZ ;  /* 0x0000004002057824 */ /* 0x000fe400078e00ff */
[C---:B------:R-:W-:Y:S02]  /*51a0*/  IMAD R4, R221.reuse, c[0x0][0x20c], R0 ;  /* 0x00008300dd047a24 */ /* 0x040fe400078e0200 */
[----:B------:R-:W-:Y:S01]  /*51b0*/  IMAD.SHL.U32 R0, R221, 0x40, RZ ;  /* 0x00000040dd007824 */ /* 0x000fe200078e00ff */
[----:B------:R-:W-:Y:S01]  /*51c0*/  IADD3 R8, P5, P0, R240, R5, R200 ;  /* 0x00000005f0087210 */ /* 0x000fe200078be0c8 */
[----:B------:R-:W-:Y:S02]  /*51d0*/  IMAD.IADD R4, R3, 0x1, R4 ;  /* 0x0000000103047824 */ /* 0x000fe400078e0204 */
[----:B------:R-:W-:Y:S01]  /*51e0*/  IMAD.MOV.U32 R201, RZ, RZ, 0x5 ;  /* 0x00000005ffc97424 */ /* 0x000fe200078e00ff */
[----:B------:R-:W-:Y:S01]  /*51f0*/  IADD3 R3, P6, R0, R246, RZ ;  /* 0x000000f600037210 */ /* 0x000fe20007fde0ff */
[----:B------:R-:W-:Y:S01]  /*5200*/  IMAD.MOV.U32 R200, RZ, RZ, c[0x0][0x208] ;  /* 0x00008200ffc87624 */ /* 0x000fe200078e00ff */
[----:B------:R-:W-:Y:S02]  /*5210*/  SHF.L.U64.HI R2, R2, 0x6, R4 ;  /* 0x0000000602027819 */ /* 0x000fe40000010204 */
[----:B------:R-:W-:Y:S02]  /*5220*/  LEA.HI.X.SX32 R4, R0, R251, 0x1, P6 ;  /* 0x000000fb00047211 */ /* 0x000fe400030f0eff */
[----:B------:R-:W-:Y:S02]  /*5230*/  SHF.L.U64.HI R200, R200, R201, c[0x0][0x20c] ;  /* 0x00008300c8c87619 */ /* 0x000fe400000102c9 */
[----:B------:R-:W-:Y:S02]  /*5240*/  LOP3.LUT P6, RZ, R231, 0x1, RZ, 0xc0, !PT ;  /* 0x00000001e7ff7812 */ /* 0x000fe400078cc0ff */
[----:B------:R-:W-:Y:S02]  /*5250*/  IADD3.X R9, R237, R2, R200, P5, P0 ;  /* 0x00000002ed097210 */ /* 0x000fe40002fe04c8 */
[----:B------:R-:W-:Y:S02]  /*5260*/  IADD3 R5, P5, R5, R240, RZ ;  /* 0x000000f005057210 */ /* 0x000fe40007fbe0ff */
[C---:B------:R-:W-:Y:S02]  /*5270*/  LEA R6, P0, R3.reuse, c[0x0][0x280], 0x2 ;  /* 0x0000a00003067a11 */ /* 0x040fe400078010ff */
[----:B------:R-:W-:Y:S01]  /*5280*/  IADD3 R0, -R234, c[0x0][0x168], -R0 ;  /* 0x00005a00ea007a10 */ /* 0x000fe20007ffe900 */
[----:B------:R-:W-:Y:S01]  /*5290*/  IMAD.X R2, R2, 0x1, R237, P5 ;  /* 0x0000000102027824 */ /* 0x000fe200028e06ed */
[----:B------:R-:W-:Y:S02]  /*52a0*/  LEA.HI.X R7, R3, c[0x0][0x284], R4, 0x2, P0 ;  /* 0x0000a10003077a11 */ /* 0x000fe400000f1404 */
[C---:B------:R-:W-:Y:S02]  /*52b0*/  ISETP.LT.OR P0, PT, R0.reuse, 0x1, !P6 ;  /* 0x000000010000780c */ /* 0x040fe40007701670 */
[C---:B------:R-:W-:Y:S02]  /*52c0*/  LEA R4, P5, R5.reuse, c[0x0][0x1f0], 0x1 ;  /* 0x00007c0005047a11 */ /* 0x040fe400078a08ff */
[----:B------:R-:W-:Y:S02]  /*52d0*/  ISETP.LT.OR P6, PT, R0, 0x21, !P6 ;  /* 0x000000210000780c */ /* 0x000fe400077c1670 */
[----:B------:R-:W-:Y:S02]  /*52e0*/  LEA.HI.X R5, R5, c[0x0][0x1f4], R2, 0x1, P5 ;  /* 0x00007d0005057a11 */ /* 0x000fe400028f0c02 */
[C---:B------:R-:W-:Y:S04]  /*52f0*/  LEA R2, P5, R8.reuse, c[0x0][0x1f0], 0x1 ;  /* 0x00007c0008027a11 */ /* 0x040fe800078a08ff */
[----:B------:R-:W-:Y:S01]  /*5300*/  LEA.HI.X R3, R8, c[0x0][0x1f4], R9, 0x1, P5 ;  /* 0x00007d0008037a11 */ /* 0x000fe200028f0c09 */
[----:B------:R-:W-:Y:S01]  /*5310*/  @!PT LDS RZ, [RZ] ;  /* 0x00000000fffff984 */ /* 0x000fe20000000800 */
[----:B------:R-:W-:Y:S01]  /*5320*/  @!PT LDS RZ, [RZ] ;  /* 0x00000000fffff984 */ /* 0x000fe20000000800 */
[----:B------:R-:W-:Y:S01]  /*5330*/  @!PT LDS RZ, [RZ] ;  /* 0x00000000fffff984 */ /* 0x000fe20000000800 */
[----:B------:R1:W-:Y:S01]  /*5340*/  LDGSTS.E.BYPASS.LTC128B.128 [R224+0x1b080], [R4.64], !P0 ;  /* 0x1b08000004e07fae */ /* 0x0003e2000c101d44 */
[C---:B------:R-:W-:Y:S04]  /*5350*/  LOP3.LUT P5, RZ, R231.reuse, 0x2, RZ, 0xc0, !PT ;  /* 0x00000002e7ff7812 */ /* 0x040fe800078ac0ff */
        /* <DEDUP_REMOVED lines=13> */
.L_x_1106:
[-C--:B-12345:R-:W-:Y:S01]  /*5430*/  HMMA.16816.F32.BF16 R4, R108, R16.reuse, RZ ;  /* 0x000000106c04723c */ /* 0x0befe200000418ff */
[----:B------:R-:W-:Y:S02]  /*5440*/  LDSM.16.M88.4 R200, [R211+0x1400] ;  /* 0x00140000d3c8783b */ /* 0x000fe40000000200 */
[----:B------:R-:W-:Y:S01]  /*5450*/  ISETP.GE.AND P6, PT, R212, 0x1, PT ;  /* 0x00000001d400780c */ /* 0x000fe20003fc6270 */
[----:B------:R-:W-:Y:S01]  /*5460*/  IMAD.WIDE.U32 R2, R230, c[0x0][0x238], R226 ;  /* 0x00008e00e6027a25 */ /* 0x000fe200078e00e2 */
[----:B------:R-:W0:Y:S01]  /*5470*/  LDGDEPBAR ;  /* 0x00000000000079af */ /* 0x000e220000000000 */
[----:B------:R-:W-:Y:S02]  /*5480*/  SHF.R.S32.HI R0, RZ, 0x1f, R230 ;  /* 0x0000001fff007819 */ /* 0x000fe400000114e6 */
[C---:B------:R-:W-:Y:S02]  /*5490*/  HMMA.16816.F32.BF16 R8, R172.reuse, R16, RZ ;  /* 0x00000010ac08723c */ /* 0x040fe400000418ff */
[----:B------:R-:W-:Y:S02]  /*54a0*/  ISETP.GE.AND P5, PT, R225, 0x1, PT ;  /* 0x00000001e100780c */ /* 0x000fe40003fa6270 */
[----:B------:R-:W-:Y:S04]  /*54b0*/  IMAD R0, R0, c[0x0][0x238], RZ ;  /* 0x00008e0000007a24 */ /* 0x000fe800078e02ff */
[-C--:B------:R-:W-:Y:S01]  /*54c0*/  HMMA.16816.F32.BF16 R12, R172, R18.reuse, RZ ;  /* 0x00000012ac0c723c */ /* 0x080fe200000418ff */
[----:B------:R-:W-:Y:S04]  /*54d0*/  IMAD R0, R230, c[0x0][0x23c], R0 ;  /* 0x00008f00e6007a24 */ /* 0x000fe800078e0200 */
[----:B------:R-:W-:Y:S02]  /*54e0*/  IMAD.IADD R3, R3, 0x1, R0 ;  /* 0x0000000103037824 */ /* 0x000fe400078e0200 */
[----:B------:R-:W-:Y:S01]  /*54f0*/  IMAD R0, R232, 0x3000, RZ ;  /* 0x00003000e8007824 */ /* 0x000fe200078e02ff */
[C---:B------:R-:W-:Y:S04]  /*5500*/  HMMA.16816.F32.BF16 R16, R108.reuse, R18, RZ ;  /* 0x000000126c10723c */ /* 0x040fe800000418ff */
[C---:B------:R-:W-:Y:S04]  /*5510*/  IMAD.WIDE.U32 R2, R229.reuse, c[0x0][0x240], R2 ;  /* 0x00009000e5027a25 */ /* 0x040fe800078e0002 */
[-C--:B------:R-:W-:Y:S08]  /*5520*/  HMMA.16816.F32.BF16 R20, R108, R96.reuse, RZ ;  /* 0x000000606c14723c */ /* 0x080ff000000418ff */
[C---:B------:R-:W-:Y:S08]  /*5530*/  HMMA.16816.F32.BF16 R84, R172.reuse, R96, RZ ;  /* 0x00000060ac54723c */ /* 0x040ff000000418ff */
[-C--:B------:R-:W-:Y:S08]  /*5540*/  HMMA.16816.F32.BF16 R88, R172, R98.reuse, RZ ;  /* 0x00000062ac58723c */ /* 0x080ff000000418ff */
[C---:B------:R-:W-:Y:S08]  /*5550*/  HMMA.16816.F32.BF16 R92, R108.reuse, R98, RZ ;  /* 0x000000626c5c723c */ /* 0x040ff000000418ff */
[-C--:B------:R-:W-:Y:S08]  /*5560*/  HMMA.16816.F32.BF16 R96, R108, R176.reuse, RZ ;  /* 0x000000b06c60723c */ /* 0x080ff000000418ff */
[C---:B------:R-:W-:Y:S08]  /*5570*/  HMMA.16816.F32.BF16 R100, R172.reuse, R176, RZ ;  /* 0x000000b0ac64723c */ /* 0x040ff000000418ff */
[-C--:B------:R-:W-:Y:S01]  /*5580*/  HMMA.16816.F32.BF16 R104, R172, R178.reuse, RZ ;  /* 0x000000b2ac68723c */ /* 0x080fe200000418ff */
[----:B------:R-:W-:Y:S07]  /*5590*/  LDSM.16.M88.4 R172, [R211+0x1000] ;  /* 0x00100000d3ac783b */ /* 0x000fee0000000200 */
[----:B------:R-:W-:Y:S01]  /*55a0*/  HMMA.16816.F32.BF16 R108, R108, R178, RZ ;  /* 0x000000b26c6c723c */ /* 0x000fe200000418ff */
        /* <DEDUP_REMOVED lines=16> */
[----:B------:R-:W3:Y:S04]  /*56b0*/  LDSM.16.MT88.4 R180, [R210+0x6000] ;  /* 0x00600000d2b4783b */ /* 0x000ee80000004200 */
[----:B------:R-:W4:Y:S03]  /*56c0*/  LDSM.16.M88.4 R196, [R211+0x1c00] ;  /* 0x001c0000d3c4783b */ /* 0x000f260000000200 */
        /* <DEDUP_REMOVED lines=9> */
[----:B------:R-:W-:Y:S07]  /*5760*/  LDSM.16.MT88.4 R184, [R210+0x2000] ;  /* 0x00200000d2b8783b */ /* 0x000fee0000004200 */
[-C--:B---3--:R-:W-:Y:S08]  /*5770*/  HMMA.16816.F32.BF16 R96, R172, R180.reuse, R96 ;  /* 0x000000b4ac60723c */ /* 0x088ff00000041860 */
[C---:B------:R-:W-:Y:S08]  /*5780*/  HMMA.16816.F32.BF16 R100, R200.reuse, R180, R100 ;  /* 0x000000b4c864723c */ /* 0x040ff00000041864 */
[-C--:B------:R-:W-:Y:S01]  /*5790*/  HMMA.16816.F32.BF16 R104, R200, R182.reuse, R104 ;  /* 0x000000b6c868723c */ /* 0x080fe20000041868 */
[----:B------:R-:W-:Y:S07]  /*57a0*/  LDSM.16.M88.4 R200, [R211+0x2400] ;  /* 0x00240000d3c8783b */ /* 0x000fee0000000200 */
[----:B------:R-:W-:Y:S01]  /*57b0*/  HMMA.16816.F32.BF16 R108, R172, R182, R108 ;  /* 0x000000b6ac6c723c */ /* 0x000fe2000004186c */
[----:B------:R-:W2:Y:S04]  /*57c0*/  LDSM.16.MT88.4 R172, [R210+0x6800] ;  /* 0x00680000d2ac783b */ /* 0x000ea80000004200 */
[----:B------:R-:W3:Y:S03]  /*57d0*/  LDSM.16.M88.4 R180, [R211+0x2000] ;  /* 0x00200000d3b4783b */ /* 0x000ee60000000200 */
[-C--:B------:R-:W-:Y:S08]  /*57e0*/  HMMA.16816.F32.BF16 R4, R188, R192.reuse, R4 ;  /* 0x000000c0bc04723c */ /* 0x080ff00000041804 */
[C---:B----4-:R-:W-:Y:S08]  /*57f0*/  HMMA.16816.F32.BF16 R8, R196.reuse, R192, R8 ;  /* 0x000000c0c408723c */ /* 0x050ff00000041808 */
[-C--:B------:R-:W-:Y:S08]  /*5800*/  HMMA.16816.F32.BF16 R12, R196, R194.reuse, R12 ;  /* 0x000000c2c40c723c */ /* 0x080ff0000004180c */
[C---:B------:R-:W-:Y:S01]  /*5810*/  HMMA.16816.F32.BF16 R16, R188.reuse, R194, R16 ;  /* 0x000000c2bc10723c */ /* 0x040fe20000041810 */
[----:B------:R-:W4:Y:S07]  /*5820*/  LDSM.16.MT88.4 R192, [R210+0x4800] ;  /* 0x00480000d2c0783b */ /* 0x000f2e0000004200 */
[-C--:B-1----:R-:W-:Y:S08]  /*5830*/  HMMA.16816.F32.BF16 R20, R188, R176.reuse, R20 ;  /* 0x000000b0bc14723c */ /* 0x082ff00000041814 */
[C---:B------:R-:W-:Y:S07]  /*5840*/  HMMA.16816.F32.BF16 R84, R196.reuse, R176, R84 ;  /* 0x000000b0c454723c */ /* 0x040fee0000041854 */
[----:B------:R-:W-:Y:S01]  /*5850*/  SHF.R.S32.HI R177, RZ, 0x1f, R0 ;  /* 0x0000001fffb17819 */ /* 0x000fe20000011400 */
[-C--:B------:R-:W-:Y:S04]  /*5860*/  HMMA.16816.F32.BF16 R88, R196, R178.reuse, R88 ;  /* 0x000000b2c458723c */ /* 0x080fe80000041858 */
[----:B------:R-:W-:Y:S02]  /*5870*/  IADD3 R0, P0, R0, R2, RZ ;  /* 0x0000000200007210 */ /* 0x000fe40007f1e0ff */
[----:B------:R-:W-:Y:S02]  /*5880*/  SHF.R.S32.HI R176, RZ, 0x1f, R229 ;  /* 0x0000001fffb07819 */ /* 0x000fe400000114e5 */
[C---:B------:R-:W-:Y:S04]  /*5890*/  HMMA.16816.F32.BF16 R92, R188.reuse, R178, R92 ;  /* 0x000000b2bc5c723c */ /* 0x040fe8000004185c */
[----:B------:R-:W-:Y:S04]  /*58a0*/  IMAD R176, R176, c[0x0][0x240], RZ ;  /* 0x00009000b0b07a24 */ /* 0x000fe800078e02ff */
[-C--:B--2---:R-:W-:Y:S04]  /*58b0*/  HMMA.16816.F32.BF16 R96, R188, R172.reuse, R96 ;  /* 0x000000acbc60723c */ /* 0x084fe80000041860 */
[----:B------:R-:W-:Y:S04]  /*58c0*/  IMAD R176, R229, c[0x0][0x244], R176 ;  /* 0x00009100e5b07a24 */ /* 0x000fe800078e02b0 */
[C---:B------:R-:W-:Y:S04]  /*58d0*/  HMMA.16816.F32.BF16 R100, R196.reuse, R172, R100 ;  /* 0x000000acc464723c */ /* 0x040fe80000041864 */
[----:B------:R-:W-:Y:S02]  /*58e0*/  IADD3.X R2, R177, R3, R176, P0, !PT ;  /* 0x00000003b1027210 */ /* 0x000fe400007fe4b0 */
[C---:B------:R-:W-:Y:S02]  /*58f0*/  LEA R176, P0, R0.reuse, c[0x0][0x220], 0x2 ;  /* 0x0000880000b07a11 */ /* 0x040fe400078010ff */
[-C--:B------:R-:W-:Y:S04]  /*5900*/  HMMA.16816.F32.BF16 R104, R196, R174.reuse, R104 ;  /* 0x000000aec468723c */ /* 0x080fe80000041868 */
[----:B------:R-:W-:Y:S01]  /*5910*/  LEA.HI.X R177, R0, c[0x0][0x224], R2, 0x2, P0 ;  /* 0x0000890000b17a11 */ /* 0x000fe200000f1402 */
[----:B------:R-:W-:Y:S01]  /*5920*/  IMAD R0, R212, 0x3000, R216 ;  /* 0x00003000d4007824 */ /* 0x000fe200078e02d8 */
[----:B------:R-:W-:Y:S01]  /*5930*/  LDSM.16.MT88.2 R2, [R208+0x23c80] ;  /* 0x023c8000d002783b */ /* 0x000fe20000004100 */
[----:B------:R-:W-:Y:S01]  /*5940*/  ISETP.GE.AND P0, PT, R221, R244, PT ;  /* 0x000000f4dd00720c */ /* 0x000fe20003f06270 */
[----:B------:R-:W-:Y:S02]  /*5950*/  HMMA.16816.F32.BF16 R108, R188, R174, R108 ;  /* 0x000000aebc6c723c */ /* 0x000fe4000004186c */
[----:B------:R-:W1:Y:S02]  /*5960*/  LDSM.16.MT88.4 R172, [R210+0x7000] ;  /* 0x00700000d2ac783b */ /* 0x000e640000004200 */
[----:B------:R-:W-:Y:S01]  /*5970*/  IMAD.SHL.U32 R0, R0, 0x2, RZ ;  /* 0x0000000200007824 */ /* 0x000fe200078e00ff */
[----:B------:R-:W-:Y:S03]  /*5980*/  IADD3 R212, R212, 0x1, RZ ;  /* 0x00000001d4d47810 */ /* 0x000fe60007ffe0ff */
[-C--:B---3--:R-:W-:Y:S05]  /*5990*/  HMMA.16816.F32.BF16 R4, R180, R184.reuse, R4 ;  /* 0x000000b8b404723c */ /* 0x088fea0000041804 */
[----:B------:R-:W-:Y:S03]  /*59a0*/  SEL R212, R212, RZ, !P6 ;  /* 0x000000ffd4d47207 */ /* 0x000fe60007000000 */
[C---:B------:R-:W-:Y:S08]  /*59b0*/  HMMA.16816.F32.BF16 R8, R200.reuse, R184, R8 ;  /* 0x000000b8c808723c */ /* 0x040ff00000041808 */
[-C--:B------:R-:W-:Y:S07]  /*59c0*/  HMMA.16816.F32.BF16 R12, R200, R186.reuse, R12 ;  /* 0x000000bac80c723c */ /* 0x080fee000004180c */
[----:B------:R-:W-:Y:S01]  /*59d0*/  RED.E.ADD.F32.FTZ.RN.STRONG.GPU [R176.64], R4 ;  /* 0x00000004b000798e */ /* 0x000fe2000c10e784 */
[C---:B------:R-:W-:Y:S03]  /*59e0*/  HMMA.16816.F32.BF16 R16, R180.reuse, R186, R16 ;  /* 0x000000bab410723c */ /* 0x040fe60000041810 */
[----:B------:R-:W-:Y:S04]  /*59f0*/  RED.E.ADD.F32.FTZ.RN.STRONG.GPU [R176.64+0x400], R5 ;  /* 0x00040005b000798e */ /* 0x000fe8000c10e784 */
[----:B------:R-:W-:Y:S01]  /*5a00*/  RED.E.ADD.F32.FTZ.RN.STRONG.GPU [R176.64+0x800], R6 ;  /* 0x00080006b000798e */ /* 0x000fe2000c10e784 */
[-C--:B----4-:R-:W-:Y:S03]  /*5a10*/  HMMA.16816.F32.BF16 R20, R180, R192.reuse, R20 ;  /* 0x000000c0b414723c */ /* 0x090fe60000041814 */
        /* <DEDUP_REMOVED lines=11> */
[-C--:B-1----:R-:W-:Y:S03]  /*5ad0*/  HMMA.16816.F32.BF16 R96, R180, R172.reuse, R96 ;  /* 0x000000acb460723c */ /* 0x082fe60000041860 */
        /* <DEDUP_REMOVED lines=85> */
[----:B------:R1:W-:Y:S01]  /*6030*/  RED.E.ADD.F32.FTZ.RN.STRONG.GPU [R176.64+0xbc00], R107 ;  /* 0x00bc006bb000798e */ /* 0x0003e2000c10e784 */
[C---:B------:R-:W-:Y:S03]  /*6040*/  HMMA.16816.F32.BF16 R144, R96.reuse, R2, R144 ;  /* 0x000000026090723c */ /* 0x040fe60000041890 */
[----:B------:R-:W2:Y:S05]  /*6050*/  LDSM.16.MT88.2 R2, [R208+0x24080] ;  /* 0x02408000d002783b */ /* 0x000eaa0000004100 */
[-C--:B------:R-:W-:Y:S08]  /*6060*/  HMMA.16816.F32.BF16 R148, R96, R16.reuse, R148 ;  /* 0x000000106094723c */ /* 0x080ff00000041894 */
[-C--:B------:R-:W-:Y:S08]  /*6070*/  HMMA.16816.F32.BF16 R152, R92, R16.reuse, R152 ;  /* 0x000000105c98723c */ /* 0x080ff00000041898 */
[C---:B------:R-:W-:Y:S01]  /*6080*/  HMMA.16816.F32.BF16 R156, R84.reuse, R16, R156 ;  /* 0x00000010549c723c */ /* 0x040fe2000004189c */
[----:B------:R-:W3:Y:S03]  /*6090*/  LDSM.16.MT88.2 R16, [R208+0x25080] ;  /* 0x02508000d010783b */ /* 0x000ee60000004100 */
[----:B-1----:R-:W-:Y:S04]  /*60a0*/  IMAD.MOV.U32 R177, RZ, RZ, R221 ;  /* 0x000000ffffb17224 */ /* 0x002fe800078e00dd */
[-C--:B----4-:R-:W-:Y:S01]  /*60b0*/  HMMA.16816.F32.BF16 R160, R84, R4.reuse, R160 ;  /* 0x0000000454a0723c */ /* 0x090fe200000418a0 */
[----:B------:R-:W1:Y:S04]  /*60c0*/  LDSM.16.MT88.2 R84, [R208+0x26080] ;  /* 0x02608000d054783b */ /* 0x000e680000004100 */
[----:B------:R-:W-:Y:S03]  /*60d0*/  LDSM.16.MT88.2 R86, [R209+0x24880] ;  /* 0x02488000d156783b */ /* 0x000fe60000004100 */
[-C--:B------:R-:W-:Y:S01]  /*60e0*/  HMMA.16816.F32.BF16 R164, R92, R4.reuse, R164 ;  /* 0x000000045ca4723c */ /* 0x080fe200000418a4 */
[----:B------:R-:W-:Y:S07]  /*60f0*/  LDSM.16.MT88.4 R92, [R0+0x12880] ;  /* 0x01288000005c783b */ /* 0x000fee0000004200 */
[----:B------:R-:W-:Y:S01]  /*6100*/  HMMA.16816.F32.BF16 R168, R96, R4, R168 ;  /* 0x0000000460a8723c */ /* 0x000fe200000418a8 */
[----:B------:R-:W4:Y:S04]  /*6110*/  LDSM.16.MT88.2 R4, [R209+0x24080] ;  /* 0x02408000d104783b */ /* 0x000f280000004100 */
[----:B------:R5:W1:Y:S03]  /*6120*/  LDSM.16.MT88.4 R96, [R0+0x14880] ;  /* 0x014880000060783b */ /* 0x000a660000004200 */
[-C--:B--2---:R-:W-:Y:S08]  /*6130*/  HMMA.16816.F32.BF16 R112, R8, R2.reuse, R112 ;  /* 0x000000020870723c */ /* 0x084ff00000041870 */
[-C--:B------:R-:W-:Y:S08]  /*6140*/  HMMA.16816.F32.BF16 R116, R12, R2.reuse, R116 ;  /* 0x000000020c74723c */ /* 0x080ff00000041874 */
[C---:B------:R-:W-:Y:S01]  /*6150*/  HMMA.16816.F32.BF16 R120, R20.reuse, R2, R120 ;  /* 0x000000021478723c */ /* 0x040fe20000041878 */
[----:B------:R-:W2:Y:S03]  /*6160*/  LDSM.16.MT88.2 R2, [R209+0x26080] ;  /* 0x02608000d102783b */ /* 0x000ea60000004100 */
[----:B-----5:R-:W-:Y:S04]  /*6170*/  IADD3 R0, R225, 0x1, RZ ;  /* 0x00000001e1007810 */ /* 0x020fe80007ffe0ff */
[-C--:B------:R-:W-:Y:S04]  /*6180*/  HMMA.16816.F32.BF16 R124, R20, R6.reuse, R124 ;  /* 0x00000006147c723c */ /* 0x080fe8000004187c */
[----:B------:R-:W-:Y:S04]  /*6190*/  SEL R225, R0, RZ, !P5 ;  /* 0x000000ff00e17207 */ /* 0x000fe80006800000 */
[-C--:B------:R-:W-:Y:S08]  /*61a0*/  HMMA.16816.F32.BF16 R128, R12, R6.reuse, R128 ;  /* 0x000000060c80723c */ /* 0x080ff00000041880 */
[C---:B------:R-:W-:Y:S08]  /*61b0*/  HMMA.16816.F32.BF16 R132, R8.reuse, R6, R132 ;  /* 0x000000060884723c */ /* 0x040ff00000041884 */
[-C--:B---3--:R-:W-:Y:S08]  /*61c0*/  HMMA.16816.F32.BF16 R136, R8, R16.reuse, R136 ;  /* 0x000000100888723c */ /* 0x088ff00000041888 */
[-C--:B------:R-:W-:Y:S08]  /*61d0*/  HMMA.16816.F32.BF16 R140, R12, R16.reuse, R140 ;  /* 0x000000100c8c723c */ /* 0x080ff0000004188c */
[C---:B------:R-:W-:Y:S08]  /*61e0*/  HMMA.16816.F32.BF16 R144, R20.reuse, R16, R144 ;  /* 0x000000101490723c */ /* 0x040ff00000041890 */
[-C--:B------:R-:W-:Y:S08]  /*61f0*/  HMMA.16816.F32.BF16 R148, R20, R18.reuse, R148 ;  /* 0x000000121494723c */ /* 0x080ff00000041894 */
[-C--:B------:R-:W-:Y:S08]  /*6200*/  HMMA.16816.F32.BF16 R152, R12, R18.reuse, R152 ;  /* 0x000000120c98723c */ /* 0x080ff00000041898 */
[C---:B------:R-:W-:Y:S08]  /*6210*/  HMMA.16816.F32.BF16 R156, R8.reuse, R18, R156 ;  /* 0x00000012089c723c */ /* 0x040ff0000004189c */
[-C--:B-1----:R-:W-:Y:S08]  /*6220*/  HMMA.16816.F32.BF16 R160, R8, R84.reuse, R160 ;  /* 0x0000005408a0723c */ /* 0x082ff000000418a0 */
[-C--:B------:R-:W-:Y:S08]  /*6230*/  HMMA.16816.F32.BF16 R164, R12, R84.reuse, R164 ;  /* 0x000000540ca4723c */ /* 0x080ff000000418a4 */
[----:B------:R-:W-:Y:S08]  /*6240*/  HMMA.16816.F32.BF16 R168, R20, R84, R168 ;  /* 0x0000005414a8723c */ /* 0x000ff000000418a8 */
[-C--:B----4-:R-:W-:Y:S08]  /*6250*/  HMMA.16816.F32.BF16 R112, R88, R4.reuse, R112 ;  /* 0x000000045870723c */ /* 0x090ff00000041870 */
        /* <DEDUP_REMOVED lines=11> */
[-C--:B--2---:R-:W-:Y:S08]  /*6310*/  HMMA.16816.F32.BF16 R160, R88, R2.reuse, R160 ;  /* 0x0000000258a0723c */ /* 0x084ff000000418a0 */
        /* <DEDUP_REMOVED lines=64> */
.L_x_1104:
        /* <DEDUP_REMOVED lines=46> */
[----:B------:R-:W-:Y:S02]  /*6a00*/  F2FP.BF16.PACK_AB R106, R59, R58 ;  /* 0x0000003a3b6a723e */ /* 0x000fe400000010ff */
        /* <DEDUP_REMOVED lines=68> */
[----:B------:R-:W-:-:S02]  /*6e50*/  F2FP.BF16.PACK_AB R100, R37, R36 ;  /* 0x000000242564723e */ /* 0x000fc400000010ff */
[----:B------:R-:W-:Y:S01]  /*6e60*/  F2FP.BF16.PACK_AB R178, R81, R80 ;  /* 0x0000005051b2723e */ /* 0x000fe200000010ff */
[----:B------:R-:W-:Y:S01]  /*6e70*/  IMAD.IADD R81, R2, 0x1, R43 ;  /* 0x0000000102517824 */ /* 0x000fe200078e022b */
        /* <DEDUP_REMOVED lines=128> */
[--C-:B------:R-:W-:Y:S01]  /*7680*/  LOP3.LUT R65, R51, 0x1400, R0.reuse, 0x1e, !PT ;  /* 0x0000140033417812 */ /* 0x100fe200078e1e00 */
[----:B------:R-:W-:Y:S01]  /*7690*/  IMAD.IADD R87, R2, 0x1, R87 ;  /* 0x0000000102577824 */ /* 0x000fe200078e0257 */
[--C-:B------:R-:W-:Y:S02]  /*76a0*/  LOP3.LUT R31, R48, 0x1448, R0.reuse, 0x1e, !PT ;  /* 0x00001448301f7812 */ /* 0x100fe400078e1e00 */
[--C-:B------:R-:W-:Y:S02]  /*76b0*/  LOP3.LUT R62, R47, 0x2800, R0.reuse, 0x1e, !PT ;  /* 0x000028002f3e7812 */ /* 0x100fe400078e1e00 */
[--C-:B------:R-:W-:Y:S01]  /*76c0*/  LOP3.LUT R61, R46, 0x2840, R0.reuse, 0x1e, !PT ;  /* 0x000028402e3d7812 */ /* 0x100fe200078e1e00 */
[----:B------:R-:W-:Y:S01]  /*76d0*/  IMAD.IADD R31, R2, 0x1, R31 ;  /* 0x00000001021f7824 */ /* 0x000fe200078e021f */
[----:B------:R-:W-:-:S02]  /*76e0*/  LOP3.LUT R25, R5, 0x2000, R0, 0x1e, !PT ;  /* 0x0000200005197812 */ /* 0x000fc400078e1e00 */
[--C-:B------:R-:W-:Y:S01]  /*76f0*/  LOP3.LUT R63, R49, 0x1408, R0.reuse, 0x1e, !PT ;  /* 0x00001408313f7812 */ /* 0x100fe200078e1e00 */
[----:B------:R-:W-:Y:S01]  /*7700*/  IMAD.SHL.U32 R31, R31, 0x2, RZ ;  /* 0x000000021f1f7824 */ /* 0x000fe200078e00ff */
[--C-:B------:R-:W-:Y:S02]  /*7710*/  LOP3.LUT R60, R44, 0x2808, R0.reuse, 0x1e, !PT ;  /* 0x000028082c3c7812 */ /* 0x100fe400078e1e00 */
[--C-:B------:R-:W-:Y:S02]  /*7720*/  LOP3.LUT R51, R42, 0x400, R0.reuse, 0x1e, !PT ;  /* 0x000004002a337812 */ /* 0x100fe400078e1e00 */
        /* <DEDUP_REMOVED lines=21> */
[----:B------:R-:W-:-:S02]  /*7880*/  LOP3.LUT R64, R50, 0x1440, R0, 0x1e, !PT ;  /* 0x0000144032407812 */ /* 0x000fc400078e1e00 */
[--C-:B------:R-:W-:Y:S02]  /*7890*/  LOP3.LUT R49, R43, 0x2848, R0.reuse, 0x1e, !PT ;  /* 0x000028482b317812 */ /* 0x100fe400078e1e00 */
        /* <DEDUP_REMOVED lines=61> */
[C---:B------:R-:W-:Y:S01]  /*7c70*/  IMAD.IADD R60, R2.reuse, 0x1, R36 ;  /* 0x00000001023c7824 */ /* 0x040fe200078e0224 */
[C---:B------:R-:W-:Y:S01]  /*7c80*/  PRMT R4, R91.reuse, 0x7610, R4 ;  /* 0x000076105b047816 */ /* 0x040fe20000000004 */
[C---:B------:R-:W-:Y:S01]  /*7c90*/  IMAD.IADD R37, R2.reuse, 0x1, R35 ;  /* 0x0000000102257824 */ /* 0x040fe200078e0223 */
[----:B------:R-:W-:Y:S01]  /*7ca0*/  PRMT R3, R91, 0x7632, R3 ;  /* 0x000076325b037816 */ /* 0x000fe20000000003 */
[C---:B------:R-:W-:Y:S01]  /*7cb0*/  IMAD.IADD R38, R2.reuse, 0x1, R34 ;  /* 0x0000000102267824 */ /* 0x040fe200078e0222 */
[----:B------:R-:W-:Y:S01]  /*7cc0*/  STS.U16 [R73+0x7880], R89 ;  /* 0x0078805949007388 */ /* 0x000fe20000000400 */
        /* <DEDUP_REMOVED lines=18> */
[C---:B------:R-:W-:Y:S02]  /*7df0*/  IMAD.IADD R75, R2.reuse, 0x1, R11 ;  /* 0x00000001024b7824 */ /* 0x040fe400078e020b */
[----:B------:R-:W-:Y:S01]  /*7e00*/  IMAD.IADD R74, R2, 0x1, R10 ;  /* 0x00000001024a7824 */ /* 0x000fe200078e020a */
[----:B-1----:R-:W-:Y:S01]  /*7e10*/  PRMT R5, R94, 0x7610, R5 ;  /* 0x000076105e057816 */ /* 0x002fe20000000005 */
[C---:B------:R-:W-:Y:S02]  /*7e20*/  IMAD.IADD R83, R2.reuse, 0x1, R9 ;  /* 0x0000000102537824 */ /* 0x040fe400078e0209 */
[----:B------:R-:W-:Y:S01]  /*7e30*/  IMAD.IADD R82, R2, 0x1, R8 ;  /* 0x0000000102527824 */ /* 0x000fe200078e0208 */
[----:B--2---:R-:W-:Y:S01]  /*7e40*/  PRMT R4, R94, 0x7632, R4 ;  /* 0x000076325e047816 */ /* 0x004fe20000000004 */
[----:B------:R-:W-:-:S02]  /*7e50*/  IMAD.IADD R81, R2, 0x1, R7 ;  /* 0x0000000102517824 */ /* 0x000fc400078e0207 */
[C---:B------:R-:W-:Y:S02]  /*7e60*/  IMAD.IADD R80, R2.reuse, 0x1, R6 ;  /* 0x0000000102507824 */ /* 0x040fe400078e0206 */
[----:B------:R-:W-:Y:S01]  /*7e70*/  IMAD.IADD R88, R2, 0x1, R0 ;  /* 0x0000000102587824 */ /* 0x000fe200078e0200 */
[----:B------:R-:W-:Y:S01]  /*7e80*/  PRMT R2, R90, 0x7610, R2 ;  /* 0x000076105a027816 */ /* 0x000fe20000000002 */
[----:B------:R-:W-:Y:S01]  /*7e90*/  IMAD.SHL.U32 R22, R22, 0x2, RZ ;  /* 0x0000000216167824 */ /* 0x000fe200078e00ff */
[----:B------:R-:W-:Y:S01]  /*7ea0*/  PRMT R0, R90, 0x7632, R0 ;  /* 0x000076325a007816 */ /* 0x000fe20000000000 */
[----:B------:R-:W-:Y:S01]  /*7eb0*/  IMAD.SHL.U32 R21, R21, 0x2, RZ ;  /* 0x0000000215157824 */ /* 0x000fe200078e00ff */
[----:B------:R-:W-:Y:S01]  /*7ec0*/  CS2R R90, SRZ ;  /* 0x00000000005a7805 */ /* 0x000fe2000001ff00 */
        /* <DEDUP_REMOVED lines=24> */
[----:B------:R-:W-:Y:S01]  /*8050*/  SHF.R.S32.HI R93, RZ, 0x1f, R92 ;  /* 0x0000001fff5d7819 */ /* 0x000fe2000001145c */
[----:B------:R-:W-:Y:S01]  /*8060*/  IMAD.SHL.U32 R17, R48, 0x2, RZ ;  /* 0x0000000230117824 */ /* 0x000fe200078e00ff */
[----:B---3--:R-:W-:Y:S01]  /*8070*/  PRMT R0, R95, 0x7610, R0 ;  /* 0x000076105f007816 */ /* 0x008fe20000000000 */
[----:B------:R2:W-:Y:S01]  /*8080*/  STS.U16 [R27+0x7880], R2 ;  /* 0x007880021b007388 */ /* 0x0005e20000000400 */
[----:B------:R-:W-:Y:S01]  /*8090*/  IMAD.SHL.U32 R16, R47, 0x2, RZ ;  /* 0x000000022f107824 */ /* 0x000fe200078e00ff */
[----:B----4-:R-:W-:Y:S01]  /*80a0*/  PRMT R5, R95, 0x7632, R5 ;  /* 0x000076325f057816 */ /* 0x010fe20000000005 */
[----:B------:R-:W-:Y:S01]  /*80b0*/  IMAD.SHL.U32 R18, R46, 0x2, RZ ;  /* 0x000000022e127824 */ /* 0x000fe200078e00ff */
[----:B------:R3:W-:Y:S01]  /*80c0*/  STS.U16 [R41+0x7880], R0 ;  /* 0x0078800029007388 */ /* 0x0007e20000000400 */
[----:B------:R-:W-:Y:S01]  /*80d0*/  IMAD.SHL.U32 R33, R45, 0x2, RZ ;  /* 0x000000022d217824 */ /* 0x000fe200078e00ff */
[----:B-----5:R-:W-:Y:S01]  /*80e0*/  PRMT R4, R97, 0x7610, R4 ;  /* 0x0000761061047816 */ /* 0x020fe20000000004 */
        /* <DEDUP_REMOVED lines=15> */
[----:B---3--:R-:W-:Y:S02]  /*81e0*/  PRMT R0, R96, 0x7632, R0 ;  /* 0x0000763260007816 */ /* 0x008fe40000000000 */
[----:B------:R2:W-:Y:S01]  /*81f0*/  STS.U16 [R9+0x7880], R2 ;  /* 0x0078800209007388 */ /* 0x0005e20000000400 */
[----:B------:R-:W-:Y:S01]  /*8200*/  IMAD.SHL.U32 R39, R67, 0x2, RZ ;  /* 0x0000000243277824 */ /* 0x000fe200078e00ff */
[C---:B----4-:R-:W-:Y:S02]  /*8210*/  PRMT R5, R99.reuse, 0x7610, R5 ;  /* 0x0000761063057816 */ /* 0x050fe40000000005 */
        /* <DEDUP_REMOVED lines=9> */
[----:B------:R-:W-:Y:S02]  /*82b0*/  IMAD.SHL.U32 R45, R72, 0x2, RZ ;  /* 0x00000002482d7824 */ /* 0x000fe400078e00ff */
[----:B------:R-:W-:Y:S02]  /*82c0*/  IMAD.SHL.U32 R47, R71, 0x2, RZ ;  /* 0x00000002472f7824 */ /* 0x000fe400078e00ff */
[----:B------:R-:W-:Y:S01]  /*82d0*/  IMAD.SHL.U32 R46, R70, 0x2, RZ ;  /* 0x00000002462e7824 */ /* 0x000fe200078e00ff */
[----:B-1----:R-:W-:Y:S01]  /*82e0*/  PRMT R3, R98, 0x7610, R3 ;  /* 0x0000761062037816 */ /* 0x002fe20000000003 */
[----:B------:R-:W-:Y:S01]  /*82f0*/  IMAD.SHL.U32 R48, R69, 0x2, RZ ;  /* 0x0000000245307824 */ /* 0x000fe200078e00ff */
[----:B------:R-:W-:Y:S01]  /*8300*/  CS2R R70, SRZ ;  /* 0x0000000000467805 */ /* 0x000fe2000001ff00 */
[----:B------:R-:W-:Y:S01]  /*8310*/  IMAD.SHL.U32 R54, R68, 0x2, RZ ;  /* 0x0000000244367824 */ /* 0x000fe200078e00ff */
[----:B--2---:R-:W-:Y:S01]  /*8320*/  PRMT R2, R98, 0x7632, R2 ;  /* 0x0000763262027816 */ /* 0x004fe20000000002 */
[----:B------:R1:W-:Y:S01]  /*8330*/  STS.U16 [R13+0x7880], R3 ;  /* 0x007880030d007388 */ /* 0x0003e20000000400 */
[----:B------:R-:W-:Y:S01]  /*8340*/  IMAD.SHL.U32 R50, R78, 0x2, RZ ;  /* 0x000000024e327824 */ /* 0x000fe200078e00ff */
[----:B------:R-:W-:Y:S01]  /*8350*/  CS2R R68, SRZ ;  /* 0x0000000000447805 */ /* 0x000fe2000001ff00 */
[C---:B---3--:R-:W-:Y:S01]  /*8360*/  PRMT R0, R100.reuse, 0x7610, R0 ;  /* 0x0000761064007816 */ /* 0x048fe20000000000 */
[----:B------:R2:W-:Y:S01]  /*8370*/  STS.U16 [R12+0x7880], R2 ;  /* 0x007880020c007388 */ /* 0x0005e20000000400 */
[----:B------:R-:W-:Y:S01]  /*8380*/  IMAD.SHL.U32 R49, R77, 0x2, RZ ;  /* 0x000000024d317824 */ /* 0x000fe200078e00ff */
[----:B----4-:R-:W-:-:S02]  /*8390*/  PRMT R5, R100, 0x7632, R5 ;  /* 0x0000763264057816 */ /* 0x010fc40000000005 */
[----:B------:R3:W-:Y:S01]  /*83a0*/  STS.U16 [R26+0x7880], R0 ;  /* 0x007880001a007388 */ /* 0x0007e20000000400 */
[----:B------:R-:W-:Y:S01]  /*83b0*/  IMAD.SHL.U32 R53, R76, 0x2, RZ ;  /* 0x000000024c357824 */ /* 0x000fe200078e00ff */
[----:B-----5:R-:W-:Y:S02]  /*83c0*/  PRMT R4, R102, 0x7610, R4 ;  /* 0x0000761066047816 */ /* 0x020fe40000000004 */
[----:B------:R4:W-:Y:S01]  /*83d0*/  STS.U16 [R15+0x7880], R5 ;  /* 0x007880050f007388 */ /* 0x0009e20000000400 */
[----:B------:R-:W-:Y:S01]  /*83e0*/  IMAD.SHL.U32 R52, R75, 0x2, RZ ;  /* 0x000000024b347824 */ /* 0x000fe200078e00ff */
[----:B------:R-:W-:Y:S01]  /*83f0*/  CS2R R76, SRZ ;  /* 0x00000000004c7805 */ /* 0x000fe2000001ff00 */
[----:B------:R-:W-:Y:S01]  /*8400*/  IMAD.SHL.U32 R63, R74, 0x2, RZ ;  /* 0x000000024a3f7824 */ /* 0x000fe200078e00ff */
[----:B------:R5:W-:Y:S01]  /*8410*/  STS.U16 [R17+0x7880], R4 ;  /* 0x0078800411007388 */ /* 0x000be20000000400 */
[----:B------:R-:W-:Y:S01]  /*8420*/  IMAD.SHL.U32 R57, R83, 0x2, RZ ;  /* 0x0000000253397824 */ /* 0x000fe200078e00ff */
[----:B------:R-:W-:Y:S01]  /*8430*/  CS2R R74, SRZ ;  /* 0x00000000004a7805 */ /* 0x000fe2000001ff00 */
[----:B------:R-:W-:-:S02]  /*8440*/  IMAD.SHL.U32 R56, R82, 0x2, RZ ;  /* 0x0000000252387824 */ /* 0x000fc400078e00ff */
[----:B------:R-:W-:Y:S01]  /*8450*/  IMAD.SHL.U32 R55, R81, 0x2, RZ ;  /* 0x0000000251377824 */ /* 0x000fe200078e00ff */
[----:B------:R-:W-:Y:S01]  /*8460*/  CS2R R82, SRZ ;  /* 0x0000000000527805 */ /* 0x000fe2000001ff00 */
        /* <DEDUP_REMOVED lines=9> */
[----:B---3--:R-:W-:Y:S01]  /*8500*/  PRMT R0, R101, 0x7632, R0 ;  /* 0x0000763265007816 */ /* 0x008fe20000000000 */
[----:B------:R2:W-:Y:S01]  /*8510*/  STS.U16 [R18+0x7880], R2 ;  /* 0x0078800212007388 */ /* 0x0005e20000000400 */
[----:B------:R-:W-:Y:S01]  /*8520*/  IMAD.SHL.U32 R60, R88, 0x2, RZ ;  /* 0x00000002583c7824 */ /* 0x000fe200078e00ff */
[----:B------:R-:W-:Y:S01]  /*8530*/  SHF.R.S32.HI R85, RZ, 0x1f, R84 ;  /* 0x0000001fff557819 */ /* 0x000fe20000011454 */
[----:B------:R-:W-:Y:S01]  /*8540*/  IMAD.SHL.U32 R59, R87, 0x2, RZ ;  /* 0x00000002573b7824 */ /* 0x000fe200078e00ff */
[C---:B----4-:R-:W-:Y:S01]  /*8550*/  PRMT R5, R104.reuse, 0x7610, R5 ;  /* 0x0000761068057816 */ /* 0x050fe20000000005 */
[----:B------:R3:W-:Y:S01]  /*8560*/  STS.U16 [R33+0x7880], R0 ;  /* 0x0078800021007388 */ /* 0x0007e20000000400 */
[----:B------:R-:W-:Y:S01]  /*8570*/  CS2R R88, SRZ ;  /* 0x0000000000587805 */ /* 0x000fe2000001ff00 */
[----:B-----5:R-:W-:-:S02]  /*8580*/  PRMT R4, R104, 0x7632, R4 ;  /* 0x0000763268047816 */ /* 0x020fc40000000004 */
[----:B------:R4:W-:Y:S01]  /*8590*/  STS.U16 [R25+0x7880], R5 ;  /* 0x0078800519007388 */ /* 0x0009e20000000400 */
[----:B------:R-:W-:-:S03]  /*85a0*/  SHF.R.S32.HI R86, RZ, 0x1f, R229 ;  /* 0x0000001fff567819 */ /* 0x000fc600000114e5 */
        /* <DEDUP_REMOVED lines=105> */
[----:B-1----:R-:W-:-:S05]  /*8c40*/  PRMT R4, R0, 0x7632, R4 ;  /* 0x0000763200047816 */ /* 0x002fca0000000004 */
[----:B------:R1:W-:Y:S01]  /*8c50*/  STS.U16 [R14+0x80], R4 ;  /* 0x000080040e007388 */ /* 0x0003e20000000400 */
        /* <DEDUP_REMOVED lines=81> */
[----:B------:R4:W-:Y:S01]  /*9170*/  STS.U16 [R46+0x80], R2 ;  /* 0x000080022e007388 */ /* 0x0009e20000000400 */
[----:B--2---:R-:W-:-:S03]  /*9180*/  SHF.R.S32.HI R51, RZ, 0x1f, R230 ;  /* 0x0000001fff337819 */ /* 0x004fc600000114e6 */
[----:B------:R2:W-:Y:S01]  /*9190*/  STS.U16 [R48+0x80], R0 ;  /* 0x0000800030007388 */ /* 0x0005e20000000400 */
[----:B-1----:R-:W-:Y:S01]  /*91a0*/  CS2R R44, SRZ ;  /* 0x00000000002c7805 */ /* 0x002fe2000001ff00 */
[----:B---3--:R-:W-:Y:S02]  /*91b0*/  PRMT R3, R0, 0x7632, R3 ;  /* 0x0000763200037816 */ /* 0x008fe40000000003 */
[----:B----4-:R-:W-:-:S03]  /*91c0*/  F2FP.BF16.PACK_AB R2, R151, R150 ;  /* 0x000000969702723e */ /* 0x010fc600000010ff */
[----:B------:R1:W-:Y:S01]  /*91d0*/  STS.U16 [R54+0x80], R3 ;  /* 0x0000800336007388 */ /* 0x0003e20000000400 */
[----:B------:R-:W-:Y:S01]  /*91e0*/  CS2R R46, SRZ ;  /* 0x00000000002e7805 */ /* 0x000fe2000001ff00 */
[----:B--2---:R-:W-:Y:S02]  /*91f0*/  F2FP.BF16.PACK_AB R0, R161, R160 ;  /* 0x000000a0a100723e */ /* 0x004fe400000010ff */
[C---:B------:R-:W-:Y:S02]  /*9200*/  PRMT R4, R2.reuse, 0x7610, R4 ;  /* 0x0000761002047816 */ /* 0x040fe40000000004 */
[----:B------:R-:W-:Y:S02]  /*9210*/  PRMT R2, R2, 0x7632, R2 ;  /* 0x0000763202027816 */ /* 0x000fe40000000002 */
[----:B------:R-:W-:Y:S01]  /*9220*/  IADD3 R48, R84, 0x40, RZ ;  /* 0x0000004054307810 */ /* 0x000fe20007ffe0ff */
[----:B------:R2:W-:Y:S04]  /*9230*/  STS.U16 [R50+0x80], R4 ;  /* 0x0000800432007388 */ /* 0x0005e80000000400 */
[----:B------:R3:W-:Y:S01]  /*9240*/  STS.U16 [R49+0x80], R2 ;  /* 0x0000800231007388 */ /* 0x0007e20000000400 */
[----:B-1----:R-:W-:-:S02]  /*9250*/  PRMT R3, R0, 0x7610, R3 ;  /* 0x0000761000037816 */ /* 0x002fc40000000003 */
[----:B------:R-:W-:-:S03]  /*9260*/  PRMT R0, R0, 0x7632, R0 ;  /* 0x0000763200007816 */ /* 0x000fc60000000000 */
[----:B------:R1:W-:Y:S04]  /*9270*/  STS.U16 [R53+0x80], R3 ;  /* 0x0000800335007388 */ /* 0x0003e80000000400 */
[----:B------:R4:W-:Y:S01]  /*9280*/  STS.U16 [R52+0x80], R0 ;  /* 0x0000800034007388 */ /* 0x0009e20000000400 */
[----:B--2---:R-:W-:Y:S01]  /*9290*/  IMAD.MOV.U32 R50, RZ, RZ, -0x50 ;  /* 0xffffffb0ff327424 */ /* 0x004fe200078e00ff */
[----:B---3--:R-:W-:-:S03]  /*92a0*/  F2FP.BF16.PACK_AB R2, R163, R162 ;  /* 0x000000a2a302723e */ /* 0x008fc600000010ff */
[----:B------:R-:W-:Y:S01]  /*92b0*/  IMAD R50, R245, R50, c[0x0][0x2f0] ;  /* 0x0000bc00f5327624 */ /* 0x000fe200078e0232 */
[----:B------:R-:W-:Y:S02]  /*92c0*/  IADD3 R49, R84, 0x80, RZ ;  /* 0x0000008054317810 */ /* 0x000fe40007ffe0ff */
[C---:B------:R-:W-:Y:S02]  /*92d0*/  PRMT R5, R2.reuse, 0x7610, R5 ;  /* 0x0000761002057816 */ /* 0x040fe40000000005 */
[----:B------:R-:W-:Y:S02]  /*92e0*/  PRMT R4, R2, 0x7632, R4 ;  /* 0x0000763202047816 */ /* 0x000fe40000000004 */
[----:B------:R-:W-:Y:S01]  /*92f0*/  IMNMX R50, R50, 0x50, PT ;  /* 0x0000005032327817 */ /* 0x000fe20003800200 */
[----:B------:R2:W-:Y:S03]  /*9300*/  STS.U16 [R63+0x80], R5 ;  /* 0x000080053f007388 */ /* 0x0005e60000000400 */
[----:B------:R-:W-:Y:S01]  /*9310*/  ISETP.GE.AND P5, PT, R92, R50, PT ;  /* 0x000000325c00720c */ /* 0x000fe20003fa6270 */
[----:B------:R-:W-:Y:S01]  /*9320*/  STS.U16 [R57+0x80], R4 ;  /* 0x0000800439007388 */ /* 0x000fe20000000400 */
[----:B-1----:R-:W-:-:S02]  /*9330*/  F2FP.BF16.PACK_AB R3, R167, R166 ;  /* 0x000000a6a703723e */ /* 0x002fc400000010ff */
        /* <DEDUP_REMOVED lines=10> */
[----:B------:R-:W-:Y:S01]  /*93e0*/  CS2R R56, SRZ ;  /* 0x0000000000387805 */ /* 0x000fe2000001ff00 */
[----:B---3--:R-:W-:Y:S01]  /*93f0*/  F2FP.BF16.PACK_AB R0, R171, R170 ;  /* 0x000000aaab00723e */ /* 0x008fe200000010ff */
[----:B------:R-:W-:Y:S01]  /*9400*/  CS2R R54, SRZ ;  /* 0x0000000000367805 */ /* 0x000fe2000001ff00 */
[C---:B------:R-:W-:Y:S02]  /*9410*/  PRMT R4, R2.reuse, 0x7610, R4 ;  /* 0x0000761002047816 */ /* 0x040fe40000000004 */
[----:B--2---:R-:W-:-:S02]  /*9420*/  PRMT R3, R2, 0x7632, R3 ;  /* 0x0000763202037816 */ /* 0x004fc40000000003 */
[C---:B------:R-:W-:Y:S01]  /*9430*/  PRMT R2, R0.reuse, 0x7610, R2 ;  /* 0x0000761000027816 */ /* 0x040fe20000000002 */
[----:B------:R1:W-:Y:S01]  /*9440*/  STS.U16 [R62+0x80], R4 ;  /* 0x000080043e007388 */ /* 0x0003e20000000400 */
[----:B------:R-:W-:Y:S01]  /*9450*/  PRMT R0, R0, 0x7632, R0 ;  /* 0x0000763200007816 */ /* 0x000fe20000000000 */
[----:B----4-:R-:W-:Y:S02]  /*9460*/  CS2R R64, SRZ ;  /* 0x0000000000407805 */ /* 0x010fe4000001ff00 */
[----:B------:R-:W-:Y:S04]  /*9470*/  STS.U16 [R61+0x80], R3 ;  /* 0x000080033d007388 */ /* 0x000fe80000000400 */
[----:B------:R2:W-:Y:S04]  /*9480*/  STS.U16 [R60+0x80], R2 ;  /* 0x000080023c007388 */ /* 0x0005e80000000400 */
[----:B------:R3:W-:Y:S01]  /*9490*/  STS.U16 [R59+0x80], R0 ;  /* 0x000080003b007388 */ /* 0x0007e20000000400 */
[----:B-1----:R-:W-:Y:S01]  /*94a0*/  CS2R R62, SRZ ;  /* 0x00000000003e7805 */ /* 0x002fe2000001ff00 */
[----:B--2---:R-:W-:Y:S01]  /*94b0*/  CS2R R60, SRZ ;  /* 0x00000000003c7805 */ /* 0x004fe2000001ff00 */
[----:B------:R-:W-:Y:S01]  /*94c0*/  IMAD.WIDE.U32 R2, R230, c[0x0][0x338], R84 ;  /* 0x0000ce00e6027a25 */ /* 0x000fe200078e0054 */
[----:B---3--:R-:W-:-:S03]  /*94d0*/  CS2R R58, SRZ ;  /* 0x00000000003a7805 */ /* 0x008fc6000001ff00 */
[----:B------:R-:W-:Y:S01]  /*94e0*/  IMAD.SHL.U32 R0, R180, 0x2, RZ ;  /* 0x00000002b4007824 */ /* 0x000fe200078e00ff */
[----:B------:R-:W-:Y:S06]  /*94f0*/  BAR.SYNC.DEFER_BLOCKING 0x1, 0x100 ;  /* 0x0044000000007b1d */ /* 0x000fec0000010000 */
        /* <DEDUP_REMOVED lines=20> */
[----:B------:R-:W-:Y:S02]  /*9640*/  IMAD.IADD R3, R3, 0x1, R0 ;  /* 0x0000000103037824 */ /* 0x000fe400078e0200 */
[----:B------:R-:W-:Y:S02]  /*9650*/  IMAD R0, R86, c[0x0][0x340], RZ ;  /* 0x0000d00056007a24 */ /* 0x000fe400078e02ff */
[----:B------:R-:W-:-:S04]  /*9660*/  IMAD.WIDE.U32 R10, R229, c[0x0][0x340], R2 ;  /* 0x0000d000e50a7a25 */ /* 0x000fc800078e0002 */
[----:B------:R-:W-:Y:S02]  /*9670*/  IMAD R0, R229, c[0x0][0x344], R0 ;  /* 0x0000d100e5007a24 */ /* 0x000fe400078e0200 */
        /* <DEDUP_REMOVED lines=16> */
.L_x_1110:
[----:B-1-345:R-:W-:Y:S05]  /*9780*/  BSYNC B0 ;  /* 0x0000000000007941 */ /* 0x03afea0003800000 */
.L_x_1109:
        /* <DEDUP_REMOVED lines=20> */
.L_x_1112:
[----:B------:R-:W-:Y:S05]  /*98d0*/  BSYNC B0 ;  /* 0x0000000000007941 */ /* 0x000fea0003800000 */
.L_x_1111:
        /* <DEDUP_REMOVED lines=19> */
.L_x_1114:
[----:B------:R-:W-:Y:S05]  /*9a10*/  BSYNC B0 ;  /* 0x0000000000007941 */ /* 0x000fea0003800000 */
.L_x_1113:
        /* <DEDUP_REMOVED lines=23> */
.L_x_1116:
[----:B------:R-:W-:Y:S05]  /*9b90*/  BSYNC B0 ;  /* 0x0000000000007941 */ /* 0x000fea0003800000 */
.L_x_1115:
        /* <DEDUP_REMOVED lines=18> */
.L_x_1118:
[----:B------:R-:W-:Y:S05]  /*9cc0*/  BSYNC B0 ;  /* 0x0000000000007941 */ /* 0x000fea0003800000 */
.L_x_1117:
        /* <DEDUP_REMOVED lines=19> */
.L_x_1108:
[----:B------:R-:W-:Y:S01]  /*9e00*/  SHF.R.S32.HI R0, RZ, 0x1f, R226 ;  /* 0x0000001fff007819 */ /* 0x000fe200000114e2 */
[----:B------:R-:W-:Y:S01]  /*9e10*/  BSSY B0, `(.L_x_1119) ;  /* 0x0000026000007945 */ /* 0x000fe20003800000 */
[----:B------:R-:W-:-:S02]  /*9e20*/  MOV R16, 0xffffffb0 ;  /* 0xffffffb000107802 */ /* 0x000fc40000000f00 */
[----:B------:R-:W-:Y:S02]  /*9e30*/  LEA.HI R10, R0, R226, RZ, 0x3 ;  /* 0x000000e2000a7211 */ /* 0x000fe400078f18ff */
[----:B------:R-:W-:Y:S01]  /*9e40*/  SHF.R.S32.HI R19, RZ, 0x1f, R230 ;  /* 0x0000001fff137819 */ /* 0x000fe200000114e6 */
[----:B------:R-:W-:Y:S01]  /*9e50*/  IMAD R16, R245, R16, c[0x0][0x2f0] ;  /* 0x0000bc00f5107624 */ /* 0x000fe200078e0210 */
[----:B------:R-:W-:Y:S02]  /*9e60*/  LOP3.LUT R0, R10, 0x1ffffff8, RZ, 0xc0, !PT ;  /* 0x1ffffff80a007812 */ /* 0x000fe400078ec0ff */
[----:B------:R-:W-:Y:S02]  /*9e70*/  SHF.R.S32.HI R10, RZ, 0x3, R10 ;  /* 0x00000003ff0a7819 */ /* 0x000fe4000001140a */
[----:B------:R-:W-:Y:S01]  /*9e80*/  SHF.R.S32.HI R20, RZ, 0x1f, R229 ;  /* 0x0000001fff147819 */ /* 0x000fe200000114e5 */
[----:B------:R-:W-:Y:S01]  /*9e90*/  IMAD.IADD R0, R226, 0x1, -R0 ;  /* 0x00000001e2007824 */ /* 0x000fe200078e0a00 */
[----:B------:R-:W-:-:S02]  /*9ea0*/  ISETP.GE.AND P5, PT, R10, R16, PT ;  /* 0x000000100a00720c */ /* 0x000fc40003fa6270 */
[----:B------:R-:W-:Y:S01]  /*9eb0*/  SHF.R.S32.HI R11, RZ, 0x1f, R10 ;  /* 0x0000001fff0b7819 */ /* 0x000fe2000001140a */
[----:B------:R-:W-:Y:S02]  /*9ec0*/  IMAD.SHL.U32 R12, R0, 0x8, RZ ;  /* 0x00000008000c7824 */ /* 0x000fe400078e00ff */
[----:B------:R-:W-:-:S03]  /*9ed0*/  IMAD R0, R19, c[0x0][0x308], RZ ;  /* 0x0000c20013007a24 */ /* 0x000fc600078e02ff */
[----:B------:R-:W-:Y:S01]  /*9ee0*/  SHF.R.S32.HI R13, RZ, 0x1f, R12 ;  /* 0x0000001fff0d7819 */ /* 0x000fe2000001140c */
[----:B------:R-:W-:Y:S01]  /*9ef0*/  IMAD R0, R230, c[0x0][0x30c], R0 ;  /* 0x0000c300e6007a24 */ /* 0x000fe200078e0200 */
[C---:B------:R-:W-:Y:S02]  /*9f00*/  IADD3 R17, R12.reuse, 0x40, RZ ;  /* 0x000000400c117810 */ /* 0x040fe40007ffe0ff */
[----:B------:R-:W-:Y:S01]  /*9f10*/  IADD3 R18, R12, 0x80, RZ ;  /* 0x000000800c127810 */ /* 0x000fe20007ffe0ff */
[----:B------:R-:W-:-:S04]  /*9f20*/  IMAD.WIDE.U32 R2, R230, c[0x0][0x308], R12 ;  /* 0x0000c200e6027a25 */ /* 0x000fc800078e000c */
[----:B------:R-:W-:Y:S02]  /*9f30*/  IMAD.IADD R3, R3, 0x1, R0 ;  /* 0x0000000103037824 */ /* 0x000fe400078e0200 */
[----:B------:R-:W-:Y:S02]  /*9f40*/  IMAD R0, R20, c[0x0][0x310], RZ ;  /* 0x0000c40014007a24 */ /* 0x000fe400078e02ff */
[----:B------:R-:W-:-:S04]  /*9f50*/  IMAD.WIDE.U32 R14, R229, c[0x0][0x310], R2 ;  /* 0x0000c400e50e7a25 */ /* 0x000fc800078e0002 */
[----:B------:R-:W-:Y:S02]  /*9f60*/  IMAD R0, R229, c[0x0][0x314], R0 ;  /* 0x0000c500e5007a24 */ /* 0x000fe400078e0200 */
[----:B------:R-:W-:-:S03]  /*9f70*/  IMAD.WIDE R2, R245, 0x50, R10 ;  /* 0x00000050f5027825 */ /* 0x000fc600078e020a */
        /* <DEDUP_REMOVED lines=15> */
.L_x_1120:
[----:B------:R-:W-:Y:S05]  /*a070*/  BSYNC B0 ;  /* 0x0000000000007941 */ /* 0x000fea0003800000 */
.L_x_1119:
        /* <DEDUP_REMOVED lines=20> */
.L_x_1122:
[----:B------:R-:W-:Y:S05]  /*a1c0*/  BSYNC B0 ;  /* 0x0000000000007941 */ /* 0x000fea0003800000 */
.L_x_1121:
        /* <DEDUP_REMOVED lines=19> */
.L_x_1124:
[----:B------:R-:W-:Y:S05]  /*a300*/  BSYNC B0 ;  /* 0x0000000000007941 */ /* 0x000fea0003800000 */
.L_x_1123:
        /* <DEDUP_REMOVED lines=23> */
.L_x_1126:
[----:B------:R-:W-:Y:S05]  /*a480*/  BSYNC B0 ;  /* 0x0000000000007941 */ /* 0x000fea0003800000 */
.L_x_1125:
        /* <DEDUP_REMOVED lines=18> */
.L_x_1128:
[----:B------:R-:W-:Y:S05]  /*a5b0*/  BSYNC B0 ;  /* 0x0000000000007941 */ /* 0x000fea0003800000 */
.L_x_1127:
        /* <DEDUP_REMOVED lines=19> */
.L_x_1129:
        /* <DEDUP_REMOVED lines=9> */
.L_x_1421:


//--------------------- .text._ZN7cutlass13device_kernelIN5flash19enable_sm80_to_sm89INS1_16FlashAttnBwdSm80INS1_25CollectiveMainloopBwdSm80ILi2ELi1EN4cute5tupleIJNS5_1CILi64EEENS7_ILi80EEENS7_ILi192EEEEEENS_10bfloat16_tEfNS_4arch4Sm80ELb1ELb0ELb1ELb0ELb1ELb0ELb1ELb0ELi2ELi4ELi2ELi2ELb0EEENS1_21CollectiveEpilogueBwdISB_SC_SE_Li256ELb0ELb1ELi4EEENS1_25SingleTileBwdLPTSchedulerILb0ELi80ELb1EEEEEEEEEvNT_6ParamsE --------------------------
	.section	.text._ZN7cutlass13device_kernelIN5flash19enable_sm80_to_sm89INS1_16FlashAttnBwdSm80INS1_25CollectiveMainloopBwdSm80ILi2ELi1EN4cute5tupleIJNS5_1CILi64EEENS7_ILi80EEENS7_ILi192EEEEEENS_10bfloat16_tEfNS_4arch4Sm80ELb1ELb0ELb1ELb0ELb1ELb0ELb1ELb0ELi2ELi4ELi2ELi2ELb0EEENS1_21CollectiveEpilogueBwdISB_SC_SE_Li256ELb0ELb1ELi4EEENS1_25SingleTileBwdLPTSchedulerILb0ELi80ELb1EEEEEEEEEvNT_6ParamsE,"ax",@progbits
	.sectioninfo	@"SHI_REGISTERS=255"
	.align	128
.text._ZN7cutlass13device_kernelIN5flash19enable_sm80_to_sm89INS1_16FlashAttnBwdSm80INS1_25CollectiveMainloopBwdSm80ILi2ELi1EN4cute5tupleIJNS5_1CILi64EEENS7_ILi80EEENS7_ILi192EEEEEENS_10bfloat16_tEfNS_4arch4Sm80ELb1ELb0ELb1ELb0ELb1ELb0ELb1ELb0ELi2ELi4ELi2ELi2ELb0EEENS1_21CollectiveEpilogueBwdISB_SC_SE_Li256ELb0ELb1ELi4EEENS1_25SingleTileBwdLPTSchedulerILb0ELi80ELb1EEEEEEEEEvNT_6ParamsE:
        .type           _ZN7cutlass13device_kernelIN5flash19enable_sm80_to_sm89INS1_16FlashAttnBwdSm80INS1_25CollectiveMainloopBwdSm80ILi2ELi1EN4cute5tupleIJNS5_1CILi64EEENS7_ILi80EEENS7_ILi192EEEEEENS_10bfloat16_tEfNS_4arch4Sm80ELb1ELb0ELb1ELb0ELb1ELb0ELb1ELb0ELi2ELi4ELi2ELi2ELb0EEENS1_21CollectiveEpilogueBwdISB_SC_SE_Li256ELb0ELb1ELi4EEENS1_25SingleTileBwdLPTSchedulerILb0ELi80ELb1EEEEEEEEEvNT_6ParamsE,@function
        .size           _ZN7cutlass13device_kernelIN5flash19enable_sm80_to_sm89INS1_16FlashAttnBwdSm80INS1_25CollectiveMainloopBwdSm80ILi2ELi1EN4cute5tupleIJNS5_1CILi64EEENS7_ILi80EEENS7_ILi192EEEEEENS_10bfloat16_tEfNS_4arch4Sm80ELb1ELb0ELb1ELb0ELb1ELb0ELb1ELb0ELi2ELi4ELi2ELi2ELb0EEENS1_21CollectiveEpilogueBwdISB_SC_SE_Li256ELb0ELb1ELi4EEENS1_25SingleTileBwdLPTSchedulerILb0ELi80ELb1EEEEEEEEEvNT_6ParamsE,(.L_x_1422 - _ZN7cutlass13device_kernelIN5flash19enable_sm80_to_sm89INS1_16FlashAttnBwdSm80INS1_25CollectiveMainloopBwdSm80ILi2ELi1EN4cute5tupleIJNS5_1CILi64EEENS7_ILi80EEENS7_ILi192EEEEEENS_10bfloat16_tEfNS_4arch4Sm80ELb1ELb0ELb1ELb0ELb1ELb0ELb1ELb0ELi2ELi4ELi2ELi2ELb0EEENS1_21CollectiveEpilogueBwdISB_SC_SE_Li256ELb0ELb1ELi4EEENS1_25SingleTileBwdLPTSchedulerILb0ELi80ELb1EEEEEEEEEvNT_6ParamsE)
        .other          _ZN7cutlass13device_kernelIN5flash19enable_sm80_to_sm89INS1_16FlashAttnBwdSm80INS1_25CollectiveMainloopBwdSm80ILi2ELi1EN4cute5tupleIJNS5_1CILi64EEENS7_ILi80EEENS7_ILi192EEEEEENS_10bfloat16_tEfNS_4arch4Sm80ELb1ELb0ELb1ELb0ELb1ELb0ELb1ELb0ELi2ELi4ELi2ELi2ELb0EEENS1_21CollectiveEpilogueBwdISB_SC_SE_Li256ELb0ELb1ELi4EEENS1_25SingleTileBwdLPTSchedulerILb0ELi80ELb1EEEEEEEEEvNT_6ParamsE,@"STO_CUDA_ENTRY STV_DEFAULT"
_ZN7cutlass13device_kernelIN5flash19enable_sm80_to_sm89INS1_16FlashAttnBwdSm80INS1_25CollectiveMainloopBwdSm80ILi2ELi1EN4cute5tupleIJNS5_1CILi64EEENS7_ILi80EEENS7_ILi192EEEEEENS_10bfloat16_tEfNS_4arch4Sm80ELb1ELb0ELb1ELb0ELb1ELb0ELb1ELb0ELi2ELi4ELi2ELi2ELb0EEENS1_21CollectiveEpilogueBwdISB_SC_SE_Li256ELb0ELb1ELi4EEENS1_25SingleTileBwdLPTSchedulerILb0ELi80ELb1EEEEEEEEEvNT_6ParamsE:
[----:B------:R-:W-:-:S03]  /*0000*/  MOV R1, c[0x0][0x28] ;  /* 0x00000a0000017a02 */ /* 0x000fc60000000f00 */
[----:B------:R-:W1:Y:S01]  /*0010*/  S2R R232, SR_TID.X ;  /* 0x0000000000e87919 */ /* 0x000e620000002100 */
[----:B------:R-:W-:-:S03]  /*0020*/  IADD3 R1, R1, -0x18, RZ ;  /* 0xffffffe801017810 */ /* 0x000fc60007ffe0ff */
        /* <DEDUP_REMOVED lines=14> */
[----:B------:R-:W-:-:S04]  /*0110*/  MOV R0, c[0x0][0x3c4] ;  /* 0x0000f10000007a02 */ /* 0x000fc80000000f00 */
[----:B------:R-:W-:Y:S02]  /*0120*/  ISETP.NE.AND P0, PT, R0, 0x1, PT ;  /* 0x000000010000780c */ /* 0x000fe40003f05270 */
[----:B------:R-:W-:-:S11]  /*0130*/  MOV R0, R2 ;  /* 0x0000000200007202 */ /* 0x000fd60000000f00 */
[----:B------:R-:W-:-:S05]  /*0140*/  @P0 IMAD.HI.U32 R4, R2, c[0x0][0x3c8], RZ ;  /* 0x0000f20002040a27 */ /* 0x000fca00078e00ff */
[----:B------:R-:W-:-:S05]  /*0150*/  @P0 SHF.R.U32.HI R0, RZ, c[0x0][0x3cc], R4 ;  /* 0x0000f300ff000a19 */ /* 0x000fca0000011604 */
[----:B------:R-:W-:Y:S01]  /*0160*/  IMAD R4, R0, c[0x0][0x3c4], RZ ;  /* 0x0000f10000047a24 */ /* 0x000fe200078e02ff */
[----:B------:R-:W-:Y:S05]  /*0170*/  BRA `(.L_x_1132) ;  /* 0x0000006000007947 */ /* 0x000fea0003800000 */
.L_x_1131:
[----:B------:R-:W-:-:S04]  /*0180*/  MOV R0, c[0x0][0x3ac] ;  /* 0x0000eb0000007a02 */ /* 0x000fc80000000f00 */
[----:B------:R-:W-:Y:S02]  /*0190*/  ISETP.NE.AND P0, PT, R0, 0x1, PT ;  /* 0x000000010000780c */ /* 0x000fe40003f05270 */
[----:B------:R-:W-:-:S11]  /*01a0*/  MOV R0, R2 ;  /* 0x0000000200007202 */ /* 0x000fd60000000f00 */
[----:B------:R-:W-:-:S05]  /*01b0*/  @P0 IMAD.HI.U32 R4, R2, c[0x0][0x3b0], RZ ;  /* 0x0000ec0002040a27 */ /* 0x000fca00078e00ff */
[----:B------:R-:W-:-:S05]  /*01c0*/  @P0 SHF.R.U32.HI R0, RZ, c[0x0][0x3b4], R4 ;  /* 0x0000ed00ff000a19 */ /* 0x000fca0000011604 */
[----:B------:R-:W-:Y:S02]  /*01d0*/  IMAD R4, R0, c[0x0][0x3ac], RZ ;  /* 0x0000eb0000047a24 */ /* 0x000fe400078e02ff */
.L_x_1132:
[----:B------:R-:W-:Y:S02]  /*01e0*/  IMAD.MOV.U32 R5, RZ, RZ, c[0x0][0x3a0] ;  /* 0x0000e800ff057624 */ /* 0x000fe400078e00ff */
[----:B------:R-:W-:-:S03]  /*01f0*/  IMAD.IADD R4, R2, 0x1, -R4 ;  /* 0x0000000102047824 */ /* 0x000fc600078e0a04 */
[----:B------:R-:W-:Y:S01]  /*0200*/  ISETP.NE.AND P0, PT, R5, 0x1, PT ;  /* 0x000000010500780c */ /* 0x000fe20003f05270 */
[----:B------:R-:W-:-:S05]  /*0210*/  IMAD R4, R3, c[0x0][0x3ac], R4 ;  /* 0x0000eb0003047a24 */ /* 0x000fca00078e0204 */
[----:B------:R-:W-:-:S07]  /*0220*/  MOV R235, R4 ;  /* 0x0000000400eb7202 */ /* 0x000fce0000000f00 */
[----:B------:R-:W-:-:S05]  /*0230*/  @P0 IMAD.HI.U32 R2, R4, c[0x0][0x3a4], RZ ;  /* 0x0000e90004020a27 */ /* 0x000fca00078e00ff */
[----:B------:R-:W-:Y:S02]  /*0240*/  @P0 SHF.R.U32.HI R235, RZ, c[0x0][0x3a8], R2 ;  /* 0x0000ea00ffeb0a19 */ /* 0x000fe40000011602 */
[----:B------:R-:W-:Y:S02]  /*0250*/  LOP3.LUT R2, RZ, R0, RZ, 0x33, !PT ;  /* 0x00000000ff027212 */ /* 0x000fe400078e33ff */
[----:B------:R-:W-:Y:S02]  /*0260*/  IADD3 R0, -R235, RZ, RZ ;  /* 0x000000ffeb007210 */ /* 0x000fe40007ffe1ff */
[----:B------:R-:W-:-:S03]  /*0270*/  IADD3 R251, R2, c[0x0][0x394], RZ ;  /* 0x0000e50002fb7a10 */ /* 0x000fc60007ffe0ff */
[----:B------:R-:W-:Y:S01]  /*0280*/  IMAD R236, R0, c[0x0][0x3a0], R4 ;  /* 0x0000e80000ec7a24 */ /* 0x000fe200078e0204 */
[----:B------:R-:W-:Y:S05]  /*0290*/  BRA `(.L_x_1133) ;  /* 0x0000021000007947 */ /* 0x000fea0003800000 */
.L_x_1130:
        /* <DEDUP_REMOVED lines=16> */
.L_x_1134:
[----:B------:R-:W-:-:S04]  /*03a0*/  MOV R0, c[0x0][0x3ac] ;  /* 0x0000eb0000007a02 */ /* 0x000fc80000000f00 */
[----:B------:R-:W-:Y:S02]  /*03b0*/  ISETP.NE.AND P0, PT, R0, 0x1, PT ;  /* 0x000000010000780c */ /* 0x000fe40003f05270 */
[----:B------:R-:W-:-:S11]  /*03c0*/  MOV R0, R2 ;  /* 0x0000000200007202 */ /* 0x000fd60000000f00 */
[----:B------:R-:W-:-:S05]  /*03d0*/  @P0 IMAD.HI.U32 R4, R2, c[0x0][0x3b0], RZ ;  /* 0x0000ec0002040a27 */ /* 0x000fca00078e00ff */
[----:B------:R-:W-:-:S05]  /*03e0*/  @P0 SHF.R.U32.HI R0, RZ, c[0x0][0x3b4], R4 ;  /* 0x0000ed00ff000a19 */ /* 0x000fca0000011604 */
[----:B------:R-:W-:Y:S02]  /*03f0*/  IMAD R4, R0, c[0x0][0x3ac], RZ ;  /* 0x0000eb0000047a24 */ /* 0x000fe400078e02ff */
.L_x_1135:
        /* <DEDUP_REMOVED lines=10> */
[----:B------:R-:W-:Y:S02]  /*04a0*/  IMAD R236, R0, c[0x0][0x3a0], R4 ;  /* 0x0000e80000ec7a24 */ /* 0x000fe400078e0204 */
.L_x_1133:
        /* <DEDUP_REMOVED lines=80> */
[----:B------:R-:W-:Y:S01]  /*09b0*/  UMOV UR6, 0x5 ;  /* 0x0000000500067882 */ /* 0x000fe20000000000 */
[----:B------:R-:W-:Y:S01]  /*09c0*/  SHF.R.S32.HI R28, RZ, 0x1f, R235 ;  /* 0x0000001fff1c7819 */ /* 0x000fe200000114eb */
[----:B------:R-:W-:Y:S01]  /*09d0*/  ULDC.64 UR4, c[0x0][0x1d8] ;  /* 0x0000760000047ab9 */ /* 0x000fe20000000a00 */
[----:B------:R-:W-:Y:S01]  /*09e0*/  ISETP.NE.AND P0, PT, R0, 0x1, PT ;  /* 0x000000010000780c */ /* 0x000fe20003f05270 */
[----:B------:R-:W-:Y:S01]  /*09f0*/  IMAD.MOV.U32 R0, RZ, RZ, R236 ;  /* 0x000000ffff007224 */ /* 0x000fe200078e00ec */
[----:B------:R-:W-:Y:S01]  /*0a00*/  LEA.HI R26, R29, R232, RZ, 0x3 ;  /* 0x000000e81d1a7211 */ /* 0x000fe200078f18ff */
[----:B------:R-:W-:Y:S01]  /*0a10*/  IMAD R7, R28, c[0x0][0x1e8], RZ ;  /* 0x00007a001c077a24 */ /* 0x000fe200078e02ff */
[----:B------:R-:W-:Y:S01]  /*0a20*/  ISETP.GT.AND P1, PT, R232, 0x7f, PT ;  /* 0x0000007fe800780c */ /* 0x000fe20003f24270 */
[----:B------:R-:W-:Y:S01]  /*0a30*/  IMAD R10, R28, c[0x0][0x1b8], RZ ;  /* 0x00006e001c0a7a24 */ /* 0x000fe200078e02ff */
[----:B------:R-:W-:Y:S01]  /*0a40*/  LOP3.LUT R3, R26, 0xfffffff8, RZ, 0xc0, !PT ;  /* 0xfffffff81a037812 */ /* 0x000fe200078ec0ff */
[----:B------:R-:W-:Y:S01]  /*0a50*/  USHF.L.U64.HI UR5, UR4, UR6, UR5 ;  /* 0x0000000604057299 */ /* 0x000fe20008010205 */
[----:B------:R-:W-:Y:S01]  /*0a60*/  SHF.R.S32.HI R240, RZ, 0x3, R26 ;  /* 0x00000003fff07819 */ /* 0x000fe2000001141a */
[----:B------:R-:W-:Y:S01]  /*0a70*/  IMAD R10, R235, c[0x0][0x1bc], R10 ;  /* 0x00006f00eb0a7a24 */ /* 0x000fe200078e020a */
[----:B------:R-:W-:Y:S01]  /*0a80*/  USHF.L.U32 UR4, UR4, 0x5, URZ ;  /* 0x0000000504047899 */ /* 0x000fe2000800063f */
[----:B------:R-:W-:Y:S01]  /*0a90*/  IMAD.IADD R23, R232, 0x1, -R3 ;  /* 0x00000001e8177824 */ /* 0x000fe200078e0a03 */
[----:B------:R-:W-:Y:S01]  /*0aa0*/  SHF.R.S32.HI R241, RZ, 0x1f, R240 ;  /* 0x0000001ffff17819 */ /* 0x000fe200000114f0 */
[----:B------:R-:W-:Y:S01]  /*0ab0*/  @P0 IMAD.HI.U32 R2, R236, c[0x0][0x24c], RZ ;  /* 0x00009300ec020a27 */ /* 0x000fe200078e00ff */
[----:B------:R-:W-:Y:S01]  /*0ac0*/  SHF.R.S32.HI R21, RZ, 0x1f, R236 ;  /* 0x0000001fff157819 */ /* 0x000fe200000114ec */
[----:B------:R-:W-:Y:S01]  /*0ad0*/  UMOV UR7, 0x6 ;  /* 0x0000000600077882 */ /* 0x000fe20000000000 */
[----:B------:R-:W-:Y:S01]  /*0ae0*/  SHF.R.S32.HI R20, RZ, 0x1f, R177 ;  /* 0x0000001fff147819 */ /* 0x000fe200000114b1 */
[----:B------:R-:W-:Y:S01]  /*0af0*/  IMAD.SHL.U32 R12, R23, 0x8, RZ ;  /* 0x00000008170c7824 */ /* 0x000fe200078e00ff */
[----:B------:R-:W-:Y:S01]  /*0b00*/  @P0 SHF.R.U32.HI R0, RZ, c[0x0][0x250], R2 ;  /* 0x00009400ff000a19 */ /* 0x000fe20000011602 */
[----:B------:R-:W-:Y:S01]  /*0b10*/  IMAD.WIDE R14, R251, 0x50, R240 ;  /* 0x00000050fb0e7825 */ /* 0x000fe200078e02f0 */
[----:B------:R-:W-:Y:S01]  /*0b20*/  CS2R R170, SRZ ;  /* 0x0000000000aa7805 */ /* 0x000fe2000001ff00 */
[----:B------:R-:W-:Y:S01]  /*0b30*/  CS2R R168, SRZ ;  /* 0x0000000000a87805 */ /* 0x000fe2000001ff00 */
[----:B------:R-:W-:Y:S01]  /*0b40*/  SHF.R.S32.HI R4, RZ, 0x1f, R0 ;  /* 0x0000001fff047819 */ /* 0x000fe20000011400 */
[----:B------:R-:W-:Y:S01]  /*0b50*/  IMAD.SHL.U32 R22, R177, 0x40, RZ ;  /* 0x00000040b1167824 */ /* 0x000fe200078e00ff */
[----:B------:R-:W-:Y:S01]  /*0b60*/  SHF.R.S32.HI R13, RZ, 0x1f, R12 ;  /* 0x0000001fff0d7819 */ /* 0x000fe2000001140c */
[----:B------:R-:W-:Y:S01]  /*0b70*/  IMAD.MOV.U32 R225, RZ, RZ, 0x10 ;  /* 0x00000010ffe17424 */ /* 0x000fe200078e00ff */
[----:B------:R-:W-:Y:S01]  /*0b80*/  ISETP.GE.AND P2, PT, R12, c[0x0][0x1cc], PT ;  /* 0x000073000c007a0c */ /* 0x000fe20003f46270 */
[----:B------:R-:W-:Y:S01]  /*0b90*/  IMAD R2, R4, c[0x0][0x1e0], RZ ;  /* 0x0000780004027a24 */ /* 0x000fe200078e02ff */
[C---:B------:R-:W-:Y:S01]  /*0ba0*/  IADD3 R24, R12.reuse, 0x40, RZ ;  /* 0x000000400c187810 */ /* 0x040fe20007ffe0ff */
[----:B------:R-:W-:Y:S01]  /*0bb0*/  IMAD.MOV.U32 R217, RZ, RZ, 0x120 ;  /* 0x00000120ffd97424 */ /* 0x000fe200078e00ff */
[----:B------:R-:W-:Y:S01]  /*0bc0*/  IADD3 R27, R12, 0x80, RZ ;  /* 0x000000800c1b7810 */ /* 0x000fe20007ffe0ff */
[----:B------:R-:W-:Y:S01]  /*0bd0*/  IMAD R5, R0, c[0x0][0x1e4], R2 ;  /* 0x0000790000057a24 */ /* 0x000fe200078e0202 */
[----:B------:R-:W-:Y:S01]  /*0be0*/  ISETP.GE.AND P3, PT, R24, c[0x0][0x1cc], PT ;  /* 0x0000730018007a0c */ /* 0x000fe20003f66270 */
[----:B------:R-:W-:Y:S01]  /*0bf0*/  IMAD.WIDE.U32 R2, R0, c[0x0][0x1e0], R12 ;  /* 0x0000780000027a25 */ /* 0x000fe200078e000c */
[----:B------:R-:W-:Y:S01]  /*0c00*/  ISETP.GE.AND P5, PT, R27, c[0x0][0x1cc], PT ;  /* 0x000073001b007a0c */ /* 0x000fe20003fa6270 */
[----:B------:R-:W-:Y:S01]  /*0c10*/  CS2R R166, SRZ ;  /* 0x0000000000a67805 */ /* 0x000fe2000001ff00 */
[----:B------:R-:W-:Y:S01]  /*0c20*/  CS2R R164, SRZ ;  /* 0x0000000000a47805 */ /* 0x000fe2000001ff00 */
[----:B------:R-:W-:Y:S01]  /*0c30*/  IMAD.IADD R5, R3, 0x1, R5 ;  /* 0x0000000103057824 */ /* 0x000fe200078e0205 */
[----:B------:R-:W-:Y:S01]  /*0c40*/  CS2R R162, SRZ ;  /* 0x0000000000a27805 */ /* 0x000fe2000001ff00 */
[----:B------:R-:W-:Y:S01]  /*0c50*/  IMAD R3, R4, c[0x0][0x1b0], RZ ;  /* 0x00006c0004037a24 */ /* 0x000fe200078e02ff */
[----:B------:R-:W-:Y:S01]  /*0c60*/  CS2R R160, SRZ ;  /* 0x0000000000a07805 */ /* 0x000fe2000001ff00 */
[----:B------:R-:W-:Y:S01]  /*0c70*/  IMAD.MOV.U32 R4, RZ, RZ, R2 ;  /* 0x000000ffff047224 */ /* 0x000fe200078e0002 */
        /* <DEDUP_REMOVED lines=19> */
[----:B------:R-:W-:Y:S01]  /*0db0*/  IMAD R6, R15, c[0x0][0x1d8], RZ ;  /* 0x000076000f067a24 */ /* 0x000fe200078e02ff */
[----:B------:R-:W-:Y:S01]  /*0dc0*/  LOP3.LUT R0, R0, 0x1c0, RZ, 0xc0, !PT ;  /* 0x000001c000007812 */ /* 0x000fe200078ec0ff */
[----:B------:R-:W-:Y:S01]  /*0dd0*/  IMAD.WIDE.U32 R8, R235, c[0x0][0x1b8], R2 ;  /* 0x00006e00eb087a25 */ /* 0x000fe200078e0002 */
[----:B------:R-:W-:Y:S01]  /*0de0*/  CS2R R134, SRZ ;  /* 0x0000000000867805 */ /* 0x000fe2000001ff00 */
[----:B------:R-:W-:Y:S01]  /*0df0*/  CS2R R132, SRZ ;  /* 0x0000000000847805 */ /* 0x000fe2000001ff00 */
[----:B------:R-:W-:Y:S01]  /*0e00*/  CS2R R130, SRZ ;  /* 0x0000000000827805 */ /* 0x000fe2000001ff00 */
[C---:B------:R-:W-:Y:S01]  /*0e10*/  IMAD R6, R14.reuse, c[0x0][0x1dc], R6 ;  /* 0x000077000e067a24 */ /* 0x040fe200078e0206 */
[----:B------:R-:W-:Y:S01]  /*0e20*/  CS2R R128, SRZ ;  /* 0x0000000000807805 */ /* 0x000fe2000001ff00 */
[----:B------:R-:W-:Y:S01]  /*0e30*/  IMAD.WIDE.U32 R2, R14, c[0x0][0x1d8], R4 ;  /* 0x000076000e027a25 */ /* 0x000fe200078e0004 */
[----:B------:R-:W-:Y:S01]  /*0e40*/  LOP3.LUT R5, R0, 0x38, R12, 0xf8, !PT ;  /* 0x0000003800057812 */ /* 0x000fe200078ef80c */
[----:B------:R-:W-:Y:S01]  /*0e50*/  CS2R R126, SRZ ;  /* 0x00000000007e7805 */ /* 0x000fe2000001ff00 */
[----:B------:R-:W-:Y:S01]  /*0e60*/  SHF.R.U32.HI R4, RZ, 0x3, R0 ;  /* 0x00000003ff047819 */ /* 0x000fe20000011600 */
[----:B------:R-:W-:Y:S01]  /*0e70*/  IMAD.IADD R0, R3, 0x1, R6 ;  /* 0x0000000103007824 */ /* 0x000fe200078e0206 */
[C---:B------:R-:W-:Y:S01]  /*0e80*/  LEA R6, P0, R2.reuse, c[0x0][0x1c0], 0x1 ;  /* 0x0000700002067a11 */ /* 0x040fe200078008ff */
[----:B------:R-:W-:Y:S01]  /*0e90*/  IMAD.IADD R11, R9, 0x1, R10 ;  /* 0x00000001090b7824 */ /* 0x000fe200078e020a */
[----:B------:R-:W-:Y:S01]  /*0ea0*/  LOP3.LUT R3, R5, R4, RZ, 0x3c, !PT ;  /* 0x0000000405037212 */ /* 0x000fe200078e3cff */
[----:B------:R-:W-:Y:S01]  /*0eb0*/  IMAD.MOV.U32 R5, RZ, RZ, c[0x0][0x1d8] ;  /* 0x00007600ff057624 */ /* 0x000fe200078e00ff */
[----:B------:R-:W-:Y:S01]  /*0ec0*/  LEA.HI.X R7, R2, c[0x0][0x1c4], R0, 0x1, P0 ;  /* 0x0000710002077a11 */ /* 0x000fe200000f0c00 */
[----:B------:R-:W-:Y:S01]  /*0ed0*/  IMAD.MOV.U32 R2, RZ, RZ, c[0x0][0x1dc] ;  /* 0x00007700ff027624 */ /* 0x000fe200078e00ff */
[----:B------:R-:W-:Y:S01]  /*0ee0*/  IADD3 R0, -R240, c[0x0][0x198], RZ ;  /* 0x00006600f0007a10 */ /* 0x000fe20007ffe1ff */
[----:B------:R-:W-:Y:S01]  /*0ef0*/  IMAD.MOV.U32 R10, RZ, RZ, R8 ;  /* 0x000000ffff0a7224 */ /* 0x000fe200078e0008 */
[----:B------:R-:W-:Y:S01]  /*0f00*/  LEA R4, P0, R5, R6, 0x6 ;  /* 0x0000000605047211 */ /* 0x000fe200078030ff */
[----:B------:R-:W-:Y:S01]  /*0f10*/  IMAD R8, R15, c[0x0][0x1a8], RZ ;  /* 0x00006a000f087a24 */ /* 0x000fe200078e02ff */
[----:B------:R-:W-:Y:S01]  /*0f20*/  CS2R R124, SRZ ;  /* 0x00000000007c7805 */ /* 0x000fe2000001ff00 */
[----:B------:R-:W-:Y:S01]  /*0f30*/  IMAD R0, R251, -0x50, R0 ;  /* 0xffffffb0fb007824 */ /* 0x000fe200078e0200 */
[----:B------:R-:W-:Y:S01]  /*0f40*/  LEA.HI.X R5, R5, R7, R2, 0x6, P0 ;  /* 0x0000000705057211 */ /* 0x000fe200000f3402 */
[----:B------:R-:W-:Y:S01]  /*0f50*/  IMAD.U32 R9, RZ, RZ, UR5 ;  /* 0x00000005ff097e24 */ /* 0x000fe2000f8e00ff */
[----:B------:R-:W-:Y:S01]  /*0f60*/  LEA.HI R2, R29, R232, RZ, 0x6 ;  /* 0x000000e81d027211 */ /* 0x000fe200078f30ff */
[----:B------:R-:W-:Y:S01]  /*0f70*/  IMAD.WIDE.U32 R10, R14, c[0x0][0x1a8], R10 ;  /* 0x00006a000e0a7a25 */ /* 0x000fe200078e000a */
[C---:B------:R-:W-:Y:S01]  /*0f80*/  ISETP.LT.OR P0, PT, R0.reuse, 0x1, P2 ;  /* 0x000000010000780c */ /* 0x040fe20001701670 */
[----:B------:R-:W-:Y:S01]  /*0f90*/  CS2R R122, SRZ ;  /* 0x00000000007a7805 */ /* 0x000fe2000001ff00 */
[----:B------:R-:W-:Y:S01]  /*0fa0*/  SHF.R.S32.HI R25, RZ, 0x6, R2 ;  /* 0x00000006ff197819 */ /* 0x000fe20000011402 */
[----:B------:R-:W-:Y:S01]  /*0fb0*/  IMAD.U32 R2, RZ, RZ, UR4 ;  /* 0x00000004ff027e24 */ /* 0x000fe2000f8e00ff */
[C---:B------:R-:W-:Y:S01]  /*0fc0*/  ISETP.LT.OR P6, PT, R0.reuse, 0x1, P3 ;  /* 0x000000010000780c */ /* 0x040fe20001fc1670 */
[----:B------:R-:W-:Y:S01]  /*0fd0*/  ULDC.64 UR4, c[0x0][0x1a8] ;  /* 0x00006a0000047ab9 */ /* 0x000fe20000000a00 */
[C---:B------:R-:W-:Y:S01]  /*0fe0*/  ISETP.LT.OR P4, PT, R0.reuse, 0x1, P5 ;  /* 0x000000010000780c */ /* 0x040fe20002f81670 */
[----:B------:R-:W-:Y:S01]  /*0ff0*/  IMAD R3, R25, 0x200, R3 ;  /* 0x0000020019037824 */ /* 0x000fe200078e0203 */
[----:B------:R-:W-:Y:S01]  /*1000*/  ISETP.LT.OR P5, PT, R0, 0x21, P5 ;  /* 0x000000210000780c */ /* 0x000fe20002fa1670 */
[----:B------:R-:W-:Y:S01]  /*1010*/  USHF.L.U32 UR11, UR4, 0x5, URZ ;  /* 0x00000005040b7899 */ /* 0x000fe2000800063f */
[----:B------:R-:W-:Y:S01]  /*1020*/  IMAD.MOV.U32 R239, RZ, RZ, -0x50 ;  /* 0xffffffb0ffef7424 */ /* 0x000fe200078e00ff */
[----:B------:R-:W-:Y:S01]  /*1030*/  USHF.L.U64.HI UR10, UR4, UR6, UR5 ;  /* 0x00000006040a7299 */ /* 0x000fe20008010205 */
[----:B------:R-:W-:Y:S01]  /*1040*/  IMAD.SHL.U32 R231, R3, 0x2, RZ ;  /* 0x0000000203e77824 */ /* 0x000fe200078e00ff */
[----:B------:R-:W-:Y:S01]  /*1050*/  CS2R R120, SRZ ;  /* 0x0000000000787805 */ /* 0x000fe2000001ff00 */
[----:B------:R-:W-:Y:S01]  /*1060*/  IMAD R3, R14, c[0x0][0x1ac], R8 ;  /* 0x00006b000e037a24 */ /* 0x000fe200078e0208 */
[----:B------:R-:W-:Y:S01]  /*1070*/  ULDC.64 UR4, c[0x0][0x178] ;  /* 0x00005e0000047ab9 */ /* 0x000fe20000000a00 */
[----:B------:R-:W-:Y:S01]  /*1080*/  IMAD R239, R251, R239, c[0x0][0x198] ;  /* 0x00006600fbef7624 */ /* 0x000fe200078e02ef */
[----:B------:R-:W-:Y:S01]  /*1090*/  @!PT LDS RZ, [RZ] ;  /* 0x00000000fffff984 */ /* 0x000fe20000000800 */
[----:B------:R-:W-:Y:S01]  /*10a0*/  @!PT LDS RZ, [RZ] ;  /* 0x00000000fffff984 */ /* 0x000fe20000000800 */
[----:B------:R-:W-:Y:S01]  /*10b0*/  @!PT LDS RZ, [RZ] ;  /* 0x00000000fffff984 */ /* 0x000fe20000000800 */
[----:B------:R1:W-:Y:S01]  /*10c0*/  LDGSTS.E.BYPASS.LTC128B.128 [R231+0x7880], [R6.64], !P0 ;  /* 0x0788000006e77fae */ /* 0x0003e2000c101d48 */
[C---:B------:R-:W-:Y:S01]  /*10d0*/  @!P1 LEA R8, P0, R2.reuse, R4, 0x1 ;  /* 0x0000000402089211 */ /* 0x040fe200078008ff */
[----:B------:R-:W-:Y:S01]  /*10e0*/  IMAD.IADD R3, R11, 0x1, R3 ;  /* 0x000000010b037824 */ /* 0x000fe200078e0203 */
[----:B------:R-:W-:Y:S01]  /*10f0*/  USHF.L.U64.HI UR12, UR4, UR7, UR5 ;  /* 0x00000007040c7299 */ /* 0x000fe20008010205 */
[----:B------:R1:W-:Y:S01]  /*1100*/  LDGSTS.E.BYPASS.LTC128B.128 [R231+0xa080], [R6.64+0x80], !P6 ;  /* 0x0a08008006e77fae */ /* 0x0003e2000f101d48 */
[----:B------:R-:W-:Y:S01]  /*1110*/  @!P1 LEA.HI.X R9, R2, R5, R9, 0x1, P0 ;  /* 0x0000000502099211 */ /* 0x000fe200000f0c09 */
[----:B------:R-:W-:Y:S01]  /*1120*/  IMAD.MOV.U32 R11, RZ, RZ, c[0x0][0x1ac] ;  /* 0x00006b00ff0b7624 */ /* 0x000fe200078e00ff */
[----:B------:R-:W-:Y:S01]  /*1130*/  ISETP.LT.OR P0, PT, R0, 0x21, P2 ;  /* 0x000000210000780c */ /* 0x000fe20001701670 */
[----:B------:R1:W-:Y:S01]  /*1140*/  LDGSTS.E.BYPASS.LTC128B.128 [R231+0xc880], [R6.64+0x100], !P4 ;  /* 0x0c88010006e77fae */ /* 0x0003e2000e101d48 */
[----:B------:R-:W-:Y:S01]  /*1150*/  LEA R2, P2, R10, c[0x0][0x190], 0x1 ;  /* 0x000064000a027a11 */ /* 0x000fe200078408ff */
[----:B------:R-:W-:Y:S01]  /*1160*/  USHF.L.U32 UR13, UR4, 0x6, URZ ;  /* 0x00000006040d7899 */ /* 0x000fe2000800063f */
[----:B------:R-:W-:Y:S01]  /*1170*/  ISETP.LT.OR P6, PT, R0, 0x21, P3 ;  /* 0x000000210000780c */ /* 0x000fe20001fc1670 */
[----:B------:R-:W-:Y:S01]  /*1180*/  CS2R R118, SRZ ;  /* 0x0000000000767805 */ /* 0x000fe2000001ff00 */
[----:B------:R-:W-:Y:S01]  /*1190*/  LEA.HI.X R3, R10, c[0x0][0x194], R3, 0x1, P2 ;  /* 0x000065000a037a11 */ /* 0x000fe200010f0c03 */
[----:B------:R-:W-:Y:S01]  /*11a0*/  IMAD R10, R241, c[0x0][0x178], RZ ;  /* 0x00005e00f10a7a24 */ /* 0x000fe200078e02ff */
[C---:B------:R-:W-:Y:S01]  /*11b0*/  @!P1 ISETP.GE.AND P2, PT, R0.reuse, 0x41, PT ;  /* 0x000000410000980c */ /* 0x040fe20003f46270 */
[----:B------:R-:W-:Y:S01]  /*11c0*/  CS2R R116, SRZ ;  /* 0x0000000000747805 */ /* 0x000fe2000001ff00 */
[----:B------:R-:W-:Y:S01]  /*11d0*/  @!P1 ISETP.LT.OR P3, PT, R0, 0x41, P3 ;  /* 0x000000410000980c */ /* 0x000fe20001f61670 */
[----:B------:R-:W-:Y:S01]  /*11e0*/  IMAD R10, R240, c[0x0][0x17c], R10 ;  /* 0x00005f00f00a7a24 */ /* 0x000fe200078e020a */
[----:B------:R-:W-:Y:S01]  /*11f0*/  @!P1 ISETP.GE.OR P4, PT, R12, c[0x0][0x1cc], !P2 ;  /* 0x000073000c009a0c */ /* 0x000fe20005786670 */
[----:B------:R2:W-:Y:S01]  /*1200*/  LDGSTS.E.BYPASS.LTC128B.128 [R231+0x8880], [R4.64], !P0 ;  /* 0x0888000004e77fae */ /* 0x0005e2000c101d48 */
[C---:B------:R-:W-:Y:S01]  /*1210*/  @!P1 ISETP.GE.OR P2, PT, R27.reuse, c[0x0][0x1cc], !P2 ;  /* 0x000073001b009a0c */ /* 0x040fe20005746670 */
[----:B------:R-:W-:Y:S01]  /*1220*/  CS2R R114, SRZ ;  /* 0x0000000000727805 */ /* 0x000fe2000001ff00 */
        /* <DEDUP_REMOVED lines=12> */
[----:B-1----:R-:W-:Y:S01]  /*12f0*/  IMAD.MOV.U32 R7, RZ, RZ, c[0x0][0x1a8] ;  /* 0x00006a00ff077624 */ /* 0x002fe200078e00ff */
[----:B------:R3:W-:Y:S01]  /*1300*/  @!P1 LDGSTS.E.BYPASS.LTC128B.128 [R231+0xc080], [R8.64+0x80], !P3 ;  /* 0x0c08008008e79fae */ /* 0x0007e2000d901d48 */
[----:B------:R-:W-:Y:S01]  /*1310*/  ISETP.LT.OR P3, PT, R0, 0x1, P6 ;  /* 0x000000010000780c */ /* 0x000fe20003761670 */
[----:B------:R-:W-:Y:S01]  /*1320*/  CS2R R70, SRZ ;  /* 0x0000000000467805 */ /* 0x000fe2000001ff00 */
[----:B------:R-:W-:Y:S01]  /*1330*/  CS2R R68, SRZ ;  /* 0x0000000000447805 */ /* 0x000fe2000001ff00 */
[----:B------:R3:W-:Y:S01]  /*1340*/  @!P1 LDGSTS.E.BYPASS.LTC128B.128 [R231+0xe880], [R8.64+0x100], !P2 ;  /* 0x0e88010008e79fae */ /* 0x0007e2000d101d48 */
[----:B------:R-:W-:Y:S01]  /*1350*/  ISETP.GE.AND P2, PT, R12, c[0x0][0x19c], PT ;  /* 0x000067000c007a0c */ /* 0x000fe20003f46270 */
[----:B------:R-:W-:Y:S01]  /*1360*/  CS2R R66, SRZ ;  /* 0x0000000000427805 */ /* 0x000fe2000001ff00 */
[C---:B------:R-:W-:Y:S01]  /*1370*/  LEA R6, P0, R7.reuse, R2, 0x6 ;  /* 0x0000000207067211 */ /* 0x040fe200078030ff */
[----:B------:R-:W-:Y:S01]  /*1380*/  CS2R R64, SRZ ;  /* 0x0000000000407805 */ /* 0x000fe2000001ff00 */
[C---:B------:R-:W-:Y:S01]  /*1390*/  ISETP.LT.OR P4, PT, R0.reuse, 0x1, P2 ;  /* 0x000000010000780c */ /* 0x040fe20001781670 */
[----:B------:R-:W-:Y:S01]  /*13a0*/  CS2R R62, SRZ ;  /* 0x00000000003e7805 */ /* 0x000fe2000001ff00 */
[----:B------:R-:W-:Y:S01]  /*13b0*/  LEA.HI.X R7, R7, R3, R11, 0x6, P0 ;  /* 0x0000000307077211 */ /* 0x000fe200000f340b */
[----:B------:R-:W-:Y:S01]  /*13c0*/  IMAD.U32 R11, RZ, RZ, UR10 ;  /* 0x0000000aff0b7e24 */ /* 0x000fe2000f8e00ff */
[----:B------:R-:W-:Y:S01]  /*13d0*/  ISETP.LT.OR P0, PT, R0, 0x1, P5 ;  /* 0x000000010000780c */ /* 0x000fe20002f01670 */
[----:B------:R-:W-:Y:S01]  /*13e0*/  USHF.L.U64.HI UR10, UR4, UR6, UR5 ;  /* 0x00000006040a7299 */ /* 0x000fe20008010205 */
[----:B------:R-:W-:Y:S01]  /*13f0*/  CS2R R60, SRZ ;  /* 0x00000000003c7805 */ /* 0x000fe2000001ff00 */
[----:B------:R-:W-:Y:S01]  /*1400*/  CS2R R58, SRZ ;  /* 0x00000000003a7805 */ /* 0x000fe2000001ff00 */
[----:B------:R-:W-:Y:S01]  /*1410*/  CS2R R56, SRZ ;  /* 0x0000000000387805 */ /* 0x000fe2000001ff00 */
[----:B------:R-:W-:Y:S01]  /*1420*/  CS2R R54, SRZ ;  /* 0x0000000000367805 */ /* 0x000fe2000001ff00 */
[----:B--2---:R-:W-:Y:S01]  /*1430*/  IMAD.WIDE.U32 R4, R240, c[0x0][0x178], R12 ;  /* 0x00005e00f0047a25 */ /* 0x004fe200078e000c */
[----:B------:R-:W-:Y:S01]  /*1440*/  CS2R R52, SRZ ;  /* 0x0000000000347805 */ /* 0x000fe2000001ff00 */
[----:B------:R-:W-:Y:S01]  /*1450*/  CS2R R50, SRZ ;  /* 0x0000000000327805 */ /* 0x000fe2000001ff00 */
[----:B------:R1:W-:Y:S01]  /*1460*/  LDGSTS.E.BYPASS.LTC128B.128 [R231+0x80], [R2.64], !P4 ;  /* 0x0008000002e77fae */ /* 0x0003e2000e101d48 */
[----:B------:R-:W-:Y:S01]  /*1470*/  IMAD.IADD R5, R5, 0x1, R10 ;  /* 0x0000000105057824 */ /* 0x000fe200078e020a */
[----:B------:R-:W-:Y:S01]  /*1480*/  ISETP.GE.AND P4, PT, R12, c[0x0][0x16c], PT ;  /* 0x00005b000c007a0c */ /* 0x000fe20003f86270 */
[----:B------:R-:W-:Y:S01]  /*1490*/  IMAD.U32 R16, RZ, RZ, UR10 ;  /* 0x0000000aff107e24 */ /* 0x000fe2000f8e00ff */
[----:B------:R1:W-:Y:S01]  /*14a0*/  LDGSTS.E.BYPASS.LTC128B.128 [R231+0x2880], [R2.64+0x80], !P3 ;  /* 0x0288008002e77fae */ /* 0x0003e2000d901d48 */
[----:B------:R-:W-:Y:S01]  /*14b0*/  ISETP.GE.AND P3, PT, R24, c[0x0][0x16c], PT ;  /* 0x00005b0018007a0c */ /* 0x000fe20003f66270 */
[----:B------:R-:W-:Y:S01]  /*14c0*/  CS2R R48, SRZ ;  /* 0x0000000000307805 */ /* 0x000fe2000001ff00 */
[----:B------:R-:W-:Y:S01]  /*14d0*/  CS2R R46, SRZ ;  /* 0x00000000002e7805 */ /* 0x000fe2000001ff00 */
[----:B------:R1:W-:Y:S01]  /*14e0*/  LDGSTS.E.BYPASS.LTC128B.128 [R231+0x5080], [R2.64+0x100], !P0 ;  /* 0x0508010002e77fae */ /* 0x0003e2000c101d48 */
[----:B------:R-:W-:Y:S01]  /*14f0*/  SEL R10, RZ, 0xffffffff, P3 ;  /* 0xffffffffff0a7807 */ /* 0x000fe20001800000 */
[----:B---3--:R-:W-:Y:S01]  /*1500*/  IMAD R8, R21, c[0x0][0x180], RZ ;  /* 0x0000600015087a24 */ /* 0x008fe200078e02ff */
[----:B------:R-:W-:Y:S01]  /*1510*/  ISETP.LT.OR P0, PT, R0, 0x21, P2 ;  /* 0x000000210000780c */ /* 0x000fe20001701670 */
[----:B------:R-:W-:Y:S01]  /*1520*/  CS2R R44, SRZ ;  /* 0x00000000002c7805 */ /* 0x000fe2000001ff00 */
[----:B------:R-:W-:Y:S01]  /*1530*/  SEL R9, RZ, 0x1, P4 ;  /* 0x00000001ff097807 */ /* 0x000fe20002000000 */
[----:B------:R-:W-:Y:S01]  /*1540*/  IMAD R8, R236, c[0x0][0x184], R8 ;  /* 0x00006100ec087a24 */ /* 0x000fe200078e0208 */
[C---:B------:R-:W-:Y:S01]  /*1550*/  ISETP.LT.OR P4, PT, R0.reuse, 0x21, P6 ;  /* 0x000000210000780c */ /* 0x040fe20003781670 */
[----:B------:R-:W-:Y:S01]  /*1560*/  CS2R R42, SRZ ;  /* 0x00000000002a7805 */ /* 0x000fe2000001ff00 */
[C---:B------:R-:W-:Y:S01]  /*1570*/  ISETP.LT.OR P3, PT, R0.reuse, 0x21, P5 ;  /* 0x000000210000780c */ /* 0x040fe20002f61670 */
[----:B------:R-:W-:Y:S01]  /*1580*/  CS2R R40, SRZ ;  /* 0x0000000000287805 */ /* 0x000fe2000001ff00 */
[C---:B------:R-:W-:Y:S01]  /*1590*/  @!P1 ISETP.LT.OR P2, PT, R0.reuse, 0x41, P2 ;  /* 0x000000410000980c */ /* 0x040fe20001741670 */
[----:B------:R-:W-:Y:S01]  /*15a0*/  CS2R R38, SRZ ;  /* 0x0000000000267805 */ /* 0x000fe2000001ff00 */
[C---:B------:R-:W-:Y:S01]  /*15b0*/  @!P1 ISETP.LT.OR P6, PT, R0.reuse, 0x41, P6 ;  /* 0x000000410000980c */ /* 0x040fe200037c1670 */
[----:B------:R-:W-:Y:S01]  /*15c0*/  CS2R R36, SRZ ;  /* 0x0000000000247805 */ /* 0x000fe2000001ff00 */
[----:B------:R-:W-:Y:S01]  /*15d0*/  @!P1 ISETP.LT.OR P5, PT, R0, 0x41, P5 ;  /* 0x000000410000980c */ /* 0x000fe20002fa1670 */
[----:B------:R-:W-:Y:S01]  /*15e0*/  IMAD R0, R241, c[0x0][0x208], RZ ;  /* 0x00008200f1007a24 */ /* 0x000fe200078e02ff */
[----:B------:R2:W-:Y:S01]  /*15f0*/  LDGSTS.E.BYPASS.LTC128B.128 [R231+0x1080], [R6.64], !P0 ;  /* 0x0108000006e77fae */ /* 0x0005e2000c101d48 */
[----:B------:R-:W-:Y:S01]  /*1600*/  ISETP.GE.AND P0, PT, R27, c[0x0][0x16c], PT ;  /* 0x00005b001b007a0c */ /* 0x000fe20003f06270 */
[----:B------:R-:W-:Y:S01]  /*1610*/  CS2R R34, SRZ ;  /* 0x0000000000227805 */ /* 0x000fe2000001ff00 */
[----:B------:R-:W-:Y:S01]  /*1620*/  IMAD R0, R240, c[0x0][0x20c], R0 ;  /* 0x00008300f0007a24 */ /* 0x000fe200078e0200 */
[----:B------:R2:W-:Y:S01]  /*1630*/  LDGSTS.E.BYPASS.LTC128B.128 [R231+0x3880], [R6.64+0x80], !P4 ;  /* 0x0388008006e77fae */ /* 0x0005e2000e101d48 */
[----:B------:R-:W-:-:S03]  /*1640*/  SHF.R.S32.HI R233, RZ, 0x1f, R232 ;  /* 0x0000001fffe97819 */ /* 0x000fc600000114e8 */
[----:B------:R2:W-:Y:S01]  /*1650*/  LDGSTS.E.BYPASS.LTC128B.128 [R231+0x6080], [R6.64+0x100], !P3 ;  /* 0x0608010006e77fae */ /* 0x0005e2000d901d48 */
[----:B-1----:R-:W-:-:S04]  /*1660*/  IMAD.WIDE.U32 R2, R236, c[0x0][0x180], R4 ;  /* 0x00006000ec027a25 */ /* 0x002fc800078e0004 */
[----:B------:R-:W-:Y:S02]  /*1670*/  IMAD.SHL.U32 R4, R10, 0x2, RZ ;  /* 0x000000020a047824 */ /* 0x000fe400078e00ff */
[----:B------:R-:W-:Y:S02]  /*1680*/  IMAD.IADD R3, R3, 0x1, R8 ;  /* 0x0000000103037824 */ /* 0x000fe400078e0208 */
[----:B------:R-:W-:Y:S01]  /*1690*/  IMAD.U32 R10, RZ, RZ, UR11 ;  /* 0x0000000bff0a7e24 */ /* 0x000fe2000f8e00ff */
[----:B------:R-:W-:Y:S01]  /*16a0*/  LOP3.LUT R14, R4, 0x2, R9, 0xe2, !PT ;  /* 0x00000002040e7812 */ /* 0x000fe200078ee209 */
[----:B------:R-:W-:Y:S01]  /*16b0*/  IMAD R4, R28, c[0x0][0x188], RZ ;  /* 0x000062001c047a24 */ /* 0x000fe200078e02ff */
[----:B------:R-:W-:Y:S01]  /*16c0*/  USHF.L.U32 UR11, UR4, 0x5, URZ ;  /* 0x00000005040b7899 */ /* 0x000fe2000800063f */
[----:B------:R-:W-:Y:S02]  /*16d0*/  IMAD.WIDE.U32 R248, R235, c[0x0][0x188], R2 ;  /* 0x00006200ebf87a25 */ /* 0x000fe400078e0002 */
[----:B------:R-:W-:-:S02]  /*16e0*/  ULDC.64 UR4, c[0x0][0x208] ;  /* 0x0000820000047ab9 */ /* 0x000fc40000000a00 */
[----:B------:R-:W-:Y:S01]  /*16f0*/  IMAD R8, R235, c[0x0][0x18c], R4 ;  /* 0x00006300eb087a24 */ /* 0x000fe200078e0204 */
[----:B------:R-:W-:Y:S01]  /*1700*/  USHF.L.U64.HI UR7, UR4, UR7, UR5 ;  /* 0x0000000704077299 */ /* 0x000fe20008010205 */
[----:B------:R-:W-:Y:S01]  /*1710*/  IMAD.WIDE.U32 R4, R240, c[0x0][0x208], R12 ;  /* 0x00008200f0047a25 */ /* 0x000fe200078e000c */
[----:B------:R-:W-:-:S03]  /*1720*/  USHF.L.U64.HI UR5, UR4, UR6, UR5 ;  /* 0x0000000604057299 */ /* 0x000fc60008010205 */
[----:B------:R-:W-:Y:S01]  /*1730*/  IMAD.IADD R9, R5, 0x1, R0 ;  /* 0x0000000105097824 */ /* 0x000fe200078e0200 */
[----:B------:R-:W-:Y:S01]  /*1740*/  SEL R0, RZ, 0x4, P0 ;  /* 0x00000004ff007807 */ /* 0x000fe20000000000 */
[----:B------:R-:W-:Y:S01]  /*1750*/  IMAD R5, R177, UR12, RZ ;  /* 0x0000000cb1057c24 */ /* 0x000fe2000f8e02ff */
[----:B------:R-:W-:Y:S01]  /*1760*/  @!P1 LEA R2, P0, R10, R6, 0x1 ;  /* 0x000000060a029211 */ /* 0x000fe200078008ff */
[----:B------:R-:W-:Y:S01]  /*1770*/  IMAD.IADD R245, R249, 0x1, R8 ;  /* 0x00000001f9f57824 */ /* 0x000fe200078e0208 */
[----:B------:R-:W-:Y:S01]  /*1780*/  LOP3.LUT R0, R14, R0, RZ, 0xfc, !PT ;  /* 0x000000000e007212 */ /* 0x000fe200078efcff */
[----:B------:R-:W-:Y:S01]  /*1790*/  IMAD.MOV.U32 R244, RZ, RZ, R248 ;  /* 0x000000fffff47224 */ /* 0x000fe200078e00f8 */
[----:B------:R-:W-:Y:S01]  /*17a0*/  @!P1 LEA.HI.X R3, R10, R7, R11, 0x1, P0 ;  /* 0x000000070a039211 */ /* 0x000fe200000f0c0b */
[----:B------:R-:W-:Y:S01]  /*17b0*/  IMAD.MOV.U32 R8, RZ, RZ, R4 ;  /* 0x000000ffff087224 */ /* 0x000fe200078e0004 */
[----:B------:R-:W-:Y:S01]  /*17c0*/  LOP3.LUT P4, RZ, R0, 0x1, RZ, 0xc0, !PT ;  /* 0x0000000100ff7812 */ /* 0x000fe2000788c0ff */
[----:B------:R-:W-:Y:S01]  /*17d0*/  IMAD R10, R20, UR13, R5 ;  /* 0x0000000d140a7c24 */ /* 0x000fe2000f8e0205 */
[C---:B------:R-:W-:Y:S01]  /*17e0*/  LOP3.LUT P3, RZ, R0.reuse, 0x2, RZ, 0xc0, !PT ;  /* 0x0000000200ff7812 */ /* 0x040fe2000786c0ff */
[----:B------:R1:W-:Y:S01]  /*17f0*/  @!P1 LDGSTS.E.BYPASS.LTC128B.128 [R231+0x2080], [R2.64], !P2 ;  /* 0x0208000002e79fae */ /* 0x0003e2000d101d48 */
[----:B------:R-:W-:Y:S01]  /*1800*/  LOP3.LUT P2, RZ, R0, 0x4, RZ, 0xc0, !PT ;  /* 0x0000000400ff7812 */ /* 0x000fe2000784c0ff */
[----:B------:R-:W-:Y:S01]  /*1810*/  IMAD R0, R21, c[0x0][0x210], RZ ;  /* 0x0000840015007a24 */ /* 0x000fe200078e02ff */
[----:B------:R-:W-:Y:S01]  /*1820*/  USHF.L.U32 UR12, UR4, 0x6, URZ ;  /* 0x00000006040c7899 */ /* 0x000fe2000800063f */
[----:B------:R-:W-:Y:S01]  /*1830*/  IMAD.WIDE.U32 R4, R177, UR13, R244 ;  /* 0x0000000db1047c25 */ /* 0x000fe2000f8e00f4 */
[----:B------:R1:W-:Y:S01]  /*1840*/  @!P1 LDGSTS.E.BYPASS.LTC128B.128 [R231+0x4880], [R2.64+0x80], !P6 ;  /* 0x0488008002e79fae */ /* 0x0003e2000f101d48 */
[----:B------:R-:W-:-:S02]  /*1850*/  UMOV UR13, 0x1 ;  /* 0x00000001000d7882 */ /* 0x000fc40000000000 */
[----:B------:R-:W-:Y:S01]  /*1860*/  IMAD R19, R236, c[0x0][0x214], R0 ;  /* 0x00008500ec137a24 */ /* 0x000fe200078e0200 */
[----:B------:R-:W-:Y:S01]  /*1870*/  IADD3 R0, -R240, c[0x0][0x168], -R22 ;  /* 0x00005a00f0007a10 */ /* 0x000fe20007ffe916 */
[----:B------:R-:W-:Y:S01]  /*1880*/  IMAD.IADD R10, R5, 0x1, R10 ;  /* 0x00000001050a7824 */ /* 0x000fe200078e020a */
[----:B--2---:R-:W-:Y:S01]  /*1890*/  LEA R6, P0, R4, c[0x0][0x160], 0x1 ;  /* 0x0000580004067a11 */ /* 0x004fe200078008ff */
[----:B------:R1:W-:Y:S01]  /*18a0*/  @!P1 LDGSTS.E.BYPASS.LTC128B.128 [R231+0x7080], [R2.64+0x100], !P5 ;  /* 0x0708010002e79fae */ /* 0x0003e2000e901d48 */
[----:B------:R-:W-:Y:S01]  /*18b0*/  ISETP.LT.OR P6, PT, R0, 0x1, !P4 ;  /* 0x000000010000780c */ /* 0x000fe200067c1670 */
[----:B------:R-:W-:Y:S01]  /*18c0*/  IMAD.SHL.U32 R14, R232, 0x4, RZ ;  /* 0x00000004e80e7824 */ /* 0x000fe200078e00ff */
[----:B------:R-:W-:Y:S01]  /*18d0*/  ISETP.LT.OR P5, PT, R0, 0x1, !P3 ;  /* 0x000000010000780c */ /* 0x000fe20005fa1670 */
[----:B------:R-:W-:Y:S01]  /*18e0*/  IMAD.U32 R13, RZ, RZ, UR11 ;  /* 0x0000000bff0d7e24 */ /* 0x000fe2000f8e00ff */
[----:B------:R-:W-:Y:S01]  /*18f0*/  LEA.HI.X R7, R4, c[0x0][0x164], R10, 0x1, P0 ;  /* 0x0000590004077a11 */ /* 0x000fe200000f0c0a */
[----:B------:R-:W-:Y:S01]  /*1900*/  IMAD.U32 R17, RZ, RZ, UR11 ;  /* 0x0000000bff117e24 */ /* 0x000fe2000f8e00ff */
[----:B------:R-:W-:Y:S01]  /*1910*/  SHF.R.S32.HI R15, RZ, 0x1f, R14 ;  /* 0x0000001fff0f7819 */ /* 0x000fe2000001140e */
[----:B------:R-:W-:Y:S01]  /*1920*/  IMAD.WIDE.U32 R10, R236, c[0x0][0x210], R8 ;  /* 0x00008400ec0a7a25 */ /* 0x000fe200078e0008 */
[----:B------:R-:W-:Y:S01]  /*1930*/  LEA R8, P0, R13, R6, 0x1 ;  /* 0x000000060d087211 */ /* 0x000fe200078008ff */
[----:B------:R-:W0:Y:S01]  /*1940*/  LDGDEPBAR ;  /* 0x00000000000079af */ /* 0x000e220000000000 */
[C---:B------:R-:W-:Y:S01]  /*1950*/  ISETP.LT.OR P1, PT, R0.reuse, 0x1, !P2 ;  /* 0x000000010000780c */ /* 0x040fe20005721670 */
[----:B------:R-:W-:Y:S01]  /*1960*/  IMAD R4, R21, c[0x0][0x270], RZ ;  /* 0x00009c0015047a24 */ /* 0x000fe200078e02ff */
[----:B------:R-:W-:Y:S01]  /*1970*/  LEA.HI.X R9, R17, R7, R16, 0x1, P0 ;  /* 0x0000000711097211 */ /* 0x000fe200000f0c10 */
[----:B------:R2:W-:Y:S01]  /*1980*/  LDGSTS.E.BYPASS.LTC128B.128 [R231+0xf080], [R6.64], !P6 ;  /* 0x0f08000006e77fae */ /* 0x0005e2000f101d48 */
[----:B------:R-:W-:Y:S01]  /*1990*/  ISETP.LT.OR P0, PT, R0, 0x21, !P4 ;  /* 0x000000210000780c */ /* 0x000fe20006701670 */
[----:B------:R-:W-:Y:S01]  /*19a0*/  IMAD R4, R236, c[0x0][0x274], R4 ;  /* 0x00009d00ec047a24 */ /* 0x000fe200078e0204 */
[C---:B------:R-:W-:Y:S01]  /*19b0*/  ISETP.LT.OR P6, PT, R0.reuse, 0x21, !P3 ;  /* 0x000000210000780c */ /* 0x040fe20005fc1670 */
[----:B------:R2:W-:Y:S01]  /*19c0*/  LDGSTS.E.BYPASS.LTC128B.128 [R231+0x11080], [R6.64+0x80], !P5 ;  /* 0x1108008006e77fae */ /* 0x0005e2000e901d48 */
[----:B------:R-:W-:Y:S01]  /*19d0*/  ISETP.LT.OR P5, PT, R0, 0x21, !P2 ;  /* 0x000000210000780c */ /* 0x000fe200057a1670 */
[----:B------:R-:W-:Y:S01]  /*19e0*/  IMAD R0, R28, c[0x0][0x278], RZ ;  /* 0x00009e001c007a24 */ /* 0x000fe200078e02ff */
[----:B------:R-:W-:Y:S01]  /*19f0*/  P2R R13, PR, RZ, 0x10 ;  /* 0x00000010ff0d7803 */ /* 0x000fe20000000000 */
[----:B------:R-:W-:Y:S01]  /*1a00*/  IMAD R18, R177, UR7, RZ ;  /* 0x00000007b1127c24 */ /* 0x000fe2000f8e02ff */
[----:B------:R-:W-:Y:S01]  /*1a10*/  ISETP.GE.AND P4, PT, R12, c[0x0][0x1fc], PT ;  /* 0x00007f000c007a0c */ /* 0x000fe20003f86270 */
[----:B------:R-:W-:Y:S01]  /*1a20*/  IMAD R0, R235, c[0x0][0x27c], R0 ;  /* 0x00009f00eb007a24 */ /* 0x000fe200078e0200 */
[----:B------:R2:W-:Y:S01]  /*1a30*/  LDGSTS.E.BYPASS.LTC128B.128 [R231+0x13080], [R6.64+0x100], !P1 ;  /* 0x1308010006e77fae */ /* 0x0005e2000c901d48 */
[----:B------:R-:W-:Y:S01]  /*1a40*/  ISETP.GT.AND P1, PT, R232, 0xf, PT ;  /* 0x0000000fe800780c */ /* 0x000fe20003f24270 */
[----:B-1----:R-:W-:Y:S01]  /*1a50*/  IMAD.WIDE.U32 R2, R236, c[0x0][0x270], R14 ;  /* 0x00009c00ec027a25 */ /* 0x002fe200078e000e */
[----:B------:R-:W-:Y:S01]  /*1a60*/  USHF.L.U32 UR7, UR4, 0x5, URZ ;  /* 0x0000000504077899 */ /* 0x000fe2000800063f */
[----:B------:R1:W-:Y:S02]  /*1a70*/  LDGSTS.E.BYPASS.LTC128B.128 [R231+0x10080], [R8.64], !P0 ;  /* 0x1008000008e77fae */ /* 0x0003e4000c101d48 */
[----:B------:R-:W-:Y:S01]  /*1a80*/  IMAD.IADD R5, R3, 0x1, R4 ;  /* 0x0000000103057824 */ /* 0x000fe200078e0204 */
[----:B------:R-:W-:Y:S01]  /*1a90*/  UMOV UR4, URZ ;  /* 0x0000003f00047c82 */ /* 0x000fe20008000000 */
[----:B------:R-:W-:Y:S01]  /*1aa0*/  IMAD.MOV.U32 R4, RZ, RZ, R2 ;  /* 0x000000ffff047224 */ /* 0x000fe200078e0002 */
[----:B------:R1:W-:Y:S01]  /*1ab0*/  LDGSTS.E.BYPASS.LTC128B.128 [R231+0x12080], [R8.64+0x80], !P6 ;  /* 0x1208008008e77fae */ /* 0x0003e2000f101d48 */
[----:B------:R-:W-:Y:S01]  /*1ac0*/  IMAD.IADD R3, R11, 0x1, R19 ;  /* 0x000000010b037824 */ /* 0x000fe200078e0213 */
[----:B------:R-:W-:Y:S01]  /*1ad0*/  SHF.R.S32.HI R19, RZ, 0x1f, R22 ;  /* 0x0000001fff137819 */ /* 0x000fe20000011416 */
[----:B------:R-:W-:Y:S01]  /*1ae0*/  IMAD.WIDE.U32 R32, R235, c[0x0][0x278], R4 ;  /* 0x00009e00eb207a25 */ /* 0x000fe200078e0004 */
[----:B------:R1:W-:Y:S01]  /*1af0*/  LDGSTS.E.BYPASS.LTC128B.128 [R231+0x14080], [R8.64+0x100], !P5 ;  /* 0x1408010008e77fae */ /* 0x0003e2000e901d48 */
[----:B------:R-:W-:-:S02]  /*1b00*/  ISETP.GE.AND P6, PT, R24, c[0x0][0x1fc], PT ;  /* 0x00007f0018007a0c */ /* 0x000fc40003fc6270 */
[----:B------:R-:W-:Y:S01]  /*1b10*/  IMAD.MOV.U32 R2, RZ, RZ, R10 ;  /* 0x000000ffff027224 */ /* 0x000fe200078e000a */
[C---:B------:R-:W-:Y:S01]  /*1b20*/  IADD3 R10, -R22.reuse, c[0x0][0x168], -R240 ;  /* 0x00005a00160a7a10 */ /* 0x040fe20007ffe9f0 */
[----:B------:R-:W-:Y:S01]  /*1b30*/  IMAD.IADD R30, R33, 0x1, R0 ;  /* 0x00000001211e7824 */ /* 0x000fe200078e0200 */
[----:B------:R-:W-:Y:S01]  /*1b40*/  IADD3 R0, P0, R22, R32, RZ ;  /* 0x0000002016007210 */ /* 0x000fe20007f1e0ff */
[----:B------:R-:W-:Y:S01]  /*1b50*/  IMAD.WIDE.U32 R246, R235, c[0x0][0x218], R2 ;  /* 0x00008600ebf67a25 */ /* 0x000fe200078e0002 */
[----:B------:R-:W-:Y:S01]  /*1b60*/  LEA.HI R11, R29, R232, RZ, 0x2 ;  /* 0x000000e81d0b7211 */ /* 0x000fe200078f10ff */
[----:B------:R3:W-:Y:S02]  /*1b70*/  STL.64 [R1+0x8], R32 ;  /* 0x0000082001007387 */ /* 0x0007e40000100a00 */
[----:B------:R-:W-:Y:S02]  /*1b80*/  IMAD.X R2, R19, 0x1, R30, P0 ;  /* 0x0000000113027824 */ /* 0x000fe400000e061e */
[----:B------:R-:W-:Y:S01]  /*1b90*/  IMAD.MOV.U32 R242, RZ, RZ, R246 ;  /* 0x000000fffff27224 */ /* 0x000fe200078e00f6 */
[----:B------:R4:W-:Y:S01]  /*1ba0*/  STL [R1+0x14], R30 ;  /* 0x0000141e01007387 */ /* 0x0009e20000100800 */
[----:B--2---:R-:W-:-:S02]  /*1bb0*/  IMAD R6, R28, c[0x0][0x218], RZ ;  /* 0x000086001c067a24 */ /* 0x004fc400078e02ff */
[----:B------:R-:W-:Y:S02]  /*1bc0*/  IMAD R18, R20, UR12, R18 ;  /* 0x0000000c14127c24 */ /* 0x000fe4000f8e0212 */
[----:B------:R-:W-:Y:S01]  /*1bd0*/  IMAD R4, R235, c[0x0][0x21c], R6 ;  /* 0x00008700eb047a24 */ /* 0x000fe200078e0206 */
[----:B------:R-:W-:-:S03]  /*1be0*/  LEA R6, P0, R0, c[0x0][0x258], 0x2 ;  /* 0x0000960000067a11 */ /* 0x000fc600078010ff */
[----:B------:R-:W-:Y:S01]  /*1bf0*/  IMAD.IADD R243, R247, 0x1, R4 ;  /* 0x00000001f7f37824 */ /* 0x000fe200078e0204 */
[----:B------:R-:W-:Y:S02]  /*1c00*/  LEA.HI.X R7, R0, c[0x0][0x25c], R2, 0x2, P0 ;  /* 0x0000970000077a11 */ /* 0x000fe400000f1402 */
[----:B------:R-:W-:Y:S01]  /*1c10*/  ISETP.LT.OR P0, PT, R10, 0x1, P4 ;  /* 0x000000010a00780c */ /* 0x000fe20002701670 */
[----:B------:R-:W-:Y:S01]  /*1c20*/  IMAD.WIDE.U32 R4, R177, UR12, R242 ;  /* 0x0000000cb1047c25 */ /* 0x000fe2000f8e00f2 */
[----:B-1----:R-:W-:-:S03]  /*1c30*/  LEA.HI R9, R29, R232, RZ, 0x5 ;  /* 0x000000e81d097211 */ /* 0x002fc600078f28ff */
[----:B------:R-:W-:Y:S01]  /*1c40*/  IMAD.IADD R0, R5, 0x1, R18 ;  /* 0x0000000105007824 */ /* 0x000fe200078e0212 */
[----:B------:R-:W-:Y:S01]  /*1c50*/  LEA R2, P5, R4, c[0x0][0x1f0], 0x1 ;  /* 0x00007c0004027a11 */ /* 0x000fe200078a08ff */
[----:B------:R-:W-:-:S03]  /*1c60*/  @!P1 IMAD.SHL.U32 R5, R232, 0x10, RZ ;  /* 0x00000010e8059824 */ /* 0x000fc600078e00ff */
[----:B------:R-:W-:Y:S01]  /*1c70*/  LEA.HI.X R3, R4, c[0x0][0x1f4], R0, 0x1, P5 ;  /* 0x00007d0004037a11 */ /* 0x000fe200028f0c00 */
[----:B------:R-:W-:Y:S01]  /*1c80*/  IMAD.U32 R4, RZ, RZ, UR7 ;  /* 0x00000007ff047e24 */ /* 0x000fe2000f8e00ff */
[----:B------:R1:W-:Y:S01]  /*1c90*/  @!P1 LDGSTS.E.BYPASS.LTC128B.128 [R5+0x21080], [R6.64] ;  /* 0x2108000006059fae */ /* 0x0003e2000b901d48 */
[----:B------:R-:W-:Y:S01]  /*1ca0*/  IMAD.U32 R0, RZ, RZ, UR5 ;  /* 0x00000005ff007e24 */ /* 0x000fe2000f8e00ff */
[----:B------:R-:W-:Y:S01]  /*1cb0*/  ISETP.GE.AND P5, PT, R27, c[0x0][0x1fc], PT ;  /* 0x00007f001b007a0c */ /* 0x000fe20003fa6270 */
[----:B---3--:R-:W-:Y:S01]  /*1cc0*/  CS2R R32, SRZ ;  /* 0x0000000000207805 */ /* 0x008fe2000001ff00 */
[----:B------:R-:W0:Y:S04]  /*1cd0*/  LDGDEPBAR ;  /* 0x00000000000079af */ /* 0x000e280000000000 */
[----:B------:R2:W-:Y:S01]  /*1ce0*/  LDGSTS.E.BYPASS.LTC128B.128 [R231+0x1b080], [R2.64], !P0 ;  /* 0x1b08000002e77fae */ /* 0x0005e2000c101d48 */
[----:B------:R-:W-:-:S02]  /*1cf0*/  ISETP.LT.OR P0, PT, R10, 0x1, P6 ;  /* 0x000000010a00780c */ /* 0x000fc40003701670 */
[----:B------:R-:W-:-:S11]  /*1d00*/  ISETP.LT.OR P6, PT, R10, 0x21, P6 ;  /* 0x000000210a00780c */ /* 0x000fd600037c1670 */
[----:B------:R2:W-:Y:S01]  /*1d10*/  LDGSTS.E.BYPASS.LTC128B.128 [R231+0x1d080], [R2.64+0x80], !P0 ;  /* 0x1d08008002e77fae */ /* 0x0005e2000c101d48 */
[----:B------:R-:W-:Y:S01]  /*1d20*/  LEA R4, P0, R4, R2, 0x1 ;  /* 0x0000000204047211 */ /* 0x000fe200078008ff */
[----:B-1----:R-:W-:Y:S01]  /*1d30*/  IMAD.U32 R5, RZ, RZ, UR7 ;  /* 0x00000007ff057e24 */ /* 0x002fe2000f8e00ff */
[----:B------:R-:W-:-:S04]  /*1d40*/  SHF.R.S32.HI R7, RZ, 0x1f, R11 ;  /* 0x0000001fff077819 */ /* 0x000fc8000001140b */
[----:B------:R-:W-:Y:S01]  /*1d50*/  LEA.HI.X R5, R5, R3, R0, 0x1, P0 ;  /* 0x0000000305057211 */ /* 0x000fe200000f0c00 */
[----:B------:R-:W-:Y:S01]  /*1d60*/  IMAD R0, R21, c[0x0][0x288], RZ ;  /* 0x0000a20015007a24 */ /* 0x000fe200078e02ff */
[C---:B------:R-:W-:Y:S02]  /*1d70*/  ISETP.LT.OR P0, PT, R10.reuse, 0x1, P5 ;  /* 0x000000010a00780c */ /* 0x040fe40002f01670 */
[----:B------:R-:W-:Y:S01]  /*1d80*/  ISETP.LT.OR P5, PT, R10, 0x21, P5 ;  /* 0x000000210a00780c */ /* 0x000fe20002fa1670 */
[----:B------:R-:W-:-:S10]  /*1d90*/  IMAD R0, R236, c[0x0][0x28c], R0 ;  /* 0x0000a300ec007a24 */ /* 0x000fd400078e0200 */
[----:B------:R2:W-:Y:S01]  /*1da0*/  LDGSTS.E.BYPASS.LTC128B.128 [R231+0x1f080], [R2.64+0x100], !P0 ;  /* 0x1f08010002e77fae */ /* 0x0005e2000c101d48 */
[----:B------:R-:W-:Y:S02]  /*1db0*/  ISETP.LT.OR P0, PT, R10, 0x21, P4 ;  /* 0x000000210a00780c */ /* 0x000fe40002701670 */
[----:B------:R-:W-:Y:S02]  /*1dc0*/  ISETP.NE.AND P4, PT, R13, RZ, PT ;  /* 0x000000ff0d00720c */ /* 0x000fe40003f85270 */
[----:B------:R-:W-:-:S09]  /*1dd0*/  SHF.R.S32.HI R13, RZ, 0x5, R9 ;  /* 0x00000005ff0d7819 */ /* 0x000fd20000011409 */
[----:B------:R1:W-:Y:S01]  /*1de0*/  LDGSTS.E.BYPASS.LTC128B.128 [R231+0x1c080], [R4.64], !P0 ;  /* 0x1c08000004e77fae */ /* 0x0003e2000c101d48 */
[----:B------:R-:W-:-:S03]  /*1df0*/  ISETP.GE.AND P0, PT, R12, c[0x0][0x1fc], PT ;  /* 0x00007f000c007a0c */ /* 0x000fc60003f06270 */
[----:B------:R1:W-:Y:S01]  /*1e00*/  LDGSTS.E.BYPASS.LTC128B.128 [R231+0x1e080], [R4.64+0x80], !P6 ;  /* 0x1e08008004e77fae */ /* 0x0003e2000f101d48 */
[----:B------:R-:W-:Y:S02]  /*1e10*/  SEL R18, RZ, 0x1, P0 ;  /* 0x00000001ff127807 */ /* 0x000fe40000000000 */
[----:B------:R-:W-:Y:S01]  /*1e20*/  ISETP.GE.AND P6, PT, R24, c[0x0][0x1fc], PT ;  /* 0x00007f0018007a0c */ /* 0x000fe20003fc6270 */
[----:B------:R1:W-:Y:S01]  /*1e30*/  LDGSTS.E.BYPASS.LTC128B.128 [R231+0x20080], [R4.64+0x100], !P5 ;  /* 0x2008010004e77fae */ /* 0x0003e2000e901d48 */
[----:B------:R-:W-:Y:S01]  /*1e40*/  ISETP.GE.AND P5, PT, R232, 0x10, PT ;  /* 0x00000010e800780c */ /* 0x000fe20003fa6270 */
[----:B--2---:R-:W-:Y:S01]  /*1e50*/  IMAD.WIDE.U32 R2, R236, c[0x0][0x288], R14 ;  /* 0x0000a200ec027a25 */ /* 0x004fe200078e000e */
[----:B------:R-:W-:-:S03]  /*1e60*/  LEA.HI R14, R29, R232, RZ, 0x4 ;  /* 0x000000e81d0e7211 */ /* 0x000fc600078f20ff */
[----:B------:R-:W-:Y:S01]  /*1e70*/  IMAD.IADD R3, R3, 0x1, R0 ;  /* 0x0000000103037824 */ /* 0x000fe200078e0200 */
[----:B------:R-:W-:Y:S02]  /*1e80*/  SHF.R.S32.HI R0, RZ, 0x2, R11 ;  /* 0x00000002ff007819 */ /* 0x000fe4000001140b */
[----:B------:R-:W-:Y:S01]  /*1e90*/  SHF.R.S32.HI R6, RZ, 0x4, R14 ;  /* 0x00000004ff067819 */ /* 0x000fe2000001140e */
[----:B----4-:R-:W-:Y:S01]  /*1ea0*/  IMAD.WIDE.U32 R30, R235, c[0x0][0x290], R2 ;  /* 0x0000a400eb1e7a25 */ /* 0x010fe200078e0002 */
[----:B------:R-:W-:Y:S02]  /*1eb0*/  LEA.HI R7, R7, R0, RZ, 0x3 ;  /* 0x0000000007077211 */ /* 0x000fe400078f18ff */
[----:B------:R-:W-:Y:S02]  /*1ec0*/  LEA.HI R8, R14, R6, RZ, 0x1 ;  /* 0x000000060e087211 */ /* 0x000fe400078f08ff */
[----:B------:R-:W-:Y:S01]  /*1ed0*/  LOP3.LUT R7, R7, 0xfffffff8, RZ, 0xc0, !PT ;  /* 0xfffffff807077812 */ /* 0x000fe200078ec0ff */
[----:B------:R2:W-:Y:S01]  /*1ee0*/  STL.64 [R1], R30 ;  /* 0x0000001e01007387 */ /* 0x0005e20000100a00 */
[----:B------:R-:W-:-:S02]  /*1ef0*/  LOP3.LUT R8, R8, 0xfffffffe, RZ, 0xc0, !PT ;  /* 0xfffffffe08087812 */ /* 0x000fc400078ec0ff */
[----:B------:R-:W-:Y:S01]  /*1f00*/  IADD3 R3, P0, R22, R30, RZ ;  /* 0x0000001e16037210 */ /* 0x000fe20007f1e0ff */
[----:B------:R-:W-:Y:S01]  /*1f10*/  IMAD.IADD R12, R0, 0x1, -R7 ;  /* 0x00000001000c7824 */ /* 0x000fe200078e0a07 */
[----:B------:R-:W-:Y:S01]  /*1f20*/  SHF.R.S32.HI R7, RZ, 0x1f, R9 ;  /* 0x0000001fff077819 */ /* 0x000fe20000011409 */
[----:B------:R-:W-:Y:S01]  /*1f30*/  IMAD.IADD R0, R6, 0x1, -R8 ;  /* 0x0000000106007824 */ /* 0x000fe200078e0a08 */
[----:B------:R-:W-:Y:S01]  /*1f40*/  LEA.HI R6, R29, R232, RZ, 0x7 ;  /* 0x000000e81d067211 */ /* 0x000fe200078f38ff */
[----:B------:R-:W-:Y:S02]  /*1f50*/  IMAD R8, R28, c[0x0][0x290], RZ ;  /* 0x0000a4001c087a24 */ /* 0x000fe400078e02ff */
[----:B------:R-:W-:Y:S01]  /*1f60*/  IMAD.SHL.U32 R2, R12, 0x10, RZ ;  /* 0x000000100c027824 */ /* 0x000fe200078e00ff */
[----:B------:R-:W-:Y:S01]  /*1f70*/  SHF.R.S32.HI R17, RZ, 0x7, R6 ;  /* 0x00000007ff117819 */ /* 0x000fe20000011406 */
[----:B-1----:R-:W-:Y:S01]  /*1f80*/  IMAD R5, R235, c[0x0][0x294], R8 ;  /* 0x0000a500eb057a24 */ /* 0x002fe200078e0208 */
[----:B------:R-:W-:Y:S01]  /*1f90*/  LEA.HI R6, R7, R13, RZ, 0x2 ;  /* 0x0000000d07067211 */ /* 0x000fe200078f10ff */
[----:B------:R-:W-:Y:S01]  /*1fa0*/  CS2R R28, SRZ ;  /* 0x00000000001c7805 */ /* 0x000fe2000001ff00 */
[----:B------:R-:W-:Y:S01]  /*1fb0*/  LOP3.LUT R8, R11, 0x3ffffffc, RZ, 0xc0, !PT ;  /* 0x3ffffffc0b087812 */ /* 0x000fe200078ec0ff */
[----:B------:R-:W-:Y:S01]  /*1fc0*/  IMAD.SHL.U32 R7, R17, 0x8, RZ ;  /* 0x0000000811077824 */ /* 0x000fe200078e00ff */
[----:B------:R-:W-:Y:S01]  /*1fd0*/  LOP3.LUT R4, R6, 0xfffffffc, RZ, 0xc0, !PT ;  /* 0xfffffffc06047812 */ /* 0x000fe200078ec0ff */
[----:B------:R-:W-:-:S03]  /*1fe0*/  IMAD.IADD R20, R31, 0x1, R5 ;  /* 0x000000011f147824 */ /* 0x000fc600078e0205 */
[----:B------:R-:W-:Y:S01]  /*1ff0*/  LOP3.LUT R16, R7, 0x8, RZ, 0xc0, !PT ;  /* 0x0000000807107812 */ /* 0x000fe200078ec0ff */
[----:B------:R-:W-:Y:S01]  /*2000*/  IMAD.IADD R15, R13, 0x1, -R4 ;  /* 0x000000010d0f7824 */ /* 0x000fe200078e0a04 */
[----:B------:R1:W-:Y:S01]  /*2010*/  STL [R1+0x10], R20 ;  /* 0x0000101401007387 */ /* 0x0003e20000100800 */
[----:B------:R-:W-:Y:S01]  /*2020*/  IMAD.X R4, R19, 0x1, R20, P0 ;  /* 0x0000000113047824 */ /* 0x000fe200000e0614 */
[----:B------:R-:W-:Y:S01]  /*2030*/  LOP3.LUT R2, R16, 0x70, R2, 0xf8, !PT ;  /* 0x0000007010027812 */ /* 0x000fe200078ef802 */
[C---:B------:R-:W-:Y:S01]  /*2040*/  IMAD.SHL.U32 R7, R15.reuse, 0x100, RZ ;  /* 0x000001000f077824 */ /* 0x040fe200078e00ff */
[----:B------:R-:W-:Y:S01]  /*2050*/  LEA.HI R5, R15, R15, RZ, 0x1 ;  /* 0x0000000f0f057211 */ /* 0x000fe200078f08ff */
[----:B--2---:R-:W-:Y:S01]  /*2060*/  CS2R R30, SRZ ;  /* 0x00000000001e7805 */ /* 0x004fe2000001ff00 */
        /* <DEDUP_REMOVED lines=36> */
[----:B--2---:R-:W-:Y:S01]  /*22b0*/  IMAD.SHL.U32 R7, R13, 0x100, RZ ;  /* 0x000001000d077824 */ /* 0x004fe200078e00ff */
        /* <DEDUP_REMOVED lines=40> */
[----:B------:R-:W-:Y:S01]  /*2540*/  LOP3.LUT R218, R218, 0xfffffe00, RZ, 0xc0, !PT ;  /* 0xfffffe00dada7812 */ /* 0x000fe200078ec0ff */
[----:B------:R-:W-:Y:S01]  /*2550*/  CS2R R26, SRZ ;  /* 0x00000000001a7805 */ /* 0x000fe2000001ff00 */
        /* <DEDUP_REMOVED lines=29> */
[----:B-1----:R-:W-:Y:S02]  /*2730*/  IMAD.IADD R227, R224, 0x1, R225 ;  /* 0x00000001e0e37824 */ /* 0x002fe400078e02e1 */
.L_x_1139:
[----:B------:R-:W-:Y:S04]  /*2740*/  DEPBAR.LE SB0, 0x1 ;  /* 0x000080400000791a */ /* 0x000fe80000000000 */
[----:B------:R-:W-:Y:S01]  /*2750*/  BAR.SYNC.DEFER_BLOCKING 0x0 ;  /* 0x0000000000007b1d */ /* 0x000fe20000010000 */
[----:B------:R-:W-:Y:S02]  /*2760*/  MOV R0, UR4 ;  /* 0x0000000400007c02 */ /* 0x000fe40008000f00 */
[----:B------:R-:W-:Y:S02]  /*2770*/  MOV R18, UR4 ;  /* 0x0000000400127c02 */ /* 0x000fe40008000f00 */
[----:B------:R-:W-:Y:S01]  /*2780*/  IADD3 R228, R177, 0x1, RZ ;  /* 0x00000001b1e47810 */ /* 0x000fe20007ffe0ff */
[----:B------:R-:W-:Y:S01]  /*2790*/  IMAD R0, R0, 0x3000, R224 ;  /* 0x0000300000007824 */ /* 0x000fe200078e02e0 */
[----:B------:R-:W-:Y:S01]  /*27a0*/  MOV R238, R177 ;  /* 0x000000b100ee7202 */ /* 0x000fe20000000f00 */
[----:B------:R-:W-:Y:S01]  /*27b0*/  IMAD R18, R18, 0x3000, R226 ;  /* 0x0000300012127824 */ /* 0x000fe200078e02e2 */
[----:B------:R-:W-:Y:S02]  /*27c0*/  ISETP.GE.AND P0, PT, R228, R250, PT ;  /* 0x000000fae400720c */ /* 0x000fe40003f06270 */
[----:B------:R-:W-:Y:S02]  /*27d0*/  SHF.L.U32 R174, R0, 0x1, RZ ;  /* 0x0000000100ae7819 */ /* 0x000fe400000006ff */
[----:B------:R-:W-:Y:S02]  /*27e0*/  MOV R0, UR4 ;  /* 0x0000000400007c02 */ /* 0x000fe40008000f00 */
[----:B------:R-:W-:Y:S03]  /*27f0*/  SHF.L.U32 R175, R18, 0x1, RZ ;  /* 0x0000000112af7819 */ /* 0x000fe600000006ff */
        /* <DEDUP_REMOVED lines=199> */
[----:B--2-4-:R-:W-:Y:S01]  /*3470*/  SHF.R.S32.HI R0, RZ, 0x1f, R228 ;  /* 0x0000001fff007819 */ /* 0x014fe200000114e4 */
[----:B------:R-:W2:Y:S01]  /*3480*/  LDL.64 R196, [R1+0x8] ;  /* 0x0000080001c47983 */ /* 0x000ea20000100a00 */
[----:B------:R-:W-:Y:S01]  /*3490*/  @!P1 LEA R4, R177, 0x40, 0x6 ;  /* 0x00000040b1049811 */ /* 0x000fe200078e30ff */
[----:B------:R-:W-:Y:S02]  /*34a0*/  IMAD.WIDE.U32 R6, R228, c[0x0][0x178], RZ ;  /* 0x00005e00e4067a25 */ /* 0x000fe400078e00ff */
[----:B------:R-:W4:Y:S02]  /*34b0*/  LDL R194, [R1+0x14] ;  /* 0x0000140001c27983 */ /* 0x000f240000100800 */
[----:B------:R-:W-:Y:S02]  /*34c0*/  IMAD R0, R0, c[0x0][0x178], RZ ;  /* 0x00005e0000007a24 */ /* 0x000fe400078e02ff */
[----:B------:R-:W-:Y:S02]  /*34d0*/  IMAD.SHL.U32 R5, R6, 0x40, RZ ;  /* 0x0000004006057824 */ /* 0x000fe400078e00ff */
[C---:B------:R-:W-:Y:S02]  /*34e0*/  IMAD R10, R228.reuse, c[0x0][0x17c], R0 ;  /* 0x00005f00e40a7a24 */ /* 0x040fe400078e0200 */
[----:B------:R-:W-:Y:S02]  /*34f0*/  IMAD.MOV.U32 R14, RZ, RZ, -0x40 ;  /* 0xffffffc0ff0e7424 */ /* 0x000fe400078e00ff */
[----:B------:R-:W-:Y:S02]  /*3500*/  IMAD.IADD R10, R7, 0x1, R10 ;  /* 0x00000001070a7824 */ /* 0x000fe400078e020a */
[----:B------:R-:W-:Y:S04]  /*3510*/  IMAD R14, R228, R14, c[0x0][0x168] ;  /* 0x00005a00e40e7624 */ /* 0x000fe800078e020e */
[----:B------:R-:W-:Y:S01]  /*3520*/  IMAD.IADD R14, R14, 0x1, -R240 ;  /* 0x000000010e0e7824 */ /* 0x000fe200078e0af0 */
[C---:B--2---:R-:W-:Y:S04]  /*3530*/  @!P1 IADD3 R0, P5, R4.reuse, R196, RZ ;  /* 0x000000c404009210 */ /* 0x044fe80007fbe0ff */
[----:B----4-:R-:W-:Y:S02]  /*3540*/  @!P1 LEA.HI.X.SX32 R7, R4, R194, 0x1, P5 ;  /* 0x000000c204079211 */ /* 0x010fe400028f0eff */
[----:B------:R-:W-:Y:S02]  /*3550*/  IADD3 R15, P6, P5, R248, UR11, R5 ;  /* 0x0000000bf80f7c10 */ /* 0x000fe4000fdde005 */
[----:B------:R-:W-:Y:S04]  /*3560*/  SHF.L.U64.HI R4, R6, 0x6, R10 ;  /* 0x0000000606047819 */ /* 0x000fe8000001020a */
[----:B---3--:R-:W-:Y:S02]  /*3570*/  IADD3.X R18, R245, UR10, R4, P6, P5 ;  /* 0x0000000af5127c10 */ /* 0x008fe4000b7ea404 */
[----:B------:R-:W-:Y:S02]  /*3580*/  IADD3 R5, P6, R5, R248, RZ ;  /* 0x000000f805057210 */ /* 0x000fe40007fde0ff */
[C---:B------:R-:W-:Y:S04]  /*3590*/  @!P1 LEA R10, P5, R0.reuse, c[0x0][0x258], 0x2 ;  /* 0x00009600000a9a11 */ /* 0x040fe800078a10ff */
[----:B------:R-:W-:Y:S01]  /*35a0*/  @!P1 LEA.HI.X R11, R0, c[0x0][0x25c], R7, 0x2, P5 ;  /* 0x00009700000b9a11 */ /* 0x000fe200028f1407 */
[----:B------:R-:W-:Y:S01]  /*35b0*/  IMAD.X R0, R4, 0x1, R245, P6 ;  /* 0x0000000104007824 */ /* 0x000fe200030e06f5 */
[----:B------:R-:W-:Y:S02]  /*35c0*/  LEA R6, P5, R5, c[0x0][0x160], 0x1 ;  /* 0x0000580005067a11 */ /* 0x000fe400078a08ff */
[----:B------:R-:W-:Y:S02]  /*35d0*/  LEA R4, P6, R15, c[0x0][0x160], 0x1 ;  /* 0x000058000f047a11 */ /* 0x000fe400078c08ff */
[----:B------:R-:W-:Y:S02]  /*35e0*/  LEA.HI.X R7, R5, c[0x0][0x164], R0, 0x1, P5 ;  /* 0x0000590005077a11 */ /* 0x000fe400028f0c00 */
[----:B------:R-:W-:Y:S01]  /*35f0*/  LEA.HI.X R5, R15, c[0x0][0x164], R18, 0x1, P6 ;  /* 0x000059000f057a11 */ /* 0x000fe200030f0c12 */
[----:B------:R-:W-:Y:S01]  /*3600*/  IMAD.U32 R15, RZ, RZ, UR13 ;  /* 0x0000000dff0f7e24 */ /* 0x000fe2000f8e00ff */
[C---:B------:R-:W-:Y:S02]  /*3610*/  ISETP.LT.OR P6, PT, R14.reuse, 0x1, !P4 ;  /* 0x000000010e00780c */ /* 0x040fe400067c1670 */
        /* <DEDUP_REMOVED lines=13> */
[----:B------:R-:W-:Y:S09]  /*36f0*/  ISETP.LT.OR P5, PT, R14, 0x21, !P2 ;  /* 0x000000210e00780c */ /* 0x000ff200057a1670 */
[----:B------:R3:W-:Y:S04]  /*3700*/  LDGSTS.E.BYPASS.LTC128B.128 [R0+0x3000], [R4.64+0x80], !P6 ;  /* 0x0300008004007fae */ /* 0x0007e8000f101d48 */
[----:B------:R3:W-:Y:S01]  /*3710*/  LDGSTS.E.BYPASS.LTC128B.128 [R0+0x5000], [R4.64+0x100], !P5 ;  /* 0x0500010004007fae */ /* 0x0007e2000e901d48 */
[----:B--2---:R-:W-:Y:S02]  /*3720*/  IMAD.SHL.U32 R7, R232, 0x4, RZ ;  /* 0x00000004e8077824 */ /* 0x004fe400078e00ff */
[----:B------:R-:W-:Y:S04]  /*3730*/  IMAD.U32 R6, RZ, RZ, UR13 ;  /* 0x0000000dff067e24 */ /* 0x000fe8000f8e00ff */
[----:B------:R-:W-:Y:S04]  /*3740*/  @!P1 IMAD R6, R6, 0x40, R7 ;  /* 0x0000004006069824 */ /* 0x000fe800078e0207 */
[----:B------:R-:W-:Y:S05]  /*3750*/  @!P1 IMAD.SHL.U32 R6, R6, 0x4, RZ ;  /* 0x0000000406069824 */ /* 0x000fea00078e00ff */
[----:B------:R3:W-:Y:S02]  /*3760*/  @!P1 LDGSTS.E.BYPASS.LTC128B.128 [R6+0x21080], [R10.64] ;  /* 0x210800000a069fae */ /* 0x0007e4000b901d48 */
.L_x_1137:
[C---:B-1234-:R-:W-:Y:S01]  /*3770*/  HMMA.16816.F32.BF16 R4, R84.reuse, R2, RZ ;  /* 0x000000025404723c */ /* 0x05efe200000418ff */
[----:B------:R-:W-:Y:S03]  /*3780*/  LDSM.16.M88.2 R2, [R215+0x7880] ;  /* 0x00788000d702783b */ /* 0x000fe60000000100 */
[----:B------:R-:W-:Y:S02]  /*3790*/  SHF.L.U32 R0, R225, 0x1, RZ ;  /* 0x00000001e1007819 */ /* 0x000fe400000006ff */
[----:B------:R-:W1:Y:S02]  /*37a0*/  LDSM.16.M88.4 R104, [R220] ;  /* 0x00000000dc68783b */ /* 0x000e640000000200 */
[C---:B------:R-:W-:Y:S01]  /*37b0*/  HMMA.16816.F32.BF16 R8, R84.reuse, R8, RZ ;  /* 0x000000085408723c */ /* 0x040fe200000418ff */
[----:B------:R-:W-:Y:S02]  /*37c0*/  IADD3 R0, R0, R220, RZ ;  /* 0x000000dc00007210 */ /* 0x000fe40007ffe0ff */
[----:B------:R-:W0:Y:S05]  /*37d0*/  LDGDEPBAR ;  /* 0x00000000000079af */ /* 0x000e2a0000000000 */
[C---:B------:R-:W-:Y:S08]  /*37e0*/  HMMA.16816.F32.BF16 R12, R84.reuse, R12, RZ ;  /* 0x0000000c540c723c */ /* 0x040ff000000418ff */
[C---:B------:R-:W-:Y:S08]  /*37f0*/  HMMA.16816.F32.BF16 R16, R84.reuse, R16, RZ ;  /* 0x000000105410723c */ /* 0x040ff000000418ff */
[----:B------:R-:W-:Y:S01]  /*3800*/  HMMA.16816.F32.BF16 R20, R84, R88, RZ ;  /* 0x000000585414723c */ /* 0x000fe200000418ff */
[----:B------:R-:W2:Y:S05]  /*3810*/  LDSM.16.M88.2 R84, [R215+0x8080] ;  /* 0x00808000d754783b */ /* 0x000eaa0000000100 */
        /* <DEDUP_REMOVED lines=11> */
[C---:B-1----:R-:W-:Y:S03]  /*38d0*/  HMMA.16816.F32.BF16 R4, R104.reuse, R2, R4 ;  /* 0x000000026804723c */ /* 0x042fe60000041804 */
[----:B------:R-:W1:Y:S05]  /*38e0*/  LDSM.16.M88.2 R2, [R214+0x7880] ;  /* 0x00788000d602783b */ /* 0x000e6a0000000100 */
[C---:B--2---:R-:W-:Y:S01]  /*38f0*/  HMMA.16816.F32.BF16 R8, R104.reuse, R84, R8 ;  /* 0x000000546808723c */ /* 0x044fe20000041808 */
[----:B------:R-:W2:Y:S07]  /*3900*/  LDSM.16.M88.2 R84, [R214+0x8880] ;  /* 0x00888000d654783b */ /* 0x000eae0000000100 */
[C---:B---3--:R-:W-:Y:S01]  /*3910*/  HMMA.16816.F32.BF16 R12, R104.reuse, R86, R12 ;  /* 0x00000056680c723c */ /* 0x048fe2000004180c */
[----:B------:R-:W3:Y:S07]  /*3920*/  LDSM.16.M88.2 R86, [R214+0x9080] ;  /* 0x00908000d656783b */ /* 0x000eee0000000100 */
[C---:B----4-:R-:W-:Y:S01]  /*3930*/  HMMA.16816.F32.BF16 R16, R104.reuse, R88, R16 ;  /* 0x000000586810723c */ /* 0x050fe20000041810 */
[----:B------:R-:W4:Y:S07]  /*3940*/  LDSM.16.M88.2 R88, [R214+0x9880] ;  /* 0x00988000d658783b */ /* 0x000f2e0000000100 */
[----:B-----5:R-:W-:Y:S01]  /*3950*/  HMMA.16816.F32.BF16 R20, R104, R90, R20 ;  /* 0x0000005a6814723c */ /* 0x020fe20000041814 */
[----:B------:R-:W5:Y:S07]  /*3960*/  LDSM.16.M88.2 R90, [R212+0xa080] ;  /* 0x00a08000d45a783b */ /* 0x000f6e0000000100 */
        /* <DEDUP_REMOVED lines=8> */
[----:B----4-:R-:W-:Y:S01]  /*39f0*/  HMMA.16816.F32.BF16 R20, R92, R88, R20 ;  /* 0x000000585c14723c */ /* 0x010fe20000041814 */
[----:B------:R-:W4:Y:S05]  /*3a00*/  LDSM.16.M88.2 R88, [R212+0xc080] ;  /* 0x00c08000d458783b */ /* 0x000f2a0000000100 */
[----:B------:R-:W-:Y:S02]  /*3a10*/  LDSM.16.M88.4 R92, [R222+0x1d080] ;  /* 0x01d08000de5c783b */ /* 0x000fe40000000200 */
[C---:B-----5:R-:W-:Y:S03]  /*3a20*/  HMMA.16816.F32.BF16 R4, R100.reuse, R90, R4 ;  /* 0x0000005a6404723c */ /* 0x060fe60000041804 */
[----:B------:R-:W5:Y:S05]  /*3a30*/  LDSM.16.M88.2 R90, [R213+0xa080] ;  /* 0x00a08000d55a783b */ /* 0x000f6a0000000100 */
[C---:B-1----:R-:W-:Y:S01]  /*3a40*/  HMMA.16816.F32.BF16 R8, R100.reuse, R2, R8 ;  /* 0x000000026408723c */ /* 0x042fe20000041808 */
[----:B------:R-:W1:Y:S07]  /*3a50*/  LDSM.16.M88.2 R2, [R213+0xb080] ;  /* 0x00b08000d502783b */ /* 0x000e6e0000000100 */
[C---:B--2---:R-:W-:Y:S01]  /*3a60*/  HMMA.16816.F32.BF16 R12, R100.reuse, R84, R12 ;  /* 0x00000054640c723c */ /* 0x044fe2000004180c */
[----:B------:R-:W2:Y:S07]  /*3a70*/  LDSM.16.M88.2 R84, [R213+0xb880] ;  /* 0x00b88000d554783b */ /* 0x000eae0000000100 */
        /* <DEDUP_REMOVED lines=9> */
[C---:B-1----:R-:W-:Y:S01]  /*3b10*/  HMMA.16816.F32.BF16 R12, R92.reuse, R2, R12 ;  /* 0x000000025c0c723c */ /* 0x042fe2000004180c */
[----:B------:R-:W1:Y:S07]  /*3b20*/  LDSM.16.M88.2 R2, [R215+0xb080] ;  /* 0x00b08000d702783b */ /* 0x000e6e0000000100 */
[C---:B--2---:R-:W-:Y:S01]  /*3b30*/  HMMA.16816.F32.BF16 R16, R92.reuse, R84, R16 ;  /* 0x000000545c10723c */ /* 0x044fe20000041810 */
[----:B------:R-:W2:Y:S07]  /*3b40*/  LDSM.16.M88.2 R84, [R215+0xb880] ;  /* 0x00b88000d754783b */ /* 0x000eae0000000100 */
[----:B---3--:R-:W-:Y:S01]  /*3b50*/  HMMA.16816.F32.BF16 R20, R92, R86, R20 ;  /* 0x000000565c14723c */ /* 0x008fe20000041814 */
[----:B------:R-:W3:Y:S05]  /*3b60*/  LDSM.16.M88.2 R86, [R215+0xc080] ;  /* 0x00c08000d756783b */ /* 0x000eea0000000100 */
[----:B------:R-:W-:Y:S02]  /*3b70*/  LDSM.16.M88.4 R92, [R0+0x2000] ;  /* 0x00200000005c783b */ /* 0x000fe40000000200 */
[C---:B----4-:R-:W-:Y:S03]  /*3b80*/  HMMA.16816.F32.BF16 R4, R100.reuse, R88, R4 ;  /* 0x000000586404723c */ /* 0x050fe60000041804 */
[----:B------:R-:W4:Y:S05]  /*3b90*/  LDSM.16.M88.2 R88, [R214+0xa080] ;  /* 0x00a08000d658783b */ /* 0x000f2a0000000100 */
[C---:B-----5:R-:W-:Y:S01]  /*3ba0*/  HMMA.16816.F32.BF16 R8, R100.reuse, R90, R8 ;  /* 0x0000005a6408723c */ /* 0x060fe20000041808 */
[----:B------:R-:W5:Y:S07]  /*3bb0*/  LDSM.16.M88.2 R90, [R214+0xa880] ;  /* 0x00a88000d65a783b */ /* 0x000f6e0000000100 */
[C---:B-1----:R-:W-:Y:S01]  /*3bc0*/  HMMA.16816.F32.BF16 R12, R100.reuse, R2, R12 ;  /* 0x00000002640c723c */ /* 0x042fe2000004180c */
[----:B------:R-:W1:Y:S07]  /*3bd0*/  LDSM.16.M88.2 R2, [R214+0xb080] ;  /* 0x00b08000d602783b */ /* 0x000e6e0000000100 */
[C---:B--2---:R-:W-:Y:S01]  /*3be0*/  HMMA.16816.F32.BF16 R16, R100.reuse, R84, R16 ;  /* 0x000000546410723c */ /* 0x044fe20000041810 */
[----:B------:R-:W2:Y:S07]  /*3bf0*/  LDSM.16.M88.2 R84, [R214+0xb880] ;  /* 0x00b88000d654783b */ /* 0x000eae0000000100 */
        /* <DEDUP_REMOVED lines=10> */
[C---:B-1----:R-:W-:Y:S01]  /*3ca0*/  HMMA.16816.F32.BF16 R12, R92.reuse, R2, R12 ;  /* 0x000000025c0c723c */ /* 0x042fe2000004180c */
[----:B------:R-:W1:Y:S03]  /*3cb0*/  LDSM.16.M88.2 R2, [R212+0xd880] ;  /* 0x00d88000d402783b */ /* 0x000e660000000100 */
[----:B------:R-:W-:Y:S04]  /*3cc0*/  IADD3 R100, R100, -c[0x0][0x168], R101 ;  /* 0x80005a0064647a10 */ /* 0x000fe80007ffe065 */
[C---:B--2---:R-:W-:Y:S01]  /*3cd0*/  HMMA.16816.F32.BF16 R16, R92.reuse, R84, R16 ;  /* 0x000000545c10723c */ /* 0x044fe20000041810 */
[----:B------:R-:W2:Y:S03]  /*3ce0*/  LDSM.16.M88.2 R84, [R212+0xe080] ;  /* 0x00e08000d454783b */ /* 0x000ea60000000100 */
        /* <DEDUP_REMOVED lines=10> */
[C---:B-1----:R-:W-:Y:S01]  /*3d90*/  HMMA.16816.F32.BF16 R12, R96.reuse, R2, R12 ;  /* 0x00000002600c723c */ /* 0x042fe2000004180c */
[----:B------:R-:W1:Y:S07]  /*3da0*/  LDSM.16.M88.2 R2, [R213+0xd880] ;  /* 0x00d88000d502783b */ /* 0x000e6e0000000100 */
[C---:B--2---:R-:W-:Y:S07]  /*3db0*/  HMMA.16816.F32.BF16 R16, R96.reuse, R84, R16 ;  /* 0x000000546010723c */ /* 0x044fee0000041810 */
[----:B------:R-:W-:Y:S01]  /*3dc0*/  FSEL R84, R183, -INF , P5 ;  /* 0xff800000b7547808 */ /* 0x000fe20002800000 */
[----:B---3--:R-:W-:Y:S03]  /*3dd0*/  HMMA.16816.F32.BF16 R20, R96, R86, R20 ;  /* 0x000000566014723c */ /* 0x008fe60000041814 */
[----:B------:R-:W-:Y:S01]  /*3de0*/  ISETP.GT.AND P5, PT, R100, 0x1, PT ;  /* 0x000000016400780c */ /* 0x000fe20003fa4270 */
[--C-:B------:R-:W-:Y:S02]  /*3df0*/  FFMA.FTZ R102, R84, c[0x0][0x29c], -R108.reuse ;  /* 0x0000a70054667a23 */ /* 0x100fe4000001086c */
[----:B------:R-:W2:Y:S01]  /*3e00*/  LDSM.16.M88.2 R84, [R213+0xe080] ;  /* 0x00e08000d554783b */ /* 0x000ea20000000100 */
        /* <DEDUP_REMOVED lines=9> */
[C---:B-1----:R-:W-:Y:S01]  /*3ea0*/  HMMA.16816.F32.BF16 R12, R92.reuse, R2, R12 ;  /* 0x000000025c0c723c */ /* 0x042fe2000004180c */
[----:B------:R-:W-:Y:S03]  /*3eb0*/  LDSM.16.M88.2 R2, [R215+0xd080] ;  /* 0x00d08000d702783b */ /* 0x000fe60000000100 */
[----:B----4-:R-:W-:Y:S02]  /*3ec0*/  FSEL R96, R182, -INF , P5 ;  /* 0xff800000b6607808 */ /* 0x010fe40002800000 */
[----:B------:R-:W-:Y:S02]  /*3ed0*/  ISETP.GT.AND P5, PT, R100, 0x11, PT ;  /* 0x000000116400780c */ /* 0x000fe40003fa4270 */
[C---:B--2---:R-:W-:Y:S01]  /*3ee0*/  HMMA.16816.F32.BF16 R16, R92.reuse, R84, R16 ;  /* 0x000000545c10723c */ /* 0x044fe20000041810 */
        /* <DEDUP_REMOVED lines=299> */
[----:B------:R2:W1:Y:S05]  /*51a0*/  LDSM.16.MT88.4 R16, [R218] ;  /* 0x00000000da10783b */ /* 0x00046a0000004200 */
        /* <DEDUP_REMOVED lines=20> */
[----:B--234-:R-:W-:Y:S01]  /*52f0*/  SHF.R.S32.HI R0, RZ, 0x1f, R228 ;  /* 0x0000001fff007819 */ /* 0x01cfe200000114e4 */
[----:B------:R-:W2:Y:S01]  /*5300*/  LDL.64 R202, [R1] ;  /* 0x0000000001ca7983 */ /* 0x000ea20000100a00 */
[----:B------:R-:W-:Y:S01]  /*5310*/  P2R R10, PR, RZ, 0x4 ;  /* 0x00000004ff0a7803 */ /* 0x000fe20000000000 */
[----:B------:R-:W-:Y:S02]  /*5320*/  IMAD.WIDE.U32 R2, R228, c[0x0][0x208], RZ ;  /* 0x00008200e4027a25 */ /* 0x000fe400078e00ff */
[----:B------:R-:W3:Y:S02]  /*5330*/  LDL R200, [R1+0x10] ;  /* 0x0000100001c87983 */ /* 0x000ee40000100800 */
[----:B------:R-:W-:Y:S02]  /*5340*/  IMAD R0, R0, c[0x0][0x208], RZ ;  /* 0x0000820000007a24 */ /* 0x000fe400078e02ff */
[----:B------:R-:W-:Y:S02]  /*5350*/  IMAD.SHL.U32 R5, R2, 0x40, RZ ;  /* 0x0000004002057824 */ /* 0x000fe400078e00ff */
[C---:B------:R-:W-:Y:S02]  /*5360*/  IMAD R4, R228.reuse, c[0x0][0x20c], R0 ;  /* 0x00008300e4047a24 */ /* 0x040fe400078e0200 */
[----:B------:R-:W-:Y:S01]  /*5370*/  IMAD.SHL.U32 R0, R228, 0x40, RZ ;  /* 0x00000040e4007824 */ /* 0x000fe200078e00ff */
[----:B------:R-:W-:Y:S01]  /*5380*/  IADD3 R8, P5, P0, R246, UR7, R5 ;  /* 0x00000007f6087c10 */ /* 0x000fe2000f8be005 */
[----:B------:R-:W-:Y:S05]  /*5390*/  IMAD.IADD R4, R3, 0x1, R4 ;  /* 0x0000000103047824 */ /* 0x000fea00078e0204 */
[----:B------:R-:W-:Y:S04]  /*53a0*/  SHF.L.U64.HI R2, R2, 0x6, R4 ;  /* 0x0000000602027819 */ /* 0x000fe80000010204 */
[----:B------:R-:W-:Y:S02]  /*53b0*/  IADD3.X R9, R243, UR5, R2, P5, P0 ;  /* 0x00000005f3097c10 */ /* 0x000fe4000afe0402 */
[----:B------:R-:W-:Y:S05]  /*53c0*/  IADD3 R5, P5, R5, R246, RZ ;  /* 0x000000f605057210 */ /* 0x000fea0007fbe0ff */
[----:B------:R-:W-:Y:S01]  /*53d0*/  IMAD.X R2, R2, 0x1, R243, P5 ;  /* 0x0000000102027824 */ /* 0x000fe200028e06f3 */
[C---:B--2---:R-:W-:Y:S04]  /*53e0*/  IADD3 R3, P6, R0.reuse, R202, RZ ;  /* 0x000000ca00037210 */ /* 0x044fe80007fde0ff */
[----:B---3--:R-:W-:Y:S02]  /*53f0*/  LEA.HI.X.SX32 R4, R0, R200, 0x1, P6 ;  /* 0x000000c800047211 */ /* 0x008fe400030f0eff */
[----:B------:R-:W-:Y:S02]  /*5400*/  LOP3.LUT P6, RZ, R237, 0x1, RZ, 0xc0, !PT ;  /* 0x00000001edff7812 */ /* 0x000fe400078cc0ff */
[C---:B------:R-:W-:Y:S02]  /*5410*/  LEA R6, P0, R3.reuse, c[0x0][0x280], 0x2 ;  /* 0x0000a00003067a11 */ /* 0x040fe400078010ff */
[----:B------:R-:W-:Y:S02]  /*5420*/  IADD3 R0, -R240, c[0x0][0x168], -R0 ;  /* 0x00005a00f0007a10 */ /* 0x000fe40007ffe900 */
        /* <DEDUP_REMOVED lines=25> */
.L_x_1138:
[-C--:B-1234-:R-:W-:Y:S01]  /*55c0*/  HMMA.16816.F32.BF16 R4, R108, R16.reuse, RZ ;  /* 0x000000106c04723c */ /* 0x09efe200000418ff */
[----:B------:R-:W-:Y:S01]  /*55d0*/  LDSM.16.M88.4 R200, [R219+0x1000] ;  /* 0x00100000dbc8783b */ /* 0x000fe20000000200 */
[----:B------:R-:W-:Y:S02]  /*55e0*/  UIADD3 UR12, UR4, 0x1, URZ ;  /* 0x00000001040c7890 */ /* 0x000fe4000fffe03f */
[----:B------:R-:W-:Y:S01]  /*55f0*/  IMAD.WIDE.U32 R2, R236, c[0x0][0x238], R232 ;  /* 0x00008e00ec027a25 */ /* 0x000fe200078e00e8 */
[----:B------:R-:W1:Y:S01]  /*5600*/  LDSM.16.MT88.4 R204, [R218+0x1000] ;  /* 0x00100000dacc783b */ /* 0x000e620000004200 */
[----:B------:R-:W-:Y:S01]  /*5610*/  SHF.R.S32.HI R0, RZ, 0x1f, R236 ;  /* 0x0000001fff007819 */ /* 0x000fe200000114ec */
[----:B------:R-:W-:Y:S01]  /*5620*/  UISETP.GE.AND UP1, UPT, UR4, 0x1, UPT ;  /* 0x000000010400788c */ /* 0x000fe2000bf26270 */
[C---:B------:R-:W-:Y:S01]  /*5630*/  HMMA.16816.F32.BF16 R8, R172.reuse, R16, RZ ;  /* 0x00000010ac08723c */ /* 0x040fe200000418ff */
[----:B------:R-:W2:Y:S01]  /*5640*/  LDSM.16.M88.4 R208, [R219+0x1400] ;  /* 0x00140000dbd0783b */ /* 0x000ea20000000200 */
[----:B------:R-:W-:Y:S02]  /*5650*/  UIADD3 UR6, UR13, 0x1, URZ ;  /* 0x000000010d067890 */ /* 0x000fe4000fffe03f */
[----:B------:R-:W-:Y:S01]  /*5660*/  IMAD R0, R0, c[0x0][0x238], RZ ;  /* 0x00008e0000007a24 */ /* 0x000fe200078e02ff */
[----:B------:R-:W0:Y:S01]  /*5670*/  LDGDEPBAR ;  /* 0x00000000000079af */ /* 0x000e220000000000 */
[----:B------:R-:W-:Y:S02]  /*5680*/  UISETP.GE.AND UP0, UPT, UR13, 0x1, UPT ;  /* 0x000000010d00788c */ /* 0x000fe4000bf06270 */
[-C--:B------:R-:W-:Y:S01]  /*5690*/  HMMA.16816.F32.BF16 R12, R172, R18.reuse, RZ ;  /* 0x00000012ac0c723c */ /* 0x080fe200000418ff */
[----:B------:R-:W-:Y:S01]  /*56a0*/  IMAD R0, R236, c[0x0][0x23c], R0 ;  /* 0x00008f00ec007a24 */ /* 0x000fe200078e0200 */
[----:B------:R-:W-:Y:S03]  /*56b0*/  USEL UR13, UR6, URZ, !UP0 ;  /* 0x0000003f060d7287 */ /* 0x000fe6000c000000 */
        /* <DEDUP_REMOVED lines=30> */
[----:B------:R-:W-:Y:S03]  /*58a0*/  LDSM.16.MT88.4 R196, [R218+0x2000] ;  /* 0x00200000dac4783b */ /* 0x000fe60000004200 */
        /* <DEDUP_REMOVED lines=12> */
[-C--:B------:R-:W-:Y:S08]  /*5970*/  HMMA.16816.F32.BF16 R104, R208, R178.reuse, R104 ;  /* 0x000000b2d068723c */ /* 0x080ff00000041868 */
[----:B------:R-:W-:Y:S01]  /*5980*/  HMMA.16816.F32.BF16 R108, R200, R178, R108 ;  /* 0x000000b2c86c723c */ /* 0x000fe2000004186c */
[----:B------:R-:W2:Y:S04]  /*5990*/  LDSM.16.M88.4 R176, [R219+0x2000] ;  /* 0x00200000dbb0783b */ /* 0x000ea80000000200 */
[----:B------:R-:W3:Y:S03]  /*59a0*/  LDSM.16.M88.4 R200, [R219+0x2400] ;  /* 0x00240000dbc8783b */ /* 0x000ee60000000200 */
[-C--:B-----5:R-:W-:Y:S08]  /*59b0*/  HMMA.16816.F32.BF16 R4, R180, R184.reuse, R4 ;  /* 0x000000b8b404723c */ /* 0x0a0ff00000041804 */
[C---:B------:R-:W-:Y:S08]  /*59c0*/  HMMA.16816.F32.BF16 R8, R188.reuse, R184, R8 ;  /* 0x000000b8bc08723c */ /* 0x040ff00000041808 */
[-C--:B------:R-:W-:Y:S08]  /*59d0*/  HMMA.16816.F32.BF16 R12, R188, R186.reuse, R12 ;  /* 0x000000babc0c723c */ /* 0x080ff0000004180c */
[C---:B------:R-:W-:Y:S08]  /*59e0*/  HMMA.16816.F32.BF16 R16, R180.reuse, R186, R16 ;  /* 0x000000bab410723c */ /* 0x040ff00000041810 */
        /* <DEDUP_REMOVED lines=8> */
[----:B------:R-:W-:Y:S07]  /*5a70*/  HMMA.16816.F32.BF16 R108, R180, R194, R108 ;  /* 0x000000c2b46c723c */ /* 0x000fee000004186c */
[----:B------:R-:W-:Y:S01]  /*5a80*/  SHF.R.S32.HI R181, RZ, 0x1f, R0 ;  /* 0x0000001fffb57819 */ /* 0x000fe20000011400 */
[-C--:B--2---:R-:W-:Y:S05]  /*5a90*/  HMMA.16816.F32.BF16 R4, R176, R196.reuse, R4 ;  /* 0x000000c4b004723c */ /* 0x084fea0000041804 */
[----:B------:R-:W-:Y:S02]  /*5aa0*/  SHF.R.S32.HI R180, RZ, 0x1f, R235 ;  /* 0x0000001fffb47819 */ /* 0x000fe400000114eb */
[----:B------:R-:W-:Y:S01]  /*5ab0*/  IADD3 R0, P0, R0, R2, RZ ;  /* 0x0000000200007210 */ /* 0x000fe20007f1e0ff */
[C---:B---3--:R-:W-:Y:S04]  /*5ac0*/  HMMA.16816.F32.BF16 R8, R200.reuse, R196, R8 ;  /* 0x000000c4c808723c */ /* 0x048fe80000041808 */
[----:B------:R-:W-:Y:S04]  /*5ad0*/  IMAD R180, R180, c[0x0][0x240], RZ ;  /* 0x00009000b4b47a24 */ /* 0x000fe800078e02ff */
[-C--:B------:R-:W-:Y:S04]  /*5ae0*/  HMMA.16816.F32.BF16 R12, R200, R198.reuse, R12 ;  /* 0x000000c6c80c723c */ /* 0x080fe8000004180c */
[----:B------:R-:W-:Y:S04]  /*5af0*/  IMAD R180, R235, c[0x0][0x244], R180 ;  /* 0x00009100ebb47a24 */ /* 0x000fe800078e02b4 */
[C---:B------:R-:W-:Y:S04]  /*5b00*/  HMMA.16816.F32.BF16 R16, R176.reuse, R198, R16 ;  /* 0x000000c6b010723c */ /* 0x040fe80000041810 */
[----:B------:R-:W-:Y:S02]  /*5b10*/  IADD3.X R2, R181, R3, R180, P0, !PT ;  /* 0x00000003b5027210 */ /* 0x000fe400007fe4b4 */
[C---:B------:R-:W-:Y:S02]  /*5b20*/  LEA R180, P0, R0.reuse, c[0x0][0x220], 0x2 ;  /* 0x0000880000b47a11 */ /* 0x040fe400078010ff */
[-C--:B------:R-:W-:Y:S04]  /*5b30*/  HMMA.16816.F32.BF16 R20, R176, R204.reuse, R20 ;  /* 0x000000ccb014723c */ /* 0x080fe80000041814 */
[----:B------:R-:W-:Y:S01]  /*5b40*/  LEA.HI.X R181, R0, c[0x0][0x224], R2, 0x2, P0 ;  /* 0x0000890000b57a11 */ /* 0x000fe200000f1402 */
[----:B------:R-:W-:Y:S01]  /*5b50*/  IMAD.U32 R0, RZ, RZ, UR4 ;  /* 0x00000004ff007e24 */ /* 0x000fe2000f8e00ff */
[----:B------:R-:W-:Y:S01]  /*5b60*/  LDSM.16.MT88.2 R2, [R216+0x23c80] ;  /* 0x023c8000d802783b */ /* 0x000fe20000004100 */
[----:B------:R-:W-:Y:S01]  /*5b70*/  ISETP.GE.AND P0, PT, R228, R250, PT ;  /* 0x000000fae400720c */ /* 0x000fe20003f06270 */
[C---:B------:R-:W-:Y:S01]  /*5b80*/  HMMA.16816.F32.BF16 R84, R200.reuse, R204, R84 ;  /* 0x000000ccc854723c */ /* 0x040fe20000041854 */
[----:B------:R-:W-:Y:S01]  /*5b90*/  USEL UR4, UR12, URZ, !UP1 ;  /* 0x0000003f0c047287 */ /* 0x000fe2000c800000 */
[----:B------:R-:W-:Y:S02]  /*5ba0*/  RED.E.ADD.F32.FTZ.RN.STRONG.GPU [R180.64], R4 ;  /* 0x00000004b400798e */ /* 0x000fe4000c10e788 */
[----:B------:R-:W-:Y:S02]  /*5bb0*/  IMAD R0, R0, 0x3000, R223 ;  /* 0x0000300000007824 */ /* 0x000fe400078e02df */
[----:B------:R-:W-:Y:S02]  /*5bc0*/  RED.E.ADD.F32.FTZ.RN.STRONG.GPU [R180.64+0x400], R5 ;  /* 0x00040005b400798e */ /* 0x000fe4000c10e788 */
[-C--:B------:R-:W-:Y:S02]  /*5bd0*/  HMMA.16816.F32.BF16 R88, R200, R206.reuse, R88 ;  /* 0x000000cec858723c */ /* 0x080fe40000041858 */
[----:B------:R-:W-:Y:S02]  /*5be0*/  RED.E.ADD.F32.FTZ.RN.STRONG.GPU [R180.64+0x800], R6 ;  /* 0x00080006b400798e */ /* 0x000fe4000c10e788 */
[----:B------:R-:W-:Y:S02]  /*5bf0*/  SHF.L.U32 R0, R0, 0x1, RZ ;  /* 0x0000000100007819 */ /* 0x000fe400000006ff */
[----:B------:R-:W-:Y:S02]  /*5c00*/  RED.E.ADD.F32.FTZ.RN.STRONG.GPU [R180.64+0xc00], R7 ;  /* 0x000c0007b400798e */ /* 0x000fe4000c10e788 */
[C---:B------:R-:W-:Y:S02]  /*5c10*/  HMMA.16816.F32.BF16 R92, R176.reuse, R206, R92 ;  /* 0x000000ceb05c723c */ /* 0x040fe4000004185c */
[----:B------:R-:W-:Y:S04]  /*5c20*/  RED.E.ADD.F32.FTZ.RN.STRONG.GPU [R180.64+0x1000], R8 ;  /* 0x00100008b400798e */ /* 0x000fe8000c10e788 */
[----:B------:R-:W-:Y:S02]  /*5c30*/  RED.E.ADD.F32.FTZ.RN.STRONG.GPU [R180.64+0x1400], R9 ;  /* 0x00140009b400798e */ /* 0x000fe4000c10e788 */
[-C--:B-1----:R-:W-:Y:S02]  /*5c40*/  HMMA.16816.F32.BF16 R96, R176, R172.reuse, R96 ;  /* 0x000000acb060723c */ /* 0x082fe40000041860 */
[----:B------:R-:W-:Y:S04]  /*5c50*/  RED.E.ADD.F32.FTZ.RN.STRONG.GPU [R180.64+0x1800], R10 ;  /* 0x0018000ab400798e */ /* 0x000fe8000c10e788 */
[----:B------:R-:W-:Y:S02]  /*5c60*/  RED.E.ADD.F32.FTZ.RN.STRONG.GPU [R180.64+0x1c00], R11 ;  /* 0x001c000bb400798e */ /* 0x000fe4000c10e788 */
[C---:B------:R-:W-:Y:S02]  /*5c70*/  HMMA.16816.F32.BF16 R100, R200.reuse, R172, R100 ;  /* 0x000000acc864723c */ /* 0x040fe40000041864 */
[----:B------:R-:W-:Y:S04]  /*5c80*/  RED.E.ADD.F32.FTZ.RN.STRONG.GPU [R180.64+0x2000], R16 ;  /* 0x00200010b400798e */ /* 0x000fe8000c10e788 */
[----:B------:R-:W-:Y:S02]  /*5c90*/  RED.E.ADD.F32.FTZ.RN.STRONG.GPU [R180.64+0x2400], R17 ;  /* 0x00240011b400798e */ /* 0x000fe4000c10e788 */
[-C--:B------:R-:W-:Y:S02]  /*5ca0*/  HMMA.16816.F32.BF16 R104, R200, R174.reuse, R104 ;  /* 0x000000aec868723c */ /* 0x080fe40000041868 */
[----:B------:R-:W-:Y:S04]  /*5cb0*/  RED.E.ADD.F32.FTZ.RN.STRONG.GPU [R180.64+0x2800], R18 ;  /* 0x00280012b400798e */ /* 0x000fe8000c10e788 */
[----:B------:R-:W1:Y:S02]  /*5cc0*/  LDSM.16.MT88.4 R4, [R0+0xf080] ;  /* 0x00f080000004783b */ /* 0x000e640000004200 */
[----:B------:R-:W-:Y:S02]  /*5cd0*/  HMMA.16816.F32.BF16 R108, R176, R174, R108 ;  /* 0x000000aeb06c723c */ /* 0x000fe4000004186c */
[----:B------:R-:W-:Y:S04]  /*5ce0*/  RED.E.ADD.F32.FTZ.RN.STRONG.GPU [R180.64+0x2c00], R19 ;  /* 0x002c0013b400798e */ /* 0x000fe8000c10e788 */
[----:B------:R-:W-:Y:S01]  /*5cf0*/  RED.E.ADD.F32.FTZ.RN.STRONG.GPU [R180.64+0x3000], R12 ;  /* 0x0030000cb400798e */ /* 0x000fe2000c10e788 */
[----:B------:R-:W-:Y:S03]  /*5d00*/  MOV R177, R228 ;  /* 0x000000e400b17202 */ /* 0x000fe60000000f00 */
[----:B------:R-:W2:Y:S04]  /*5d10*/  LDSM.16.MT88.4 R8, [R0+0x11080] ;  /* 0x011080000008783b */ /* 0x000ea80000004200 */
[----:B------:R-:W-:Y:S04]  /*5d20*/  RED.E.ADD.F32.FTZ.RN.STRONG.GPU [R180.64+0x3400], R13 ;  /* 0x0034000db400798e */ /* 0x000fe8000c10e788 */
[----:B------:R-:W-:Y:S04]  /*5d30*/  RED.E.ADD.F32.FTZ.RN.STRONG.GPU [R180.64+0x3800], R14 ;  /* 0x0038000eb400798e */ /* 0x000fe8000c10e788 */
        /* <DEDUP_REMOVED lines=184> */
.L_x_1136:
        /* <DEDUP_REMOVED lines=752> */
[----:B-----5:R-:W-:-:S04]  /*97c0*/  IMAD R0, R51, c[0x0][0x338], RZ ;  /* 0x0000ce0033007a24 */ /* 0x020fc800078e02ff */
        /* <DEDUP_REMOVED lines=8> */
[----:B-1234-:R-:W-:Y:S01]  /*9850*/  IMAD R0, R3, c[0x0][0x330], RZ ;  /* 0x0000cc0003007a24 */ /* 0x01efe200078e02ff */
        /* <DEDUP_REMOVED lines=12> */
.L_x_1142:
[----:B-1234-:R-:W-:Y:S05]  /*9920*/  BSYNC B0 ;  /* 0x0000000000007941 */ /* 0x01efea0003800000 */
.L_x_1141:
        /* <DEDUP_REMOVED lines=20> */
.L_x_1144:
[----:B------:R-:W-:Y:S05]  /*9a70*/  BSYNC B0 ;  /* 0x0000000000007941 */ /* 0x000fea0003800000 */
.L_x_1143:
        /* <DEDUP_REMOVED lines=19> */
.L_x_1146:
[----:B------:R-:W-:Y:S05]  /*9bb0*/  BSYNC B0 ;  /* 0x0000000000007941 */ /* 0x000fea0003800000 */
.L_x_1145:
        /* <DEDUP_REMOVED lines=23> */
.L_x_1148:
[----:B------:R-:W-:Y:S05]  /*9d30*/  BSYNC B0 ;  /* 0x0000000000007941 */ /* 0x000fea0003800000 */
.L_x_1147:
        /* <DEDUP_REMOVED lines=18> */
.L_x_1150:
[----:B------:R-:W-:Y:S05]  /*9e60*/  BSYNC B0 ;  /* 0x0000000000007941 */ /* 0x000fea0003800000 */
.L_x_1149:
        /* <DEDUP_REMOVED lines=19> */
.L_x_1140:
        /* <DEDUP_REMOVED lines=39> */
.L_x_1152:
[----:B------:R-:W-:Y:S05]  /*a210*/  BSYNC B0 ;  /* 0x0000000000007941 */ /* 0x000fea0003800000 */
.L_x_1151:
        /* <DEDUP_REMOVED lines=20> */
.L_x_1154:
[----:B------:R-:W-:Y:S05]  /*a360*/  BSYNC B0 ;  /* 0x0000000000007941 */ /* 0x000fea0003800000 */
.L_x_1153:
        /* <DEDUP_REMOVED lines=19> */
.L_x_1156:
[----:B------:R-:W-:Y:S05]  /*a4a0*/  BSYNC B0 ;  /* 0x0000000000007941 */ /* 0x000fea0003800000 */
.L_x_1155:
        /* <DEDUP_REMOVED lines=23> */
.L_x_1158:
[----:B------:R-:W-:Y:S05]  /*a620*/  BSYNC B0 ;  /* 0x0000000000007941 */ /* 0x000fea0003800000 */
.L_x_1157:
        /* <DEDUP_REMOVED lines=18> */
.L_x_1160:
[----:B------:R-:W-:Y:S05]  /*a750*/  BSYNC B0 ;  /* 0x0000000000007941 */ /* 0x000fea0003800000 */
.L_x_1159:
        /* <DEDUP_REMOVED lines=19> */
.L_x_1161:
        /* <DEDUP_REMOVED lines=15> */
.L_x_1422:


//--------------------- .text._ZN7cutlass13device_kernelIN5flash19enable_sm80_to_sm89INS1_16FlashAttnBwdSm80INS1_25CollectiveMainloopBwdSm80ILi2ELi1EN4cute5tupleIJNS5_1CILi64EEENS7_ILi80EEENS7_ILi192EEEEEENS_10bfloat16_tEfNS_4arch4Sm80ELb1ELb0ELb1ELb0ELb0ELb0ELb1ELb0ELi2ELi4ELi2ELi2ELb0EEENS1_24CollectiveEpilogueBwdGQAISB_fSE_Li256ELb0ELb0EEENS1_25SingleTileBwdLPTSchedulerILb0ELi80ELb0EEEEEEEEEvNT_6ParamsE --------------------------
	.section	.text._ZN7cutlass13device_kernelIN5flash19enable_sm80_to_sm89INS1_16FlashAttnBwdSm80INS1_25CollectiveMainloopBwdSm80ILi2ELi1EN4cute5tupleIJNS5_1CILi64EEENS7_ILi80EEENS7_ILi192EEEEEENS_10bfloat16_tEfNS_4arch4Sm80ELb1ELb0ELb1ELb0ELb0ELb0ELb1ELb0ELi2ELi4ELi2ELi2ELb0EEENS1_24CollectiveEpilogueBwdGQAISB_fSE_Li256ELb0ELb0EEENS1_25SingleTileBwdLPTSchedulerILb0ELi80ELb0EEEEEEEEEvNT_6ParamsE,"ax",@progbits
	.sectioninfo	@"SHI_REGISTERS=255"
	.align	128
.text._ZN7cutlass13device_kernelIN5flash19enable_sm80_to_sm89INS1_16FlashAttnBwdSm80INS1_25CollectiveMainloopBwdSm80ILi2ELi1EN4cute5tupleIJNS5_1CILi64EEENS7_ILi80EEENS7_ILi192EEEEEENS_10bfloat16_tEfNS_4arch4Sm80ELb1ELb0ELb1ELb0ELb0ELb0ELb1ELb0ELi2ELi4ELi2ELi2ELb0EEENS1_24CollectiveEpilogueBwdGQAISB_fSE_Li256ELb0ELb0EEENS1_25SingleTileBwdLPTSchedulerILb0ELi80ELb0EEEEEEEEEvNT_6ParamsE:
        .type           _ZN7cutlass13device_kernelIN5flash19enable_sm80_to_sm89INS1_16FlashAttnBwdSm80INS1_25CollectiveMainloopBwdSm80ILi2ELi1EN4cute5tupleIJNS5_1CILi64EEENS7_ILi80EEENS7_ILi192EEEEEENS_10bfloat16_tEfNS_4arch4Sm80ELb1ELb0ELb1ELb0ELb0ELb0ELb1ELb0ELi2ELi4ELi2ELi2ELb0EEENS1_24CollectiveEpilogueBwdGQAISB_fSE_Li256ELb0ELb0EEENS1_25SingleTileBwdLPTSchedulerILb0ELi80ELb0EEEEEEEEEvNT_6ParamsE,@function
        .size           _ZN7cutlass13device_kernelIN5flash19enable_sm80_to_sm89INS1_16FlashAttnBwdSm80INS1_25CollectiveMainloopBwdSm80ILi2ELi1EN4cute5tupleIJNS5_1CILi64EEENS7_ILi80EEENS7_ILi192EEEEEENS_10bfloat16_tEfNS_4arch4Sm80ELb1ELb0ELb1ELb0ELb0ELb0ELb1ELb0ELi2ELi4ELi2ELi2ELb0EEENS1_24CollectiveEpilogueBwdGQAISB_fSE_Li256ELb0ELb0EEENS1_25SingleTileBwdLPTSchedulerILb0ELi80ELb0EEEEEEEEEvNT_6ParamsE,(.L_x_1423 - _ZN7cutlass13device_kernelIN5flash19enable_sm80_to_sm89INS1_16FlashAttnBwdSm80INS1_25CollectiveMainloopBwdSm80ILi2ELi1EN4cute5tupleIJNS5_1CILi64EEENS7_ILi80EEENS7_ILi192EEEEEENS_10bfloat16_tEfNS_4arch4Sm80ELb1ELb0ELb1ELb0ELb0ELb0ELb1ELb0ELi2ELi4ELi2ELi2ELb0EEENS1_24CollectiveEpilogueBwdGQAISB_fSE_Li256ELb0ELb0EEENS1_25SingleTileBwdLPTSchedulerILb0ELi80ELb0EEEEEEEEEvNT_6ParamsE)
        .other          _ZN7cutlass13device_kernelIN5flash19enable_sm80_to_sm89INS1_16FlashAttnBwdSm80INS1_25CollectiveMainloopBwdSm80ILi2ELi1EN4cute5tupleIJNS5_1CILi64EEENS7_ILi80EEENS7_ILi192EEEEEENS_10bfloat16_tEfNS_4arch4Sm80ELb1ELb0ELb1ELb0ELb0ELb0ELb1ELb0ELi2ELi4ELi2ELi2ELb0EEENS1_24CollectiveEpilogueBwdGQAISB_fSE_Li256ELb0ELb0EEENS1_25SingleTileBwdLPTSchedulerILb0ELi80ELb0EEEEEEEEEvNT_6ParamsE,@"STO_CUDA_ENTRY STV_DEFAULT"
_ZN7cutlass13device_kernelIN5flash19enable_sm80_to_sm89INS1_16FlashAttnBwdSm80INS1_25CollectiveMainloopBwdSm80ILi2ELi1EN4cute5tupleIJNS5_1CILi64EEENS7_ILi80EEENS7_ILi192EEEEEENS_10bfloat16_tEfNS_4arch4Sm80ELb1ELb0ELb1ELb0ELb0ELb0ELb1ELb0ELi2ELi4ELi2ELi2ELb0EEENS1_24CollectiveEpilogueBwdGQAISB_fSE_Li256ELb0ELb0EEENS1_25SingleTileBwdLPTSchedulerILb0ELi80ELb0EEEEEEEEEvNT_6ParamsE:
[----:B------:R-:W-:Y:S02]  /*0000*/  MOV R1, c[0x0][0x28] ;  /* 0x00000a0000017a02 */ /* 0x000fe40000000f00 */
[----:B------:R-:W1:Y:S01]  /*0010*/  S2R R230, SR_TID.X ;  /* 0x0000000000e67919 */ /* 0x000e620000002100 */
[----:B------:R-:W2:Y:S01]  /*0020*/  S2UR UR4, SR_CTAID.X ;  /* 0x00000000000479c3 */ /* 0x000ea20000002500 */
        /* <DEDUP_REMOVED lines=24> */
.L_x_1163:
[----:B------:R-:W-:Y:S02]  /*01b0*/  ULDC UR7, c[0x0][0x3b4] ;  /* 0x0000ed0000077ab9 */ /* 0x000fe40000000800 */
[----:B------:R-:W-:Y:S02]  /*01c0*/  UISETP.NE.AND UP0, UPT, UR7, 0x1, UPT ;  /* 0x000000010700788c */ /* 0x000fe4000bf05270 */
[----:B------:R-:W-:Y:S02]  /*01d0*/  ULDC.64 UR4, c[0x0][0x3b8] ;  /* 0x0000ee0000047ab9 */ /* 0x000fe40000000a00 */
[----:B------:R-:W-:Y:S02]  /*01e0*/  UIMAD.WIDE.U32 UR10, UR6, UR4, URZ ;  /* 0x00000004060a72a5 */ /* 0x000fe4000f8e003f */
[----:B------:R-:W-:-:S05]  /*01f0*/  UMOV UR21, UR6 ;  /* 0x0000000600157c82 */ /* 0x000fca0008000000 */
[----:B------:R-:W-:-:S04]  /*0200*/  @UP0 USHF.R.U32.HI UR21, URZ, UR5, UR11 ;  /* 0x000000053f150299 */ /* 0x000fc8000801160b */
[----:B------:R-:W-:-:S04]  /*0210*/  UIMAD UR7, UR21, UR7, URZ ;  /* 0x00000007150772a4 */ /* 0x000fc8000f8e023f */
.L_x_1164:
        /* <DEDUP_REMOVED lines=11> */
.L_x_1162:
        /* <DEDUP_REMOVED lines=20> */
.L_x_1166:
[----:B------:R-:W-:Y:S02]  /*0410*/  ULDC UR7, c[0x0][0x3b4] ;  /* 0x0000ed0000077ab9 */ /* 0x000fe40000000800 */
[----:B------:R-:W-:Y:S02]  /*0420*/  UISETP.NE.AND UP0, UPT, UR7, 0x1, UPT ;  /* 0x000000010700788c */ /* 0x000fe4000bf05270 */
[----:B------:R-:W-:Y:S02]  /*0430*/  ULDC.64 UR4, c[0x0][0x3b8] ;  /* 0x0000ee0000047ab9 */ /* 0x000fe40000000a00 */
[----:B------:R-:W-:Y:S02]  /*0440*/  UIMAD.WIDE.U32 UR10, UR6, UR4, URZ ;  /* 0x00000004060a72a5 */ /* 0x000fe4000f8e003f */
[----:B------:R-:W-:-:S05]  /*0450*/  UMOV UR21, UR6 ;  /* 0x0000000600157c82 */ /* 0x000fca0008000000 */
[----:B------:R-:W-:-:S04]  /*0460*/  @UP0 USHF.R.U32.HI UR21, URZ, UR5, UR11 ;  /* 0x000000053f150299 */ /* 0x000fc8000801160b */
[----:B------:R-:W-:-:S04]  /*0470*/  UIMAD UR7, UR21, UR7, URZ ;  /* 0x00000007150772a4 */ /* 0x000fc8000f8e023f */
.L_x_1167:
        /* <DEDUP_REMOVED lines=10> */
.L_x_1165:
[----:B------:R-:W-:-:S13]  /*0520*/  ISETP.LE.AND P0, PT, RZ, UR20, PT ;  /* 0x00000014ff007c0c */ /* 0x000fda000bf03270 */
[----:B------:R-:W-:Y:S05]  /*0530*/  @!P0 EXIT ;  /* 0x000000000000894d */ /* 0x000fea0003800000 */
[----:B------:R-:W-:Y:S01]  /*0540*/  ULDC UR6, c[0x0][0x168] ;  /* 0x00005a0000067ab9 */ /* 0x000fe20000000800 */
[----:B------:R-:W-:Y:S01]  /*0550*/  PLOP3.LUT P1, PT, PT, PT, PT, 0x80, 0x0 ;  /* 0x000000000000781c */ /* 0x000fe20003f2f070 */
[----:B------:R-:W-:Y:S01]  /*0560*/  UIMAD UR7, UR21, 0x50, UR6 ;  /* 0x00000050150778a4 */ /* 0x000fe2000f8e0206 */
        /* <DEDUP_REMOVED lines=77> */
[----:B------:R-:W-:Y:S01]  /*0a40*/  ULDC.64 UR4, c[0x0][0x248] ;  /* 0x0000920000047ab9 */ /* 0x000fe20000000a00 */
[----:B------:R-:W-:Y:S01]  /*0a50*/  SHF.R.S32.HI R21, RZ, 0x1f, R230 ;  /* 0x0000001fff157819 */ /* 0x000fe200000114e6 */
[----:B------:R-:W-:Y:S01]  /*0a60*/  UISETP.NE.AND UP0, UPT, UR4, 0x1, UPT ;  /* 0x000000010400788c */ /* 0x000fe2000bf05270 */
[----:B------:R-:W-:Y:S01]  /*0a70*/  IMAD.U32 R12, RZ, RZ, UR21 ;  /* 0x00000015ff0c7e24 */ /* 0x000fe2000f8e00ff */
[----:B------:R-:W-:Y:S01]  /*0a80*/  UIMAD.WIDE.U32 UR8, UR19, UR5, URZ ;  /* 0x00000005130872a5 */ /* 0x000fe2000f8e003f */
[----:B------:R-:W-:Y:S01]  /*0a90*/  LEA.HI R23, R21, R230, RZ, 0x3 ;  /* 0x000000e615177211 */ /* 0x000fe200078f18ff */
[----:B------:R-:W-:Y:S01]  /*0aa0*/  ULDC UR4, c[0x0][0x250] ;  /* 0x0000940000047ab9 */ /* 0x000fe20000000800 */
[----:B------:R-:W-:Y:S01]  /*0ab0*/  IMAD.U32 R4, RZ, RZ, UR20 ;  /* 0x00000014ff047e24 */ /* 0x000fe2000f8e00ff */
[----:B------:R-:W-:Y:S01]  /*0ac0*/  UMOV UR7, UR19 ;  /* 0x0000001300077c82 */ /* 0x000fe20008000000 */
[----:B------:R-:W-:Y:S01]  /*0ad0*/  LOP3.LUT R0, R23, 0xfffffff8, RZ, 0xc0, !PT ;  /* 0xfffffff817007812 */ /* 0x000fe200078ec0ff */
[----:B------:R-:W-:Y:S01]  /*0ae0*/  USHF.R.S32.HI UR12, URZ, 0x1f, UR20 ;  /* 0x0000001f3f0c7899 */ /* 0x000fe20008011414 */
[----:B------:R-:W-:Y:S01]  /*0af0*/  SHF.R.S32.HI R232, RZ, 0x3, R23 ;  /* 0x00000003ffe87819 */ /* 0x000fe20000011417 */
[----:B------:R-:W-:Y:S01]  /*0b00*/  IMAD.U32 R8, RZ, RZ, UR21 ;  /* 0x00000015ff087e24 */ /* 0x000fe2000f8e00ff */
[----:B------:R-:W-:Y:S01]  /*0b10*/  @UP0 UMOV UR5, UR9 ;  /* 0x0000000900050c82 */ /* 0x000fe20008000000 */
[----:B------:R-:W-:Y:S01]  /*0b20*/  IMAD.IADD R18, R230, 0x1, -R0 ;  /* 0x00000001e6127824 */ /* 0x000fe200078e0a00 */
[----:B------:R-:W-:Y:S01]  /*0b30*/  @UP0 USHF.R.U32.HI UR7, URZ, UR4, UR5 ;  /* 0x000000043f070299 */ /* 0x000fe20008011605 */
[----:B------:R-:W-:Y:S01]  /*0b40*/  IADD3 R0, -R232, c[0x0][0x198], RZ ;  /* 0x00006600e8007a10 */ /* 0x000fe20007ffe1ff */
[----:B------:R-:W-:Y:S01]  /*0b50*/  IMAD.U32 R16, RZ, RZ, UR20 ;  /* 0x00000014ff107e24 */ /* 0x000fe2000f8e00ff */
[----:B------:R-:W-:Y:S01]  /*0b60*/  ULDC.64 UR4, c[0x0][0x1e0] ;  /* 0x0000780000047ab9 */ /* 0x000fe20000000a00 */
[----:B------:R-:W-:Y:S01]  /*0b70*/  IMAD.SHL.U32 R10, R18, 0x8, RZ ;  /* 0x00000008120a7824 */ /* 0x000fe200078e00ff */
[----:B------:R-:W-:Y:S01]  /*0b80*/  USHF.R.S32.HI UR6, URZ, 0x1f, UR7 ;  /* 0x0000001f3f067899 */ /* 0x000fe20008011407 */
[----:B------:R-:W-:Y:S01]  /*0b90*/  IMAD.U32 R6, RZ, RZ, UR7 ;  /* 0x00000007ff067e24 */ /* 0x000fe2000f8e00ff */
[----:B------:R-:W-:Y:S01]  /*0ba0*/  SHF.R.S32.HI R233, RZ, 0x1f, R232 ;  /* 0x0000001fffe97819 */ /* 0x000fe200000114e8 */
[----:B------:R-:W-:Y:S01]  /*0bb0*/  IMAD R12, R12, -0x50, R0 ;  /* 0xffffffb00c0c7824 */ /* 0x000fe200078e0200 */
[----:B------:R-:W-:Y:S01]  /*0bc0*/  UIMAD UR4, UR6, UR4, URZ ;  /* 0x00000004060472a4 */ /* 0x000fe2000f8e023f */
[----:B------:R-:W-:Y:S01]  /*0bd0*/  SHF.R.S32.HI R11, RZ, 0x1f, R10 ;  /* 0x0000001fff0b7819 */ /* 0x000fe2000001140a */
[----:B------:R-:W-:Y:S01]  /*0be0*/  IMAD.SHL.U32 R0, R232, 0x40, RZ ;  /* 0x00000040e8007824 */ /* 0x000fe200078e00ff */
[----:B------:R-:W-:Y:S01]  /*0bf0*/  IADD3 R19, R10, 0x40, RZ ;  /* 0x000000400a137810 */ /* 0x000fe20007ffe0ff */
[----:B------:R-:W-:Y:S01]  /*0c00*/  UIMAD UR4, UR7, UR5, UR4 ;  /* 0x00000005070472a4 */ /* 0x000fe2000f8e0204 */
[----:B------:R-:W-:Y:S01]  /*0c10*/  IMAD.WIDE R8, R8, 0x50, R232 ;  /* 0x0000005008087825 */ /* 0x000fe200078e02e8 */
[----:B------:R-:W-:Y:S01]  /*0c20*/  ISETP.GE.AND P5, PT, R10, c[0x0][0x1cc], PT ;  /* 0x000073000a007a0c */ /* 0x000fe20003fa6270 */
[----:B------:R-:W-:Y:S01]  /*0c30*/  USHF.R.S32.HI UR13, URZ, 0x1f, UR19 ;  /* 0x0000001f3f0d7899 */ /* 0x000fe20008011413 */
[----:B------:R-:W-:Y:S01]  /*0c40*/  LOP3.LUT R0, R0, 0x1c0, RZ, 0xc0, !PT ;  /* 0x000001c000007812 */ /* 0x000fe200078ec0ff */
[--C-:B------:R-:W-:Y:S01]  /*0c50*/  IMAD.WIDE.U32 R2, R6, c[0x0][0x1e0], R10.reuse ;  /* 0x0000780006027a25 */ /* 0x100fe200078e000a */
[----:B------:R-:W-:Y:S01]  /*0c60*/  ISETP.GE.AND P2, PT, R19, c[0x0][0x1cc], PT ;  /* 0x0000730013007a0c */ /* 0x000fe20003f46270 */
[----:B------:R-:W-:Y:S01]  /*0c70*/  CS2R R170, SRZ ;  /* 0x0000000000aa7805 */ /* 0x000fe2000001ff00 */
[----:B------:R-:W-:Y:S01]  /*0c80*/  ISETP.LT.OR P4, PT, R12, 0x1, P5 ;  /* 0x000000010c00780c */ /* 0x000fe20002f81670 */
[----:B------:R-:W-:Y:S01]  /*0c90*/  IMAD.WIDE.U32 R6, R6, c[0x0][0x1b0], R10 ;  /* 0x00006c0006067a25 */ /* 0x000fe200078e000a */
[----:B------:R-:W-:Y:S01]  /*0ca0*/  IADD3 R3, R3, UR4, RZ ;  /* 0x0000000403037c10 */ /* 0x000fe2000fffe0ff */
[----:B------:R-:W-:Y:S01]  /*0cb0*/  ULDC.64 UR4, c[0x0][0x1e8] ;  /* 0x00007a0000047ab9 */ /* 0x000fe20000000a00 */
[----:B------:R-:W-:Y:S01]  /*0cc0*/  IADD3 R22, R10, 0x80, RZ ;  /* 0x000000800a167810 */ /* 0x000fe20007ffe0ff */
[----:B------:R-:W-:Y:S01]  /*0cd0*/  UIMAD UR4, UR12, UR4, URZ ;  /* 0x000000040c0472a4 */ /* 0x000fe2000f8e023f */
[----:B------:R-:W-:Y:S01]  /*0ce0*/  IMAD.MOV.U32 R24, RZ, RZ, c[0x0][0x1d8] ;  /* 0x00007600ff187624 */ /* 0x000fe200078e00ff */
[----:B------:R-:W-:Y:S01]  /*0cf0*/  ISETP.LT.OR P3, PT, R12, 0x1, P2 ;  /* 0x000000010c00780c */ /* 0x000fe20001761670 */
[----:B------:R-:W-:Y:S01]  /*0d00*/  IMAD.WIDE.U32 R2, R4, c[0x0][0x1e8], R2 ;  /* 0x00007a0004027a25 */ /* 0x000fe200078e0002 */
[----:B------:R-:W-:Y:S01]  /*0d10*/  UIMAD UR8, UR20, UR5, UR4 ;  /* 0x00000005140872a4 */ /* 0x000fe2000f8e0204 */
[----:B------:R-:W-:Y:S01]  /*0d20*/  LOP3.LUT R4, R0, 0x38, R10, 0xf8, !PT ;  /* 0x0000003800047812 */ /* 0x000fe200078ef80a */
[----:B------:R-:W-:Y:S01]  /*0d30*/  CS2R R168, SRZ ;  /* 0x0000000000a87805 */ /* 0x000fe2000001ff00 */
[----:B------:R-:W-:Y:S01]  /*0d40*/  ULDC.64 UR4, c[0x0][0x1b0] ;  /* 0x00006c0000047ab9 */ /* 0x000fe20000000a00 */
[----:B------:R-:W-:Y:S01]  /*0d50*/  SHF.R.U32.HI R0, RZ, 0x3, R0 ;  /* 0x00000003ff007819 */ /* 0x000fe20000011600 */
[----:B------:R-:W-:Y:S01]  /*0d60*/  UIMAD UR4, UR6, UR4, URZ ;  /* 0x00000004060472a4 */ /* 0x000fe2000f8e023f */
[----:B------:R-:W-:Y:S01]  /*0d70*/  IADD3 R5, R3, UR8, RZ ;  /* 0x0000000803057c10 */ /* 0x000fe2000fffe0ff */
[----:B------:R-:W-:Y:S01]  /*0d80*/  IMAD.SHL.U32 R244, R230, 0x4, RZ ;  /* 0x00000004e6f47824 */ /* 0x000fe200078e00ff */
[----:B------:R-:W-:Y:S01]  /*0d90*/  LOP3.LUT R13, R4, R0, RZ, 0x3c, !PT ;  /* 0x00000000040d7212 */ /* 0x000fe200078e3cff */
[----:B------:R-:W-:Y:S01]  /*0da0*/  UIMAD UR4, UR7, UR5, UR4 ;  /* 0x00000005070472a4 */ /* 0x000fe2000f8e0204 */
[----:B------:R-:W-:Y:S01]  /*0db0*/  IMAD.MOV.U32 R4, RZ, RZ, R2 ;  /* 0x000000ffff047224 */ /* 0x000fe200078e0002 */
[----:B------:R-:W-:Y:S01]  /*0dc0*/  ISETP.GE.AND P6, PT, R22, c[0x0][0x1cc], PT ;  /* 0x0000730016007a0c */ /* 0x000fe20003fc6270 */
[----:B------:R-:W-:Y:S01]  /*0dd0*/  IMAD R0, R9, c[0x0][0x1d8], RZ ;  /* 0x0000760009007a24 */ /* 0x000fe200078e02ff */
[----:B------:R-:W-:Y:S01]  /*0de0*/  ULDC.64 UR6, c[0x0][0x270] ;  /* 0x00009c0000067ab9 */ /* 0x000fe20000000a00 */
[C---:B------:R-:W-:Y:S01]  /*0df0*/  IMAD.WIDE.U32 R4, R8.reuse, c[0x0][0x1d8], R4 ;  /* 0x0000760008047a25 */ /* 0x040fe200078e0004 */
[----:B------:R-:W-:Y:S01]  /*0e00*/  IADD3 R3, R7, UR4, RZ ;  /* 0x0000000407037c10 */ /* 0x000fe2000fffe0ff */
[----:B------:R-:W-:Y:S01]  /*0e10*/  ULDC.64 UR4, c[0x0][0x1b8] ;  /* 0x00006e0000047ab9 */ /* 0x000fe20000000a00 */
[----:B------:R-:W-:Y:S01]  /*0e20*/  SHF.R.S32.HI R245, RZ, 0x1f, R244 ;  /* 0x0000001ffff57819 */ /* 0x000fe200000114f4 */
[----:B------:R-:W-:Y:S01]  /*0e30*/  IMAD R0, R8, c[0x0][0x1dc], R0 ;  /* 0x0000770008007a24 */ /* 0x000fe200078e0200 */
[----:B------:R-:W-:Y:S01]  /*0e40*/  UIMAD UR6, UR13, UR6, URZ ;  /* 0x000000060d0672a4 */ /* 0x000fe2000f8e023f */
[----:B------:R-:W-:Y:S01]  /*0e50*/  IMAD.MOV.U32 R2, RZ, RZ, R6 ;  /* 0x000000ffff027224 */ /* 0x000fe200078e0006 */
[----:B------:R-:W-:Y:S01]  /*0e60*/  UIMAD UR4, UR12, UR4, URZ ;  /* 0x000000040c0472a4 */ /* 0x000fe2000f8e023f */
[----:B------:R-:W-:Y:S01]  /*0e70*/  IMAD.IADD R0, R5, 0x1, R0 ;  /* 0x0000000105007824 */ /* 0x000fe200078e0200 */
[----:B------:R-:W-:Y:S01]  /*0e80*/  ISETP.LT.OR P1, PT, R12, 0x1, P6 ;  /* 0x000000010c00780c */ /* 0x000fe20003721670 */
[----:B------:R-:W-:Y:S01]  /*0e90*/  IMAD.WIDE.U32 R16, R16, c[0x0][0x1b8], R2 ;  /* 0x00006e0010107a25 */ /* 0x000fe200078e0002 */
[----:B------:R-:W-:Y:S01]  /*0ea0*/  LEA R2, P0, R4, c[0x0][0x1c0], 0x1 ;  /* 0x0000700004027a11 */ /* 0x000fe200078008ff */
[----:B------:R-:W-:Y:S01]  /*0eb0*/  UIMAD UR6, UR19, UR7, UR6 ;  /* 0x00000007130672a4 */ /* 0x000fe2000f8e0206 */
[----:B------:R-:W-:Y:S01]  /*0ec0*/  ISETP.LT.OR P5, PT, R12, 0x21, P5 ;  /* 0x000000210c00780c */ /* 0x000fe20002fa1670 */
[----:B------:R-:W-:Y:S01]  /*0ed0*/  IMAD.MOV.U32 R5, RZ, RZ, c[0x0][0x1dc] ;  /* 0x00007700ff057624 */ /* 0x000fe200078e00ff */
[----:B------:R-:W-:Y:S01]  /*0ee0*/  LEA.HI.X R3, R4, c[0x0][0x1c4], R0, 0x1, P0 ;  /* 0x0000710004037a11 */ /* 0x000fe200000f0c00 */
[----:B------:R-:W-:Y:S01]  /*0ef0*/  IMAD.U32 R6, RZ, RZ, UR19 ;  /* 0x00000013ff067e24 */ /* 0x000fe2000f8e00ff */
[----:B------:R-:W-:Y:S01]  /*0f00*/  LEA.HI R0, R21, R230, RZ, 0x6 ;  /* 0x000000e615007211 */ /* 0x000fe200078f30ff */
[----:B------:R-:W-:Y:S01]  /*0f10*/  UIMAD UR4, UR20, UR5, UR4 ;  /* 0x00000005140472a4 */ /* 0x000fe2000f8e0204 */
[----:B------:R-:W-:Y:S01]  /*0f20*/  LEA R4, P0, R24, R2, 0x6 ;  /* 0x0000000218047211 */ /* 0x000fe200078030ff */
[----:B------:R-:W-:Y:S01]  /*0f30*/  IMAD.WIDE.U32 R6, R6, c[0x0][0x270], R244 ;  /* 0x00009c0006067a25 */ /* 0x000fe200078e00f4 */
[----:B------:R-:W-:Y:S01]  /*0f40*/  SHF.R.S32.HI R20, RZ, 0x6, R0 ;  /* 0x00000006ff147819 */ /* 0x000fe20000011400 */
[----:B------:R-:W-:Y:S01]  /*0f50*/  USHF.R.S32.HI UR7, URZ, 0x1f, UR11 ;  /* 0x0000001f3f077899 */ /* 0x000fe2000801140b */
[----:B------:R-:W-:Y:S01]  /*0f60*/  LEA.HI.X R5, R24, R3, R5, 0x6, P0 ;  /* 0x0000000318057211 */ /* 0x000fe200000f3405 */
[----:B------:R-:W-:Y:S01]  /*0f70*/  IMAD.MOV.U32 R14, RZ, RZ, R6 ;  /* 0x000000ffff0e7224 */ /* 0x000fe200078e0006 */
[----:B------:R-:W-:Y:S01]  /*0f80*/  ISETP.GT.AND P0, PT, R230, 0x7f, PT ;  /* 0x0000007fe600780c */ /* 0x000fe20003f04270 */
[----:B------:R-:W-:Y:S01]  /*0f90*/  IMAD R13, R20, 0x200, R13 ;  /* 0x00000200140d7824 */ /* 0x000fe200078e020d */
[----:B------:R-:W-:Y:S01]  /*0fa0*/  IADD3 R15, R7, UR6, RZ ;  /* 0x00000006070f7c10 */ /* 0x000fe2000fffe0ff */
[----:B------:R-:W-:Y:S01]  /*0fb0*/  IMAD R0, R9, c[0x0][0x1a8], RZ ;  /* 0x00006a0009007a24 */ /* 0x000fe200078e02ff */
[----:B------:R-:W-:Y:S01]  /*0fc0*/  IADD3 R7, R17, UR4, RZ ;  /* 0x0000000411077c10 */ /* 0x000fe2000fffe0ff */
[----:B------:R-:W-:Y:S01]  /*0fd0*/  IMAD.SHL.U32 R227, R13, 0x2, RZ ;  /* 0x000000020de37824 */ /* 0x000fe200078e00ff */
[----:B------:R-:W-:Y:S01]  /*0fe0*/  ISETP.LT.OR P6, PT, R12, 0x21, P6 ;  /* 0x000000210c00780c */ /* 0x000fe200037c1670 */
[----:B------:R-:W-:Y:S01]  /*0ff0*/  IMAD.MOV.U32 R6, RZ, RZ, R16 ;  /* 0x000000ffff067224 */ /* 0x000fe200078e0010 */
[----:B------:R-:W-:Y:S01]  /*1000*/  ULDC.64 UR4, c[0x0][0x180] ;  /* 0x0000600000047ab9 */ /* 0x000fe20000000a00 */
[----:B------:R-:W-:Y:S01]  /*1010*/  IMAD.MOV.U32 R17, RZ, RZ, 0x5 ;  /* 0x00000005ff117424 */ /* 0x000fe200078e00ff */
[----:B------:R-:W-:Y:S01]  /*1020*/  @!PT LDS RZ, [RZ] ;  /* 0x00000000fffff984 */ /* 0x000fe20000000800 */
[----:B------:R-:W-:Y:S01]  /*1030*/  @!PT LDS RZ, [RZ] ;  /* 0x00000000fffff984 */ /* 0x000fe20000000800 */
[----:B------:R-:W-:Y:S01]  /*1040*/  @!PT LDS RZ, [RZ] ;  /* 0x00000000fffff984 */ /* 0x000fe20000000800 */
[----:B------:R1:W-:Y:S01]  /*1050*/  LDGSTS.E.BYPASS.LTC128B.128 [R227+0x7880], [R2.64], !P4 ;  /* 0x0788000002e37fae */ /* 0x0003e2000e101d56 */
[----:B------:R-:W-:Y:S01]  /*1060*/  IMAD.SHL.U32 R16, R24, 0x20, RZ ;  /* 0x0000002018107824 */ /* 0x000fe200078e00ff */
[----:B------:R-:W-:Y:S01]  /*1070*/  UIMAD UR4, UR13, UR4, URZ ;  /* 0x000000040d0472a4 */ /* 0x000fe2000f8e023f */
[----:B------:R-:W-:Y:S01]  /*1080*/  IMAD R13, R8, c[0x0][0x1ac], R0 ;  /* 0x00006b00080d7a24 */ /* 0x000fe200078e0200 */
[----:B------:R1:W-:Y:S01]  /*1090*/  LDGSTS.E.BYPASS.LTC128B.128 [R227+0xa080], [R2.64+0x80], !P3 ;  /* 0x0a08008002e37fae */ /* 0x0003e2000d901d56 */
[----:B------:R-:W-:Y:S01]  /*10a0*/  ISETP.LT.OR P3, PT, R12, 0x21, P2 ;  /* 0x000000210c00780c */ /* 0x000fe20001761670 */
[----:B------:R-:W-:Y:S01]  /*10b0*/  IMAD.WIDE.U32 R8, R8, c[0x0][0x1a8], R6 ;  /* 0x00006a0008087a25 */ /* 0x000fe200078e0006 */
[C---:B------:R-:W-:Y:S01]  /*10c0*/  @!P0 ISETP.LT.OR P2, PT, R12.reuse, 0x41, P2 ;  /* 0x000000410c00880c */ /* 0x040fe20001741670 */
[----:B------:R1:W-:Y:S01]  /*10d0*/  LDGSTS.E.BYPASS.LTC128B.128 [R227+0xc880], [R2.64+0x100], !P1 ;  /* 0x0c88010002e37fae */ /* 0x0003e2000c901d56 */
[----:B------:R-:W-:Y:S01]  /*10e0*/  @!P0 ISETP.GE.AND P1, PT, R12, 0x41, PT ;  /* 0x000000410c00880c */ /* 0x000fe20003f26270 */
[----:B------:R-:W-:Y:S01]  /*10f0*/  IMAD.IADD R7, R9, 0x1, R13 ;  /* 0x0000000109077824 */ /* 0x000fe200078e020d */
[----:B------:R-:W-:Y:S01]  /*1100*/  UIMAD UR6, UR19, UR5, UR4 ;  /* 0x00000005130672a4 */ /* 0x000fe2000f8e0204 */
[----:B------:R2:W-:Y:S01]  /*1110*/  LDGSTS.E.BYPASS.LTC128B.128 [R227+0x8880], [R4.64], !P5 ;  /* 0x0888000004e37fae */ /* 0x0005e2000e901d56 */
[----:B------:R-:W-:Y:S01]  /*1120*/  @!P0 ISETP.GE.OR P4, PT, R10, c[0x0][0x1cc], !P1 ;  /* 0x000073000a008a0c */ /* 0x000fe20004f86670 */
[----:B------:R-:W-:Y:S01]  /*1130*/  IMAD.U32 R0, RZ, RZ, UR20 ;  /* 0x00000014ff007e24 */ /* 0x000fe2000f8e00ff */
[----:B------:R-:W-:Y:S01]  /*1140*/  @!P0 ISETP.GE.OR P1, PT, R22, c[0x0][0x1cc], !P1 ;  /* 0x0000730016008a0c */ /* 0x000fe20004f26670 */
[----:B------:R-:W-:Y:S01]  /*1150*/  ULDC.64 UR4, c[0x0][0x188] ;  /* 0x0000620000047ab9 */ /* 0x000fe20000000a00 */
[----:B------:R-:W-:Y:S01]  /*1160*/  IMAD.MOV.U32 R223, RZ, RZ, 0x10 ;  /* 0x00000010ffdf7424 */ /* 0x000fe200078e00ff */
[----:B------:R2:W-:Y:S01]  /*1170*/  LDGSTS.E.BYPASS.LTC128B.128 [R227+0xb080], [R4.64+0x80], !P3 ;  /* 0x0b08008004e37fae */ /* 0x0005e2000d901d56 */
[----:B------:R-:W-:Y:S01]  /*1180*/  LEA R6, P3, R8, c[0x0][0x190], 0x1 ;  /* 0x0000640008067a11 */ /* 0x000fe200078608ff */
[----:B------:R-:W-:Y:S01]  /*1190*/  IMAD.WIDE.U32 R248, R0, c[0x0][0x278], R14 ;  /* 0x00009e0000f87a25 */ /* 0x000fe200078e000e */
[----:B------:R-:W-:Y:S01]  /*11a0*/  UIMAD UR4, UR12, UR4, URZ ;  /* 0x000000040c0472a4 */ /* 0x000fe2000f8e023f */
[----:B------:R2:W-:Y:S01]  /*11b0*/  LDGSTS.E.BYPASS.LTC128B.128 [R227+0xd880], [R4.64+0x100], !P6 ;  /* 0x0d88010004e37fae */ /* 0x0005e2000f101d56 */
[----:B------:R-:W-:Y:S01]  /*11c0*/  LEA.HI.X R7, R8, c[0x0][0x194], R7, 0x1, P3 ;  /* 0x0000650008077a11 */ /* 0x000fe200018f0c07 */
[----:B------:R-:W-:Y:S01]  /*11d0*/  IMAD R0, R233, c[0x0][0x178], RZ ;  /* 0x00005e00e9007a24 */ /* 0x000fe200078e02ff */
[----:B------:R-:W-:Y:S01]  /*11e0*/  UIMAD UR5, UR20, UR5, UR4 ;  /* 0x00000005140572a4 */ /* 0x000fe2000f8e0204 */
[----:B------:R-:W-:Y:S01]  /*11f0*/  IMAD.MOV.U32 R213, RZ, RZ, 0x120 ;  /* 0x00000120ffd57424 */ /* 0x000fe200078e00ff */
        /* <DEDUP_REMOVED lines=8> */
[----:B-1----:R-:W-:Y:S01]  /*1280*/  SHF.L.U64.HI R3, R24, R17, c[0x0][0x1dc] ;  /* 0x0000770018037619 */ /* 0x002fe20000010211 */
[----:B------:R-:W-:Y:S01]  /*1290*/  IMAD.MOV.U32 R24, RZ, RZ, 0x6 ;  /* 0x00000006ff187424 */ /* 0x000fe200078e00ff */
[C---:B------:R-:W-:Y:S01]  /*12a0*/  @!P0 LEA R2, P5, R16.reuse, R4, 0x1 ;  /* 0x0000000410028211 */ /* 0x040fe200078a08ff */
[----:B------:R-:W-:Y:S01]  /*12b0*/  CS2R R152, SRZ ;  /* 0x0000000000987805 */ /* 0x000fe2000001ff00 */
[----:B------:R-:W-:Y:S01]  /*12c0*/  CS2R R150, SRZ ;  /* 0x0000000000967805 */ /* 0x000fe2000001ff00 */
[----:B------:R-:W-:Y:S01]  /*12d0*/  CS2R R148, SRZ ;  /* 0x0000000000947805 */ /* 0x000fe2000001ff00 */
[----:B------:R-:W-:Y:S01]  /*12e0*/  @!P0 LEA.HI.X R3, R16, R5, R3, 0x1, P5 ;  /* 0x0000000510038211 */ /* 0x000fe200028f0c03 */
[----:B------:R-:W-:Y:S01]  /*12f0*/  IMAD.MOV.U32 R16, RZ, RZ, c[0x0][0x178] ;  /* 0x00005e00ff107624 */ /* 0x000fe200078e00ff */
[----:B------:R-:W-:Y:S01]  /*1300*/  ISETP.GE.AND P5, PT, R10, c[0x0][0x19c], PT ;  /* 0x000067000a007a0c */ /* 0x000fe20003fa6270 */
[----:B------:R-:W-:Y:S01]  /*1310*/  CS2R R146, SRZ ;  /* 0x0000000000927805 */ /* 0x000fe2000001ff00 */
[----:B------:R-:W-:Y:S01]  /*1320*/  CS2R R144, SRZ ;  /* 0x0000000000907805 */ /* 0x000fe2000001ff00 */
[----:B------:R1:W-:Y:S01]  /*1330*/  @!P0 LDGSTS.E.BYPASS.LTC128B.128 [R227+0x9880], [R2.64], !P4 ;  /* 0x0988000002e38fae */ /* 0x0003e2000e101d56 */
[----:B------:R-:W-:Y:S01]  /*1340*/  ISETP.LT.OR P3, PT, R12, 0x1, P5 ;  /* 0x000000010c00780c */ /* 0x000fe20002f61670 */
[C---:B------:R-:W-:Y:S01]  /*1350*/  IMAD.SHL.U32 R25, R16.reuse, 0x20, RZ ;  /* 0x0000002010197824 */ /* 0x040fe200078e00ff */
[----:B------:R-:W-:Y:S01]  /*1360*/  SHF.L.U64.HI R26, R16, R17, c[0x0][0x17c] ;  /* 0x00005f00101a7619 */ /* 0x000fe20000010211 */
[----:B--2---:R-:W-:Y:S01]  /*1370*/  IMAD.MOV.U32 R5, RZ, RZ, c[0x0][0x1a8] ;  /* 0x00006a00ff057624 */ /* 0x004fe200078e00ff */
[----:B------:R1:W-:Y:S01]  /*1380*/  @!P0 LDGSTS.E.BYPASS.LTC128B.128 [R227+0xc080], [R2.64+0x80], !P2 ;  /* 0x0c08008002e38fae */ /* 0x0003e2000d101d56 */
[----:B------:R-:W-:Y:S01]  /*1390*/  IMAD.MOV.U32 R4, RZ, RZ, c[0x0][0x1ac] ;  /* 0x00006b00ff047624 */ /* 0x000fe200078e00ff */
[----:B------:R-:W-:Y:S01]  /*13a0*/  ISETP.GE.AND P2, PT, R19, c[0x0][0x19c], PT ;  /* 0x0000670013007a0c */ /* 0x000fe20003f46270 */
[C---:B------:R-:W-:Y:S01]  /*13b0*/  IMAD.SHL.U32 R13, R5.reuse, 0x20, RZ ;  /* 0x00000020050d7824 */ /* 0x040fe200078e00ff */
[----:B------:R1:W-:Y:S01]  /*13c0*/  @!P0 LDGSTS.E.BYPASS.LTC128B.128 [R227+0xe880], [R2.64+0x100], !P1 ;  /* 0x0e88010002e38fae */ /* 0x0003e2000c901d56 */
[C---:B------:R-:W-:Y:S01]  /*13d0*/  LEA R8, P4, R5.reuse, R6, 0x6 ;  /* 0x0000000605087211 */ /* 0x040fe200078830ff */
[----:B------:R-:W-:Y:S01]  /*13e0*/  CS2R R142, SRZ ;  /* 0x00000000008e7805 */ /* 0x000fe2000001ff00 */
[----:B------:R-:W-:Y:S01]  /*13f0*/  ISETP.GE.AND P1, PT, R22, c[0x0][0x19c], PT ;  /* 0x0000670016007a0c */ /* 0x000fe20003f26270 */
[----:B------:R-:W-:Y:S01]  /*1400*/  CS2R R140, SRZ ;  /* 0x00000000008c7805 */ /* 0x000fe2000001ff00 */
[----:B------:R2:W-:Y:S01]  /*1410*/  LDGSTS.E.BYPASS.LTC128B.128 [R227+0x80], [R6.64], !P3 ;  /* 0x0008000006e37fae */ /* 0x0005e2000d901d56 */
[----:B------:R-:W-:Y:S01]  /*1420*/  LEA.HI.X R9, R5, R7, R4, 0x6, P4 ;  /* 0x0000000705097211 */ /* 0x000fe200020f3404 */
[----:B------:R-:W-:Y:S01]  /*1430*/  IMAD.U32 R4, RZ, RZ, UR19 ;  /* 0x00000013ff047e24 */ /* 0x000fe2000f8e00ff */
[----:B------:R-:W-:Y:S01]  /*1440*/  @!P0 LEA R14, P3, R13, R8, 0x1 ;  /* 0x000000080d0e8211 */ /* 0x000fe200078608ff */
[----:B------:R-:W-:Y:S01]  /*1450*/  CS2R R138, SRZ ;  /* 0x00000000008a7805 */ /* 0x000fe2000001ff00 */
[C---:B------:R-:W-:Y:S01]  /*1460*/  ISETP.LT.OR P6, PT, R12.reuse, 0x1, P2 ;  /* 0x000000010c00780c */ /* 0x040fe200017c1670 */
        /* <DEDUP_REMOVED lines=14> */
[----:B------:R-:W-:Y:S01]  /*1550*/  CS2R R114, SRZ ;  /* 0x0000000000727805 */ /* 0x000fe2000001ff00 */
[----:B------:R-:W-:Y:S01]  /*1560*/  @!P0 ISETP.LT.OR P2, PT, R12, 0x41, P2 ;  /* 0x000000410c00880c */ /* 0x000fe20001741670 */
[----:B-1----:R-:W-:Y:S01]  /*1570*/  IMAD.WIDE.U32 R2, R232, c[0x0][0x178], R10 ;  /* 0x00005e00e8027a25 */ /* 0x002fe200078e000a */
[----:B------:R2:W-:Y:S01]  /*1580*/  LDGSTS.E.BYPASS.LTC128B.128 [R227+0x5080], [R6.64+0x100], !P4 ;  /* 0x0508010006e37fae */ /* 0x0005e2000e101d56 */
[----:B------:R-:W-:Y:S01]  /*1590*/  ISETP.LT.OR P4, PT, R12, 0x21, P1 ;  /* 0x000000210c00780c */ /* 0x000fe20000f81670 */
[----:B------:R-:W-:Y:S01]  /*15a0*/  CS2R R112, SRZ ;  /* 0x0000000000707805 */ /* 0x000fe2000001ff00 */
[----:B------:R-:W-:Y:S01]  /*15b0*/  IMAD.IADD R3, R3, 0x1, R0 ;  /* 0x0000000103037824 */ /* 0x000fe200078e0200 */
[----:B------:R-:W-:Y:S01]  /*15c0*/  SHF.L.U64.HI R0, R5, R17, c[0x0][0x1ac] ;  /* 0x00006b0005007619 */ /* 0x000fe20000010211 */
[----:B------:R-:W-:Y:S01]  /*15d0*/  IMAD.SHL.U32 R5, R16, 0x40, RZ ;  /* 0x0000004010057824 */ /* 0x000fe200078e00ff */
[----:B------:R-:W-:Y:S01]  /*15e0*/  @!P0 ISETP.LT.OR P1, PT, R12, 0x41, P1 ;  /* 0x000000410c00880c */ /* 0x000fe20000f21670 */
[----:B------:R-:W-:Y:S01]  /*15f0*/  IMAD.WIDE.U32 R2, R4, c[0x0][0x180], R2 ;  /* 0x0000600004027a25 */ /* 0x000fe200078e0002 */
[----:B------:R-:W-:Y:S01]  /*1600*/  @!P0 LEA.HI.X R15, R13, R9, R0, 0x1, P3 ;  /* 0x000000090d0f8211 */ /* 0x000fe200018f0c00 */
[----:B------:R-:W-:Y:S01]  /*1610*/  CS2R R82, SRZ ;  /* 0x0000000000527805 */ /* 0x000fe2000001ff00 */
[----:B------:R-:W-:Y:S01]  /*1620*/  ISETP.LT.OR P3, PT, R12, 0x21, P5 ;  /* 0x000000210c00780c */ /* 0x000fe20002f61670 */
[----:B------:R-:W-:Y:S01]  /*1630*/  IMAD.U32 R0, RZ, RZ, UR20 ;  /* 0x00000014ff007e24 */ /* 0x000fe2000f8e00ff */
[----:B------:R-:W-:Y:S01]  /*1640*/  IADD3 R3, R3, UR6, RZ ;  /* 0x0000000603037c10 */ /* 0x000fe2000fffe0ff */
[----:B------:R-:W-:Y:S01]  /*1650*/  USHF.L.U32 UR6, UR11, 0x6, URZ ;  /* 0x000000060b067899 */ /* 0x000fe2000800063f */
[----:B------:R-:W-:Y:S01]  /*1660*/  SHF.L.U64.HI R4, R16, R24, c[0x0][0x17c] ;  /* 0x00005f0010047619 */ /* 0x000fe20000010218 */
[----:B------:R-:W-:Y:S01]  /*1670*/  IMAD.MOV.U32 R13, RZ, RZ, c[0x0][0x208] ;  /* 0x00008200ff0d7624 */ /* 0x000fe200078e00ff */
[----:B------:R-:W-:Y:S01]  /*1680*/  @!P0 ISETP.LT.OR P5, PT, R12, 0x41, P5 ;  /* 0x000000410c00880c */ /* 0x000fe20002fa1670 */
[----:B------:R-:W-:Y:S01]  /*1690*/  IMAD.WIDE.U32 R242, R0, c[0x0][0x188], R2 ;  /* 0x0000620000f27a25 */ /* 0x000fe200078e0002 */
[----:B------:R-:W-:Y:S01]  /*16a0*/  CS2R R80, SRZ ;  /* 0x0000000000507805 */ /* 0x000fe2000001ff00 */
[----:B------:R-:W-:Y:S01]  /*16b0*/  CS2R R78, SRZ ;  /* 0x00000000004e7805 */ /* 0x000fe2000001ff00 */
[----:B------:R-:W-:Y:S01]  /*16c0*/  CS2R R76, SRZ ;  /* 0x00000000004c7805 */ /* 0x000fe2000001ff00 */
[----:B------:R-:W-:Y:S01]  /*16d0*/  IMAD R0, R233, c[0x0][0x208], RZ ;  /* 0x00008200e9007a24 */ /* 0x000fe200078e02ff */
[----:B------:R-:W-:Y:S01]  /*16e0*/  IADD3 R239, R243, UR5, RZ ;  /* 0x00000005f3ef7c10 */ /* 0x000fe2000fffe0ff */
[----:B------:R1:W-:Y:S01]  /*16f0*/  LDGSTS.E.BYPASS.LTC128B.128 [R227+0x1080], [R8.64], !P3 ;  /* 0x0108000008e37fae */ /* 0x0003e2000d901d56 */
[----:B------:R-:W-:Y:S01]  /*1700*/  ISETP.GE.AND P3, PT, R10, c[0x0][0x16c], PT ;  /* 0x00005b000a007a0c */ /* 0x000fe20003f66270 */
[C---:B------:R-:W-:Y:S01]  /*1710*/  IMAD.WIDE.U32 R2, R232.reuse, c[0x0][0x208], R10 ;  /* 0x00008200e8027a25 */ /* 0x040fe200078e000a */
[----:B------:R-:W-:Y:S01]  /*1720*/  ULDC.64 UR4, c[0x0][0x210] ;  /* 0x0000840000047ab9 */ /* 0x000fe20000000a00 */
[----:B------:R1:W-:Y:S01]  /*1730*/  LDGSTS.E.BYPASS.LTC128B.128 [R227+0x3880], [R8.64+0x80], !P6 ;  /* 0x0388008008e37fae */ /* 0x0003e2000f101d56 */
[----:B------:R-:W-:Y:S01]  /*1740*/  SEL R11, RZ, 0x1, P3 ;  /* 0x00000001ff0b7807 */ /* 0x000fe20001800000 */
[----:B------:R-:W-:Y:S01]  /*1750*/  IMAD R0, R232, c[0x0][0x20c], R0 ;  /* 0x00008300e8007a24 */ /* 0x000fe200078e0200 */
[----:B------:R-:W-:Y:S01]  /*1760*/  ISETP.GE.AND P3, PT, R19, c[0x0][0x16c], PT ;  /* 0x00005b0013007a0c */ /* 0x000fe20003f66270 */
[----:B------:R-:W-:Y:S01]  /*1770*/  IMAD.MOV.U32 R238, RZ, RZ, R242 ;  /* 0x000000ffffee7224 */ /* 0x000fe200078e00f2 */
[----:B------:R1:W-:Y:S01]  /*1780*/  LDGSTS.E.BYPASS.LTC128B.128 [R227+0x6080], [R8.64+0x100], !P4 ;  /* 0x0608010008e37fae */ /* 0x0003e2000e101d56 */
[----:B--2---:R-:W-:Y:S01]  /*1790*/  IMAD.IADD R7, R3, 0x1, R0 ;  /* 0x0000000103077824 */ /* 0x004fe200078e0200 */
[----:B------:R-:W-:Y:S01]  /*17a0*/  SEL R3, RZ, 0xffffffff, P3 ;  /* 0xffffffffff037807 */ /* 0x000fe20001800000 */
[----:B------:R-:W-:Y:S01]  /*17b0*/  IMAD R0, R4, UR11, RZ ;  /* 0x0000000b04007c24 */ /* 0x000fe2000f8e02ff */
[----:B------:R-:W-:Y:S01]  /*17c0*/  ISETP.GE.AND P3, PT, R22, c[0x0][0x16c], PT ;  /* 0x00005b0016007a0c */ /* 0x000fe20003f66270 */
[----:B------:R-:W-:Y:S01]  /*17d0*/  IMAD.MOV.U32 R6, RZ, RZ, R2 ;  /* 0x000000ffff067224 */ /* 0x000fe200078e0002 */
[----:B------:R-:W-:Y:S01]  /*17e0*/  UIMAD UR4, UR13, UR4, URZ ;  /* 0x000000040d0472a4 */ /* 0x000fe2000f8e023f */
[----:B------:R-:W-:Y:S01]  /*17f0*/  IMAD.SHL.U32 R3, R3, 0x2, RZ ;  /* 0x0000000203037824 */ /* 0x000fe200078e00ff */
[----:B------:R-:W-:Y:S01]  /*1800*/  SEL R12, RZ, 0x4, P3 ;  /* 0x00000004ff0c7807 */ /* 0x000fe20001800000 */
[C---:B------:R-:W-:Y:S01]  /*1810*/  IMAD R0, R5.reuse, UR7, R0 ;  /* 0x0000000705007c24 */ /* 0x040fe2000f8e0200 */
[----:B------:R2:W-:Y:S01]  /*1820*/  @!P0 LDGSTS.E.BYPASS.LTC128B.128 [R227+0x2080], [R14.64], !P5 ;  /* 0x020800000ee38fae */ /* 0x0005e2000e901d56 */
[----:B------:R-:W-:Y:S01]  /*1830*/  IMAD.WIDE.U32 R4, R5, UR11, R238 ;  /* 0x0000000b05047c25 */ /* 0x000fe2000f8e00ee */
[----:B------:R-:W-:Y:S01]  /*1840*/  LOP3.LUT R3, R3, 0x2, R11, 0xe2, !PT ;  /* 0x0000000203037812 */ /* 0x000fe200078ee20b */
[----:B------:R-:W-:Y:S01]  /*1850*/  UIMAD UR8, UR19, UR5, UR4 ;  /* 0x00000005130872a4 */ /* 0x000fe2000f8e0204 */
[----:B------:R2:W-:Y:S01]  /*1860*/  @!P0 LDGSTS.E.BYPASS.LTC128B.128 [R227+0x4880], [R14.64+0x80], !P2 ;  /* 0x048800800ee38fae */ /* 0x0005e2000d101d56 */
[----:B------:R-:W-:Y:S01]  /*1870*/  IMAD.U32 R11, RZ, RZ, UR19 ;  /* 0x00000013ff0b7e24 */ /* 0x000fe2000f8e00ff */
[C---:B------:R-:W-:Y:S01]  /*1880*/  LEA R2, P3, R4.reuse, c[0x0][0x160], 0x1 ;  /* 0x0000580004027a11 */ /* 0x040fe200078608ff */
[----:B------:R-:W-:Y:S01]  /*1890*/  IMAD.IADD R0, R5, 0x1, R0 ;  /* 0x0000000105007824 */ /* 0x000fe200078e0200 */
[----:B------:R-:W-:Y:S01]  /*18a0*/  LOP3.LUT R5, R3, R12, RZ, 0xfc, !PT ;  /* 0x0000000c03057212 */ /* 0x000fe200078efcff */
[----:B------:R-:W-:Y:S01]  /*18b0*/  IMAD.WIDE.U32 R6, R11, c[0x0][0x210], R6 ;  /* 0x000084000b067a25 */ /* 0x000fe200078e0006 */
[----:B------:R2:W-:Y:S01]  /*18c0*/  @!P0 LDGSTS.E.BYPASS.LTC128B.128 [R227+0x7080], [R14.64+0x100], !P1 ;  /* 0x070801000ee38fae */ /* 0x0005e2000c901d56 */
[----:B------:R-:W-:Y:S01]  /*18d0*/  ULDC.64 UR4, c[0x0][0x218] ;  /* 0x0000860000047ab9 */ /* 0x000fe20000000a00 */
[----:B------:R-:W-:Y:S01]  /*18e0*/  LEA.HI.X R3, R4, c[0x0][0x164], R0, 0x1, P3 ;  /* 0x0000590004037a11 */ /* 0x000fe200018f0c00 */
[----:B------:R-:W-:Y:S01]  /*18f0*/  IMAD.U32 R11, RZ, RZ, UR6 ;  /* 0x00000006ff0b7e24 */ /* 0x000fe2000f8e00ff */
[C---:B------:R-:W-:Y:S01]  /*1900*/  LOP3.LUT P4, RZ, R5.reuse, 0x1, RZ, 0xc0, !PT ;  /* 0x0000000105ff7812 */ /* 0x040fe2000788c0ff */
[----:B------:R-:W-:Y:S01]  /*1910*/  UIMAD UR4, UR12, UR4, URZ ;  /* 0x000000040c0472a4 */ /* 0x000fe2000f8e023f */
[C---:B------:R-:W-:Y:S01]  /*1920*/  LOP3.LUT P3, RZ, R5.reuse, 0x2, RZ, 0xc0, !PT ;  /* 0x0000000205ff7812 */ /* 0x040fe2000786c0ff */
[----:B------:R-:W0:Y:S01]  /*1930*/  LDGDEPBAR ;  /* 0x00000000000079af */ /* 0x000e220000000000 */
[----:B------:R-:W-:Y:S01]  /*1940*/  IADD3 R0, -R232, c[0x0][0x168], -R11 ;  /* 0x00005a00e8007a10 */ /* 0x000fe20007ffe90b */
[----:B-1----:R-:W-:Y:S01]  /*1950*/  IMAD.U32 R8, RZ, RZ, UR20 ;  /* 0x00000014ff087e24 */ /* 0x002fe2000f8e00ff */
[----:B------:R-:W-:Y:S01]  /*1960*/  LOP3.LUT P2, RZ, R5, 0x4, RZ, 0xc0, !PT ;  /* 0x0000000405ff7812 */ /* 0x000fe2000784c0ff */
[----:B------:R-:W-:Y:S01]  /*1970*/  IMAD.MOV.U32 R4, RZ, RZ, R6 ;  /* 0x000000ffff047224 */ /* 0x000fe200078e0006 */
[C---:B------:R-:W-:Y:S01]  /*1980*/  ISETP.LT.OR P6, PT, R0.reuse, 0x1, !P4 ;  /* 0x000000010000780c */ /* 0x040fe200067c1670 */
[----:B------:R-:W-:Y:S01]  /*1990*/  CS2R R74, SRZ ;  /* 0x00000000004a7805 */ /* 0x000fe2000001ff00 */
[C---:B------:R-:W-:Y:S01]  /*19a0*/  ISETP.LT.OR P5, PT, R0.reuse, 0x1, !P3 ;  /* 0x000000010000780c */ /* 0x040fe20005fa1670 */
[----:B------:R-:W-:Y:S01]  /*19b0*/  CS2R R72, SRZ ;  /* 0x0000000000487805 */ /* 0x000fe2000001ff00 */
[C---:B------:R-:W-:Y:S01]  /*19c0*/  ISETP.LT.OR P0, PT, R0.reuse, 0x1, !P2 ;  /* 0x000000010000780c */ /* 0x040fe20005701670 */
[----:B------:R-:W-:Y:S01]  /*19d0*/  CS2R R70, SRZ ;  /* 0x0000000000467805 */ /* 0x000fe2000001ff00 */
[----:B------:R-:W-:Y:S01]  /*19e0*/  IADD3 R5, R7, UR8, RZ ;  /* 0x0000000807057c10 */ /* 0x000fe2000fffe0ff */
[----:B------:R-:W-:Y:S01]  /*19f0*/  UIMAD UR8, UR20, UR5, UR4 ;  /* 0x00000005140872a4 */ /* 0x000fe2000f8e0204 */
[----:B------:R-:W-:Y:S01]  /*1a00*/  ISETP.LT.OR P1, PT, R0, 0x21, !P4 ;  /* 0x000000210000780c */ /* 0x000fe20006721670 */
[----:B------:R-:W-:Y:S01]  /*1a10*/  CS2R R68, SRZ ;  /* 0x0000000000447805 */ /* 0x000fe2000001ff00 */
[----:B------:R-:W-:Y:S01]  /*1a20*/  ULDC.64 UR4, c[0x0][0x278] ;  /* 0x00009e0000047ab9 */ /* 0x000fe20000000a00 */
[----:B------:R-:W-:Y:S01]  /*1a30*/  IMAD.WIDE.U32 R240, R8, c[0x0][0x218], R4 ;  /* 0x0000860008f07a25 */ /* 0x000fe200078e0004 */
[----:B------:R-:W-:Y:S01]  /*1a40*/  UIMAD UR4, UR12, UR4, URZ ;  /* 0x000000040c0472a4 */ /* 0x000fe2000f8e023f */
[----:B------:R1:W-:Y:S01]  /*1a50*/  LDGSTS.E.BYPASS.LTC128B.128 [R227+0xf080], [R2.64], !P6 ;  /* 0x0f08000002e37fae */ /* 0x0003e2000f101d56 */
[C---:B------:R-:W-:Y:S01]  /*1a60*/  ISETP.LT.OR P6, PT, R0.reuse, 0x21, !P3 ;  /* 0x000000210000780c */ /* 0x040fe20005fc1670 */
[C---:B------:R-:W-:Y:S01]  /*1a70*/  IMAD.SHL.U32 R4, R13.reuse, 0x40, RZ ;  /* 0x000000400d047824 */ /* 0x040fe200078e00ff */
[----:B------:R-:W-:Y:S01]  /*1a80*/  UIMAD UR4, UR20, UR5, UR4 ;  /* 0x00000005140472a4 */ /* 0x000fe2000f8e0204 */
[----:B------:R1:W-:Y:S01]  /*1a90*/  LDGSTS.E.BYPASS.LTC128B.128 [R227+0x11080], [R2.64+0x80], !P5 ;  /* 0x1108008002e37fae */ /* 0x0003e2000e901d56 */
[----:B------:R-:W-:Y:S01]  /*1aa0*/  ISETP.LT.OR P5, PT, R0, 0x21, !P2 ;  /* 0x000000210000780c */ /* 0x000fe200057a1670 */
[----:B------:R-:W-:Y:S01]  /*1ab0*/  IMAD.MOV.U32 R236, RZ, RZ, R240 ;  /* 0x000000ffffec7224 */ /* 0x000fe200078e00f0 */
[----:B------:R-:W-:Y:S01]  /*1ac0*/  SHF.L.U64.HI R0, R13, R24, c[0x0][0x20c] ;  /* 0x000083000d007619 */ /* 0x000fe20000010218 */
[----:B------:R1:W-:Y:S01]  /*1ad0*/  LDGSTS.E.BYPASS.LTC128B.128 [R227+0x13080], [R2.64+0x100], !P0 ;  /* 0x1308010002e37fae */ /* 0x0003e2000c101d56 */
[----:B------:R-:W-:Y:S01]  /*1ae0*/  IADD3 R252, R249, UR4, RZ ;  /* 0x00000004f9fc7c10 */ /* 0x000fe2000fffe0ff */
[----:B--2---:R-:W-:Y:S01]  /*1af0*/  IMAD.SHL.U32 R14, R13, 0x20, RZ ;  /* 0x000000200d0e7824 */ /* 0x004fe200078e00ff */
[----:B------:R-:W-:Y:S01]  /*1b00*/  IADD3 R237, R241, UR8, RZ ;  /* 0x00000008f1ed7c10 */ /* 0x000fe2000fffe0ff */
[----:B------:R-:W-:Y:S01]  /*1b10*/  IMAD R0, R0, UR11, RZ ;  /* 0x0000000b00007c24 */ /* 0x000fe2000f8e02ff */
[----:B------:R-:W-:Y:S01]  /*1b20*/  P2R R12, PR, RZ, 0x10 ;  /* 0x00000010ff0c7803 */ /* 0x000fe20000000000 */
[----:B------:R-:W-:Y:S01]  /*1b30*/  ULDC.64 UR4, c[0x0][0x288] ;  /* 0x0000a20000047ab9 */ /* 0x000fe20000000a00 */
[----:B------:R-:W-:Y:S01]  /*1b40*/  IADD3 R8, -R11, c[0x0][0x168], -R232 ;  /* 0x00005a000b087a10 */ /* 0x000fe20007ffe9e8 */
[----:B------:R-:W-:Y:S01]  /*1b50*/  IMAD R9, R4, UR7, R0 ;  /* 0x0000000704097c24 */ /* 0x000fe2000f8e0200 */
[----:B------:R-:W-:Y:S01]  /*1b60*/  USHF.R.S32.HI UR7, URZ, 0x1f, UR6 ;  /* 0x0000001f3f077899 */ /* 0x000fe20008011406 */
[----:B------:R-:W-:Y:S01]  /*1b70*/  ISETP.GE.AND P4, PT, R10, c[0x0][0x1fc], PT ;  /* 0x00007f000a007a0c */ /* 0x000fe20003f86270 */
[----:B------:R-:W-:Y:S01]  /*1b80*/  IMAD.WIDE.U32 R4, R4, UR11, R236 ;  /* 0x0000000b04047c25 */ /* 0x000fe2000f8e00ec */
[----:B------:R-:W-:Y:S01]  /*1b90*/  SHF.L.U64.HI R15, R13, R17, c[0x0][0x20c] ;  /* 0x000083000d0f7619 */ /* 0x000fe20000010211 */
[----:B------:R-:W-:Y:S01]  /*1ba0*/  UIMAD UR4, UR13, UR4, URZ ;  /* 0x000000040d0472a4 */ /* 0x000fe2000f8e023f */
[----:B------:R-:W-:Y:S01]  /*1bb0*/  LEA.HI R11, R21, R230, RZ, 0x2 ;  /* 0x000000e6150b7211 */ /* 0x000fe200078f10ff */
[----:B------:R-:W-:Y:S01]  /*1bc0*/  CS2R R66, SRZ ;  /* 0x0000000000427805 */ /* 0x000fe2000001ff00 */
[----:B------:R-:W-:Y:S01]  /*1bd0*/  CS2R R64, SRZ ;  /* 0x0000000000407805 */ /* 0x000fe2000001ff00 */
[----:B------:R-:W-:Y:S01]  /*1be0*/  UIMAD UR4, UR19, UR5, UR4 ;  /* 0x00000005130472a4 */ /* 0x000fe2000f8e0204 */
        /* <DEDUP_REMOVED lines=9> */
[C---:B-1----:R-:W-:Y:S01]  /*1c80*/  LEA R2, P0, R25.reuse, R2, 0x1 ;  /* 0x0000000219027211 */ /* 0x042fe200078008ff */
[----:B------:R-:W-:Y:S01]  /*1c90*/  CS2R R44, SRZ ;  /* 0x00000000002c7805 */ /* 0x000fe2000001ff00 */
[----:B------:R-:W-:Y:S01]  /*1ca0*/  CS2R R42, SRZ ;  /* 0x00000000002a7805 */ /* 0x000fe2000001ff00 */
[----:B------:R-:W-:Y:S01]  /*1cb0*/  CS2R R40, SRZ ;  /* 0x0000000000287805 */ /* 0x000fe2000001ff00 */
[----:B------:R-:W-:Y:S01]  /*1cc0*/  LEA.HI.X R3, R25, R3, R26, 0x1, P0 ;  /* 0x0000000319037211 */ /* 0x000fe200000f0c1a */
[----:B------:R-:W-:Y:S01]  /*1cd0*/  CS2R R38, SRZ ;  /* 0x0000000000267805 */ /* 0x000fe2000001ff00 */
[----:B------:R-:W-:Y:S01]  /*1ce0*/  IADD3 R0, P0, R248, UR6, RZ ;  /* 0x00000006f8007c10 */ /* 0x000fe2000ff1e0ff */
[----:B------:R-:W-:Y:S01]  /*1cf0*/  CS2R R36, SRZ ;  /* 0x0000000000247805 */ /* 0x000fe2000001ff00 */
[----:B------:R-:W-:Y:S01]  /*1d00*/  CS2R R34, SRZ ;  /* 0x0000000000227805 */ /* 0x000fe2000001ff00 */
[----:B------:R1:W-:Y:S01]  /*1d10*/  LDGSTS.E.BYPASS.LTC128B.128 [R227+0x10080], [R2.64], !P1 ;  /* 0x1008000002e37fae */ /* 0x0003e2000c901d56 */
[----:B------:R-:W-:Y:S01]  /*1d20*/  ISETP.GT.AND P1, PT, R230, 0xf, PT ;  /* 0x0000000fe600780c */ /* 0x000fe20003f24270 */
[----:B------:R-:W-:Y:S01]  /*1d30*/  CS2R R32, SRZ ;  /* 0x0000000000207805 */ /* 0x000fe2000001ff00 */
[----:B------:R-:W-:Y:S01]  /*1d40*/  IADD3.X R7, R252, UR7, RZ, P0, !PT ;  /* 0x00000007fc077c10 */ /* 0x000fe200087fe4ff */
[----:B------:R1:W-:Y:S01]  /*1d50*/  LDGSTS.E.BYPASS.LTC128B.128 [R227+0x12080], [R2.64+0x80], !P6 ;  /* 0x1208008002e37fae */ /* 0x0003e2000f101d56 */
[C---:B------:R-:W-:Y:S01]  /*1d60*/  LEA R6, P0, R0.reuse, c[0x0][0x258], 0x2 ;  /* 0x0000960000067a11 */ /* 0x040fe200078010ff */
[----:B------:R-:W-:Y:S01]  /*1d70*/  CS2R R30, SRZ ;  /* 0x00000000001e7805 */ /* 0x000fe2000001ff00 */
[----:B------:R-:W-:Y:S01]  /*1d80*/  ISETP.GE.AND P6, PT, R19, c[0x0][0x1fc], PT ;  /* 0x00007f0013007a0c */ /* 0x000fe20003fc6270 */
[----:B------:R1:W-:Y:S01]  /*1d90*/  LDGSTS.E.BYPASS.LTC128B.128 [R227+0x14080], [R2.64+0x100], !P5 ;  /* 0x1408010002e37fae */ /* 0x0003e2000e901d56 */
[----:B------:R-:W-:Y:S01]  /*1da0*/  LEA.HI.X R7, R0, c[0x0][0x25c], R7, 0x2, P0 ;  /* 0x0000970000077a11 */ /* 0x000fe200000f1407 */
[----:B------:R-:W-:Y:S01]  /*1db0*/  IMAD.IADD R0, R5, 0x1, R9 ;  /* 0x0000000105007824 */ /* 0x000fe200078e0209 */
[----:B------:R-:W-:Y:S01]  /*1dc0*/  ISETP.LT.OR P0, PT, R8, 0x1, P4 ;  /* 0x000000010800780c */ /* 0x000fe20002701670 */
[----:B------:R-:W-:Y:S01]  /*1dd0*/  CS2R R28, SRZ ;  /* 0x00000000001c7805 */ /* 0x000fe2000001ff00 */
[----:B------:R-:W-:Y:S01]  /*1de0*/  CS2R R26, SRZ ;  /* 0x00000000001a7805 */ /* 0x000fe2000001ff00 */
[----:B------:R-:W-:Y:S01]  /*1df0*/  @!P1 IMAD.SHL.U32 R5, R230, 0x10, RZ ;  /* 0x00000010e6059824 */ /* 0x000fe200078e00ff */
[----:B------:R-:W-:Y:S01]  /*1e00*/  CS2R R24, SRZ ;  /* 0x0000000000187805 */ /* 0x000fe2000001ff00 */
[----:B------:R-:W-:Y:S01]  /*1e10*/  IADD3 R251, R227, 0xf080, RZ ;  /* 0x0000f080e3fb7810 */ /* 0x000fe20007ffe0ff */
[----:B------:R-:W-:Y:S01]  /*1e20*/  UMOV UR17, 0x1 ;  /* 0x0000000100117882 */ /* 0x000fe20000000000 */
[----:B------:R-:W-:Y:S01]  /*1e30*/  SHF.R.S32.HI R231, RZ, 0x1f, R230 ;  /* 0x0000001fffe77819 */ /* 0x000fe200000114e6 */
[----:B------:R2:W-:Y:S01]  /*1e40*/  @!P1 LDGSTS.E.BYPASS.LTC128B.128 [R5+0x21080], [R6.64] ;  /* 0x2108000006059fae */ /* 0x0005e2000b901d56 */
[----:B------:R-:W-:-:S02]  /*1e50*/  UMOV UR15, 0xffffffc0 ;  /* 0xffffffc0000f7882 */ /* 0x000fc40000000000 */
[----:B------:R-:W-:Y:S01]  /*1e60*/  ULDC UR9, c[0x0][0x168] ;  /* 0x00005a0000097ab9 */ /* 0x000fe20000000800 */
[----:B------:R-:W0:Y:S01]  /*1e70*/  LDGDEPBAR ;  /* 0x00000000000079af */ /* 0x000e220000000000 */
[----:B------:R-:W-:Y:S02]  /*1e80*/  UMOV UR10, 0xffffffb0 ;  /* 0xffffffb0000a7882 */ /* 0x000fe40000000000 */
[----:B------:R-:W-:Y:S02]  /*1e90*/  ULDC UR8, c[0x0][0x198] ;  /* 0x0000660000087ab9 */ /* 0x000fe40000000800 */
[----:B------:R-:W-:Y:S01]  /*1ea0*/  UMOV UR14, 0x1 ;  /* 0x00000001000e7882 */ /* 0x000fe20000000000 */
[----:B-1----:R-:W-:-:S04]  /*1eb0*/  LEA R2, P5, R4, c[0x0][0x1f0], 0x1 ;  /* 0x00007c0004027a11 */ /* 0x002fc800078a08ff */
[----:B------:R-:W-:Y:S02]  /*1ec0*/  LEA.HI.X R3, R4, c[0x0][0x1f4], R0, 0x1, P5 ;  /* 0x00007d0004037a11 */ /* 0x000fe400028f0c00 */
[----:B------:R-:W-:-:S03]  /*1ed0*/  ISETP.GE.AND P5, PT, R22, c[0x0][0x1fc], PT ;  /* 0x00007f0016007a0c */ /* 0x000fc60003fa6270 */
[----:B------:R1:W-:Y:S01]  /*1ee0*/  LDGSTS.E.BYPASS.LTC128B.128 [R227+0x1b080], [R2.64], !P0 ;  /* 0x1b08000002e37fae */ /* 0x0003e2000c101d56 */
[C---:B------:R-:W-:Y:S02]  /*1ef0*/  ISETP.LT.OR P0, PT, R8.reuse, 0x1, P6 ;  /* 0x000000010800780c */ /* 0x040fe40003701670 */
[--C-:B--2---:R-:W-:Y:S02]  /*1f00*/  SHF.R.S32.HI R6, RZ, 0x2, R11.reuse ;  /* 0x00000002ff067819 */ /* 0x104fe4000001140b */
[----:B------:R-:W-:Y:S02]  /*1f10*/  SHF.R.S32.HI R7, RZ, 0x1f, R11 ;  /* 0x0000001fff077819 */ /* 0x000fe4000001140b */
[----:B------:R-:W-:Y:S02]  /*1f20*/  ISETP.LT.OR P6, PT, R8, 0x21, P6 ;  /* 0x000000210800780c */ /* 0x000fe400037c1670 */
[----:B------:R-:W-:-:S04]  /*1f30*/  LEA.HI R7, R7, R6, RZ, 0x3 ;  /* 0x0000000607077211 */ /* 0x000fc800078f18ff */
[----:B------:R-:W-:Y:S01]  /*1f40*/  LOP3.LUT R7, R7, 0xfffffff8, RZ, 0xc0, !PT ;  /* 0xfffffff807077812 */ /* 0x000fe200078ec0ff */
[----:B------:R1:W-:Y:S01]  /*1f50*/  LDGSTS.E.BYPASS.LTC128B.128 [R227+0x1d080], [R2.64+0x80], !P0 ;  /* 0x1d08008002e37fae */ /* 0x0003e2000c101d56 */
[----:B------:R-:W-:-:S04]  /*1f60*/  LEA R4, P0, R14, R2, 0x1 ;  /* 0x000000020e047211 */ /* 0x000fc800078008ff */
[----:B------:R-:W-:Y:S02]  /*1f70*/  LEA.HI.X R5, R14, R3, R15, 0x1, P0 ;  /* 0x000000030e057211 */ /* 0x000fe400000f0c0f */
[C---:B------:R-:W-:Y:S02]  /*1f80*/  ISETP.LT.OR P0, PT, R8.reuse, 0x1, P5 ;  /* 0x000000010800780c */ /* 0x040fe40002f01670 */
[----:B------:R-:W-:Y:S02]  /*1f90*/  LEA.HI R14, R21, R230, RZ, 0x4 ;  /* 0x000000e6150e7211 */ /* 0x000fe400078f20ff */
[----:B------:R-:W-:Y:S02]  /*1fa0*/  ISETP.LT.OR P5, PT, R8, 0x21, P5 ;  /* 0x000000210800780c */ /* 0x000fe40002fa1670 */
[----:B------:R-:W-:-:S04]  /*1fb0*/  SHF.R.S32.HI R0, RZ, 0x4, R14 ;  /* 0x00000004ff007819 */ /* 0x000fc8000001140e */
[----:B------:R-:W-:-:S03]  /*1fc0*/  LEA.HI R9, R14, R0, RZ, 0x1 ;  /* 0x000000000e097211 */ /* 0x000fc600078f08ff */
[----:B------:R1:W-:Y:S01]  /*1fd0*/  LDGSTS.E.BYPASS.LTC128B.128 [R227+0x1f080], [R2.64+0x100], !P0 ;  /* 0x1f08010002e37fae */ /* 0x0003e2000c101d56 */
[----:B------:R-:W-:Y:S02]  /*1fe0*/  LOP3.LUT R9, R9, 0xfffffffe, RZ, 0xc0, !PT ;  /* 0xfffffffe09097812 */ /* 0x000fe400078ec0ff */
[----:B------:R-:W-:Y:S02]  /*1ff0*/  ISETP.LT.OR P0, PT, R8, 0x21, P4 ;  /* 0x000000210800780c */ /* 0x000fe40002701670 */
[----:B------:R-:W-:Y:S01]  /*2000*/  ISETP.NE.AND P4, PT, R12, RZ, PT ;  /* 0x000000ff0c00720c */ /* 0x000fe20003f85270 */
[----:B------:R-:W-:Y:S01]  /*2010*/  IMAD.IADD R0, R0, 0x1, -R9 ;  /* 0x0000000100007824 */ /* 0x000fe200078e0a09 */
[CC--:B------:R-:W-:Y:S01]  /*2020*/  LEA.HI R9, R21.reuse, R230.reuse, RZ, 0x5 ;  /* 0x000000e615097211 */ /* 0x0c0fe200078f28ff */
[----:B------:R-:W-:Y:S01]  /*2030*/  IMAD.IADD R12, R6, 0x1, -R7 ;  /* 0x00000001060c7824 */ /* 0x000fe200078e0a07 */
[----:B------:R-:W-:Y:S01]  /*2040*/  LEA.HI R7, R21, R230, RZ, 0x7 ;  /* 0x000000e615077211 */ /* 0x000fe200078f38ff */
[----:B------:R-:W-:Y:S01]  /*2050*/  IMAD.U32 R6, RZ, RZ, UR20 ;  /* 0x00000014ff067e24 */ /* 0x000fe2000f8e00ff */
[----:B------:R-:W-:-:S02]  /*2060*/  SHF.R.S32.HI R8, RZ, 0x1f, R9 ;  /* 0x0000001fff087819 */ /* 0x000fc40000011409 */
[----:B------:R-:W-:Y:S02]  /*2070*/  SHF.R.S32.HI R13, RZ, 0x5, R9 ;  /* 0x00000005ff0d7819 */ /* 0x000fe40000011409 */
[----:B------:R-:W-:Y:S01]  /*2080*/  SHF.R.S32.HI R17, RZ, 0x7, R7 ;  /* 0x00000007ff117819 */ /* 0x000fe20000011407 */
[----:B------:R2:W-:Y:S01]  /*2090*/  LDGSTS.E.BYPASS.LTC128B.128 [R227+0x1c080], [R4.64], !P0 ;  /* 0x1c08000004e37fae */ /* 0x0005e2000c101d56 */
[----:B------:R-:W-:-:S03]  /*20a0*/  ISETP.GE.AND P0, PT, R10, c[0x0][0x1fc], PT ;  /* 0x00007f000a007a0c */ /* 0x000fc60003f06270 */
[----:B------:R2:W-:Y:S01]  /*20b0*/  LDGSTS.E.BYPASS.LTC128B.128 [R227+0x1e080], [R4.64+0x80], !P6 ;  /* 0x1e08008004e37fae */ /* 0x0005e2000f101d56 */
[----:B------:R-:W-:Y:S02]  /*20c0*/  ISETP.GE.AND P6, PT, R19, c[0x0][0x1fc], PT ;  /* 0x00007f0013007a0c */ /* 0x000fe40003fc6270 */
[----:B------:R-:W-:Y:S01]  /*20d0*/  SEL R19, RZ, 0x1, P0 ;  /* 0x00000001ff137807 */ /* 0x000fe20000000000 */
[----:B------:R2:W-:Y:S01]  /*20e0*/  LDGSTS.E.BYPASS.LTC128B.128 [R227+0x20080], [R4.64+0x100], !P5 ;  /* 0x2008010004e37fae */ /* 0x0005e2000e901d56 */
[----:B------:R-:W-:Y:S01]  /*20f0*/  ISETP.GE.AND P5, PT, R230, 0x10, PT ;  /* 0x00000010e600780c */ /* 0x000fe20003fa6270 */
[----:B-1----:R-:W-:-:S04]  /*2100*/  IMAD.U32 R2, RZ, RZ, UR19 ;  /* 0x00000013ff027e24 */ /* 0x002fc8000f8e00ff */
[----:B------:R-:W-:-:S05]  /*2110*/  IMAD.WIDE.U32 R2, R2, c[0x0][0x288], R244 ;  /* 0x0000a20002027a25 */ /* 0x000fca00078e00f4 */
[----:B------:R-:W-:Y:S01]  /*2120*/  IADD3 R3, R3, UR4, RZ ;  /* 0x0000000403037c10 */ /* 0x000fe2000fffe0ff */
[----:B------:R-:W-:Y:S02]  /*2130*/  ULDC.64 UR4, c[0x0][0x290] ;  /* 0x0000a40000047ab9 */ /* 0x000fe40000000a00 */
[----:B------:R-:W-:Y:S02]  /*2140*/  UIMAD UR4, UR12, UR4, URZ ;  /* 0x000000040c0472a4 */ /* 0x000fe4000f8e023f */
[----:B------:R-:W-:Y:S01]  /*2150*/  IMAD.WIDE.U32 R246, R6, c[0x0][0x290], R2 ;  /* 0x0000a40006f67a25 */ /* 0x000fe200078e0002 */
[----:B------:R-:W-:Y:S01]  /*2160*/  LEA.HI R2, R8, R13, RZ, 0x2 ;  /* 0x0000000d08027211 */ /* 0x000fe200078f10ff */
[----:B------:R-:W-:Y:S01]  /*2170*/  UIMAD UR4, UR20, UR5, UR4 ;  /* 0x00000005140472a4 */ /* 0x000fe2000f8e0204 */
[----:B------:R-:W-:Y:S01]  /*2180*/  LOP3.LUT R8, R11, 0x3ffffffc, RZ, 0xc0, !PT ;  /* 0x3ffffffc0b087812 */ /* 0x000fe200078ec0ff */
[----:B------:R-:W-:Y:S01]  /*2190*/  IMAD.SHL.U32 R3, R17, 0x8, RZ ;  /* 0x0000000811037824 */ /* 0x000fe200078e00ff */
[----:B------:R-:W-:Y:S01]  /*21a0*/  LOP3.LUT R2, R2, 0xfffffffc, RZ, 0xc0, !PT ;  /* 0xfffffffc02027812 */ /* 0x000fe200078ec0ff */
[----:B------:R-:W-:-:S02]  /*21b0*/  ULDC UR5, c[0x0][0x198] ;  /* 0x0000660000057ab9 */ /* 0x000fc40000000800 */
[----:B------:R-:W-:Y:S01]  /*21c0*/  IADD3 R250, R247, UR4, RZ ;  /* 0x00000004f7fa7c10 */ /* 0x000fe2000fffe0ff */
[----:B------:R-:W-:Y:S01]  /*21d0*/  UMOV UR4, URZ ;  /* 0x0000003f00047c82 */ /* 0x000fe20008000000 */
[----:B------:R-:W-:Y:S01]  /*21e0*/  IMAD.IADD R15, R13, 0x1, -R2 ;  /* 0x000000010d0f7824 */ /* 0x000fe200078e0a02 */
[----:B------:R-:W-:Y:S01]  /*21f0*/  LOP3.LUT R16, R3, 0x8, RZ, 0xc0, !PT ;  /* 0x0000000803107812 */ /* 0x000fe200078ec0ff */
[----:B------:R-:W-:Y:S01]  /*2200*/  IMAD.SHL.U32 R2, R12, 0x10, RZ ;  /* 0x000000100c027824 */ /* 0x000fe200078e00ff */
[----:B------:R-:W-:Y:S01]  /*2210*/  IADD3 R3, P0, R246, UR6, RZ ;  /* 0x00000006f6037c10 */ /* 0x000fe2000ff1e0ff */
[C---:B------:R-:W-:Y:S01]  /*2220*/  IMAD.SHL.U32 R7, R15.reuse, 0x100, RZ ;  /* 0x000001000f077824 */ /* 0x040fe200078e00ff */
[----:B--2---:R-:W-:Y:S01]  /*2230*/  LEA.HI R5, R15, R15, RZ, 0x1 ;  /* 0x0000000f0f057211 */ /* 0x004fe200078f08ff */
[----:B------:R-:W-:Y:S01]  /*2240*/  UMOV UR6, 0xffffffb0 ;  /* 0xffffffb000067882 */ /* 0x000fe20000000000 */
[----:B------:R-:W-:Y:S01]  /*2250*/  LOP3.LUT R2, R16, 0x70, R2, 0xf8, !PT ;  /* 0x0000007010027812 */ /* 0x000fe200078ef802 */
[----:B------:R-:W-:Y:S01]  /*2260*/  UIMAD UR5, UR21, UR6, UR5 ;  /* 0x00000006150572a4 */ /* 0x000fe2000f8e0205 */
[----:B------:R-:W-:Y:S01]  /*2270*/  IADD3.X R4, R250, UR7, RZ, P0, !PT ;  /* 0x00000007fa047c10 */ /* 0x000fe200087fe4ff */
[----:B------:R-:W-:Y:S01]  /*2280*/  IMAD.SHL.U32 R6, R5, 0x100, RZ ;  /* 0x0000010005067824 */ /* 0x000fe200078e00ff */
[C---:B------:R-:W-:Y:S01]  /*2290*/  LEA R10, P0, R3.reuse, c[0x0][0x280], 0x2 ;  /* 0x0000a000030a7a11 */ /* 0x040fe200078010ff */
[----:B------:R-:W-:Y:S01]  /*22a0*/  IMAD.IADD R5, R230, 0x1, -R8 ;  /* 0x00000001e6057824 */ /* 0x000fe200078e0a08 */
[----:B------:R-:W-:Y:S01]  /*22b0*/  LOP3.LUT R2, R2, 0x100, R7, 0xf8, !PT ;  /* 0x0000010002027812 */ /* 0x000fe200078ef807 */
[----:B------:R-:W-:Y:S01]  /*22c0*/  @!P5 IMAD.SHL.U32 R7, R230, 0x10, RZ ;  /* 0x00000010e607d824 */ /* 0x000fe200078e00ff */
[----:B------:R-:W-:-:S02]  /*22d0*/  LEA.HI.X R11, R3, c[0x0][0x284], R4, 0x2, P0 ;  /* 0x0000a100030b7a11 */ /* 0x000fc400000f1404 */
[----:B------:R-:W-:Y:S02]  /*22e0*/  LOP3.LUT R4, R6, 0x7ffffe00, RZ, 0xc0, !PT ;  /* 0x7ffffe0006047812 */ /* 0x000fe400078ec0ff */
[----:B------:R-:W-:Y:S01]  /*22f0*/  SHF.R.U32.HI R3, RZ, 0x3, R2 ;  /* 0x00000003ff037819 */ /* 0x000fe20000011602 */
[----:B------:R1:W-:Y:S01]  /*2300*/  @!P5 LDGSTS.E.BYPASS.LTC128B.128 [R7+0x21280], [R10.64] ;  /* 0x212800000a07dfae */ /* 0x0003e2000b901d56 */
[----:B------:R-:W-:Y:S01]  /*2310*/  LOP3.LUT R6, R9, 0xffffffe0, RZ, 0xc0, !PT ;  /* 0xffffffe009067812 */ /* 0x000fe200078ec0ff */
[----:B------:R-:W-:Y:S01]  /*2320*/  IMAD R5, R5, 0x2, R4 ;  /* 0x0000000205057824 */ /* 0x000fe200078e0204 */
[----:B------:R-:W-:Y:S01]  /*2330*/  LOP3.LUT R2, R2, 0x28, R3, 0x78, !PT ;  /* 0x0000002802027812 */ /* 0x000fe200078e7803 */
[----:B------:R-:W-:Y:S01]  /*2340*/  IMAD.SHL.U32 R9, R20, 0x8, RZ ;  /* 0x0000000814097824 */ /* 0x000fe200078e00ff */
[----:B------:R-:W-:Y:S01]  /*2350*/  LOP3.LUT R4, R14, 0xfffffff0, RZ, 0xc0, !PT ;  /* 0xfffffff00e047812 */ /* 0x000fe200078ec0ff */
[----:B------:R-:W-:Y:S01]  /*2360*/  IMAD.IADD R3, R230, 0x1, -R6 ;  /* 0x00000001e6037824 */ /* 0x000fe200078e0a06 */
[----:B------:R-:W-:Y:S01]  /*2370*/  LOP3.LUT P0, RZ, R12, 0x1, RZ, 0xc0, !PT ;  /* 0x000000010cff7812 */ /* 0x000fe2000780c0ff */
[----:B------:R-:W-:Y:S01]  /*2380*/  IMAD.IADD R6, R5, 0x1, R2 ;  /* 0x0000000105067824 */ /* 0x000fe200078e0202 */
[----:B------:R-:W0:Y:S01]  /*2390*/  LDGDEPBAR ;  /* 0x00000000000079af */ /* 0x000e220000000000 */
[----:B------:R-:W-:Y:S01]  /*23a0*/  IMAD.IADD R2, R230, 0x1, -R4 ;  /* 0x00000001e6027824 */ /* 0x000fe200078e0a04 */
[----:B------:R-:W-:Y:S01]  /*23b0*/  SHF.R.S32.HI R4, RZ, 0x1f, R3 ;  /* 0x0000001fff047819 */ /* 0x000fe20000011403 */
[----:B------:R-:W-:Y:S01]  /*23c0*/  IMAD.SHL.U32 R225, R6, 0x2, RZ ;  /* 0x0000000206e17824 */ /* 0x000fe200078e00ff */
[----:B------:R-:W0:Y:S01]  /*23d0*/  LDGDEPBAR ;  /* 0x00000000000079af */ /* 0x000e220000000000 */
[----:B------:R-:W-:Y:S01]  /*23e0*/  IMAD.SHL.U32 R5, R2, 0x10, RZ ;  /* 0x0000001002057824 */ /* 0x000fe200078e00ff */
[----:B------:R-:W-:Y:S01]  /*23f0*/  LEA.HI R8, R4, R3, RZ, 0x2 ;  /* 0x0000000304087211 */ /* 0x000fe200078f10ff */
[----:B------:R-:W-:Y:S01]  /*2400*/  IMAD.SHL.U32 R212, R2, 0x2, RZ ;  /* 0x0000000202d47824 */ /* 0x000fe200078e00ff */
[----:B------:R-:W-:-:S02]  /*2410*/  IADD3 R6, R225, 0x21480, RZ ;  /* 0x00021480e1067810 */ /* 0x000fc40007ffe0ff */
[----:B------:R-:W-:Y:S02]  /*2420*/  LOP3.LUT R4, R5, 0xf0, RZ, 0xc0, !PT ;  /* 0x000000f005047812 */ /* 0x000fe400078ec0ff */
[----:B------:R-:W-:Y:S02]  /*2430*/  LOP3.LUT R5, R8, 0x7ffffffc, RZ, 0xc0, !PT ;  /* 0x7ffffffc08057812 */ /* 0x000fe400078ec0ff */
[----:B------:R-:W-:Y:S02]  /*2440*/  IADD3 R226, R225, 0x215a0, RZ ;  /* 0x000215a0e1e27810 */ /* 0x000fe40007ffe0ff */
[----:B------:R-:W-:Y:S01]  /*2450*/  @P0 IADD3 R226, R6, 0xe0, RZ ;  /* 0x000000e006e20810 */ /* 0x000fe20007ffe0ff */
[----:B------:R-:W-:Y:S01]  /*2460*/  IMAD.IADD R12, R3, 0x1, -R5 ;  /* 0x00000001030c7824 */ /* 0x000fe200078e0a05 */
[----:B------:R-:W-:Y:S01]  /*2470*/  SHF.R.S32.HI R3, RZ, 0x1f, R2 ;  /* 0x0000001fff037819 */ /* 0x000fe20000011402 */
[----:B-1----:R-:W-:Y:S01]  /*2480*/  IMAD.SHL.U32 R7, R13, 0x100, RZ ;  /* 0x000001000d077824 */ /* 0x002fe200078e00ff */
[----:B------:R-:W-:-:S02]  /*2490*/  LOP3.LUT R11, R4, R16, RZ, 0xfc, !PT ;  /* 0x00000010040b7212 */ /* 0x000fc400078efcff */
[----:B------:R-:W-:Y:S01]  /*24a0*/  LEA.HI R214, R3, R2, RZ, 0x3 ;  /* 0x0000000203d67211 */ /* 0x000fe200078f18ff */
[----:B------:R-:W-:Y:S01]  /*24b0*/  IMAD.SHL.U32 R3, R18, 0x40, RZ ;  /* 0x0000004012037824 */ /* 0x000fe200078e00ff */
[----:B------:R-:W-:Y:S01]  /*24c0*/  LOP3.LUT R10, R4, 0x100, R7, 0xf8, !PT ;  /* 0x00000100040a7812 */ /* 0x000fe200078ef807 */
[----:B------:R-:W-:Y:S01]  /*24d0*/  IMAD.SHL.U32 R4, R15, 0x10, RZ ;  /* 0x000000100f047824 */ /* 0x000fe200078e00ff */
[----:B------:R-:W-:Y:S02]  /*24e0*/  SEL R13, RZ, 0xffffffff, P6 ;  /* 0xffffffffff0d7807 */ /* 0x000fe40003000000 */
[----:B------:R-:W-:Y:S02]  /*24f0*/  LOP3.LUT P6, RZ, R18, 0x2, RZ, 0xc0, !PT ;  /* 0x0000000212ff7812 */ /* 0x000fe400078cc0ff */
[C---:B------:R-:W-:Y:S01]  /*2500*/  LOP3.LUT R5, R214.reuse, 0xfffffff8, RZ, 0xc0, !PT ;  /* 0xfffffff8d6057812 */ /* 0x040fe200078ec0ff */
[----:B------:R-:W-:Y:S01]  /*2510*/  IMAD.SHL.U32 R214, R214, 0x40, RZ ;  /* 0x00000040d6d67824 */ /* 0x000fe200078e00ff */
[----:B------:R-:W-:-:S02]  /*2520*/  LOP3.LUT R3, R3, 0x1c0, RZ, 0xc0, !PT ;  /* 0x000001c003037812 */ /* 0x000fc400078ec0ff */
[----:B------:R-:W-:Y:S01]  /*2530*/  LEA.HI R6, R17, R17, RZ, 0x1 ;  /* 0x0000001111067211 */ /* 0x000fe200078f08ff */
[----:B------:R-:W-:Y:S01]  /*2540*/  IMAD.IADD R5, R2, 0x1, -R5 ;  /* 0x0000000102057824 */ /* 0x000fe200078e0a05 */
[----:B------:R-:W-:Y:S01]  /*2550*/  LEA.HI.SX32 R228, R8, R4, 0x1e ;  /* 0x0000000408e47211 */ /* 0x000fe200078ff2ff */
[----:B------:R-:W-:Y:S01]  /*2560*/  IMAD.SHL.U32 R8, R13, 0x2, RZ ;  /* 0x000000020d087824 */ /* 0x000fe200078e00ff */
[----:B------:R-:W-:Y:S01]  /*2570*/  SEL R209, R223, 0xfffffff0, !P6 ;  /* 0xfffffff0dfd17807 */ /* 0x000fe20007000000 */
[----:B------:R-:W-:Y:S01]  /*2580*/  IMAD.MOV.U32 R13, RZ, RZ, 0x20 ;  /* 0x00000020ff0d7424 */ /* 0x000fe200078e00ff */
[C---:B------:R-:W-:Y:S02]  /*2590*/  LOP3.LUT R208, R3.reuse, 0x8, R23, 0xf8, !PT ;  /* 0x0000000803d07812 */ /* 0x040fe400078ef817 */
[----:B------:R-:W-:Y:S02]  /*25a0*/  LOP3.LUT R4, R3, 0x30, R4, 0xf8, !PT ;  /* 0x0000003003047812 */ /* 0x000fe400078ef804 */
[----:B------:R-:W-:-:S02]  /*25b0*/  SHF.R.U32.HI R7, RZ, 0x3, R3 ;  /* 0x00000003ff077819 */ /* 0x000fc40000011603 */
[----:B------:R-:W-:Y:S01]  /*25c0*/  LOP3.LUT P6, RZ, R2, 0x2, RZ, 0xc0, !PT ;  /* 0x0000000202ff7812 */ /* 0x000fe200078cc0ff */
[----:B------:R-:W-:Y:S01]  /*25d0*/  IMAD.SHL.U32 R2, R0, 0x20, RZ ;  /* 0x0000002000027824 */ /* 0x000fe200078e00ff */
[----:B------:R-:W-:Y:S02]  /*25e0*/  LOP3.LUT R3, R6, 0x1ffffffe, RZ, 0xc0, !PT ;  /* 0x1ffffffe06037812 */ /* 0x000fe400078ec0ff */
[----:B------:R-:W-:Y:S02]  /*25f0*/  LOP3.LUT R212, R11, 0x18, R212, 0x78, !PT ;  /* 0x000000180bd47812 */ /* 0x000fe400078e78d4 */
[----:B------:R-:W-:Y:S01]  /*2600*/  LOP3.LUT R2, R2, 0x20, RZ, 0xc0, !PT ;  /* 0x0000002002027812 */ /* 0x000fe200078ec0ff */
[----:B------:R-:W-:Y:S01]  /*2610*/  IMAD.IADD R3, R17, 0x1, -R3 ;  /* 0x0000000111037824 */ /* 0x000fe200078e0a03 */
[----:B------:R-:W-:Y:S01]  /*2620*/  LOP3.LUT R4, R4, 0x8, R23, 0xf8, !PT ;  /* 0x0000000804047812 */ /* 0x000fe200078ef817 */
[----:B------:R-:W-:Y:S01]  /*2630*/  IMAD.SHL.U32 R212, R212, 0x2, RZ ;  /* 0x00000002d4d47824 */ /* 0x000fe200078e00ff */
[----:B------:R-:W-:Y:S01]  /*2640*/  LOP3.LUT R11, R2, 0x18, R9, 0xf8, !PT ;  /* 0x00000018020b7812 */ /* 0x000fe200078ef809 */
[----:B------:R-:W-:Y:S01]  /*2650*/  IMAD R12, R3, 0x4, R12 ;  /* 0x00000004030c7824 */ /* 0x000fe200078e020c */
[----:B------:R-:W-:Y:S01]  /*2660*/  LOP3.LUT R214, R214, 0xfffffe00, RZ, 0xc0, !PT ;  /* 0xfffffe00d6d67812 */ /* 0x000fe200078ec0ff */
[----:B------:R-:W-:Y:S01]  /*2670*/  IMAD.SHL.U32 R3, R5, 0x40, RZ ;  /* 0x0000004005037824 */ /* 0x000fe200078e00ff */
[----:B------:R-:W-:Y:S01]  /*2680*/  LOP3.LUT P0, RZ, R18, 0x4, RZ, 0xc0, !PT ;  /* 0x0000000412ff7812 */ /* 0x000fe2000780c0ff */
[----:B------:R-:W-:Y:S01]  /*2690*/  IMAD.SHL.U32 R2, R0, 0x8, RZ ;  /* 0x0000000800027824 */ /* 0x000fe200078e00ff */
[----:B------:R-:W-:Y:S01]  /*26a0*/  LOP3.LUT R208, R208, R7, RZ, 0x3c, !PT ;  /* 0x00000007d0d07212 */ /* 0x000fe200078e3cff */
[----:B------:R-:W-:Y:S01]  /*26b0*/  IMAD.SHL.U32 R235, R12, 0x2, RZ ;  /* 0x000000020ceb7824 */ /* 0x000fe200078e00ff */
[----:B------:R-:W-:-:S02]  /*26c0*/  LOP3.LUT R3, R3, 0x1c0, RZ, 0xc0, !PT ;  /* 0x000001c003037812 */ /* 0x000fc400078ec0ff */
[----:B------:R-:W-:Y:S01]  /*26d0*/  LOP3.LUT R6, R2, 0x8, RZ, 0xc0, !PT ;  /* 0x0000000802067812 */ /* 0x000fe200078ec0ff */
[----:B------:R-:W-:Y:S01]  /*26e0*/  IMAD R208, R17, 0x200, R208 ;  /* 0x0000020011d07824 */ /* 0x000fe200078e02d0 */
[----:B------:R-:W-:Y:S02]  /*26f0*/  LOP3.LUT R2, R4, R7, RZ, 0x3c, !PT ;  /* 0x0000000704027212 */ /* 0x000fe400078e3cff */
[----:B------:R-:W-:Y:S01]  /*2700*/  SHF.R.U32.HI R4, RZ, 0x3, R3 ;  /* 0x00000003ff047819 */ /* 0x000fe20000011603 */
[----:B------:R-:W-:Y:S01]  /*2710*/  IMAD.SHL.U32 R208, R208, 0x2, RZ ;  /* 0x00000002d0d07824 */ /* 0x000fe200078e00ff */
[----:B------:R-:W-:Y:S01]  /*2720*/  ISETP.GE.AND P5, PT, R22, c[0x0][0x1fc], PT ;  /* 0x00007f0016007a0c */ /* 0x000fe20003fa6270 */
[----:B------:R-:W-:Y:S01]  /*2730*/  IMAD R219, R0, 0x200, R2 ;  /* 0x0000020000db7824 */ /* 0x000fe200078e0202 */
[----:B------:R-:W-:Y:S01]  /*2740*/  LOP3.LUT R0, R4, R3, R6, 0x1e, !PT ;  /* 0x0000000304007212 */ /* 0x000fe200078e1e06 */
[----:B------:R-:W-:Y:S01]  /*2750*/  IMAD R2, R15, 0x400, R214 ;  /* 0x000004000f027824 */ /* 0x000fe200078e02d6 */
[----:B------:R-:W-:Y:S01]  /*2760*/  SEL R210, R13, 0xffffffe0, !P0 ;  /* 0xffffffe00dd27807 */ /* 0x000fe20004000000 */
[----:B------:R-:W-:Y:S01]  /*2770*/  IMAD R209, R209, 0x2, R208 ;  /* 0x00000002d1d17824 */ /* 0x000fe200078e02d0 */
[C---:B------:R-:W-:Y:S01]  /*2780*/  LOP3.LUT P0, RZ, R5.reuse, 0x2, RZ, 0xc0, !PT ;  /* 0x0000000205ff7812 */ /* 0x040fe2000780c0ff */
[----:B------:R-:W-:Y:S01]  /*2790*/  IMAD.IADD R220, R2, 0x1, R0 ;  /* 0x0000000102dc7824 */ /* 0x000fe200078e0200 */
[----:B------:R-:W-:Y:S01]  /*27a0*/  SHF.R.U32.HI R215, RZ, 0x3, R10 ;  /* 0x00000003ffd77819 */ /* 0x000fe2000001160a */
[----:B------:R-:W-:Y:S01]  /*27b0*/  IMAD R211, R210, 0x2, R208 ;  /* 0x00000002d2d37824 */ /* 0x000fe200078e02d0 */
[----:B------:R-:W-:Y:S01]  /*27c0*/  SEL R9, RZ, 0x4, P5 ;  /* 0x00000004ff097807 */ /* 0x000fe20002800000 */
[----:B------:R-:W-:Y:S01]  /*27d0*/  IMAD.SHL.U32 R217, R220, 0x2, RZ ;  /* 0x00000002dcd97824 */ /* 0x000fe200078e00ff */
[----:B------:R-:W-:Y:S01]  /*27e0*/  LOP3.LUT P5, RZ, R5, 0x4, RZ, 0xc0, !PT ;  /* 0x0000000405ff7812 */ /* 0x000fe200078ac0ff */
[----:B------:R-:W-:Y:S01]  /*27f0*/  IMAD R210, R210, 0x2, R209 ;  /* 0x00000002d2d27824 */ /* 0x000fe200078e02d1 */
[----:B------:R-:W-:-:S02]  /*2800*/  SEL R223, R223, 0xfffffff0, !P0 ;  /* 0xfffffff0dfdf7807 */ /* 0x000fc40004000000 */
[----:B------:R-:W-:Y:S02]  /*2810*/  LOP3.LUT R215, R215, 0x38, RZ, 0xc0, !PT ;  /* 0x00000038d7d77812 */ /* 0x000fe400078ec0ff */
[----:B------:R-:W-:Y:S01]  /*2820*/  LOP3.LUT R3, R4, R11, R3, 0x1e, !PT ;  /* 0x0000000b04037212 */ /* 0x000fe200078e1e03 */
[----:B------:R-:W-:Y:S01]  /*2830*/  IMAD.SHL.U32 R222, R223, 0x2, RZ ;  /* 0x00000002dfde7824 */ /* 0x000fe200078e00ff */
[----:B------:R-:W-:Y:S01]  /*2840*/  SEL R213, R213, 0xe0, !P6 ;  /* 0x000000e0d5d57807 */ /* 0x000fe20007000000 */
[----:B------:R-:W-:Y:S01]  /*2850*/  IMAD.IADD R224, R220, 0x1, R223 ;  /* 0x00000001dce07824 */ /* 0x000fe200078e02df */
[----:B------:R-:W-:Y:S01]  /*2860*/  SEL R0, R13, 0xffffffe0, !P5 ;  /* 0xffffffe00d007807 */ /* 0x000fe20006800000 */
[C---:B------:R-:W-:Y:S01]  /*2870*/  IMAD.IADD R218, R217.reuse, 0x1, R222 ;  /* 0x00000001d9da7824 */ /* 0x040fe200078e02de */
[----:B------:R-:W-:Y:S01]  /*2880*/  IADD3 R216, R217, 0x1b080, RZ ;  /* 0x0001b080d9d87810 */ /* 0x000fe20007ffe0ff */
[----:B------:R-:W-:Y:S01]  /*2890*/  IMAD R213, R213, 0x2, R212 ;  /* 0x00000002d5d57824 */ /* 0x000fe200078e02d4 */
[----:B------:R-:W-:Y:S01]  /*28a0*/  LOP3.LUT R8, R8, 0x2, R19, 0xe2, !PT ;  /* 0x0000000208087812 */ /* 0x000fe200078ee213 */
[----:B------:R-:W-:Y:S01]  /*28b0*/  IMAD.IADD R221, R220, 0x1, R0 ;  /* 0x00000001dcdd7824 */ /* 0x000fe200078e0200 */
[----:B------:R-:W-:Y:S01]  /*28c0*/  LOP3.LUT R215, R215, R10, R6, 0x1e, !PT ;  /* 0x0000000ad7d77212 */ /* 0x000fe200078e1e06 */
[----:B------:R-:W-:Y:S01]  /*28d0*/  IMAD R216, R0, 0x2, R216 ;  /* 0x0000000200d87824 */ /* 0x000fe200078e02d8 */
[----:B------:R-:W-:-:S02]  /*28e0*/  LOP3.LUT R214, R3, R214, RZ, 0xfc, !PT ;  /* 0x000000d603d67212 */ /* 0x000fc400078efcff */
[----:B------:R-:W-:Y:S02]  /*28f0*/  LOP3.LUT R229, R8, R9, RZ, 0xfc, !PT ;  /* 0x0000000908e57212 */ /* 0x000fe400078efcff */
[----:B------:R-:W-:Y:S02]  /*2900*/  LEA R215, R215, 0x23c80, 0x1 ;  /* 0x00023c80d7d77811 */ /* 0x000fe400078e08ff */
[----:B------:R-:W-:Y:S02]  /*2910*/  LEA R214, R214, 0x80, 0x1 ;  /* 0x00000080d6d67811 */ /* 0x000fe400078e08ff */
[----:B------:R-:W-:Y:S01]  /*2920*/  IADD3 R234, -R235, UR5, RZ ;  /* 0x00000005ebea7c10 */ /* 0x000fe2000fffe1ff */
[----:B------:R-:W-:Y:S02]  /*2930*/  ULDC UR5, c[0x0][0x168] ;  /* 0x00005a0000057ab9 */ /* 0x000fe40000000800 */
.L_x_1171:
        /* <DEDUP_REMOVED lines=211> */
[----:B--2345:R-:W-:Y:S01]  /*3670*/  USHF.R.S32.HI UR24, URZ, 0x1f, UR16 ;  /* 0x0000001f3f187899 */ /* 0x03cfe20008011410 */
[----:B------:R-:W-:Y:S01]  /*3680*/  IMAD.U32 R0, RZ, RZ, UR11 ;  /* 0x0000000bff007e24 */ /* 0x000fe2000f8e00ff */
[----:B------:R-:W-:Y:S01]  /*3690*/  ULDC.64 UR6, c[0x0][0x178] ;  /* 0x00005e0000067ab9 */ /* 0x000fe20000000a00 */
[----:B------:R-:W-:Y:S01]  /*36a0*/  IMAD.MOV.U32 R193, RZ, RZ, c[0x0][0x178] ;  /* 0x00005e00ffc17624 */ /* 0x000fe200078e00ff */
[----:B------:R-:W-:Y:S01]  /*36b0*/  UIMAD.WIDE.U32 UR26, UR16, UR6, URZ ;  /* 0x00000006101a72a5 */ /* 0x000fe2000f8e003f */
[----:B------:R-:W-:Y:S01]  /*36c0*/  IMAD.MOV.U32 R194, RZ, RZ, 0x5 ;  /* 0x00000005ffc27424 */ /* 0x000fe200078e00ff */
[----:B------:R-:W-:Y:S01]  /*36d0*/  @!P1 LEA R0, R0, 0x40, 0x6 ;  /* 0x0000004000009811 */ /* 0x000fe200078e30ff */
[----:B------:R-:W-:Y:S01]  /*36e0*/  UIMAD UR24, UR24, UR6, URZ ;  /* 0x00000006181872a4 */ /* 0x000fe2000f8e023f */
[----:B------:R-:W-:Y:S01]  /*36f0*/  IMAD.SHL.U32 R193, R193, 0x20, RZ ;  /* 0x00000020c1c17824 */ /* 0x000fe200078e00ff */
[----:B------:R-:W-:Y:S01]  /*3700*/  USHF.L.U32 UR6, UR26, 0x6, URZ ;  /* 0x000000061a067899 */ /* 0x000fe2000800063f */
[C---:B------:R-:W-:Y:S01]  /*3710*/  @!P1 IADD3 R7, P0, R0.reuse, R248, RZ ;  /* 0x000000f800079210 */ /* 0x040fe20007f1e0ff */
[----:B------:R-:W-:Y:S03]  /*3720*/  UIMAD UR24, UR16, UR7, UR24 ;  /* 0x00000007101872a4 */ /* 0x000fe6000f8e0218 */
[----:B------:R-:W-:Y:S01]  /*3730*/  @!P1 LEA.HI.X.SX32 R15, R0, R252, 0x1, P0 ;  /* 0x000000fc000f9211 */ /* 0x000fe200000f0eff */
[----:B------:R-:W-:Y:S01]  /*3740*/  UIADD3 UR24, UR27, UR24, URZ ;  /* 0x000000181b187290 */ /* 0x000fe2000fffe03f */
[C---:B------:R-:W-:Y:S01]  /*3750*/  IADD3 R5, P6, P5, R242.reuse, UR6, R193 ;  /* 0x00000006f2057c10 */ /* 0x040fe2000fdde0c1 */
[----:B------:R-:W-:Y:S01]  /*3760*/  IMAD.MOV.U32 R193, RZ, RZ, c[0x0][0x178] ;  /* 0x00005e00ffc17624 */ /* 0x000fe200078e00ff */
[----:B------:R-:W-:Y:S01]  /*3770*/  IADD3 R0, P0, R242, UR6, RZ ;  /* 0x00000006f2007c10 */ /* 0x000fe2000ff1e0ff */
[----:B------:R-:W-:Y:S02]  /*3780*/  USHF.L.U64.HI UR24, UR26, 0x6, UR24 ;  /* 0x000000061a187899 */ /* 0x000fe40008010218 */
[----:B------:R-:W-:Y:S01]  /*3790*/  UIMAD UR6, UR16, UR15, UR9 ;  /* 0x0000000f100672a4 */ /* 0x000fe2000f8e0209 */
[----:B------:R-:W-:Y:S03]  /*37a0*/  SHF.L.U64.HI R193, R193, R194, c[0x0][0x17c] ;  /* 0x00005f00c1c17619 */ /* 0x000fe600000102c2 */
[C---:B------:R-:W-:Y:S02]  /*37b0*/  IADD3.X R11, R239.reuse, UR24, RZ, P0, !PT ;  /* 0x00000018ef0b7c10 */ /* 0x040fe400087fe4ff */
[----:B------:R-:W-:Y:S02]  /*37c0*/  IADD3.X R18, R239, UR24, R193, P6, P5 ;  /* 0x00000018ef127c10 */ /* 0x000fe4000b7ea4c1 */
[----:B------:R-:W-:Y:S02]  /*37d0*/  LEA R10, P6, R0, c[0x0][0x160], 0x1 ;  /* 0x00005800000a7a11 */ /* 0x000fe400078c08ff */
[----:B------:R-:W-:Y:S02]  /*37e0*/  IADD3 R4, -R232, UR6, RZ ;  /* 0x00000006e8047c10 */ /* 0x000fe4000fffe1ff */
[----:B------:R-:W-:Y:S02]  /*37f0*/  @!P1 LEA R14, P5, R7, c[0x0][0x258], 0x2 ;  /* 0x00009600070e9a11 */ /* 0x000fe400078a10ff */
[----:B------:R-:W-:Y:S01]  /*3800*/  LEA.HI.X R11, R0, c[0x0][0x164], R11, 0x1, P6 ;  /* 0x00005900000b7a11 */ /* 0x000fe200030f0c0b */
[----:B------:R-:W-:Y:S01]  /*3810*/  IMAD.U32 R0, RZ, RZ, UR17 ;  /* 0x00000011ff007e24 */ /* 0x000fe2000f8e00ff */
[----:B------:R-:W-:Y:S02]  /*3820*/  ISETP.LT.OR P6, PT, R4, 0x1, !P4 ;  /* 0x000000010400780c */ /* 0x000fe400067c1670 */
[----:B------:R-:W-:Y:S01]  /*3830*/  LEA R6, P0, R5, c[0x0][0x160], 0x1 ;  /* 0x0000580005067a11 */ /* 0x000fe200078008ff */
[----:B------:R-:W-:Y:S01]  /*3840*/  IMAD R0, R0, 0x6000, R251 ;  /* 0x0000600000007824 */ /* 0x000fe200078e02fb */
[----:B------:R-:W-:Y:S02]  /*3850*/  @!P1 LEA.HI.X R15, R7, c[0x0][0x25c], R15, 0x2, P5 ;  /* 0x00009700070f9a11 */ /* 0x000fe400028f140f */
[C---:B------:R-:W-:Y:S02]  /*3860*/  ISETP.LT.OR P5, PT, R4.reuse, 0x1, !P3 ;  /* 0x000000010400780c */ /* 0x040fe40005fa1670 */
[----:B------:R-:W-:Y:S02]  /*3870*/  LEA.HI.X R7, R5, c[0x0][0x164], R18, 0x1, P0 ;  /* 0x0000590005077a11 */ /* 0x000fe400000f0c12 */
[C---:B------:R-:W-:Y:S03]  /*3880*/  ISETP.LT.OR P0, PT, R4.reuse, 0x1, !P2 ;  /* 0x000000010400780c */ /* 0x040fe60005701670 */
[----:B------:R-:W-:Y:S01]  /*3890*/  @!PT LDS RZ, [RZ] ;  /* 0x00000000fffff984 */ /* 0x000fe20000000800 */
[----:B------:R-:W-:Y:S01]  /*38a0*/  @!PT LDS RZ, [RZ] ;  /* 0x00000000fffff984 */ /* 0x000fe20000000800 */
[----:B------:R-:W-:Y:S01]  /*38b0*/  @!PT LDS RZ, [RZ] ;  /* 0x00000000fffff984 */ /* 0x000fe20000000800 */
[----:B------:R2:W-:Y:S01]  /*38c0*/  LDGSTS.E.BYPASS.LTC128B.128 [R0], [R10.64], !P6 ;  /* 0x000000000a007fae */ /* 0x0005e2000f101d56 */
[C---:B------:R-:W-:Y:S05]  /*38d0*/  ISETP.LT.OR P6, PT, R4.reuse, 0x21, !P4 ;  /* 0x000000210400780c */ /* 0x040fea00067c1670 */
[----:B------:R2:W-:Y:S01]  /*38e0*/  LDGSTS.E.BYPASS.LTC128B.128 [R0+0x2000], [R10.64+0x80], !P5 ;  /* 0x020000800a007fae */ /* 0x0005e2000e901d56 */
[C---:B------:R-:W-:Y:S03]  /*38f0*/  ISETP.LT.OR P5, PT, R4.reuse, 0x21, !P3 ;  /* 0x000000210400780c */ /* 0x040fe60005fa1670 */
[----:B------:R2:W-:Y:S01]  /*3900*/  LDGSTS.E.BYPASS.LTC128B.128 [R0+0x4000], [R10.64+0x100], !P0 ;  /* 0x040001000a007fae */ /* 0x0005e2000c101d56 */
[----:B------:R-:W-:Y:S01]  /*3910*/  ISETP.LT.OR P0, PT, R4, 0x21, !P2 ;  /* 0x000000210400780c */ /* 0x000fe20005701670 */
[----:B------:R-:W-:Y:S02]  /*3920*/  IMAD.U32 R4, RZ, RZ, UR17 ;  /* 0x00000011ff047e24 */ /* 0x000fe4000f8e00ff */
[----:B------:R2:W-:Y:S02]  /*3930*/  LDGSTS.E.BYPASS.LTC128B.128 [R0+0x1000], [R6.64], !P6 ;  /* 0x0100000006007fae */ /* 0x0005e4000f101d56 */
[----:B------:R-:W-:Y:S04]  /*3940*/  @!P1 IMAD R4, R4, 0x40, R244 ;  /* 0x0000004004049824 */ /* 0x000fe800078e02f4 */
[----:B------:R2:W-:Y:S01]  /*3950*/  LDGSTS.E.BYPASS.LTC128B.128 [R0+0x3000], [R6.64+0x80], !P5 ;  /* 0x0300008006007fae */ /* 0x0005e2000e901d56 */
[----:B------:R-:W-:Y:S03]  /*3960*/  @!P1 IMAD.SHL.U32 R4, R4, 0x4, RZ ;  /* 0x0000000404049824 */ /* 0x000fe600078e00ff */
[----:B------:R2:W-:Y:S04]  /*3970*/  LDGSTS.E.BYPASS.LTC128B.128 [R0+0x5000], [R6.64+0x100], !P0 ;  /* 0x0500010006007fae */ /* 0x0005e8000c101d56 */
[----:B------:R2:W-:Y:S02]  /*3980*/  @!P1 LDGSTS.E.BYPASS.LTC128B.128 [R4+0x21080], [R14.64] ;  /* 0x210800000e049fae */ /* 0x0005e4000b901d56 */
.L_x_1169:
[C---:B--2345:R-:W-:Y:S01]  /*3990*/  HMMA.16816.F32.BF16 R4, R84.reuse, R2, RZ ;  /* 0x000000025404723c */ /* 0x07cfe200000418ff */
[----:B------:R-:W-:Y:S01]  /*39a0*/  LDSM.16.M88.2 R2, [R211+0x7880] ;  /* 0x00788000d302783b */ /* 0x000fe20000000100 */
[----:B------:R-:W-:Y:S02]  /*39b0*/  UIMAD UR6, UR21, UR10, UR8 ;  /* 0x0000000a150672a4 */ /* 0x000fe4000f8e0208 */
[----:B------:R-:W-:Y:S02]  /*39c0*/  IADD3 R0, R222, R216, RZ ;  /* 0x000000d8de007210 */ /* 0x000fe40007ffe0ff */
[----:B------:R-:W2:Y:S01]  /*39d0*/  LDSM.16.M88.4 R104, [R216] ;  /* 0x00000000d868783b */ /* 0x000ea20000000200 */
[----:B------:R-:W-:Y:S01]  /*39e0*/  ULEA UR6, UR11, UR6, 0x6 ;  /* 0x000000060b067291 */ /* 0x000fe2000f8e303f */
[C---:B------:R-:W-:Y:S03]  /*39f0*/  HMMA.16816.F32.BF16 R8, R84.reuse, R8, RZ ;  /* 0x000000085408723c */ /* 0x040fe600000418ff */
[----:B------:R-:W0:Y:S01]  /*3a00*/  LDGDEPBAR ;  /* 0x00000000000079af */ /* 0x000e220000000000 */
[----:B------:R-:W-:Y:S04]  /*3a10*/  UIADD3 UR6, UR6, -UR5, UR14 ;  /* 0x8000000506067290 */ /* 0x000fe8000fffe00e */
        /* <DEDUP_REMOVED lines=24> */
[----:B------:R-:W5:Y:S05]  /*3ba0*/  LDSM.16.M88.2 R90, [R208+0xa080] ;  /* 0x00a08000d05a783b */ /* 0x000f6a0000000100 */
[----:B------:R-:W-:Y:S02]  /*3bb0*/  LDSM.16.M88.4 R104, [R217+0x1f080] ;  /* 0x01f08000d968783b */ /* 0x000fe40000000200 */
[C---:B--2---:R-:W-:Y:S03]  /*3bc0*/  HMMA.16816.F32.BF16 R4, R92.reuse, R2, R4 ;  /* 0x000000025c04723c */ /* 0x044fe60000041804 */
[----:B------:R-:W2:Y:S05]  /*3bd0*/  LDSM.16.M88.2 R2, [R208+0xa880] ;  /* 0x00a88000d002783b */ /* 0x000eaa0000000100 */
[C---:B------:R-:W-:Y:S01]  /*3be0*/  HMMA.16816.F32.BF16 R8, R92.reuse, R96, R8 ;  /* 0x000000605c08723c */ /* 0x040fe20000041808 */
[----:B------:R-:W-:Y:S07]  /*3bf0*/  LDSM.16.M88.4 R96, [R216+0x2000] ;  /* 0x00200000d860783b */ /* 0x000fee0000000200 */
        /* <DEDUP_REMOVED lines=16> */
[----:B------:R-:W4:Y:S05]  /*3d00*/  LDSM.16.M88.2 R88, [R209+0xc080] ;  /* 0x00c08000d158783b */ /* 0x000f2a0000000100 */
[----:B------:R-:W-:Y:S02]  /*3d10*/  LDSM.16.M88.2 R100, [R210+0xa080] ;  /* 0x00a08000d264783b */ /* 0x000fe40000000100 */
[C---:B-----5:R-:W-:Y:S03]  /*3d20*/  HMMA.16816.F32.BF16 R4, R92.reuse, R90, R4 ;  /* 0x0000005a5c04723c */ /* 0x060fe60000041804 */
[----:B------:R-:W5:Y:S05]  /*3d30*/  LDSM.16.M88.2 R90, [R211+0xa080] ;  /* 0x00a08000d35a783b */ /* 0x000f6a0000000100 */
[----:B------:R-:W-:Y:S01]  /*3d40*/  LDSM.16.M88.2 R102, [R210+0xa880] ;  /* 0x00a88000d266783b */ /* 0x000fe20000000100 */
[C---:B--2---:R-:W-:Y:S04]  /*3d50*/  HMMA.16816.F32.BF16 R8, R92.reuse, R2, R8 ;  /* 0x000000025c08723c */ /* 0x044fe80000041808 */
[----:B------:R-:W2:Y:S04]  /*3d60*/  LDSM.16.M88.2 R2, [R211+0xa880] ;  /* 0x00a88000d302783b */ /* 0x000ea80000000100 */
[C---:B-1----:R-:W-:Y:S01]  /*3d70*/  HMMA.16816.F32.BF16 R12, R92.reuse, R84, R12 ;  /* 0x000000545c0c723c */ /* 0x042fe2000004180c */
[----:B------:R-:W1:Y:S07]  /*3d80*/  LDSM.16.M88.2 R84, [R211+0xb080] ;  /* 0x00b08000d354783b */ /* 0x000e6e0000000100 */
[C---:B---3--:R-:W-:Y:S01]  /*3d90*/  HMMA.16816.F32.BF16 R16, R92.reuse, R86, R16 ;  /* 0x000000565c10723c */ /* 0x048fe20000041810 */
[----:B------:R-:W3:Y:S07]  /*3da0*/  LDSM.16.M88.2 R86, [R211+0xb880] ;  /* 0x00b88000d356783b */ /* 0x000eee0000000100 */
[----:B----4-:R-:W-:Y:S01]  /*3db0*/  HMMA.16816.F32.BF16 R20, R92, R88, R20 ;  /* 0x000000585c14723c */ /* 0x010fe20000041814 */
[----:B------:R-:W4:Y:S05]  /*3dc0*/  LDSM.16.M88.2 R88, [R211+0xc080] ;  /* 0x00c08000d358783b */ /* 0x000f2a0000000100 */
[----:B------:R-:W4:Y:S02]  /*3dd0*/  LDSM.16.M88.4 R92, [R0+0x2000] ;  /* 0x00200000005c783b */ /* 0x000f240000000200 */
        /* <DEDUP_REMOVED lines=9> */
[----:B------:R-:W4:Y:S07]  /*3e70*/  LDSM.16.M88.2 R88, [R208+0xd080] ;  /* 0x00d08000d058783b */ /* 0x000f2e0000000100 */
[C---:B------:R-:W-:Y:S07]  /*3e80*/  HMMA.16816.F32.BF16 R4, R92.reuse, R100, R4 ;  /* 0x000000645c04723c */ /* 0x040fee0000041804 */
[----:B------:R-:W-:Y:S01]  /*3e90*/  IADD3 R101, -R235, UR6, R228 ;  /* 0x00000006eb657c10 */ /* 0x000fe2000fffe1e4 */
[C---:B------:R-:W-:Y:S04]  /*3ea0*/  HMMA.16816.F32.BF16 R8, R92.reuse, R102, R8 ;  /* 0x000000665c08723c */ /* 0x040fe80000041808 */
[----:B------:R-:W-:Y:S04]  /*3eb0*/  IMNMX R100, R234, R101, PT ;  /* 0x00000065ea647217 */ /* 0x000fe80003800200 */
[C---:B-----5:R-:W-:Y:S01]  /*3ec0*/  HMMA.16816.F32.BF16 R12, R92.reuse, R90, R12 ;  /* 0x0000005a5c0c723c */ /* 0x060fe2000004180c */
[----:B------:R-:W5:Y:S02]  /*3ed0*/  LDSM.16.M88.2 R90, [R208+0xd880] ;  /* 0x00d88000d05a783b */ /* 0x000f640000000100 */
[----:B------:R-:W-:Y:S05]  /*3ee0*/  ISETP.GT.AND P0, PT, R100, RZ, PT ;  /* 0x000000ff6400720c */ /* 0x000fea0003f04270 */
[C---:B--2---:R-:W-:Y:S01]  /*3ef0*/  HMMA.16816.F32.BF16 R16, R92.reuse, R2, R16 ;  /* 0x000000025c10723c */ /* 0x044fe20000041810 */
[----:B------:R-:W2:Y:S07]  /*3f00*/  LDSM.16.M88.2 R2, [R208+0xe080] ;  /* 0x00e08000d002783b */ /* 0x000eae0000000100 */
[----:B-1----:R-:W-:Y:S01]  /*3f10*/  HMMA.16816.F32.BF16 R20, R92, R84, R20 ;  /* 0x000000545c14723c */ /* 0x002fe20000041814 */
[----:B------:R-:W1:Y:S05]  /*3f20*/  LDSM.16.M88.2 R84, [R208+0xe880] ;  /* 0x00e88000d054783b */ /* 0x000e6a0000000100 */
[----:B------:R-:W-:Y:S02]  /*3f30*/  LDSM.16.M88.4 R92, [R218+0x1f080] ;  /* 0x01f08000da5c783b */ /* 0x000fe40000000200 */
[C---:B---3--:R-:W-:Y:S03]  /*3f40*/  HMMA.16816.F32.BF16 R4, R104.reuse, R86, R4 ;  /* 0x000000566804723c */ /* 0x048fe60000041804 */
[----:B------:R-:W3:Y:S05]  /*3f50*/  LDSM.16.M88.2 R86, [R209+0xc880] ;  /* 0x00c88000d156783b */ /* 0x000eea0000000100 */
[C---:B----4-:R-:W-:Y:S01]  /*3f60*/  HMMA.16816.F32.BF16 R8, R104.reuse, R88, R8 ;  /* 0x000000586808723c */ /* 0x050fe20000041808 */
[----:B------:R-:W4:Y:S07]  /*3f70*/  LDSM.16.M88.2 R88, [R209+0xd080] ;  /* 0x00d08000d158783b */ /* 0x000f2e0000000100 */
[C---:B-----5:R-:W-:Y:S01]  /*3f80*/  HMMA.16816.F32.BF16 R12, R104.reuse, R90, R12 ;  /* 0x0000005a680c723c */ /* 0x060fe2000004180c */
[----:B------:R-:W5:Y:S07]  /*3f90*/  LDSM.16.M88.2 R90, [R209+0xd880] ;  /* 0x00d88000d15a783b */ /* 0x000f6e0000000100 */
[C---:B--2---:R-:W-:Y:S07]  /*3fa0*/  HMMA.16816.F32.BF16 R16, R104.reuse, R2, R16 ;  /* 0x000000026810723c */ /* 0x044fee0000041810 */
[----:B------:R-:W-:Y:S01]  /*3fb0*/  FSEL R2, R182, -INF , P0 ;  /* 0xff800000b6027808 */ /* 0x000fe20000000000 */
[----:B-1----:R-:W-:Y:S03]  /*3fc0*/  HMMA.16816.F32.BF16 R20, R104, R84, R20 ;  /* 0x000000546814723c */ /* 0x002fe60000041814 */
[----:B------:R-:W-:Y:S01]  /*3fd0*/  ISETP.GT.AND P0, PT, R100, 0x1, PT ;  /* 0x000000016400780c */ /* 0x000fe20003f04270 */
[--C-:B------:R-:W-:Y:S02]  /*3fe0*/  FFMA.FTZ R96, R2, c[0x0][0x29c], -R108.reuse ;  /* 0x0000a70002607a23 */ /* 0x100fe4000001086c */
[----:B------:R-:W1:Y:S01]  /*3ff0*/  LDSM.16.M88.2 R2, [R209+0xe080] ;  /* 0x00e08000d102783b */ /* 0x000e620000000100 */
[----:B------:R-:W-:Y:S01]  /*4000*/  FSEL R84, R180, -INF , P0 ;  /* 0xff800000b4547808 */ /* 0x000fe20000000000 */
[----:B------:R2:W1:Y:S01]  /*4010*/  MUFU.EX2 R111, R96 ;  /* 0x00000060006f7308 */ /* 0x0004620000000800 */
[----:B------:R-:W-:Y:S01]  /*4020*/  ISETP.GT.AND P0, PT, R100, 0x10, PT ;  /* 0x000000106400780c */ /* 0x000fe20003f04270 */
[C---:B---3--:R-:W-:Y:S01]  /*4030*/  HMMA.16816.F32.BF16 R4, R92.reuse, R86, R4 ;  /* 0x000000565c04723c */ /* 0x048fe20000041804 */
[----:B------:R-:W-:Y:S07]  /*4040*/  LDSM.16.M88.2 R86, [R211+0xc880] ;  /* 0x00c88000d356783b */ /* 0x000fee0000000100 */
[C---:B----4-:R-:W-:Y:S08]  /*4050*/  HMMA.16816.F32.BF16 R8, R92.reuse, R88, R8 ;  /* 0x000000585c08723c */ /* 0x050ff00000041808 */
[C---:B-----5:R-:W-:Y:S01]  /*4060*/  HMMA.16816.F32.BF16 R12, R92.reuse, R90, R12 ;  /* 0x0000005a5c0c723c */ /* 0x060fe2000004180c */
[----:B------:R-:W-:Y:S03]  /*4070*/  LDSM.16.M88.2 R90, [R211+0xd880] ;  /* 0x00d88000d35a783b */ /* 0x000fe60000000100 */
[--C-:B--2---:R-:W-:Y:S02]  /*4080*/  FFMA.FTZ R96, R84, c[0x0][0x29c], -R108.reuse ;  /* 0x0000a70054607a23 */ /* 0x104fe4000001086c */
[----:B------:R-:W2:Y:S02]  /*4090*/  LDSM.16.M88.2 R84, [R209+0xe880] ;  /* 0x00e88000d154783b */ /* 0x000ea40000000100 */
[----:B------:R3:W4:Y:S01]  /*40a0*/  MUFU.EX2 R110, R96 ;  /* 0x00000060006e7308 */ /* 0x0007220000000800 */
[C---:B-1----:R-:W-:Y:S02]  /*40b0*/  HMMA.16816.F32.BF16 R16, R92.reuse, R2, R16 ;  /* 0x000000025c10723c */ /* 0x042fe40000041810 */
[----:B------:R-:W-:Y:S01]  /*40c0*/  LDSM.16.M88.2 R2, [R211+0xe080] ;  /* 0x00e08000d302783b */ /* 0x000fe20000000100 */
[----:B---3--:R-:W-:Y:S02]  /*40d0*/  FSEL R96, R181, -INF , P0 ;  /* 0xff800000b5607808 */ /* 0x008fe40000000000 */
[----:B------:R-:W-:Y:S03]  /*40e0*/  ISETP.GT.AND P0, PT, R100, 0x11, PT ;  /* 0x000000116400780c */ /* 0x000fe60003f04270 */
[--C-:B------:R-:W-:Y:S01]  /*40f0*/  FFMA.FTZ R102, R96, c[0x0][0x29c], -R108.reuse ;  /* 0x0000a70060667a23 */ /* 0x100fe2000001086c */
[----:B------:R-:W-:Y:S01]  /*4100*/  FSEL R88, R176, -INF , P0 ;  /* 0xff800000b0587808 */ /* 0x000fe20000000000 */
[----:B------:R-:W1:Y:S01]  /*4110*/  LDSM.16.M88.4 R96, [R216+0x4000] ;  /* 0x00400000d860783b */ /* 0x000e620000000200 */
[----:B------:R-:W-:Y:S01]  /*4120*/  ISETP.GT.AND P0, PT, R100, 0x20, PT ;  /* 0x000000206400780c */ /* 0x000fe20003f04270 */
[----:B------:R3:W-:Y:S01]  /*4130*/  MUFU.EX2 R107, R102 ;  /* 0x00000066006b7308 */ /* 0x0007e20000000800 */
[----:B--2---:R-:W-:Y:S02]  /*4140*/  HMMA.16816.F32.BF16 R20, R92, R84, R20 ;  /* 0x000000545c14723c */ /* 0x004fe40000041814 */
[----:B------:R-:W-:Y:S01]  /*4150*/  LDSM.16.M88.2 R84, [R211+0xe880] ;  /* 0x00e88000d354783b */ /* 0x000fe20000000100 */
[--C-:B---3--:R-:W-:Y:S04]  /*4160*/  FFMA.FTZ R102, R88, c[0x0][0x29c], -R108.reuse ;  /* 0x0000a70058667a23 */ /* 0x108fe8000001086c */
[----:B------:R-:W2:Y:S02]  /*4170*/  LDSM.16.M88.2 R88, [R211+0xd080] ;  /* 0x00d08000d358783b */ /* 0x000ea40000000100 */
[----:B------:R3:W5:Y:S01]  /*4180*/  MUFU.EX2 R105, R102 ;  /* 0x0000006600697308 */ /* 0x0007620000000800 */
[C---:B-1----:R-:W-:Y:S02]  /*4190*/  HMMA.16816.F32.BF16 R4, R96.reuse, R86, R4 ;  /* 0x000000566004723c */ /* 0x042fe40000041804 */
[----:B------:R-:W-:Y:S03]  /*41a0*/  LDSM.16.M88.2 R86, [R210+0xc880] ;  /* 0x00c88000d256783b */ /* 0x000fe60000000100 */
[----:B---3--:R-:W-:Y:S02]  /*41b0*/  FSEL R102, R177, -INF , P0 ;  /* 0xff800000b1667808 */ /* 0x008fe40000000000 */
[----:B------:R-:W-:Y:S05]  /*41c0*/  ISETP.GT.AND P0, PT, R100, 0x21, PT ;  /* 0x000000216400780c */ /* 0x000fea0003f04270 */
[--C-:B------:R-:W-:Y:S04]  /*41d0*/  FFMA.FTZ R102, R102, c[0x0][0x29c], -R108.reuse ;  /* 0x0000a70066667a23 */ /* 0x100fe8000001086c */
[----:B------:R1:W-:Y:S01]  /*41e0*/  MUFU.EX2 R106, R102 ;  /* 0x00000066006a7308 */ /* 0x0003e20000000800 */
[C---:B--2---:R-:W-:Y:S01]  /*41f0*/  HMMA.16816.F32.BF16 R8, R96.reuse, R88, R8 ;  /* 0x000000586008723c */ /* 0x044fe20000041808 */
[----:B------:R-:W-:Y:S07]  /*4200*/  LDSM.16.M88.2 R88, [R210+0xd080] ;  /* 0x00d08000d258783b */ /* 0x000fee0000000100 */
[C---:B------:R-:W-:Y:S01]  /*4210*/  HMMA.16816.F32.BF16 R12, R96.reuse, R90, R12 ;  /* 0x0000005a600c723c */ /* 0x040fe2000004180c */
[----:B------:R-:W-:Y:S07]  /*4220*/  LDSM.16.M88.2 R90, [R210+0xd880] ;  /* 0x00d88000d25a783b */ /* 0x000fee0000000100 */
[C---:B------:R-:W-:Y:S01]  /*4230*/  HMMA.16816.F32.BF16 R16, R96.reuse, R2, R16 ;  /* 0x000000026010723c */ /* 0x040fe20000041810 */
[----:B------:R-:W-:Y:S03]  /*4240*/  LDSM.16.M88.2 R2, [R210+0xe080] ;  /* 0x00e08000d202783b */ /* 0x000fe60000000100 */
[----:B-1----:R-:W-:Y:S02]  /*4250*/  FSEL R102, R175, -INF , P0 ;  /* 0xff800000af667808 */ /* 0x002fe40000000000 */
[----:B------:R-:W-:Y:S02]  /*4260*/  ISETP.GT.AND P0, PT, R100, 0x30, PT ;  /* 0x000000306400780c */ /* 0x000fe40003f04270 */
[----:B------:R-:W-:Y:S01]  /*4270*/  HMMA.16816.F32.BF16 R20, R96, R84, R20 ;  /* 0x000000546014723c */ /* 0x000fe20000041814 */
[----:B------:R-:W-:Y:S03]  /*4280*/  LDSM.16.M88.2 R84, [R210+0xe880] ;  /* 0x00e88000d254783b */ /* 0x000fe60000000100 */
[----:B------:R-:W-:Y:S01]  /*4290*/  FSEL R92, R179, -INF , P0 ;  /* 0xff800000b35c7808 */ /* 0x000fe20000000000 */
[--C-:B------:R-:W-:Y:S01]  /*42a0*/  FFMA.FTZ R102, R102, c[0x0][0x29c], -R108.reuse ;  /* 0x0000a70066667a23 */ /* 0x100fe2000001086c */
[----:B------:R-:W-:Y:S03]  /*42b0*/  ISETP.GT.AND P0, PT, R100, 0x31, PT ;  /* 0x000000316400780c */ /* 0x000fe60003f04270 */
[--C-:B------:R-:W-:Y:S01]  /*42c0*/  FFMA.FTZ R92, R92, c[0x0][0x29c], -R108.reuse ;  /* 0x0000a7005c5c7a23 */ /* 0x100fe2000001086c */
[----:B------:R1:W-:Y:S10]  /*42d0*/  MUFU.EX2 R103, R102 ;  /* 0x0000006600677308 */ /* 0x0003f40000000800 */
[----:B------:R2:W-:Y:S01]  /*42e0*/  MUFU.EX2 R104, R92 ;  /* 0x0000005c00687308 */ /* 0x0005e20000000800 */
        /* <DEDUP_REMOVED lines=14> */
[----:B------:R-:W-:Y:S01]  /*43d0*/  ISETP.GT.AND P6, PT, R0, 0x20, PT ;  /* 0x000000200000780c */ /* 0x000fe20003fc4270 */
[C---:B--2---:R-:W-:Y:S01]  /*43e0*/  HMMA.16816.F32.BF16 R4, R92.reuse, R86, R4 ;  /* 0x000000565c04723c */ /* 0x044fe20000041804 */
[----:B------:R-:W1:Y:S03]  /*43f0*/  LDS R86, [R228.X4+0x21280] ;  /* 0x02128000e4567984 */ /* 0x000e660000004800 */
[----:B------:R-:W2:Y:S01]  /*4400*/  MUFU.EX2 R108, R108 ;  /* 0x0000006c006c7308 */ /* 0x000ea20000000800 */
[----:B------:R-:W-:Y:S02]  /*4410*/  FSEL R101, R192, -INF , P0 ;  /* 0xff800000c0657808 */ /* 0x000fe40000000000 */
[C---:B------:R-:W-:Y:S01]  /*4420*/  ISETP.GT.AND P0, PT, R0.reuse, 0x1, PT ;  /* 0x000000010000780c */ /* 0x040fe20003f04270 */
[C---:B------:R-:W-:Y:S03]  /*4430*/  HMMA.16816.F32.BF16 R8, R92.reuse, R88, R8 ;  /* 0x000000585c08723c */ /* 0x040fe60000041808 */
[C---:B------:R-:W-:Y:S01]  /*4440*/  ISETP.GT.AND P5, PT, R0.reuse, 0x21, PT ;  /* 0x000000210000780c */ /* 0x040fe20003fa4270 */
[--C-:B------:R-:W-:Y:S01]  /*4450*/  FFMA.FTZ R99, R101, c[0x0][0x29c], -R109.reuse ;  /* 0x0000a70065637a23 */ /* 0x100fe2000001086d */
[----:B------:R-:W-:Y:S02]  /*4460*/  FSEL R98, R191, -INF , P0 ;  /* 0xff800000bf627808 */ /* 0x000fe40000000000 */
[----:B------:R-:W-:Y:S01]  /*4470*/  ISETP.GT.AND P0, PT, R0, 0x10, PT ;  /* 0x000000100000780c */ /* 0x000fe20003f04270 */
[C---:B------:R-:W-:Y:S02]  /*4480*/  HMMA.16816.F32.BF16 R12, R92.reuse, R90, R12 ;  /* 0x0000005a5c0c723c */ /* 0x040fe4000004180c */
[----:B------:R-:W-:Y:S02]  /*4490*/  MUFU.EX2 R99, R99 ;  /* 0x0000006300637308 */ /* 0x000fe40000000800 */
[----:B------:R-:W-:Y:S01]  /*44a0*/  FSEL R97, R190, -INF , P0 ;  /* 0xff800000be617808 */ /* 0x000fe20000000000 */
[--C-:B------:R-:W-:Y:S01]  /*44b0*/  FFMA.FTZ R98, R98, c[0x0][0x29c], -R109.reuse ;  /* 0x0000a70062627a23 */ /* 0x100fe2000001086d */
[----:B------:R-:W-:Y:S02]  /*44c0*/  ISETP.GT.AND P0, PT, R0, 0x11, PT ;  /* 0x000000110000780c */ /* 0x000fe40003f04270 */
[C---:B------:R-:W-:Y:S04]  /*44d0*/  HMMA.16816.F32.BF16 R16, R92.reuse, R2, R16 ;  /* 0x000000025c10723c */ /* 0x040fe80000041810 */
[----:B------:R-:W-:Y:S01]  /*44e0*/  FSEL R91, R188, -INF , P6 ;  /* 0xff800000bc5b7808 */ /* 0x000fe20003000000 */
[----:B------:R-:W2:Y:S01]  /*44f0*/  MUFU.EX2 R98, R98 ;  /* 0x0000006200627308 */ /* 0x000ea20000000800 */
[----:B------:R-:W-:Y:S01]  /*4500*/  FSEL R96, R189, -INF , P0 ;  /* 0xff800000bd607808 */ /* 0x000fe20000000000 */
[--C-:B------:R-:W-:Y:S01]  /*4510*/  FFMA.FTZ R97, R97, c[0x0][0x29c], -R109.reuse ;  /* 0x0000a70061617a23 */ /* 0x100fe2000001086d */
[----:B------:R-:W-:Y:S03]  /*4520*/  HMMA.16816.F32.BF16 R20, R92, R84, R20 ;  /* 0x000000545c14723c */ /* 0x000fe60000041814 */
[----:B------:R-:W-:Y:S01]  /*4530*/  ISETP.GT.AND P6, PT, R0, 0x31, PT ;  /* 0x000000310000780c */ /* 0x000fe20003fc4270 */
[--C-:B------:R-:W-:Y:S01]  /*4540*/  FFMA.FTZ R96, R96, c[0x0][0x29c], -R109.reuse ;  /* 0x0000a70060607a23 */ /* 0x100fe2000001086d */
[C---:B------:R-:W-:Y:S01]  /*4550*/  ISETP.GT.AND P0, PT, R0.reuse, 0x30, PT ;  /* 0x000000300000780c */ /* 0x040fe20003f04270 */
[--C-:B------:R-:W-:Y:S01]  /*4560*/  FFMA.FTZ R91, R91, c[0x0][0x29c], -R109.reuse ;  /* 0x0000a7005b5b7a23 */ /* 0x100fe2000001086d */
[----:B------:R-:W-:Y:S01]  /*4570*/  FSEL R90, R187, -INF , P5 ;  /* 0xff800000bb5a7808 */ /* 0x000fe20002800000 */
[----:B------:R-:W-:Y:S01]  /*4580*/  MUFU.EX2 R97, R97 ;  /* 0x0000006100617308 */ /* 0x000fe20000000800 */
[----:B------:R-:W-:Y:S02]  /*4590*/  FSEL R3, R185, -INF , P6 ;  /* 0xff800000b9037808 */ /* 0x000fe40003000000 */
[----:B------:R-:W-:Y:S01]  /*45a0*/  ISETP.GT.AND P5, PT, R0, 0x40, PT ;  /* 0x000000400000780c */ /* 0x000fe20003fa4270 */
[--C-:B-1----:R-:W-:Y:S01]  /*45b0*/  FADD.FTZ R5, R5, -R86.reuse ;  /* 0x8000005605057221 */ /* 0x102fe20000010000 */
[----:B------:R-:W-:Y:S01]  /*45c0*/  FSEL R87, R186, -INF , P0 ;  /* 0xff800000ba577808 */ /* 0x000fe20000000000 */
[--C-:B------:R-:W-:Y:S01]  /*45d0*/  FFMA.FTZ R101, R3, c[0x0][0x29c], -R109.reuse ;  /* 0x0000a70003657a23 */ /* 0x100fe2000001086d */
[----:B------:R-:W-:Y:S01]  /*45e0*/  ISETP.GT.AND P0, PT, R0, 0x41, PT ;  /* 0x000000410000780c */ /* 0x000fe20003f04270 */
[--C-:B------:R-:W-:Y:S01]  /*45f0*/  FADD.FTZ R3, R4, -R86.reuse ;  /* 0x8000005604037221 */ /* 0x100fe20000010000 */
[----:B------:R-:W-:Y:S01]  /*4600*/  FSEL R2, R184, -INF , P5 ;  /* 0xff800000b8027808 */ /* 0x000fe20002800000 */
[--C-:B------:R-:W-:Y:S01]  /*4610*/  FADD.FTZ R8, R8, -R86.reuse ;  /* 0x8000005608087221 */ /* 0x100fe20000010000 */
[----:B------:R-:W-:Y:S01]  /*4620*/  FSEL R0, R183, -INF , P0 ;  /* 0xff800000b7007808 */ /* 0x000fe20000000000 */
[----:B------:R-:W-:Y:S01]  /*4630*/  FMUL.FTZ R3, R111, R3 ;  /* 0x000000036f037220 */ /* 0x000fe20000410000 */
[----:B----4-:R-:W-:Y:S01]  /*4640*/  F2FP.BF16.PACK_AB R85, R110, R111 ;  /* 0x0000006f6e55723e */ /* 0x010fe200000010ff */
[--C-:B------:R-:W-:Y:S01]  /*4650*/  FFMA.FTZ R172, R2, c[0x0][0x29c], -R109.reuse ;  /* 0x0000a70002ac7a23 */ /* 0x100fe2000001086d */
[----:B------:R-:W1:Y:S01]  /*4660*/  MUFU.EX2 R96, R96 ;  /* 0x0000006000607308 */ /* 0x000e620000000800 */
[----:B------:R-:W-:Y:S01]  /*4670*/  FFMA.FTZ R2, -R182, R182, 1 ;  /* 0x3f800000b6027423 */ /* 0x000fe200000101b6 */
[----:B-----5:R-:W-:Y:S01]  /*4680*/  F2FP.BF16.PACK_AB R84, R105, R107 ;  /* 0x0000006b6954723e */ /* 0x020fe200000010ff */
[----:B------:R-:W-:Y:S01]  /*4690*/  FMUL.FTZ R5, R110, R5 ;  /* 0x000000056e057220 */ /* 0x000fe20000410000 */
[----:B---3--:R-:W-:Y:S01]  /*46a0*/  F2FP.BF16.PACK_AB R4, R102, R104 ;  /* 0x000000686604723e */ /* 0x008fe200000010ff */
[--C-:B------:R-:W-:Y:S01]  /*46b0*/  FFMA.FTZ R90, R90, c[0x0][0x29c], -R109.reuse ;  /* 0x0000a7005a5a7a23 */ /* 0x100fe2000001086d */
[----:B------:R-:W-:Y:S01]  /*46c0*/  PLOP3.LUT P0, PT, PT, PT, UP0, 0x80, 0x0 ;  /* 0x000000000000781c */ /* 0x000fe20003f0f008 */
[--C-:B------:R-:W-:Y:S02]  /*46d0*/  FFMA.FTZ R87, R87, c[0x0][0x29c], -R109.reuse ;  /* 0x0000a70057577a23 */ /* 0x100fe4000001086d */
[----:B------:R-:W-:Y:S01]  /*46e0*/  FFMA.FTZ R109, R0, c[0x0][0x29c], -R109 ;  /* 0x0000a700006d7a23 */ /* 0x000fe2000001086d */
[----:B------:R-:W3:Y:S01]  /*46f0*/  MUFU.EX2 R91, R91 ;  /* 0x0000005b005b7308 */ /* 0x000ee20000000800 */
[----:B------:R-:W-:Y:S02]  /*4700*/  FFMA.FTZ R0, -R180, R180, 1 ;  /* 0x3f800000b4007423 */ /* 0x000fe400000101b4 */
[--C-:B------:R-:W-:Y:S02]  /*4710*/  FADD.FTZ R9, R9, -R86.reuse ;  /* 0x8000005609097221 */ /* 0x100fe40000010000 */
[----:B------:R-:W-:Y:S02]  /*4720*/  FMUL.FTZ R8, R107, R8 ;  /* 0x000000086b087220 */ /* 0x000fe40000410000 */
[----:B------:R-:W-:Y:S02]  /*4730*/  FMUL.FTZ R3, R3, R2 ;  /* 0x0000000203037220 */ /* 0x000fe40000410000 */
[----:B------:R-:W-:Y:S01]  /*4740*/  FFMA.FTZ R2, -R181, R181, 1 ;  /* 0x3f800000b5027423 */ /* 0x000fe200000101b5 */
[----:B------:R-:W4:Y:S01]  /*4750*/  MUFU.EX2 R90, R90 ;  /* 0x0000005a005a7308 */ /* 0x000f220000000800 */
[--C-:B------:R-:W-:Y:S02]  /*4760*/  FADD.FTZ R13, R13, -R86.reuse ;  /* 0x800000560d0d7221 */ /* 0x100fe40000010000 */
        /* <DEDUP_REMOVED lines=216> */
[----:B--2345:R-:W-:Y:S01]  /*54f0*/  P2R R10, PR, RZ, 0x4 ;  /* 0x00000004ff0a7803 */ /* 0x03cfe20000000000 */
[----:B------:R-:W-:Y:S01]  /*5500*/  USHF.R.S32.HI UR24, URZ, 0x1f, UR16 ;  /* 0x0000001f3f187899 */ /* 0x000fe20008011410 */
[----:B------:R-:W-:Y:S01]  /*5510*/  IMAD.MOV.U32 R200, RZ, RZ, c[0x0][0x208] ;  /* 0x00008200ffc87624 */ /* 0x000fe200078e00ff */
[----:B------:R-:W-:Y:S01]  /*5520*/  ULDC.64 UR6, c[0x0][0x208] ;  /* 0x0000820000067ab9 */ /* 0x000fe20000000a00 */
[----:B------:R-:W-:Y:S01]  /*5530*/  IMAD.MOV.U32 R201, RZ, RZ, 0x5 ;  /* 0x00000005ffc97424 */ /* 0x000fe200078e00ff */
[----:B------:R-:W-:Y:S01]  /*5540*/  UIMAD.WIDE.U32 UR26, UR16, UR6, URZ ;  /* 0x00000006101a72a5 */ /* 0x000fe2000f8e003f */
[----:B------:R-:W-:Y:S01]  /*5550*/  IMAD.SHL.U32 R200, R200, 0x20, RZ ;  /* 0x00000020c8c87824 */ /* 0x000fe200078e00ff */
[----:B------:R-:W-:Y:S02]  /*5560*/  UIMAD UR24, UR24, UR6, URZ ;  /* 0x00000006181872a4 */ /* 0x000fe4000f8e023f */
[----:B------:R-:W-:Y:S02]  /*5570*/  USHF.L.U32 UR6, UR26, 0x6, URZ ;  /* 0x000000061a067899 */ /* 0x000fe4000800063f */
[----:B------:R-:W-:Y:S02]  /*5580*/  UIMAD UR24, UR16, UR7, UR24 ;  /* 0x00000007101872a4 */ /* 0x000fe4000f8e0218 */
[----:B------:R-:W-:Y:S02]  /*5590*/  USHF.L.U32 UR25, UR16, 0x6, URZ ;  /* 0x0000000610197899 */ /* 0x000fe4000800063f */
[----:B------:R-:W-:Y:S01]  /*55a0*/  IADD3 R8, P5, P0, R240, UR6, R200 ;  /* 0x00000006f0087c10 */ /* 0x000fe2000f8be0c8 */
[----:B------:R-:W-:Y:S01]  /*55b0*/  UIADD3 UR24, UR27, UR24, URZ ;  /* 0x000000181b187290 */ /* 0x000fe2000fffe03f */
[----:B------:R-:W-:Y:S02]  /*55c0*/  IMAD.MOV.U32 R200, RZ, RZ, c[0x0][0x208] ;  /* 0x00008200ffc87624 */ /* 0x000fe400078e00ff */
[----:B------:R-:W-:Y:S01]  /*55d0*/  IADD3 R2, P6, R246, UR25, RZ ;  /* 0x00000019f6027c10 */ /* 0x000fe2000ffde0ff */
[----:B------:R-:W-:Y:S01]  /*55e0*/  USHF.L.U64.HI UR24, UR26, 0x6, UR24 ;  /* 0x000000061a187899 */ /* 0x000fe20008010218 */
[----:B------:R-:W-:Y:S01]  /*55f0*/  IMAD.U32 R4, RZ, RZ, UR25 ;  /* 0x00000019ff047e24 */ /* 0x000fe2000f8e00ff */
[----:B------:R-:W-:Y:S01]  /*5600*/  SHF.L.U64.HI R200, R200, R201, c[0x0][0x20c] ;  /* 0x00008300c8c87619 */ /* 0x000fe200000102c9 */
[----:B------:R-:W-:Y:S03]  /*5610*/  IMAD.U32 R0, RZ, RZ, UR25 ;  /* 0x00000019ff007e24 */ /* 0x000fe6000f8e00ff */
[----:B------:R-:W-:Y:S02]  /*5620*/  LEA.HI.X.SX32 R4, R4, R250, 0x1, P6 ;  /* 0x000000fa04047211 */ /* 0x000fe400030f0eff */
[----:B------:R-:W-:Y:S02]  /*5630*/  LOP3.LUT P6, RZ, R229, 0x1, RZ, 0xc0, !PT ;  /* 0x00000001e5ff7812 */ /* 0x000fe400078cc0ff */
[C---:B------:R-:W-:Y:S02]  /*5640*/  IADD3.X R9, R237.reuse, UR24, R200, P5, P0 ;  /* 0x00000018ed097c10 */ /* 0x040fe4000afe04c8 */
[----:B------:R-:W-:Y:S02]  /*5650*/  LEA R6, P0, R2, c[0x0][0x280], 0x2 ;  /* 0x0000a00002067a11 */ /* 0x000fe400078010ff */
[----:B------:R-:W-:Y:S02]  /*5660*/  IADD3 R0, -R232, c[0x0][0x168], -R0 ;  /* 0x00005a00e8007a10 */ /* 0x000fe40007ffe900 */
[----:B------:R-:W-:Y:S02]  /*5670*/  IADD3 R3, P5, R240, UR6, RZ ;  /* 0x00000006f0037c10 */ /* 0x000fe4000ffbe0ff */
[----:B------:R-:W-:Y:S02]  /*5680*/  LEA.HI.X R7, R2, c[0x0][0x284], R4, 0x2, P0 ;  /* 0x0000a10002077a11 */ /* 0x000fe400000f1404 */
[C---:B------:R-:W-:Y:S02]  /*5690*/  ISETP.LT.OR P0, PT, R0.reuse, 0x1, !P6 ;  /* 0x000000010000780c */ /* 0x040fe40007701670 */
[----:B------:R-:W-:Y:S02]  /*56a0*/  IADD3.X R2, R237, UR24, RZ, P5, !PT ;  /* 0x00000018ed027c10 */ /* 0x000fe4000affe4ff */
[C---:B------:R-:W-:Y:S02]  /*56b0*/  LEA R4, P5, R3.reuse, c[0x0][0x1f0], 0x1 ;  /* 0x00007c0003047a11 */ /* 0x040fe400078a08ff */
[----:B------:R-:W-:Y:S02]  /*56c0*/  ISETP.LT.OR P6, PT, R0, 0x21, !P6 ;  /* 0x000000210000780c */ /* 0x000fe400077c1670 */
[----:B------:R-:W-:Y:S02]  /*56d0*/  LEA.HI.X R5, R3, c[0x0][0x1f4], R2, 0x1, P5 ;  /* 0x00007d0003057a11 */ /* 0x000fe400028f0c02 */
[C---:B------:R-:W-:Y:S03]  /*56e0*/  LEA R2, P5, R8.reuse, c[0x0][0x1f0], 0x1 ;  /* 0x00007c0008027a11 */ /* 0x040fe600078a08ff */
[----:B------:R-:W-:Y:S01]  /*56f0*/  @!PT LDS RZ, [RZ] ;  /* 0x00000000fffff984 */ /* 0x000fe20000000800 */
[----:B------:R-:W-:Y:S01]  /*5700*/  @!PT LDS RZ, [RZ] ;  /* 0x00000000fffff984 */ /* 0x000fe20000000800 */
[----:B------:R-:W-:Y:S01]  /*5710*/  @!PT LDS RZ, [RZ] ;  /* 0x00000000fffff984 */ /* 0x000fe20000000800 */
[----:B------:R1:W-:Y:S01]  /*5720*/  LDGSTS.E.BYPASS.LTC128B.128 [R227+0x1b080], [R4.64], !P0 ;  /* 0x1b08000004e37fae */ /* 0x0003e2000c101d56 */
[----:B------:R-:W-:Y:S02]  /*5730*/  LEA.HI.X R3, R8, c[0x0][0x1f4], R9, 0x1, P5 ;  /* 0x00007d0008037a11 */ /* 0x000fe400028f0c09 */
        /* <DEDUP_REMOVED lines=14> */
.L_x_1170:
[-C--:B-12345:R-:W-:Y:S01]  /*5820*/  HMMA.16816.F32.BF16 R4, R108, R16.reuse, RZ ;  /* 0x000000106c04723c */ /* 0x0befe200000418ff */
[----:B------:R-:W-:Y:S01]  /*5830*/  LDSM.16.MT88.4 R200, [R214+0x3800] ;  /* 0x00380000d6c8783b */ /* 0x000fe20000004200 */
[----:B------:R-:W-:Y:S02]  /*5840*/  ULDC.64 UR6, c[0x0][0x238] ;  /* 0x00008e0000067ab9 */ /* 0x000fe40000000a00 */
[----:B------:R-:W-:Y:S01]  /*5850*/  UIMAD UR24, UR13, UR6, URZ ;  /* 0x000000060d1872a4 */ /* 0x000fe2000f8e023f */
[----:B------:R-:W-:Y:S01]  /*5860*/  LDSM.16.MT88.4 R204, [R214+0x6000] ;  /* 0x00600000d6cc783b */ /* 0x000fe20000004200 */
[----:B------:R-:W-:Y:S01]  /*5870*/  IMAD.U32 R0, RZ, RZ, UR20 ;  /* 0x00000014ff007e24 */ /* 0x000fe2000f8e00ff */
[----:B------:R-:W-:Y:S01]  /*5880*/  UIMAD UR11, UR11, 0x3000, URZ ;  /* 0x000030000b0b78a4 */ /* 0x000fe2000f8e023f */
[C---:B------:R-:W-:Y:S01]  /*5890*/  HMMA.16816.F32.BF16 R8, R172.reuse, R16, RZ ;  /* 0x00000010ac08723c */ /* 0x040fe200000418ff */
[----:B------:R-:W0:Y:S01]  /*58a0*/  LDGDEPBAR ;  /* 0x00000000000079af */ /* 0x000e220000000000 */
[----:B------:R-:W-:Y:S02]  /*58b0*/  UIMAD UR24, UR19, UR7, UR24 ;  /* 0x00000007131872a4 */ /* 0x000fe4000f8e0218 */
[----:B------:R-:W-:Y:S01]  /*58c0*/  IMAD.U32 R2, RZ, RZ, UR19 ;  /* 0x00000013ff027e24 */ /* 0x000fe2000f8e00ff */
[----:B------:R-:W-:Y:S02]  /*58d0*/  ULDC.64 UR6, c[0x0][0x240] ;  /* 0x0000900000067ab9 */ /* 0x000fe40000000a00 */
[----:B------:R-:W-:Y:S01]  /*58e0*/  UIMAD UR6, UR12, UR6, URZ ;  /* 0x000000060c0672a4 */ /* 0x000fe2000f8e023f */
[-C--:B------:R-:W-:Y:S01]  /*58f0*/  HMMA.16816.F32.BF16 R12, R172, R18.reuse, RZ ;  /* 0x00000012ac0c723c */ /* 0x080fe200000418ff */
[----:B------:R-:W-:Y:S01]  /*5900*/  IMAD.WIDE.U32 R2, R2, c[0x0][0x238], R230 ;  /* 0x00008e0002027a25 */ /* 0x000fe200078e00e6 */
[----:B------:R-:W-:Y:S02]  /*5910*/  UISETP.GE.AND UP0, UPT, UR16, UR18, UPT ;  /* 0x000000121000728c */ /* 0x000fe4000bf06270 */
[----:B------:R-:W-:Y:S02]  /*5920*/  UIMAD UR6, UR20, UR7, UR6 ;  /* 0x00000007140672a4 */ /* 0x000fe4000f8e0206 */
[----:B------:R-:W-:Y:S01]  /*5930*/  IADD3 R3, R3, UR24, RZ ;  /* 0x0000001803037c10 */ /* 0x000fe2000fffe0ff */
[----:B------:R-:W-:Y:S01]  /*5940*/  USHF.R.S32.HI UR24, URZ, 0x1f, UR11 ;  /* 0x0000001f3f187899 */ /* 0x000fe2000801140b */
[C---:B------:R-:W-:Y:S01]  /*5950*/  HMMA.16816.F32.BF16 R16, R108.reuse, R18, RZ ;  /* 0x000000126c10723c */ /* 0x040fe200000418ff */
[----:B------:R-:W-:Y:S02]  /*5960*/  UIADD3 UR7, UR4, 0x1, URZ ;  /* 0x0000000104077890 */ /* 0x000fe4000fffe03f */
[----:B------:R-:W-:Y:S01]  /*5970*/  UISETP.GE.AND UP2, UPT, UR4, 0x1, UPT ;  /* 0x000000010400788c */ /* 0x000fe2000bf46270 */
[----:B------:R-:W-:Y:S01]  /*5980*/  IMAD.WIDE.U32 R2, R0, c[0x0][0x240], R2 ;  /* 0x0000900000027a25 */ /* 0x000fe200078e0002 */
[----:B------:R-:W-:Y:S03]  /*5990*/  UISETP.GE.AND UP1, UPT, UR17, 0x1, UPT ;  /* 0x000000011100788c */ /* 0x000fe6000bf26270 */
[-C--:B------:R-:W-:Y:S01]  /*59a0*/  HMMA.16816.F32.BF16 R20, R108, R96.reuse, RZ ;  /* 0x000000606c14723c */ /* 0x080fe200000418ff */
[----:B------:R-:W-:Y:S01]  /*59b0*/  IADD3 R0, P0, R2, UR11, RZ ;  /* 0x0000000b02007c10 */ /* 0x000fe2000ff1e0ff */
[----:B------:R-:W-:Y:S06]  /*59c0*/  UMOV UR11, UR16 ;  /* 0x00000010000b7c82 */ /* 0x000fec0008000000 */
        /* <DEDUP_REMOVED lines=24> */
[----:B------:R-:W3:Y:S04]  /*5b50*/  LDSM.16.M88.4 R180, [R215+0x1800] ;  /* 0x00180000d7b4783b */ /* 0x000ee80000000200 */
[----:B------:R-:W-:Y:S03]  /*5b60*/  LDSM.16.MT88.4 R196, [R214+0x2000] ;  /* 0x00200000d6c4783b */ /* 0x000fe60000004200 */
        /* <DEDUP_REMOVED lines=13> */
[----:B------:R-:W2:Y:S07]  /*5c40*/  LDSM.16.MT88.4 R184, [R214+0x6800] ;  /* 0x00680000d6b8783b */ /* 0x000eae0000004200 */
[----:B------:R-:W-:Y:S01]  /*5c50*/  HMMA.16816.F32.BF16 R108, R172, R206, R108 ;  /* 0x000000ceac6c723c */ /* 0x000fe2000004186c */
[----:B------:R-:W4:Y:S04]  /*5c60*/  LDSM.16.M88.4 R172, [R215+0x2000] ;  /* 0x00200000d7ac783b */ /* 0x000f280000000200 */
[----:B------:R-:W5:Y:S03]  /*5c70*/  LDSM.16.MT88.4 R204, [R214+0x4800] ;  /* 0x00480000d6cc783b */ /* 0x000f660000004200 */
[-C--:B---3--:R-:W-:Y:S08]  /*5c80*/  HMMA.16816.F32.BF16 R4, R180, R188.reuse, R4 ;  /* 0x000000bcb404723c */ /* 0x088ff00000041804 */
        /* <DEDUP_REMOVED lines=11> */
[----:B------:R-:W-:Y:S07]  /*5d40*/  HMMA.16816.F32.BF16 R108, R180, R186, R108 ;  /* 0x000000bab46c723c */ /* 0x000fee000004186c */
[----:B------:R-:W-:Y:S01]  /*5d50*/  MOV R180, UR24 ;  /* 0x0000001800b47c02 */ /* 0x000fe20008000f00 */
[-C--:B----4-:R-:W-:Y:S05]  /*5d60*/  HMMA.16816.F32.BF16 R4, R172, R196.reuse, R4 ;  /* 0x000000c4ac04723c */ /* 0x090fea0000041804 */
[----:B------:R-:W-:Y:S01]  /*5d70*/  IADD3.X R2, R180, UR6, R3, P0, !PT ;  /* 0x00000006b4027c10 */ /* 0x000fe200087fe403 */
[----:B------:R-:W-:Y:S01]  /*5d80*/  UIADD3 UR6, UR17, 0x1, URZ ;  /* 0x0000000111067890 */ /* 0x000fe2000fffe03f */
[C---:B------:R-:W-:Y:S01]  /*5d90*/  LEA R180, P0, R0.reuse, c[0x0][0x220], 0x2 ;  /* 0x0000880000b47a11 */ /* 0x040fe200078010ff */
[C---:B------:R-:W-:Y:S02]  /*5da0*/  HMMA.16816.F32.BF16 R8, R200.reuse, R196, R8 ;  /* 0x000000c4c808723c */ /* 0x040fe40000041808 */
[----:B------:R-:W-:Y:S02]  /*5db0*/  USEL UR17, UR6, URZ, !UP1 ;  /* 0x0000003f06117287 */ /* 0x000fe4000c800000 */
[----:B------:R-:W-:Y:S01]  /*5dc0*/  LEA.HI.X R181, R0, c[0x0][0x224], R2, 0x2, P0 ;  /* 0x0000890000b57a11 */ /* 0x000fe200000f1402 */
[----:B------:R-:W-:Y:S01]  /*5dd0*/  IMAD.U32 R0, RZ, RZ, UR4 ;  /* 0x00000004ff007e24 */ /* 0x000fe2000f8e00ff */
[----:B------:R-:W-:Y:S01]  /*5de0*/  LDSM.16.MT88.2 R2, [R212+0x23c80] ;  /* 0x023c8000d402783b */ /* 0x000fe20000004100 */
[----:B------:R-:W-:Y:S01]  /*5df0*/  PLOP3.LUT P0, PT, PT, PT, UP0, 0x80, 0x0 ;  /* 0x000000000000781c */ /* 0x000fe20003f0f008 */
[-C--:B------:R-:W-:Y:S01]  /*5e00*/  HMMA.16816.F32.BF16 R12, R200, R198.reuse, R12 ;  /* 0x000000c6c80c723c */ /* 0x080fe2000004180c */
[----:B------:R-:W-:Y:S03]  /*5e10*/  USEL UR4, UR7, URZ, !UP2 ;  /* 0x0000003f07047287 */ /* 0x000fe6000d000000 */
[----:B------:R-:W-:Y:S03]  /*5e20*/  IMAD R0, R0, 0x3000, R219 ;  /* 0x0000300000007824 */ /* 0x000fe600078e02db */
[----:B------:R-:W-:Y:S01]  /*5e30*/  RED.E.ADD.F32.FTZ.RN.STRONG.GPU [R180.64], R4 ;  /* 0x00000004b400798e */ /* 0x000fe2000c10e796 */
[C---:B------:R-:W-:Y:S03]  /*5e40*/  HMMA.16816.F32.BF16 R16, R172.reuse, R198, R16 ;  /* 0x000000c6ac10723c */ /* 0x040fe60000041810 */
[----:B------:R-:W-:Y:S01]  /*5e50*/  RED.E.ADD.F32.FTZ.RN.STRONG.GPU [R180.64+0x400], R5 ;  /* 0x00040005b400798e */ /* 0x000fe2000c10e796 */
[----:B------:R-:W-:Y:S03]  /*5e60*/  SHF.L.U32 R0, R0, 0x1, RZ ;  /* 0x0000000100007819 */ /* 0x000fe600000006ff */
        /* <DEDUP_REMOVED lines=207> */
.L_x_1168:
[----:B------:R-:W-:Y:S05]  /*6b60*/  @P1 EXIT ;  /* 0x000000000000194d */ /* 0x000fea0003800000 */
[----:B------:R-:W-:Y:S01]  /*6b70*/  UMOV UR6, 0x1 ;  /* 0x0000000100067882 */ /* 0x000fe20000000000 */
[----:B------:R-:W-:Y:S01]  /*6b80*/  BAR.SYNC.DEFER_BLOCKING 0x1, 0x100 ;  /* 0x0044000000007b1d */ /* 0x000fe20000010000 */
[----:B------:R-:W-:Y:S01]  /*6b90*/  UIMAD UR21, UR21, 0x3c00, URZ ;  /* 0x00003c00151578a4 */ /* 0x000fe2000f8e023f */
[----:B------:R-:W-:Y:S01]  /*6ba0*/  IMAD.U32 R8, RZ, RZ, UR20 ;  /* 0x00000014ff087e24 */ /* 0x000fe2000f8e00ff */
[----:B------:R-:W-:Y:S01]  /*6bb0*/  USHF.R.S32.HI UR8, URZ, 0x1f, UR20 ;  /* 0x0000001f3f087899 */ /* 0x000fe20008011414 */
[----:B------:R-:W-:-:S02]  /*6bc0*/  IMAD.U32 R6, RZ, RZ, UR20 ;  /* 0x00000014ff067e24 */ /* 0x000fc4000f8e00ff */
[----:B------:R-:W-:Y:S01]  /*6bd0*/  ULDC.64 UR4, c[0x0][0x338] ;  /* 0x0000ce0000047ab9 */ /* 0x000fe20000000a00 */
[----:B------:R-:W-:Y:S01]  /*6be0*/  IADD3 R2, P0, R230, UR21, RZ ;  /* 0x00000015e6027c10 */ /* 0x000fe2000ff1e0ff */
[----:B------:R-:W-:Y:S02]  /*6bf0*/  UISETP.NE.AND UP0, UPT, UR6, UR4, UPT ;  /* 0x000000040600728c */ /* 0x000fe4000bf05270 */
[----:B------:R-:W-:Y:S02]  /*6c00*/  UIMAD.WIDE.U32 UR6, UR19, UR5, URZ ;  /* 0x00000005130672a5 */ /* 0x000fe4000f8e003f */
[----:B------:R-:W-:-:S07]  /*6c10*/  ULDC UR4, c[0x0][0x340] ;  /* 0x0000d00000047ab9 */ /* 0x000fce0000000800 */
[----:B------:R-:W-:Y:S02]  /*6c20*/  @UP0 USHF.R.U32.HI UR19, URZ, UR4, UR7 ;  /* 0x000000043f130299 */ /* 0x000fe40008011607 */
[----:B------:R-:W-:Y:S02]  /*6c30*/  USHF.R.S32.HI UR7, URZ, 0x1f, UR21 ;  /* 0x0000001f3f077899 */ /* 0x000fe40008011415 */
[----:B------:R-:W-:Y:S02]  /*6c40*/  USHF.R.S32.HI UR6, URZ, 0x1f, UR19 ;  /* 0x0000001f3f067899 */ /* 0x000fe40008011413 */
[----:B------:R-:W-:Y:S01]  /*6c50*/  ULDC.64 UR4, c[0x0][0x328] ;  /* 0x0000ca0000047ab9 */ /* 0x000fe20000000a00 */
[----:B------:R-:W-:Y:S01]  /*6c60*/  IMAD.U32 R4, RZ, RZ, UR19 ;  /* 0x00000013ff047e24 */ /* 0x000fe2000f8e00ff */
[----:B------:R-:W-:Y:S01]  /*6c70*/  UIMAD UR4, UR6, UR4, URZ ;  /* 0x00000004060472a4 */ /* 0x000fe2000f8e023f */
[----:B------:R-:W-:Y:S01]  /*6c80*/  LEA.HI.X.SX32 R3, R230, UR7, 0x1, P0 ;  /* 0x00000007e6037c11 */ /* 0x000fe200080f0eff */
[----:B------:R-:W-:-:S02]  /*6c90*/  IMAD.U32 R0, RZ, RZ, UR19 ;  /* 0x00000013ff007e24 */ /* 0x000fc4000f8e00ff */
[----:B------:R-:W-:Y:S02]  /*6ca0*/  UIMAD UR7, UR19, UR5, UR4 ;  /* 0x00000005130772a4 */ /* 0x000fe4000f8e0204 */
[--C-:B------:R-:W-:Y:S01]  /*6cb0*/  IMAD.WIDE.U32 R4, R4, c[0x0][0x328], R2.reuse ;  /* 0x0000ca0004047a25 */ /* 0x100fe200078e0002 */
[----:B------:R-:W-:Y:S02]  /*6cc0*/  ULDC.64 UR4, c[0x0][0x300] ;  /* 0x0000c00000047ab9 */ /* 0x000fe40000000a00 */
[----:B------:R-:W-:Y:S01]  /*6cd0*/  UIMAD UR4, UR6, UR4, URZ ;  /* 0x00000004060472a4 */ /* 0x000fe2000f8e023f */
[----:B------:R-:W-:Y:S01]  /*6ce0*/  IMAD.WIDE.U32 R2, R0, c[0x0][0x300], R2 ;  /* 0x0000c00000027a25 */ /* 0x000fe200078e0002 */
[----:B------:R-:W-:Y:S01]  /*6cf0*/  IADD3 R5, R5, UR7, RZ ;  /* 0x0000000705057c10 */ /* 0x000fe2000fffe0ff */
[----:B------:R-:W-:Y:S02]  /*6d00*/  ULDC.64 UR6, c[0x0][0x330] ;  /* 0x0000cc0000067ab9 */ /* 0x000fe40000000a00 */
[----:B------:R-:W-:-:S02]  /*6d10*/  UIMAD UR6, UR8, UR6, URZ ;  /* 0x00000006080672a4 */ /* 0x000fc4000f8e023f */
[----:B------:R-:W-:Y:S01]  /*6d20*/  IMAD.WIDE.U32 R8, R8, c[0x0][0x330], R4 ;  /* 0x0000cc0008087a25 */ /* 0x000fe200078e0004 */
[----:B------:R-:W-:Y:S02]  /*6d30*/  UIMAD UR19, UR19, UR5, UR4 ;  /* 0x00000005131372a4 */ /* 0x000fe4000f8e0204 */
        /* <DEDUP_REMOVED lines=133> */
.L_x_1172:
        /* <DEDUP_REMOVED lines=15> */
.L_x_1423:


//--------------------- .text._ZN7cutlass13device_kernelIN5flash19enable_sm80_to_sm89INS1_16FlashAttnBwdSm80INS1_25CollectiveMainloopBwdSm80ILi2ELi1EN4cute5tupleIJNS5_1CILi64EEENS7_ILi80EEENS7_ILi192EEEEEENS_10bfloat16_tEfNS_4arch4Sm80ELb1ELb0ELb1ELb0ELb1ELb0ELb1ELb0ELi2ELi4ELi2ELi2ELb0EEENS1_24CollectiveEpilogueBwdGQAISB_fSE_Li256ELb0ELb1EEENS1_25SingleTileBwdLPTSchedulerILb0ELi80ELb1EEEEEEEEEvNT_6ParamsE --------------------------
	.section	.text._ZN7cutlass13device_kernelIN5flash19enable_sm80_to_sm89INS1_16FlashAttnBwdSm80INS1_25CollectiveMainloopBwdSm80ILi2ELi1EN4cute5tupleIJNS5_1CILi64EEENS7_ILi80EEENS7_ILi192EEEEEENS_10bfloat16_tEfNS_4arch4Sm80ELb1ELb0ELb1ELb0ELb1ELb0ELb1ELb0ELi2ELi4ELi2ELi2ELb0EEENS1_24CollectiveEpilogueBwdGQAISB_fSE_Li256ELb0ELb1EEENS1_25SingleTileBwdLPTSchedulerILb0ELi80ELb1EEEEEEEEEvNT_6ParamsE,"ax",@progbits
	.sectioninfo	@"SHI_REGISTERS=255"
	.align	128
.text._ZN7cutlass13device_kernelIN5flash19enable_sm80_to_sm89INS1_16FlashAttnBwdSm80INS1_25CollectiveMainloopBwdSm80ILi2ELi1EN4cute5tupleIJNS5_1CILi64EEENS7_ILi80EEENS7_ILi192EEEEEENS_10bfloat16_tEfNS_4arch4Sm80ELb1ELb0ELb1ELb0ELb1ELb0ELb1ELb0ELi2ELi4ELi2ELi2ELb0EEENS1_24CollectiveEpilogueBwdGQAISB_fSE_Li256ELb0ELb1EEENS1_25SingleTileBwdLPTSchedulerILb0ELi80ELb1EEEEEEEEEvNT_6ParamsE:
        .type           _ZN7cutlass13device_kernelIN5flash19enable_sm80_to_sm89INS1_16FlashAttnBwdSm80INS1_25CollectiveMainloopBwdSm80ILi2ELi1EN4cute5tupleIJNS5_1CILi64EEENS7_ILi80EEENS7_ILi192EEEEEENS_10bfloat16_tEfNS_4arch4Sm80ELb1ELb0ELb1ELb0ELb1ELb0ELb1ELb0ELi2ELi4ELi2ELi2ELb0EEENS1_24CollectiveEpilogueBwdGQAISB_fSE_Li256ELb0ELb1EEENS1_25SingleTileBwdLPTSchedulerILb0ELi80ELb1EEEEEEEEEvNT_6ParamsE,@function
        .size           _ZN7cutlass13device_kernelIN5flash19enable_sm80_to_sm89INS1_16FlashAttnBwdSm80INS1_25CollectiveMainloopBwdSm80ILi2ELi1EN4cute5tupleIJNS5_1CILi64EEENS7_ILi80EEENS7_ILi192EEEEEENS_10bfloat16_tEfNS_4arch4Sm80ELb1ELb0ELb1ELb0ELb1ELb0ELb1ELb0ELi2ELi4ELi2ELi2ELb0EEENS1_24CollectiveEpilogueBwdGQAISB_fSE_Li256ELb0ELb1EEENS1_25SingleTileBwdLPTSchedulerILb0ELi80ELb1EEEEEEEEEvNT_6ParamsE,(.L_x_1424 - _ZN7cutlass13device_kernelIN5flash19enable_sm80_to_sm89INS1_16FlashAttnBwdSm80INS1_25CollectiveMainloopBwdSm80ILi2ELi1EN4cute5tupleIJNS5_1CILi64EEENS7_ILi80EEENS7_ILi192EEEEEENS_10bfloat16_tEfNS_4arch4Sm80ELb1ELb0ELb1ELb0ELb1ELb0ELb1ELb0ELi2ELi4ELi2ELi2ELb0EEENS1_24CollectiveEpilogueBwdGQAISB_fSE_Li256ELb0ELb1EEENS1_25SingleTileBwdLPTSchedulerILb0ELi80ELb1EEEEEEEEEvNT_6ParamsE)
        .other          _ZN7cutlass13device_kernelIN5flash19enable_sm80_to_sm89INS1_16FlashAttnBwdSm80INS1_25CollectiveMainloopBwdSm80ILi2ELi1EN4cute5tupleIJNS5_1CILi64EEENS7_ILi80EEENS7_ILi192EEEEEENS_10bfloat16_tEfNS_4arch4Sm80ELb1ELb0ELb1ELb0ELb1ELb0ELb1ELb0ELi2ELi4ELi2ELi2ELb0EEENS1_24CollectiveEpilogueBwdGQAISB_fSE_Li256ELb0ELb1EEENS1_25SingleTileBwdLPTSchedulerILb0ELi80ELb1EEEEEEEEEvNT_6ParamsE,@"STO_CUDA_ENTRY STV_DEFAULT"
_ZN7cutlass13device_kernelIN5flash19enable_sm80_to_sm89INS1_16FlashAttnBwdSm80INS1_25CollectiveMainloopBwdSm80ILi2ELi1EN4cute5tupleIJNS5_1CILi64EEENS7_ILi80EEENS7_ILi192EEEEEENS_10bfloat16_tEfNS_4arch4Sm80ELb1ELb0ELb1ELb0ELb1ELb0ELb1ELb0ELi2ELi4ELi2ELi2ELb0EEENS1_24CollectiveEpilogueBwdGQAISB_fSE_Li256ELb0ELb1EEENS1_25SingleTileBwdLPTSchedulerILb0ELi80ELb1EEEEEEEEEvNT_6ParamsE:
        /* <DEDUP_REMOVED lines=27> */
.L_x_1174:
[----:B------:R-:W-:Y:S02]  /*01b0*/  ULDC UR9, c[0x0][0x3b4] ;  /* 0x0000ed0000097ab9 */ /* 0x000fe40000000800 */
[----:B------:R-:W-:Y:S02]  /*01c0*/  UISETP.NE.AND UP0, UPT, UR9, 0x1, UPT ;  /* 0x000000010900788c */ /* 0x000fe4000bf05270 */
[----:B------:R-:W-:Y:S02]  /*01d0*/  ULDC.64 UR4, c[0x0][0x3b8] ;  /* 0x0000ee0000047ab9 */ /* 0x000fe40000000a00 */
[----:B------:R-:W-:Y:S02]  /*01e0*/  UIMAD.WIDE.U32 UR10, UR8, UR4, URZ ;  /* 0x00000004080a72a5 */ /* 0x000fe4000f8e003f */
[----:B------:R-:W-:-:S05]  /*01f0*/  UMOV UR6, UR8 ;  /* 0x0000000800067c82 */ /* 0x000fca0008000000 */
[----:B------:R-:W-:-:S04]  /*0200*/  @UP0 USHF.R.U32.HI UR6, URZ, UR5, UR11 ;  /* 0x000000053f060299 */ /* 0x000fc8000801160b */
[----:B------:R-:W-:Y:S02]  /*0210*/  UIMAD UR9, UR6, UR9, URZ ;  /* 0x00000009060972a4 */ /* 0x000fe4000f8e023f */
.L_x_1175:
        /* <DEDUP_REMOVED lines=14> */
.L_x_1173:
        /* <DEDUP_REMOVED lines=20> */
.L_x_1177:
[----:B------:R-:W-:Y:S02]  /*0440*/  ULDC UR9, c[0x0][0x3b4] ;  /* 0x0000ed0000097ab9 */ /* 0x000fe40000000800 */
[----:B------:R-:W-:Y:S02]  /*0450*/  UISETP.NE.AND UP0, UPT, UR9, 0x1, UPT ;  /* 0x000000010900788c */ /* 0x000fe4000bf05270 */
[----:B------:R-:W-:Y:S02]  /*0460*/  ULDC.64 UR4, c[0x0][0x3b8] ;  /* 0x0000ee0000047ab9 */ /* 0x000fe40000000a00 */
[----:B------:R-:W-:Y:S02]  /*0470*/  UIMAD.WIDE.U32 UR10, UR8, UR4, URZ ;  /* 0x00000004080a72a5 */ /* 0x000fe4000f8e003f */
[----:B------:R-:W-:-:S05]  /*0480*/  UMOV UR6, UR8 ;  /* 0x0000000800067c82 */ /* 0x000fca0008000000 */
[----:B------:R-:W-:-:S04]  /*0490*/  @UP0 USHF.R.U32.HI UR6, URZ, UR5, UR11 ;  /* 0x000000053f060299 */ /* 0x000fc8000801160b */
[----:B------:R-:W-:Y:S02]  /*04a0*/  UIMAD UR9, UR6, UR9, URZ ;  /* 0x00000009060972a4 */ /* 0x000fe4000f8e023f */
.L_x_1178:
        /* <DEDUP_REMOVED lines=13> */
.L_x_1176:
        /* <DEDUP_REMOVED lines=235> */
[----:B------:R-:W-:Y:S01]  /*1430*/  LEA R8, P4, R5, R6, 0x6 ;  /* 0x0000000605087211 */ /* 0x000fe200078830ff */
        /* <DEDUP_REMOVED lines=186> */
[----:B------:R-:W-:Y:S02]  /*1fe0*/  ISETP.LT.OR P0, PT, R8, 0x1, P5 ;  /* 0x000000010800780c */ /* 0x000fe40002f01670 */
        /* <DEDUP_REMOVED lines=9> */
[-C--:B------:R-:W-:Y:S01]  /*2080*/  LEA.HI R9, R20, R230.reuse, RZ, 0x5 ;  /* 0x000000e614097211 */ /* 0x080fe200078f28ff */
        /* <DEDUP_REMOVED lines=49> */
[----:B------:R-:W0:Y:S01]  /*23a0*/  LDGDEPBAR ;  /* 0x00000000000079af */ /* 0x000e220000000000 */
        /* <DEDUP_REMOVED lines=8> */
[----:B------:R-:W-:Y:S01]  /*2430*/  ISETP.GE.AND P5, PT, R21, c[0x0][0x1fc], PT ;  /* 0x00007f0015007a0c */ /* 0x000fe20003fa6270 */
[----:B------:R-:W-:Y:S01]  /*2440*/  IMAD.SHL.U32 R5, R2, 0x10, RZ ;  /* 0x0000001002057824 */ /* 0x000fe200078e00ff */
[----:B------:R-:W-:Y:S01]  /*2450*/  LEA.HI R8, R4, R3, RZ, 0x2 ;  /* 0x0000000304087211 */ /* 0x000fe200078f10ff */
[----:B------:R-:W-:Y:S01]  /*2460*/  IMAD.SHL.U32 R212, R2, 0x2, RZ ;  /* 0x0000000202d47824 */ /* 0x000fe200078e00ff */
[----:B------:R-:W-:Y:S01]  /*2470*/  IADD3 R6, R225, 0x21480, RZ ;  /* 0x00021480e1067810 */ /* 0x000fe20007ffe0ff */
[----:B------:R-:W-:Y:S01]  /*2480*/  IMAD.SHL.U32 R12, R23, 0x8, RZ ;  /* 0x00000008170c7824 */ /* 0x000fe200078e00ff */
[----:B------:R-:W-:-:S02]  /*2490*/  LOP3.LUT R4, R5, 0xf0, RZ, 0xc0, !PT ;  /* 0x000000f005047812 */ /* 0x000fc400078ec0ff */
[----:B------:R-:W-:Y:S02]  /*24a0*/  LOP3.LUT R5, R8, 0x7ffffffc, RZ, 0xc0, !PT ;  /* 0x7ffffffc08057812 */ /* 0x000fe400078ec0ff */
[----:B------:R-:W-:Y:S02]  /*24b0*/  IADD3 R226, R225, 0x215a0, RZ ;  /* 0x000215a0e1e27810 */ /* 0x000fe40007ffe0ff */
[----:B------:R-:W-:Y:S01]  /*24c0*/  @P0 IADD3 R226, R6, 0xe0, RZ ;  /* 0x000000e006e20810 */ /* 0x000fe20007ffe0ff */
[----:B-1----:R-:W-:Y:S01]  /*24d0*/  IMAD.IADD R11, R3, 0x1, -R5 ;  /* 0x00000001030b7824 */ /* 0x002fe200078e0a05 */
[----:B------:R-:W-:Y:S01]  /*24e0*/  SHF.R.S32.HI R3, RZ, 0x1f, R2 ;  /* 0x0000001fff037819 */ /* 0x000fe20000011402 */
[----:B------:R-:W-:Y:S01]  /*24f0*/  IMAD.SHL.U32 R7, R13, 0x100, RZ ;  /* 0x000001000d077824 */ /* 0x000fe200078e00ff */
[----:B------:R-:W-:Y:S02]  /*2500*/  LOP3.LUT R10, R4, R16, RZ, 0xfc, !PT ;  /* 0x00000010040a7212 */ /* 0x000fe400078efcff */
[----:B------:R-:W-:Y:S01]  /*2510*/  LEA.HI R214, R3, R2, RZ, 0x3 ;  /* 0x0000000203d67211 */ /* 0x000fe200078f18ff */
[----:B------:R-:W-:Y:S01]  /*2520*/  IMAD.SHL.U32 R3, R18, 0x40, RZ ;  /* 0x0000004012037824 */ /* 0x000fe200078e00ff */
[----:B------:R-:W-:Y:S01]  /*2530*/  LOP3.LUT R9, R4, 0x100, R7, 0xf8, !PT ;  /* 0x0000010004097812 */ /* 0x000fe200078ef807 */
[----:B------:R-:W-:Y:S01]  /*2540*/  IMAD.SHL.U32 R4, R15, 0x10, RZ ;  /* 0x000000100f047824 */ /* 0x000fe200078e00ff */
[----:B------:R-:W-:-:S02]  /*2550*/  SEL R13, RZ, 0xffffffff, P6 ;  /* 0xffffffffff0d7807 */ /* 0x000fc40003000000 */
[----:B------:R-:W-:Y:S02]  /*2560*/  LOP3.LUT P6, RZ, R18, 0x2, RZ, 0xc0, !PT ;  /* 0x0000000212ff7812 */ /* 0x000fe400078cc0ff */
[C---:B------:R-:W-:Y:S01]  /*2570*/  LOP3.LUT R5, R214.reuse, 0xfffffff8, RZ, 0xc0, !PT ;  /* 0xfffffff8d6057812 */ /* 0x040fe200078ec0ff */
[----:B------:R-:W-:Y:S01]  /*2580*/  IMAD.SHL.U32 R214, R214, 0x40, RZ ;  /* 0x00000040d6d67824 */ /* 0x000fe200078e00ff */
[----:B------:R-:W-:Y:S02]  /*2590*/  LOP3.LUT R3, R3, 0x1c0, RZ, 0xc0, !PT ;  /* 0x000001c003037812 */ /* 0x000fe400078ec0ff */
[----:B------:R-:W-:Y:S01]  /*25a0*/  LEA.HI R6, R17, R17, RZ, 0x1 ;  /* 0x0000001111067211 */ /* 0x000fe200078f08ff */
[----:B------:R-:W-:Y:S01]  /*25b0*/  IMAD.IADD R5, R2, 0x1, -R5 ;  /* 0x0000000102057824 */ /* 0x000fe200078e0a05 */
[----:B------:R-:W-:Y:S01]  /*25c0*/  LEA.HI.SX32 R228, R8, R4, 0x1e ;  /* 0x0000000408e47211 */ /* 0x000fe200078ff2ff */
[----:B------:R-:W-:Y:S01]  /*25d0*/  IMAD.SHL.U32 R8, R13, 0x2, RZ ;  /* 0x000000020d087824 */ /* 0x000fe200078e00ff */
[----:B------:R-:W-:-:S02]  /*25e0*/  SEL R209, R223, 0xfffffff0, !P6 ;  /* 0xfffffff0dfd17807 */ /* 0x000fc40007000000 */
[C---:B------:R-:W-:Y:S02]  /*25f0*/  LOP3.LUT R208, R3.reuse, 0x8, R22, 0xf8, !PT ;  /* 0x0000000803d07812 */ /* 0x040fe400078ef816 */
[----:B------:R-:W-:Y:S02]  /*2600*/  LOP3.LUT R4, R3, 0x30, R4, 0xf8, !PT ;  /* 0x0000003003047812 */ /* 0x000fe400078ef804 */
[----:B------:R-:W-:Y:S02]  /*2610*/  SHF.R.U32.HI R7, RZ, 0x3, R3 ;  /* 0x00000003ff077819 */ /* 0x000fe40000011603 */
[----:B------:R-:W-:Y:S01]  /*2620*/  LOP3.LUT P6, RZ, R2, 0x2, RZ, 0xc0, !PT ;  /* 0x0000000202ff7812 */ /* 0x000fe200078cc0ff */
[----:B------:R-:W-:Y:S01]  /*2630*/  IMAD.SHL.U32 R2, R0, 0x20, RZ ;  /* 0x0000002000027824 */ /* 0x000fe200078e00ff */
[----:B------:R-:W-:Y:S02]  /*2640*/  LOP3.LUT R3, R6, 0x1ffffffe, RZ, 0xc0, !PT ;  /* 0x1ffffffe06037812 */ /* 0x000fe400078ec0ff */
[----:B------:R-:W-:-:S02]  /*2650*/  LOP3.LUT R212, R10, 0x18, R212, 0x78, !PT ;  /* 0x000000180ad47812 */ /* 0x000fc400078e78d4 */
        /* <DEDUP_REMOVED lines=8> */
[----:B------:R-:W-:Y:S01]  /*26e0*/  SHF.R.U32.HI R215, RZ, 0x3, R9 ;  /* 0x00000003ffd77819 */ /* 0x000fe20000011609 */
[----:B------:R-:W-:Y:S01]  /*26f0*/  IMAD.SHL.U32 R2, R0, 0x8, RZ ;  /* 0x0000000800027824 */ /* 0x000fe200078e00ff */
[----:B------:R-:W-:Y:S01]  /*2700*/  LOP3.LUT P0, RZ, R18, 0x4, RZ, 0xc0, !PT ;  /* 0x0000000412ff7812 */ /* 0x000fe2000780c0ff */
[----:B------:R-:W-:Y:S01]  /*2710*/  IMAD.MOV.U32 R12, RZ, RZ, 0x20 ;  /* 0x00000020ff0c7424 */ /* 0x000fe200078e00ff */
[----:B------:R-:W-:Y:S01]  /*2720*/  LOP3.LUT R3, R3, 0x1c0, RZ, 0xc0, !PT ;  /* 0x000001c003037812 */ /* 0x000fe200078ec0ff */
[----:B------:R-:W-:Y:S01]  /*2730*/  IMAD.SHL.U32 R235, R11, 0x2, RZ ;  /* 0x000000020beb7824 */ /* 0x000fe200078e00ff */
[----:B------:R-:W-:-:S02]  /*2740*/  LOP3.LUT R6, R2, 0x8, RZ, 0xc0, !PT ;  /* 0x0000000802067812 */ /* 0x000fc400078ec0ff */
[-C--:B------:R-:W-:Y:S02]  /*2750*/  LOP3.LUT R2, R4, R7.reuse, RZ, 0x3c, !PT ;  /* 0x0000000704027212 */ /* 0x080fe400078e3cff */
[----:B------:R-:W-:Y:S02]  /*2760*/  SHF.R.U32.HI R4, RZ, 0x3, R3 ;  /* 0x00000003ff047819 */ /* 0x000fe40000011603 */
[----:B------:R-:W-:Y:S01]  /*2770*/  LOP3.LUT R208, R208, R7, RZ, 0x3c, !PT ;  /* 0x00000007d0d07212 */ /* 0x000fe200078e3cff */
[----:B------:R-:W-:Y:S01]  /*2780*/  IMAD R219, R0, 0x200, R2 ;  /* 0x0000020000db7824 */ /* 0x000fe200078e0202 */
[----:B------:R-:W-:Y:S01]  /*2790*/  LOP3.LUT R0, R4, R3, R6, 0x1e, !PT ;  /* 0x0000000304007212 */ /* 0x000fe200078e1e06 */
[----:B------:R-:W-:Y:S01]  /*27a0*/  IMAD R2, R15, 0x400, R214 ;  /* 0x000004000f027824 */ /* 0x000fe200078e02d6 */
[----:B------:R-:W-:Y:S01]  /*27b0*/  LOP3.LUT R215, R215, 0x38, RZ, 0xc0, !PT ;  /* 0x00000038d7d77812 */ /* 0x000fe200078ec0ff */
[----:B------:R-:W-:Y:S01]  /*27c0*/  IMAD R208, R17, 0x200, R208 ;  /* 0x0000020011d07824 */ /* 0x000fe200078e02d0 */
[----:B------:R-:W-:Y:S01]  /*27d0*/  SEL R210, R12, 0xffffffe0, !P0 ;  /* 0xffffffe00cd27807 */ /* 0x000fe20004000000 */
[----:B------:R-:W-:Y:S01]  /*27e0*/  IMAD.IADD R220, R2, 0x1, R0 ;  /* 0x0000000102dc7824 */ /* 0x000fe200078e0200 */
[----:B------:R-:W-:Y:S01]  /*27f0*/  LOP3.LUT P0, RZ, R5, 0x2, RZ, 0xc0, !PT ;  /* 0x0000000205ff7812 */ /* 0x000fe2000780c0ff */
[----:B------:R-:W-:Y:S01]  /*2800*/  IMAD.SHL.U32 R208, R208, 0x2, RZ ;  /* 0x00000002d0d07824 */ /* 0x000fe200078e00ff */
[----:B------:R-:W-:Y:S01]  /*2810*/  LOP3.LUT R215, R215, R9, R6, 0x1e, !PT ;  /* 0x00000009d7d77212 */ /* 0x000fe200078e1e06 */
[----:B------:R-:W-:Y:S01]  /*2820*/  IMAD.SHL.U32 R217, R220, 0x2, RZ ;  /* 0x00000002dcd97824 */ /* 0x000fe200078e00ff */
[----:B------:R-:W-:Y:S01]  /*2830*/  SEL R9, RZ, 0x4, P5 ;  /* 0x00000004ff097807 */ /* 0x000fe20002800000 */
[--C-:B------:R-:W-:Y:S01]  /*2840*/  IMAD R209, R209, 0x2, R208.reuse ;  /* 0x00000002d1d17824 */ /* 0x100fe200078e02d0 */
[----:B------:R-:W-:Y:S01]  /*2850*/  LOP3.LUT P5, RZ, R5, 0x4, RZ, 0xc0, !PT ;  /* 0x0000000405ff7812 */ /* 0x000fe200078ac0ff */
[C---:B------:R-:W-:Y:S01]  /*2860*/  IMAD R211, R210.reuse, 0x2, R208 ;  /* 0x00000002d2d37824 */ /* 0x040fe200078e02d0 */
[----:B------:R-:W-:Y:S01]  /*2870*/  SEL R223, R223, 0xfffffff0, !P0 ;  /* 0xfffffff0dfdf7807 */ /* 0x000fe20004000000 */
[----:B------:R-:W-:Y:S01]  /*2880*/  IMAD R210, R210, 0x2, R209 ;  /* 0x00000002d2d27824 */ /* 0x000fe200078e02d1 */
[----:B------:R-:W-:-:S02]  /*2890*/  LOP3.LUT R3, R4, R10, R3, 0x1e, !PT ;  /* 0x0000000a04037212 */ /* 0x000fc400078e1e03 */
[----:B------:R-:W-:Y:S01]  /*28a0*/  SEL R213, R213, 0xe0, !P6 ;  /* 0x000000e0d5d57807 */ /* 0x000fe20007000000 */
[----:B------:R-:W-:Y:S01]  /*28b0*/  IMAD.SHL.U32 R222, R223, 0x2, RZ ;  /* 0x00000002dfde7824 */ /* 0x000fe200078e00ff */
[----:B------:R-:W-:Y:S01]  /*28c0*/  SEL R0, R12, 0xffffffe0, !P5 ;  /* 0xffffffe00c007807 */ /* 0x000fe20006800000 */
[----:B------:R-:W-:Y:S01]  /*28d0*/  IMAD.IADD R224, R220, 0x1, R223 ;  /* 0x00000001dce07824 */ /* 0x000fe200078e02df */
[----:B------:R-:W-:Y:S01]  /*28e0*/  IADD3 R216, R217, 0x1b080, RZ ;  /* 0x0001b080d9d87810 */ /* 0x000fe20007ffe0ff */
[----:B------:R-:W-:Y:S01]  /*28f0*/  IMAD R213, R213, 0x2, R212 ;  /* 0x00000002d5d57824 */ /* 0x000fe200078e02d4 */
[----:B------:R-:W-:Y:S01]  /*2900*/  LOP3.LUT R8, R8, 0x2, R19, 0xe2, !PT ;  /* 0x0000000208087812 */ /* 0x000fe200078ee213 */
[----:B------:R-:W-:Y:S01]  /*2910*/  IMAD.IADD R221, R220, 0x1, R0 ;  /* 0x00000001dcdd7824 */ /* 0x000fe200078e0200 */
[----:B------:R-:W-:Y:S01]  /*2920*/  LOP3.LUT R214, R3, R214, RZ, 0xfc, !PT ;  /* 0x000000d603d67212 */ /* 0x000fe200078efcff */
[----:B------:R-:W-:Y:S01]  /*2930*/  IMAD R216, R0, 0x2, R216 ;  /* 0x0000000200d87824 */ /* 0x000fe200078e02d8 */
[----:B------:R-:W-:Y:S01]  /*2940*/  LOP3.LUT R229, R8, R9, RZ, 0xfc, !PT ;  /* 0x0000000908e57212 */ /* 0x000fe200078efcff */
[----:B------:R-:W-:Y:S01]  /*2950*/  IMAD.IADD R218, R217, 0x1, R222 ;  /* 0x00000001d9da7824 */ /* 0x000fe200078e02de */
[----:B------:R-:W-:-:S02]  /*2960*/  LEA R215, R215, 0x23c80, 0x1 ;  /* 0x00023c80d7d77811 */ /* 0x000fc400078e08ff */
[----:B------:R-:W-:Y:S02]  /*2970*/  LEA R214, R214, 0x80, 0x1 ;  /* 0x00000080d6d67811 */ /* 0x000fe400078e08ff */
[----:B------:R-:W-:Y:S01]  /*2980*/  IADD3 R234, -R235, UR5, RZ ;  /* 0x00000005ebea7c10 */ /* 0x000fe2000fffe1ff */
[----:B------:R-:W-:Y:S02]  /*2990*/  ULDC UR5, c[0x0][0x168] ;  /* 0x00005a0000057ab9 */ /* 0x000fe40000000800 */
.L_x_1182:
        /* <DEDUP_REMOVED lines=211> */
[----:B--2-4-:R-:W-:Y:S01]  /*36d0*/  USHF.R.S32.HI UR24, URZ, 0x1f, UR16 ;  /* 0x0000001f3f187899 */ /* 0x014fe20008011410 */
        /* <DEDUP_REMOVED lines=20> */
[----:B---3--:R-:W-:Y:S02]  /*3820*/  IADD3.X R18, R239, UR24, R193, P6, P5 ;  /* 0x00000018ef127c10 */ /* 0x008fe4000b7ea4c1 */
        /* <DEDUP_REMOVED lines=28> */
.L_x_1180:
[C---:B-12-4-:R-:W-:Y:S01]  /*39f0*/  HMMA.16816.F32.BF16 R4, R84.reuse, R2, RZ ;  /* 0x000000025404723c */ /* 0x056fe200000418ff */
[----:B------:R-:W-:Y:S01]  /*3a00*/  LDSM.16.M88.2 R2, [R211+0x7880] ;  /* 0x00788000d302783b */ /* 0x000fe20000000100 */
[----:B------:R-:W-:Y:S02]  /*3a10*/  UIMAD UR6, UR19, UR10, UR8 ;  /* 0x0000000a130672a4 */ /* 0x000fe4000f8e0208 */
[----:B------:R-:W-:Y:S02]  /*3a20*/  IADD3 R0, R222, R216, RZ ;  /* 0x000000d8de007210 */ /* 0x000fe40007ffe0ff */
[----:B------:R-:W1:Y:S01]  /*3a30*/  LDSM.16.M88.4 R104, [R216] ;  /* 0x00000000d868783b */ /* 0x000e620000000200 */
[----:B------:R-:W-:Y:S01]  /*3a40*/  ULEA UR6, UR11, UR6, 0x6 ;  /* 0x000000060b067291 */ /* 0x000fe2000f8e303f */
[C---:B------:R-:W-:Y:S03]  /*3a50*/  HMMA.16816.F32.BF16 R8, R84.reuse, R8, RZ ;  /* 0x000000085408723c */ /* 0x040fe600000418ff */
[----:B------:R-:W0:Y:S01]  /*3a60*/  LDGDEPBAR ;  /* 0x00000000000079af */ /* 0x000e220000000000 */
[----:B------:R-:W-:Y:S04]  /*3a70*/  UIADD3 UR6, UR6, -UR5, UR14 ;  /* 0x8000000506067290 */ /* 0x000fe8000fffe00e */
[C---:B------:R-:W-:Y:S08]  /*3a80*/  HMMA.16816.F32.BF16 R12, R84.reuse, R12, RZ ;  /* 0x0000000c540c723c */ /* 0x040ff000000418ff */
[C---:B---3--:R-:W-:Y:S08]  /*3a90*/  HMMA.16816.F32.BF16 R16, R84.reuse, R16, RZ ;  /* 0x000000105410723c */ /* 0x048ff000000418ff */
        /* <DEDUP_REMOVED lines=22> */
[----:B------:R-:W5:Y:S05]  /*3c00*/  LDSM.16.M88.2 R90, [R208+0xa080] ;  /* 0x00a08000d05a783b */ /* 0x000f6a0000000100 */
[----:B------:R-:W-:Y:S02]  /*3c10*/  LDSM.16.M88.4 R104, [R217+0x1f080] ;  /* 0x01f08000d968783b */ /* 0x000fe40000000200 */
[C---:B-1----:R-:W-:Y:S03]  /*3c20*/  HMMA.16816.F32.BF16 R4, R92.reuse, R2, R4 ;  /* 0x000000025c04723c */ /* 0x042fe60000041804 */
[----:B------:R-:W1:Y:S05]  /*3c30*/  LDSM.16.M88.2 R2, [R208+0xa880] ;  /* 0x00a88000d002783b */ /* 0x000e6a0000000100 */
[C---:B------:R-:W-:Y:S01]  /*3c40*/  HMMA.16816.F32.BF16 R8, R92.reuse, R96, R8 ;  /* 0x000000605c08723c */ /* 0x040fe20000041808 */
[----:B------:R-:W-:Y:S07]  /*3c50*/  LDSM.16.M88.4 R96, [R216+0x2000] ;  /* 0x00200000d860783b */ /* 0x000fee0000000200 */
        /* <DEDUP_REMOVED lines=21> */
[C---:B-1----:R-:W-:Y:S04]  /*3db0*/  HMMA.16816.F32.BF16 R8, R92.reuse, R2, R8 ;  /* 0x000000025c08723c */ /* 0x042fe80000041808 */
[----:B------:R-:W1:Y:S04]  /*3dc0*/  LDSM.16.M88.2 R2, [R211+0xa880] ;  /* 0x00a88000d302783b */ /* 0x000e680000000100 */
[C---:B--2---:R-:W-:Y:S01]  /*3dd0*/  HMMA.16816.F32.BF16 R12, R92.reuse, R84, R12 ;  /* 0x000000545c0c723c */ /* 0x044fe2000004180c */
[----:B------:R-:W2:Y:S07]  /*3de0*/  LDSM.16.M88.2 R84, [R211+0xb080] ;  /* 0x00b08000d354783b */ /* 0x000eae0000000100 */
[C---:B---3--:R-:W-:Y:S01]  /*3df0*/  HMMA.16816.F32.BF16 R16, R92.reuse, R86, R16 ;  /* 0x000000565c10723c */ /* 0x048fe20000041810 */
[----:B------:R-:W3:Y:S07]  /*3e00*/  LDSM.16.M88.2 R86, [R211+0xb880] ;  /* 0x00b88000d356783b */ /* 0x000eee0000000100 */
[----:B----4-:R-:W-:Y:S01]  /*3e10*/  HMMA.16816.F32.BF16 R20, R92, R88, R20 ;  /* 0x000000585c14723c */ /* 0x010fe20000041814 */
[----:B------:R-:W4:Y:S05]  /*3e20*/  LDSM.16.M88.2 R88, [R211+0xc080] ;  /* 0x00c08000d358783b */ /* 0x000f2a0000000100 */
[----:B------:R-:W4:Y:S02]  /*3e30*/  LDSM.16.M88.4 R92, [R0+0x2000] ;  /* 0x00200000005c783b */ /* 0x000f240000000200 */
        /* <DEDUP_REMOVED lines=17> */
[C---:B-1----:R-:W-:Y:S01]  /*3f50*/  HMMA.16816.F32.BF16 R16, R92.reuse, R2, R16 ;  /* 0x000000025c10723c */ /* 0x042fe20000041810 */
[----:B------:R-:W1:Y:S07]  /*3f60*/  LDSM.16.M88.2 R2, [R208+0xe080] ;  /* 0x00e08000d002783b */ /* 0x000e6e0000000100 */
[----:B--2---:R-:W-:Y:S01]  /*3f70*/  HMMA.16816.F32.BF16 R20, R92, R84, R20 ;  /* 0x000000545c14723c */ /* 0x004fe20000041814 */
[----:B------:R-:W2:Y:S05]  /*3f80*/  LDSM.16.M88.2 R84, [R208+0xe880] ;  /* 0x00e88000d054783b */ /* 0x000eaa0000000100 */
[----:B------:R-:W-:Y:S02]  /*3f90*/  LDSM.16.M88.4 R92, [R218+0x1f080] ;  /* 0x01f08000da5c783b */ /* 0x000fe40000000200 */
[C---:B---3--:R-:W-:Y:S03]  /*3fa0*/  HMMA.16816.F32.BF16 R4, R104.reuse, R86, R4 ;  /* 0x000000566804723c */ /* 0x048fe60000041804 */
[----:B------:R-:W3:Y:S05]  /*3fb0*/  LDSM.16.M88.2 R86, [R209+0xc880] ;  /* 0x00c88000d156783b */ /* 0x000eea0000000100 */
[C---:B----4-:R-:W-:Y:S01]  /*3fc0*/  HMMA.16816.F32.BF16 R8, R104.reuse, R88, R8 ;  /* 0x000000586808723c */ /* 0x050fe20000041808 */
[----:B------:R-:W4:Y:S07]  /*3fd0*/  LDSM.16.M88.2 R88, [R209+0xd080] ;  /* 0x00d08000d158783b */ /* 0x000f2e0000000100 */
[C---:B-----5:R-:W-:Y:S01]  /*3fe0*/  HMMA.16816.F32.BF16 R12, R104.reuse, R90, R12 ;  /* 0x0000005a680c723c */ /* 0x060fe2000004180c */
[----:B------:R-:W5:Y:S07]  /*3ff0*/  LDSM.16.M88.2 R90, [R209+0xd880] ;  /* 0x00d88000d15a783b */ /* 0x000f6e0000000100 */
[C---:B-1----:R-:W-:Y:S07]  /*4000*/  HMMA.16816.F32.BF16 R16, R104.reuse, R2, R16 ;  /* 0x000000026810723c */ /* 0x042fee0000041810 */
[----:B------:R-:W-:Y:S01]  /*4010*/  FSEL R2, R182, -INF , P0 ;  /* 0xff800000b6027808 */ /* 0x000fe20000000000 */
[----:B--2---:R-:W-:Y:S03]  /*4020*/  HMMA.16816.F32.BF16 R20, R104, R84, R20 ;  /* 0x000000546814723c */ /* 0x004fe60000041814 */
        /* <DEDUP_REMOVED lines=338> */
[----:B--234-:R-:W-:Y:S01]  /*5550*/  P2R R10, PR, RZ, 0x4 ;  /* 0x00000004ff0a7803 */ /* 0x01cfe20000000000 */
        /* <DEDUP_REMOVED lines=50> */
.L_x_1181:
[-C--:B-1234-:R-:W-:Y:S01]  /*5880*/  HMMA.16816.F32.BF16 R4, R108, R16.reuse, RZ ;  /* 0x000000106c04723c */ /* 0x09efe200000418ff */
        /* <DEDUP_REMOVED lines=307> */
.L_x_1179:
[----:B------:R-:W-:Y:S05]  /*6bc0*/  @P1 EXIT ;  /* 0x000000000000194d */ /* 0x000fea0003800000 */
[----:B------:R-:W-:Y:S01]  /*6bd0*/  UMOV UR4, 0x1 ;  /* 0x0000000100047882 */ /* 0x000fe20000000000 */
[----:B------:R-:W-:Y:S01]  /*6be0*/  BAR.SYNC.DEFER_BLOCKING 0x1, 0x100 ;  /* 0x0044000000007b1d */ /* 0x000fe20000010000 */
[----:B------:R-:W-:-:S05]  /*6bf0*/  ISETP.NE.AND P1, PT, R230, RZ, PT ;  /* 0x000000ffe600720c */ /* 0x000fca0003f25270 */
[----:B------:R-:W-:Y:S01]  /*6c00*/  ULDC.64 UR6, c[0x0][0x338] ;  /* 0x0000ce0000067ab9 */ /* 0x000fe20000000a00 */
[----:B------:R-:W-:Y:S01]  /*6c10*/  BSSY B0, `(.L_x_1183) ;  /* 0x0000020000007945 */ /* 0x000fe20003800000 */
[----:B------:R-:W-:Y:S02]  /*6c20*/  UISETP.NE.AND UP0, UPT, UR4, UR6, UPT ;  /* 0x000000060400728c */ /* 0x000fe4000bf05270 */
[----:B------:R-:W-:Y:S02]  /*6c30*/  ULDC UR5, c[0x0][0x358] ;  /* 0x0000d60000057ab9 */ /* 0x000fe40000000800 */
[----:B------:R-:W-:Y:S02]  /*6c40*/  UIMAD.WIDE.U32 UR12, UR20, UR7, URZ ;  /* 0x00000007140c72a5 */ /* 0x000fe4000f8e003f */
[----:B------:R-:W-:Y:S02]  /*6c50*/  UIMAD UR7, UR19, UR5, URZ ;  /* 0x00000005130772a4 */ /* 0x000fe4000f8e023f */
[----:B------:R-:W-:-:S02]  /*6c60*/  ULDC UR11, c[0x0][0x2f4] ;  /* 0x0000bd00000b7ab9 */ /* 0x000fc40000000800 */
[----:B------:R-:W-:Y:S02]  /*6c70*/  ULDC UR4, c[0x0][0x340] ;  /* 0x0000d00000047ab9 */ /* 0x000fe40000000800 */
[----:B------:R-:W-:Y:S02]  /*6c80*/  UIMAD UR5, UR21, UR11, URZ ;  /* 0x0000000b150572a4 */ /* 0x000fe4000f8e023f */
[----:B------:R-:W-:Y:S02]  /*6c90*/  UMOV UR8, UR20 ;  /* 0x0000001400087c82 */ /* 0x000fe40008000000 */
[----:B------:R-:W-:Y:S02]  /*6ca0*/  UIMAD UR11, UR7, UR11, URZ ;  /* 0x0000000b070b72a4 */ /* 0x000fe4000f8e023f */
[----:B------:R-:W-:Y:S02]  /*6cb0*/  @UP0 USHF.R.U32.HI UR8, URZ, UR4, UR13 ;  /* 0x000000043f080299 */ /* 0x000fe4000801160d */
[----:B------:R-:W-:-:S02]  /*6cc0*/  USHF.R.S32.HI UR4, URZ, 0x1f, UR5 ;  /* 0x0000001f3f047899 */ /* 0x000fc40008011405 */
        /* <DEDUP_REMOVED lines=11> */
[----:B------:R-:W-:Y:S01]  /*6d80*/  IMAD.U32 R4, RZ, RZ, UR4 ;  /* 0x00000004ff047e24 */ /* 0x000fe2000f8e00ff */
[----:B------:R-:W-:Y:S02]  /*6d90*/  USHF.R.S32.HI UR6, URZ, 0x1f, UR21 ;  /* 0x0000001f3f067899 */ /* 0x000fe40008011415 */
[----:B------:R-:W-:Y:S01]  /*6da0*/  MOV R5, UR5 ;  /* 0x0000000500057c02 */ /* 0x000fe20008000f00 */
[----:B------:R-:W-:Y:S05]  /*6db0*/  @P1 BRA `(.L_x_1184) ;  /* 0x0000005000001947 */ /* 0x000fea0003800000 */
.L_x_1185:
[----:B------:R-:W2:Y:S01]  /*6dc0*/  LDG.E.STRONG.GPU R0, [R4.64] ;  /* 0x0000001604007981 */ /* 0x000ea2000c1ef900 */
[----:B------:R-:W-:Y:S01]  /*6dd0*/  YIELD ;  /* 0x0000000000007946 */ /* 0x000fe20003800000 */
[----:B--2---:R-:W-:Y:S01]  /*6de0*/  ISETP.NE.AND P0, PT, R0, UR11, PT ;  /* 0x0000000b00007c0c */ /* 0x004fe2000bf05270 */
[----:B------:R-:W-:-:S12]  /*6df0*/  CCTL.IVALL ;  /* 0x00000000ff00798f */ /* 0x000fd80002000000 */
[----:B------:R-:W-:Y:S05]  /*6e00*/  @P0 BRA `(.L_x_1185) ;  /* 0xffffffb000000947 */ /* 0x000fea000383ffff */
.L_x_1184:
[----:B------:R-:W-:Y:S05]  /*6e10*/  BSYNC B0 ;  /* 0x0000000000007941 */ /* 0x000fea0003800000 */
.L_x_1183:
[----:B------:R-:W-:Y:S01]  /*6e20*/  MOV R10, 0xffffffff ;  /* 0xffffffff000a7802 */ /* 0x000fe20000000f00 */
[----:B------:R-:W-:Y:S05]  /*6e30*/  BRA.CONV ~URZ, `(.L_x_1186) ;  /* 0x000000237f007947 */ /* 0x000fea000b800000 */
[----:B------:R-:W-:Y:S02]  /*6e40*/  MOV R2, 0x6e60 ;  /* 0x00006e6000027802 */ /* 0x000fe40000000f00 */
[----:B------:R-:W-:Y:S05]  /*6e50*/  CALL.REL.NOINC `($__internal_10_$__cuda_sm70_warpsync) ;  /* 0x00000cb000007944 */ /* 0x000fea0003c00000 */
.L_x_1186:
        /* <DEDUP_REMOVED lines=81> */
[----:B------:R-:W-:Y:S05]  /*7370*/  CALL.REL.NOINC `($__internal_10_$__cuda_sm70_warpsync) ;  /* 0x0000079000007944 */ /* 0x000fea0003c00000 */
.L_x_1187:
        /* <DEDUP_REMOVED lines=12> */
.L_x_1189:
[----:B------:R-:W-:Y:S05]  /*7440*/  BSYNC B0 ;  /* 0x0000000000007941 */ /* 0x000fea0003800000 */
.L_x_1188:
[----:B------:R-:W-:Y:S01]  /*7450*/  ULDC.64 UR4, c[0x0][0x348] ;  /* 0x0000d20000047ab9 */ /* 0x000fe20000000a00 */
[----:B------:R-:W-:Y:S01]  /*7460*/  BSSY B0, `(.L_x_1190) ;  /* 0x000000b000007945 */ /* 0x000fe20003800000 */
[----:B------:R-:W-:-:S04]  /*7470*/  UIADD3 UR4, UP0, UR7, UR4, URZ ;  /* 0x0000000407047290 */ /* 0x000fc8000ff1e03f */
[----:B------:R-:W-:Y:S02]  /*7480*/  UIADD3.X UR5, UR9, UR5, URZ, UP0, !UPT ;  /* 0x0000000509057290 */ /* 0x000fe400087fe43f */
[----:B--2---:R-:W-:-:S04]  /*7490*/  MOV R4, UR4 ;  /* 0x0000000400047c02 */ /* 0x004fc80008000f00 */
[----:B------:R-:W-:Y:S01]  /*74a0*/  MOV R5, UR5 ;  /* 0x0000000500057c02 */ /* 0x000fe20008000f00 */
[----:B------:R-:W-:Y:S05]  /*74b0*/  @P1 BRA `(.L_x_1191) ;  /* 0x0000005000001947 */ /* 0x000fea0003800000 */
.L_x_1192:
[----:B------:R-:W2:Y:S01]  /*74c0*/  LDG.E.STRONG.GPU R0, [R4.64] ;  /* 0x0000001604007981 */ /* 0x000ea2000c1ef900 */
[----:B------:R-:W-:Y:S01]  /*74d0*/  YIELD ;  /* 0x0000000000007946 */ /* 0x000fe20003800000 */
[----:B--2---:R-:W-:Y:S01]  /*74e0*/  ISETP.NE.AND P0, PT, R0, UR11, PT ;  /* 0x0000000b00007c0c */ /* 0x004fe2000bf05270 */
[----:B------:R-:W-:-:S12]  /*74f0*/  CCTL.IVALL ;  /* 0x00000000ff00798f */ /* 0x000fd80002000000 */
[----:B------:R-:W-:Y:S05]  /*7500*/  @P0 BRA `(.L_x_1192) ;  /* 0xffffffb000000947 */ /* 0x000fea000383ffff */
.L_x_1191:
[----:B------:R-:W-:Y:S05]  /*7510*/  BSYNC B0 ;  /* 0x0000000000007941 */ /* 0x000fea0003800000 */
.L_x_1190:
[----:B------:R-:W-:Y:S05]  /*7520*/  BRA.CONV ~URZ, `(.L_x_1193) ;  /* 0x000000237f007947 */ /* 0x000fea000b800000 */
[----:B-1----:R-:W-:Y:S02]  /*7530*/  MOV R2, 0x7550 ;  /* 0x0000755000027802 */ /* 0x002fe40000000f00 */
[----:B------:R-:W-:Y:S05]  /*7540*/  CALL.REL.NOINC `($__internal_10_$__cuda_sm70_warpsync) ;  /* 0x000005c000007944 */ /* 0x000fea0003c00000 */
.L_x_1193:
        /* <DEDUP_REMOVED lines=80> */
.L_x_1194:
        /* <DEDUP_REMOVED lines=12> */
        .weak           $__internal_10_$__cuda_sm70_warpsync
        .type           $__internal_10_$__cuda_sm70_warpsync,@function
        .size           $__internal_10_$__cuda_sm70_warpsync,(.L_x_1424 - $__internal_10_$__cuda_sm70_warpsync)
$__internal_10_$__cuda_sm70_warpsync:
[----:B------:R-:W-:Y:S01]  /*7b10*/  MOV R3, 0x0 ;  /* 0x0000000000037802 */ /* 0x000fe20000000f00 */
[----:B------:R-:W-:Y:S04]  /*7b20*/  WARPSYNC R10 ;  /* 0x0000000a00007348 */ /* 0x000fe80003800000 */
[----:B------:R-:W-:Y:S05]  /*7b30*/  RET.REL.NODEC R2 `(_ZN7cutlass13device_kernelIN5flash19enable_sm80_to_sm89INS1_16FlashAttnBwdSm80INS1_25CollectiveMainloopBwdSm80ILi2ELi1EN4cute5tupleIJNS5_1CILi64EEENS7_ILi80EEENS7_ILi192EEEEEENS_10bfloat16_tEfNS_4arch4Sm80ELb1ELb0ELb1ELb0ELb1ELb0ELb1ELb0ELi2ELi4ELi2ELi2ELb0EEENS1_24CollectiveEpilogueBwdGQAISB_fSE_Li256ELb0ELb1EEENS1_25SingleTileBwdLPTSchedulerILb0ELi80ELb1EEEEEEEEEvNT_6ParamsE) ;  /* 0xffff84c002007950 */ /* 0x000fea0003c3ffff */
.L_x_1195:
        /* <DEDUP_REMOVED lines=12> */
.L_x_1424:


//--------------------- .text._ZN7cutlass13device_kernelIN5flash22FlashAttnBwdPreprocessIN4cute5tupleIJNS3_1CILi64EEENS5_ILi192EEEEEENS_10bfloat16_tEfNS_4arch4Sm80ELb1ELb0EEEEEvNT_6ParamsE --------------------------
	.section	.text._ZN7cutlass13device_kernelIN5flash22FlashAttnBwdPreprocessIN4cute5tupleIJNS3_1CILi64EEENS5_ILi192EEEEEENS_10bfloat16_tEfNS_4arch4Sm80ELb1ELb0EEEEEvNT_6ParamsE,"ax",@progbits
	.sectioninfo	@"SHI_REGISTERS=84"
	.align	128
.text._ZN7cutlass13device_kernelIN5flash22FlashAttnBwdPreprocessIN4cute5tupleIJNS3_1CILi64EEENS5_ILi192EEEEEENS_10bfloat16_tEfNS_4arch4Sm80ELb1ELb0EEEEEvNT_6ParamsE:
        .type           _ZN7cutlass13device_kernelIN5flash22FlashAttnBwdPreprocessIN4cute5tupleIJNS3_1CILi64EEENS5_ILi192EEEEEENS_10bfloat16_tEfNS_4arch4Sm80ELb1ELb0EEEEEvNT_6ParamsE,@function
        .size           _ZN7cutlass13device_kernelIN5flash22FlashAttnBwdPreprocessIN4cute5tupleIJNS3_1CILi64EEENS5_ILi192EEEEEENS_10bfloat16_tEfNS_4arch4Sm80ELb1ELb0EEEEEvNT_6ParamsE,(.L_x_1426 - _ZN7cutlass13device_kernelIN5flash22FlashAttnBwdPreprocessIN4cute5tupleIJNS3_1CILi64EEENS5_ILi192EEEEEENS_10bfloat16_tEfNS_4arch4Sm80ELb1ELb0EEEEEvNT_6ParamsE)
        .other          _ZN7cutlass13device_kernelIN5flash22FlashAttnBwdPreprocessIN4cute5tupleIJNS3_1CILi64EEENS5_ILi192EEEEEENS_10bfloat16_tEfNS_4arch4Sm80ELb1ELb0EEEEEvNT_6ParamsE,@"STO_CUDA_ENTRY STV_DEFAULT"
_ZN7cutlass13device_kernelIN5flash22FlashAttnBwdPreprocessIN4cute5tupleIJNS3_1CILi64EEENS5_ILi192EEEEEENS_10bfloat16_tEfNS_4arch4Sm80ELb1ELb0EEEEEvNT_6ParamsE:
[----:B------:R-:W-:Y:S02]  /*0000*/  IMAD.MOV.U32 R1, RZ, RZ, c[0x0][0x28] ;  /* 0x00000a00ff017624 */ /* 0x000fe400078e00ff */
[----:B------:R-:W0:Y:S01]  /*0010*/  S2R R55, SR_CTAID.X ;  /* 0x0000000000377919 */ /* 0x000e220000002500 */
[----:B------:R-:W-:Y:S01]  /*0020*/  IMAD.MOV.U32 R72, RZ, RZ, 0x7f800000 ;  /* 0x7f800000ff487424 */ /* 0x000fe200078e00ff */
[----:B------:R-:W-:Y:S02]  /*0030*/  ULDC.64 UR6, c[0x0][0x118] ;  /* 0x0000460000067ab9 */ /* 0x000fe40000000a00 */
[----:B------:R-:W1:Y:S04]  /*0040*/  S2R R57, SR_TID.X ;  /* 0x0000000000397919 */ /* 0x000e680000002100 */
[----:B------:R-:W2:Y:S04]  /*0050*/  S2R R59, SR_CTAID.Y ;  /* 0x00000000003b7919 */ /* 0x000ea80000002600 */
[----:B------:R-:W3:Y:S01]  /*0060*/  S2R R0, SR_CTAID.Z ;  /* 0x0000000000007919 */ /* 0x000ee20000002700 */
[----:B0-----:R-:W-:-:S05]  /*0070*/  IMAD.SHL.U32 R2, R55, 0x40, RZ ;  /* 0x0000004037027824 */ /* 0x001fca00078e00ff */
[----:B------:R-:W-:Y:S02]  /*0080*/  IADD3 R61, -R2, c[0x0][0x168], RZ ;  /* 0x00005a00023d7a10 */ /* 0x000fe40007ffe1ff */
[----:B--2---:R-:W-:Y:S02]  /*0090*/  SHF.R.S32.HI R54, RZ, 0x1f, R59 ;  /* 0x0000001fff367819 */ /* 0x004fe4000001143b */
[C---:B-1----:R-:W-:Y:S02]  /*00a0*/  ISETP.GE.AND P0, PT, R57.reuse, R61, PT ;  /* 0x0000003d3900720c */ /* 0x042fe40003f06270 */
[----:B---3--:R-:W-:Y:S02]  /*00b0*/  SHF.R.S32.HI R56, RZ, 0x1f, R0 ;  /* 0x0000001fff387819 */ /* 0x008fe40000011400 */
[----:B------:R-:W-:-:S13]  /*00c0*/  ISETP.GT.OR P0, PT, R57, 0x3f, P0 ;  /* 0x0000003f3900780c */ /* 0x000fda0000704670 */
[----:B------:R-:W-:Y:S01]  /*00d0*/  @!P0 SHF.R.S32.HI R5, RZ, 0x1f, R57 ;  /* 0x0000001fff058819 */ /* 0x000fe20000011439 */
[----:B------:R-:W-:Y:S01]  /*00e0*/  @!P0 IMAD R6, R54, c[0x0][0x1e0], RZ ;  /* 0x0000780036068a24 */ /* 0x000fe200078e02ff */
[----:B------:R-:W-:Y:S01]  /*00f0*/  @!P0 IADD3 R4, P1, R2, R57, RZ ;  /* 0x0000003902048210 */ /* 0x000fe20007f3e0ff */
[----:B------:R-:W-:Y:S02]  /*0100*/  @!P0 IMAD R9, R56, c[0x0][0x1e8], RZ ;  /* 0x00007a0038098a24 */ /* 0x000fe400078e02ff */
[----:B------:R-:W-:Y:S01]  /*0110*/  @!P0 IMAD R7, R59, c[0x0][0x1e4], R6 ;  /* 0x000079003b078a24 */ /* 0x000fe200078e0206 */
[----:B------:R-:W-:Y:S01]  /*0120*/  @!P0 LEA.HI.X.SX32 R5, R2, R5, 0x1, P1 ;  /* 0x0000000502058211 */ /* 0x000fe200008f0eff */
[----:B------:R-:W-:-:S04]  /*0130*/  @!P0 IMAD R9, R0, c[0x0][0x1ec], R9 ;  /* 0x00007b0000098a24 */ /* 0x000fc800078e0209 */
[----:B------:R-:W-:-:S05]  /*0140*/  @!P0 IMAD.WIDE.U32 R4, R59, c[0x0][0x1e0], R4 ;  /* 0x000078003b048a25 */ /* 0x000fca00078e0004 */
[----:B------:R-:W-:-:S05]  /*0150*/  @!P0 IADD3 R5, R5, R7, RZ ;  /* 0x0000000705058210 */ /* 0x000fca0007ffe0ff */
[----:B------:R-:W-:-:S04]  /*0160*/  @!P0 IMAD.WIDE.U32 R4, R0, c[0x0][0x1e8], R4 ;  /* 0x00007a0000048a25 */ /* 0x000fc800078e0004 */
[----:B------:R-:W-:Y:S01]  /*0170*/  @!P0 IMAD.IADD R5, R5, 0x1, R9 ;  /* 0x0000000105058824 */ /* 0x000fe200078e0209 */
[----:B------:R-:W-:-:S04]  /*0180*/  @!P0 LEA R6, P1, R4, c[0x0][0x1d8], 0x2 ;  /* 0x0000760004068a11 */ /* 0x000fc800078210ff */
[----:B------:R-:W-:Y:S02]  /*0190*/  @!P0 LEA.HI.X R7, R4, c[0x0][0x1dc], R5, 0x2, P1 ;  /* 0x0000770004078a11 */ /* 0x000fe400008f1405 */
[----:B------:R-:W-:-:S03]  /*01a0*/  SHF.R.S32.HI R4, RZ, 0x1f, R57 ;  /* 0x0000001fff047819 */ /* 0x000fc60000011439 */
[----:B------:R0:W5:Y:S01]  /*01b0*/  @!P0 LDG.E R72, [R6.64] ;  /* 0x0000000606488981 */ /* 0x000162000c1e1900 */
[-C--:B------:R-:W-:Y:S01]  /*01c0*/  LEA.HI R52, R4, R57.reuse, RZ, 0x3 ;  /* 0x0000003904347211 */ /* 0x080fe200078f18ff */
[C---:B------:R-:W-:Y:S01]  /*01d0*/  IMAD R4, R54.reuse, c[0x0][0x180], RZ ;  /* 0x0000600036047a24 */ /* 0x040fe200078e02ff */
[----:B------:R-:W-:Y:S01]  /*01e0*/  BSSY B0, `(.L_x_1196) ;  /* 0x0000033000007945 */ /* 0x000fe20003800000 */
[----:B------:R-:W-:Y:S01]  /*01f0*/  IMAD R8, R54, c[0x0][0x1a0], RZ ;  /* 0x0000680036087a24 */ /* 0x000fe200078e02ff */
[----:B------:R-:W-:Y:S01]  /*0200*/  LOP3.LUT R60, R52, 0xfffffff8, RZ, 0xc0, !PT ;  /* 0xfffffff8343c7812 */ /* 0x000fe200078ec0ff */
[C---:B------:R-:W-:Y:S01]  /*0210*/  IMAD R31, R59.reuse, c[0x0][0x184], R4 ;  /* 0x000061003b1f7a24 */ /* 0x040fe200078e0204 */
[----:B------:R-:W-:Y:S01]  /*0220*/  SHF.R.S32.HI R52, RZ, 0x3, R52 ;  /* 0x00000003ff347819 */ /* 0x000fe20000011434 */
[----:B------:R-:W-:Y:S01]  /*0230*/  IMAD R25, R56, c[0x0][0x188], RZ ;  /* 0x0000620038197a24 */ /* 0x000fe200078e02ff */
[----:B------:R-:W-:Y:S01]  /*0240*/  IADD3 R60, -R60, R57, RZ ;  /* 0x000000393c3c7210 */ /* 0x000fe20007ffe1ff */
[C---:B------:R-:W-:Y:S01]  /*0250*/  IMAD R9, R59.reuse, c[0x0][0x1a4], R8 ;  /* 0x000069003b097a24 */ /* 0x040fe200078e0208 */
[-C--:B------:R-:W-:Y:S01]  /*0260*/  ISETP.GE.AND P0, PT, R52, R61.reuse, PT ;  /* 0x0000003d3400720c */ /* 0x080fe20003f06270 */
[----:B------:R-:W-:Y:S01]  /*0270*/  IMAD R35, R0, c[0x0][0x18c], R25 ;  /* 0x0000630000237a24 */ /* 0x000fe200078e0219 */
[----:B------:R-:W-:Y:S01]  /*0280*/  IADD3 R58, R52, 0x20, RZ ;  /* 0x00000020343a7810 */ /* 0x000fe20007ffe0ff */
[----:B------:R-:W-:Y:S01]  /*0290*/  IMAD.SHL.U32 R62, R60, 0x8, RZ ;  /* 0x000000083c3e7824 */ /* 0x000fe200078e00ff */
[----:B0-----:R-:W-:Y:S01]  /*02a0*/  CS2R R6, SRZ ;  /* 0x0000000000067805 */ /* 0x001fe2000001ff00 */
[----:B------:R-:W-:Y:S01]  /*02b0*/  CS2R R10, SRZ ;  /* 0x00000000000a7805 */ /* 0x000fe2000001ff00 */
[----:B------:R-:W-:Y:S01]  /*02c0*/  CS2R R12, SRZ ;  /* 0x00000000000c7805 */ /* 0x000fe2000001ff00 */
[----:B------:R-:W-:Y:S01]  /*02d0*/  CS2R R14, SRZ ;  /* 0x00000000000e7805 */ /* 0x000fe2000001ff00 */
[--C-:B------:R-:W-:Y:S01]  /*02e0*/  SHF.R.S32.HI R63, RZ, 0x1f, R62.reuse ;  /* 0x0000001fff3f7819 */ /* 0x100fe2000001143e */
[----:B------:R-:W-:Y:S01]  /*02f0*/  CS2R R16, SRZ ;  /* 0x0000000000107805 */ /* 0x000fe2000001ff00 */
[----:B------:R-:W-:Y:S01]  /*0300*/  CS2R R18, SRZ ;  /* 0x0000000000127805 */ /* 0x000fe2000001ff00 */
[----:B------:R-:W-:Y:S01]  /*0310*/  CS2R R20, SRZ ;  /* 0x0000000000147805 */ /* 0x000fe2000001ff00 */
[----:B------:R-:W-:Y:S01]  /*0320*/  CS2R R22, SRZ ;  /* 0x0000000000167805 */ /* 0x000fe2000001ff00 */
[----:B------:R-:W-:Y:S01]  /*0330*/  IMAD.WIDE.U32 R4, R59, c[0x0][0x180], R62 ;  /* 0x000060003b047a25 */ /* 0x000fe200078e003e */
[----:B------:R-:W-:Y:S01]  /*0340*/  ISETP.GE.AND P1, PT, R58, R61, PT ;  /* 0x0000003d3a00720c */ /* 0x000fe20003f26270 */
[----:B------:R-:W-:Y:S01]  /*0350*/  CS2R R24, SRZ ;  /* 0x0000000000187805 */ /* 0x000fe2000001ff00 */
[----:B------:R-:W-:Y:S01]  /*0360*/  SHF.R.S32.HI R53, RZ, 0x1f, R52 ;  /* 0x0000001fff357819 */ /* 0x000fe20000011434 */
[----:B------:R-:W-:Y:S01]  /*0370*/  IMAD.IADD R31, R5, 0x1, R31 ;  /* 0x00000001051f7824 */ /* 0x000fe200078e021f */
[----:B------:R-:W-:Y:S01]  /*0380*/  CS2R R26, SRZ ;  /* 0x00000000001a7805 */ /* 0x000fe2000001ff00 */
[----:B------:R-:W-:-:S02]  /*0390*/  IMAD.MOV.U32 R30, RZ, RZ, R4 ;  /* 0x000000ffff1e7224 */ /* 0x000fc400078e0004 */
[----:B------:R-:W-:Y:S01]  /*03a0*/  IMAD.WIDE.U32 R66, R59, c[0x0][0x1a0], R62 ;  /* 0x000068003b427a25 */ /* 0x000fe200078e003e */
[----:B------:R-:W-:-:S03]  /*03b0*/  CS2R R4, SRZ ;  /* 0x0000000000047805 */ /* 0x000fc6000001ff00 */
[----:B------:R-:W-:Y:S01]  /*03c0*/  IMAD.WIDE.U32 R30, R0, c[0x0][0x188], R30 ;  /* 0x00006200001e7a25 */ /* 0x000fe200078e001e */
[----:B------:R-:W-:Y:S02]  /*03d0*/  IADD3 R67, R67, R9, RZ ;  /* 0x0000000943437210 */ /* 0x000fe40007ffe0ff */
[----:B------:R-:W-:Y:S01]  /*03e0*/  CS2R R8, SRZ ;  /* 0x0000000000087805 */ /* 0x000fe2000001ff00 */
[----:B------:R-:W-:Y:S01]  /*03f0*/  IMAD.IADD R35, R31, 0x1, R35 ;  /* 0x000000011f237824 */ /* 0x000fe200078e0223 */
[----:B------:R-:W-:Y:S05]  /*0400*/  @P0 BRA `(.L_x_1197) ;  /* 0x0000010000000947 */ /* 0x000fea0003800000 */
[----:B------:R-:W-:Y:S01]  /*0410*/  IMAD.WIDE R28, R55, 0x40, R52 ;  /* 0x00000040371c7825 */ /* 0x000fe200078e0234 */
[----:B------:R-:W-:Y:S02]  /*0420*/  MOV R34, R30 ;  /* 0x0000001e00227202 */ /* 0x000fe40000000f00 */
[C---:B------:R-:W-:Y:S01]  /*0430*/  IADD3 R36, R62.reuse, 0x40, RZ ;  /* 0x000000403e247810 */ /* 0x040fe20007ffe0ff */
[----:B------:R-:W-:Y:S01]  /*0440*/  IMAD R29, R29, c[0x0][0x178], RZ ;  /* 0x00005e001d1d7a24 */ /* 0x000fe200078e02ff */
[----:B------:R-:W-:Y:S01]  /*0450*/  IADD3 R37, R62, 0x80, RZ ;  /* 0x000000803e257810 */ /* 0x000fe20007ffe0ff */
[----:B------:R-:W-:Y:S01]  /*0460*/  IMAD.WIDE.U32 R32, R28, c[0x0][0x178], R34 ;  /* 0x00005e001c207a25 */ /* 0x000fe200078e0022 */
[----:B------:R-:W-:-:S02]  /*0470*/  ISETP.GE.AND P3, PT, R36, c[0x0][0x16c], PT ;  /* 0x00005b0024007a0c */ /* 0x000fc40003f66270 */
[----:B------:R-:W-:Y:S01]  /*0480*/  ISETP.GE.AND P2, PT, R62, c[0x0][0x16c], PT ;  /* 0x00005b003e007a0c */ /* 0x000fe20003f46270 */
[----:B------:R-:W-:Y:S01]  /*0490*/  IMAD R29, R28, c[0x0][0x17c], R29 ;  /* 0x00005f001c1d7a24 */ /* 0x000fe200078e021d */
[----:B------:R-:W-:Y:S02]  /*04a0*/  ISETP.GE.AND P4, PT, R37, c[0x0][0x16c], PT ;  /* 0x00005b0025007a0c */ /* 0x000fe40003f86270 */
[----:B------:R-:W-:Y:S01]  /*04b0*/  LEA R28, P5, R32, c[0x0][0x160], 0x1 ;  /* 0x00005800201c7a11 */ /* 0x000fe200078a08ff */
[----:B------:R-:W-:-:S05]  /*04c0*/  IMAD.IADD R29, R33, 0x1, R29 ;  /* 0x00000001211d7824 */ /* 0x000fca00078e021d */
[----:B------:R-:W-:-:S05]  /*04d0*/  LEA.HI.X R29, R32, c[0x0][0x164], R29, 0x1, P5 ;  /* 0x00005900201d7a11 */ /* 0x000fca00028f0c1d */
[----:B------:R0:W5:Y:S04]  /*04e0*/  @!P2 LDG.E.128 R4, [R28.64] ;  /* 0x000000061c04a981 */ /* 0x000168000c1e1d00 */
[----:B------:R0:W5:Y:S04]  /*04f0*/  @!P3 LDG.E.128 R8, [R28.64+0x80] ;  /* 0x000080061c08b981 */ /* 0x000168000c1e1d00 */
[----:B------:R0:W5:Y:S02]  /*0500*/  @!P4 LDG.E.128 R20, [R28.64+0x100] ;  /* 0x000100061c14c981 */ /* 0x000164000c1e1d00 */
.L_x_1197:
[----:B------:R-:W-:Y:S05]  /*0510*/  BSYNC B0 ;  /* 0x0000000000007941 */ /* 0x000fea0003800000 */
.L_x_1196:
[----:B------:R-:W-:Y:S01]  /*0520*/  BSSY B0, `(.L_x_1198) ;  /* 0x0000014000007945 */ /* 0x000fe20003800000 */
[----:B------:R-:W-:Y:S05]  /*0530*/  @P1 BRA `(.L_x_1199) ;  /* 0x0000012000001947 */ /* 0x000fea0003800000 */
[----:B0-----:R-:W-:Y:S01]  /*0540*/  IMAD.WIDE R28, R55, 0x40, R52 ;  /* 0x00000040371c7825 */ /* 0x001fe200078e0234 */
[----:B------:R-:W-:-:S02]  /*0550*/  MOV R31, R35 ;  /* 0x00000023001f7202 */ /* 0x000fc40000000f00 */
[----:B------:R-:W-:Y:S02]  /*0560*/  IADD3 R32, R62, 0x40, RZ ;  /* 0x000000403e207810 */ /* 0x000fe40007ffe0ff */
[----:B------:R-:W-:Y:S02]  /*0570*/  IADD3 R33, P2, R28, 0x20, RZ ;  /* 0x000000201c217810 */ /* 0x000fe40007f5e0ff */
[----:B------:R-:W-:Y:S02]  /*0580*/  IADD3 R34, R62, 0x80, RZ ;  /* 0x000000803e227810 */ /* 0x000fe40007ffe0ff */
        /* <DEDUP_REMOVED lines=10> */
[----:B------:R0:W5:Y:S04]  /*0630*/  @!P3 LDG.E.128 R12, [R28.64] ;  /* 0x000000061c0cb981 */ /* 0x000168000c1e1d00 */
[----:B------:R0:W5:Y:S04]  /*0640*/  @!P4 LDG.E.128 R16, [R28.64+0x80] ;  /* 0x000080061c10c981 */ /* 0x000168000c1e1d00 */
[----:B------:R0:W5:Y:S02]  /*0650*/  @!P5 LDG.E.128 R24, [R28.64+0x100] ;  /* 0x000100061c18d981 */ /* 0x000164000c1e1d00 */
.L_x_1199:
[----:B------:R-:W-:Y:S05]  /*0660*/  BSYNC B0 ;  /* 0x0000000000007941 */ /* 0x000fea0003800000 */
.L_x_1198:
[----:B------:R-:W-:Y:S01]  /*0670*/  IMAD R49, R56, c[0x0][0x1a8], RZ ;  /* 0x00006a0038317a24 */ /* 0x000fe200078e02ff */
[----:B------:R-:W-:Y:S01]  /*0680*/  BSSY B0, `(.L_x_1200) ;  /* 0x0000033000007945 */ /* 0x000fe20003800000 */
[C---:B------:R-:W-:Y:S01]  /*0690*/  IMAD.WIDE.U32 R66, R0.reuse, c[0x0][0x1a8], R66 ;  /* 0x00006a0000427a25 */ /* 0x040fe200078e0042 */
[----:B0-----:R-:W-:Y:S01]  /*06a0*/  CS2R R28, SRZ ;  /* 0x00000000001c7805 */ /* 0x001fe2000001ff00 */
        /* <DEDUP_REMOVED lines=12> */
[----:B------:R-:W-:Y:S01]  /*0770*/  IMAD.IADD R65, R67, 0x1, R65 ;  /* 0x0000000143417824 */ /* 0x000fe200078e0241 */
[----:B------:R-:W-:Y:S05]  /*0780*/  @P0 BRA `(.L_x_1201) ;  /* 0x0000022000000947 */ /* 0x000fea0003800000 */
[C---:B------:R-:W-:Y:S02]  /*0790*/  ISETP.GE.AND P2, PT, R62.reuse, c[0x0][0x16c], PT ;  /* 0x00005b003e007a0c */ /* 0x040fe40003f46270 */
[----:B------:R-:W-:-:S02]  /*07a0*/  IADD3 R64, R62, 0x40, RZ ;  /* 0x000000403e407810 */ /* 0x000fc40007ffe0ff */
[----:B------:R-:W-:Y:S02]  /*07b0*/  IADD3 R68, R62, 0x80, RZ ;  /* 0x000000803e447810 */ /* 0x000fe40007ffe0ff */
[----:B------:R-:W-:Y:S02]  /*07c0*/  ISETP.GE.AND P3, PT, R64, c[0x0][0x16c], PT ;  /* 0x00005b0040007a0c */ /* 0x000fe40003f66270 */
[----:B------:R-:W-:-:S05]  /*07d0*/  ISETP.GE.AND P5, PT, R68, c[0x0][0x16c], PT ;  /* 0x00005b0044007a0c */ /* 0x000fca0003fa6270 */
[----:B------:R-:W-:Y:S01]  /*07e0*/  @!P2 IMAD.WIDE R70, R55, 0x40, R52 ;  /* 0x000000403746a825 */ /* 0x000fe200078e0234 */
[----:B------:R-:W-:-:S03]  /*07f0*/  @!P2 MOV R64, R66 ;  /* 0x000000420040a202 */ /* 0x000fc60000000f00 */
[----:B------:R-:W-:Y:S02]  /*0800*/  @!P2 IMAD R71, R71, c[0x0][0x198], RZ ;  /* 0x000066004747aa24 */ /* 0x000fe400078e02ff */
[----:B------:R-:W-:-:S04]  /*0810*/  @!P3 IMAD.WIDE R74, R55, 0x40, R52 ;  /* 0x00000040374ab825 */ /* 0x000fc800078e0234 */
[----:B------:R-:W-:-:S04]  /*0820*/  @!P2 IMAD.WIDE.U32 R68, R70, c[0x0][0x198], R64 ;  /* 0x000066004644aa25 */ /* 0x000fc800078e0040 */
[----:B------:R-:W-:Y:S02]  /*0830*/  @!P2 IMAD R73, R70, c[0x0][0x19c], R71 ;  /* 0x000067004649aa24 */ /* 0x000fe400078e0247 */
[----:B------:R-:W-:-:S03]  /*0840*/  @!P5 IMAD.WIDE R76, R55, 0x40, R52 ;  /* 0x00000040374cd825 */ /* 0x000fc600078e0234 */
[----:B------:R-:W-:Y:S01]  /*0850*/  @!P2 IADD3 R69, R69, R73, RZ ;  /* 0x000000494545a210 */ /* 0x000fe20007ffe0ff */
[----:B------:R-:W-:Y:S02]  /*0860*/  @!P3 IMAD R75, R75, c[0x0][0x198], RZ ;  /* 0x000066004b4bba24 */ /* 0x000fe400078e02ff */
[----:B------:R-:W-:Y:S02]  /*0870*/  @!P3 IMAD.MOV.U32 R70, RZ, RZ, R66 ;  /* 0x000000ffff46b224 */ /* 0x000fe400078e0042 */
[----:B------:R-:W-:Y:S02]  /*0880*/  @!P3 IMAD.MOV.U32 R71, RZ, RZ, R65 ;  /* 0x000000ffff47b224 */ /* 0x000fe400078e0041 */
[----:B------:R-:W-:Y:S02]  /*0890*/  @!P5 IMAD R79, R77, c[0x0][0x198], RZ ;  /* 0x000066004d4fda24 */ /* 0x000fe400078e02ff */
[----:B------:R-:W-:-:S04]  /*08a0*/  @!P3 IMAD.WIDE.U32 R70, R74, c[0x0][0x198], R70 ;  /* 0x000066004a46ba25 */ /* 0x000fc800078e0046 */
[----:B------:R-:W-:Y:S01]  /*08b0*/  @!P3 IMAD R77, R74, c[0x0][0x19c], R75 ;  /* 0x000067004a4dba24 */ /* 0x000fe200078e024b */
[----:B------:R-:W-:Y:S01]  /*08c0*/  @!P5 MOV R74, R66 ;  /* 0x00000042004ad202 */ /* 0x000fe20000000f00 */
[----:B------:R-:W-:Y:S01]  /*08d0*/  @!P5 IMAD.MOV.U32 R75, RZ, RZ, R65 ;  /* 0x000000ffff4bd224 */ /* 0x000fe200078e0041 */
[----:B------:R-:W-:Y:S01]  /*08e0*/  @!P3 LEA R78, P4, R70, c[0x0][0x190], 0x1 ;  /* 0x00006400464eba11 */ /* 0x000fe200078808ff */
[C---:B------:R-:W-:Y:S02]  /*08f0*/  @!P5 IMAD R79, R76.reuse, c[0x0][0x19c], R79 ;  /* 0x000067004c4fda24 */ /* 0x040fe400078e024f */
[----:B------:R-:W-:Y:S01]  /*0900*/  @!P5 IMAD.WIDE.U32 R74, R76, c[0x0][0x198], R74 ;  /* 0x000066004c4ada25 */ /* 0x000fe200078e004a */
[----:B------:R-:W-:-:S03]  /*0910*/  @!P2 LEA R76, P0, R68, c[0x0][0x190], 0x1 ;  /* 0x00006400444caa11 */ /* 0x000fc600078008ff */
[----:B------:R-:W-:Y:S01]  /*0920*/  @!P3 IMAD.IADD R71, R71, 0x1, R77 ;  /* 0x000000014747b824 */ /* 0x000fe200078e024d */
[----:B------:R-:W-:Y:S02]  /*0930*/  @!P5 LEA R80, P6, R74, c[0x0][0x190], 0x1 ;  /* 0x000064004a50da11 */ /* 0x000fe400078c08ff */
[----:B------:R-:W-:Y:S02]  /*0940*/  @!P5 IADD3 R73, R75, R79, RZ ;  /* 0x0000004f4b49d210 */ /* 0x000fe40007ffe0ff */
[----:B------:R-:W-:Y:S02]  /*0950*/  @!P2 LEA.HI.X R77, R68, c[0x0][0x194], R69, 0x1, P0 ;  /* 0x00006500444daa11 */ /* 0x000fe400000f0c45 */
[----:B------:R-:W-:Y:S02]  /*0960*/  @!P3 LEA.HI.X R79, R70, c[0x0][0x194], R71, 0x1, P4 ;  /* 0x00006500464fba11 */ /* 0x000fe400020f0c47 */
[----:B------:R-:W-:Y:S01]  /*0970*/  @!P5 LEA.HI.X R81, R74, c[0x0][0x194], R73, 0x1, P6 ;  /* 0x000065004a51da11 */ /* 0x000fe200030f0c49 */
[----:B------:R0:W5:Y:S04]  /*0980*/  @!P2 LDG.E.128 R28, [R76.64] ;  /* 0x000000064c1ca981 */ /* 0x000168000c1e1d00 */
[----:B------:R0:W5:Y:S04]  /*0990*/  @!P3 LDG.E.128 R32, [R78.64+0x80] ;  /* 0x000080064e20b981 */ /* 0x000168000c1e1d00 */
[----:B------:R0:W5:Y:S02]  /*09a0*/  @!P5 LDG.E.128 R44, [R80.64+0x100] ;  /* 0x00010006502cd981 */ /* 0x000164000c1e1d00 */
.L_x_1201:
[----:B------:R-:W-:Y:S05]  /*09b0*/  BSYNC B0 ;  /* 0x0000000000007941 */ /* 0x000fea0003800000 */
.L_x_1200:
[----:B------:R-:W-:Y:S01]  /*09c0*/  BSSY B0, `(.L_x_1202) ;  /* 0x0000014000007945 */ /* 0x000fe20003800000 */
[----:B------:R-:W-:Y:S05]  /*09d0*/  @P1 BRA `(.L_x_1203) ;  /* 0x0000012000001947 */ /* 0x000fea0003800000 */
[----:B------:R-:W-:Y:S01]  /*09e0*/  IMAD.WIDE R68, R55, 0x40, R52 ;  /* 0x0000004037447825 */ /* 0x000fe200078e0234 */
[----:B------:R-:W-:-:S02]  /*09f0*/  MOV R64, R66 ;  /* 0x0000004200407202 */ /* 0x000fc40000000f00 */
[----:B------:R-:W-:Y:S02]  /*0a00*/  IADD3 R66, R62, 0x40, RZ ;  /* 0x000000403e427810 */ /* 0x000fe40007ffe0ff */
[----:B------:R-:W-:Y:S02]  /*0a10*/  IADD3 R67, P0, R68, 0x20, RZ ;  /* 0x0000002044437810 */ /* 0x000fe40007f1e0ff */
[C---:B------:R-:W-:Y:S02]  /*0a20*/  IADD3 R68, R62.reuse, 0x80, RZ ;  /* 0x000000803e447810 */ /* 0x040fe40007ffe0ff */
        /* <DEDUP_REMOVED lines=10> */
[----:B------:R1:W5:Y:S04]  /*0ad0*/  @!P1 LDG.E.128 R36, [R62.64] ;  /* 0x000000063e249981 */ /* 0x000368000c1e1d00 */
[----:B------:R1:W5:Y:S04]  /*0ae0*/  @!P2 LDG.E.128 R40, [R62.64+0x80] ;  /* 0x000080063e28a981 */ /* 0x000368000c1e1d00 */
[----:B------:R1:W5:Y:S02]  /*0af0*/  @!P3 LDG.E.128 R48, [R62.64+0x100] ;  /* 0x000100063e30b981 */ /* 0x000364000c1e1d00 */
.L_x_1203:
[----:B------:R-:W-:Y:S05]  /*0b00*/  BSYNC B0 ;  /* 0x0000000000007941 */ /* 0x000fea0003800000 */
.L_x_1202:
[----:B-1---5:R-:W-:Y:S01]  /*0b10*/  LOP3.LUT R63, R4, 0xffff0000, RZ, 0xc0, !PT ;  /* 0xffff0000043f7812 */ /* 0x022fe200078ec0ff */
[----:B------:R-:W-:Y:S01]  /*0b20*/  IMAD.U32 R62, R5, 0x10000, RZ ;  /* 0x00010000053e7824 */ /* 0x000fe200078e00ff */
[----:B0-----:R-:W-:Y:S01]  /*0b30*/  LOP3.LUT R78, R28, 0xffff0000, RZ, 0xc0, !PT ;  /* 0xffff00001c4e7812 */ /* 0x001fe200078ec0ff */
[----:B------:R-:W-:Y:S01]  /*0b40*/  IMAD.U32 R67, R29, 0x10000, RZ ;  /* 0x000100001d437824 */ /* 0x000fe200078e00ff */
[----:B------:R-:W-:Y:S01]  /*0b50*/  LOP3.LUT R79, R12, 0xffff0000, RZ, 0xc0, !PT ;  /* 0xffff00000c4f7812 */ /* 0x000fe200078ec0ff */
[----:B------:R-:W-:Y:S01]  /*0b60*/  IMAD.U32 R69, R31, 0x10000, RZ ;  /* 0x000100001f457824 */ /* 0x000fe200078e00ff */
[----:B------:R-:W-:Y:S01]  /*0b70*/  LOP3.LUT R80, R36, 0xffff0000, RZ, 0xc0, !PT ;  /* 0xffff000024507812 */ /* 0x000fe200078ec0ff */
[----:B------:R-:W-:Y:S01]  /*0b80*/  FMUL.FTZ R78, R63, R78 ;  /* 0x0000004e3f4e7220 */ /* 0x000fe20000410000 */
[----:B------:R-:W-:Y:S01]  /*0b90*/  SHF.L.U32 R4, R4, 0x10, RZ ;  /* 0x0000001004047819 */ /* 0x000fe200000006ff */
[----:B------:R-:W-:Y:S01]  /*0ba0*/  IMAD.U32 R63, R36, 0x10000, RZ ;  /* 0x00010000243f7824 */ /* 0x000fe200078e00ff */
[----:B------:R-:W-:Y:S01]  /*0bb0*/  SHF.L.U32 R65, R28, 0x10, RZ ;  /* 0x000000101c417819 */ /* 0x000fe200000006ff */
[----:B------:R-:W-:Y:S01]  /*0bc0*/  FMUL.FTZ R79, R79, R80 ;  /* 0x000000504f4f7220 */ /* 0x000fe20000410000 */
[----:B------:R-:W-:Y:S01]  /*0bd0*/  SHF.L.U32 R12, R12, 0x10, RZ ;  /* 0x000000100c0c7819 */ /* 0x000fe200000006ff */
[----:B------:R-:W-:Y:S01]  /*0be0*/  IMAD.U32 R73, R33, 0x10000, RZ ;  /* 0x0001000021497824 */ /* 0x000fe200078e00ff */
[----:B------:R-:W-:Y:S01]  /*0bf0*/  LOP3.LUT R5, R5, 0xffff0000, RZ, 0xc0, !PT ;  /* 0xffff000005057812 */ /* 0x000fe200078ec0ff */
[----:B------:R-:W-:Y:S01]  /*0c00*/  FFMA.FTZ R78, R4, R65, R78 ;  /* 0x00000041044e7223 */ /* 0x000fe2000001004e */
[----:B------:R-:W-:Y:S01]  /*0c10*/  SHF.L.U32 R4, R13, 0x10, RZ ;  /* 0x000000100d047819 */ /* 0x000fe200000006ff */
[----:B------:R-:W-:Y:S01]  /*0c20*/  IMAD.U32 R65, R37, 0x10000, RZ ;  /* 0x0001000025417824 */ /* 0x000fe200078e00ff */
[----:B------:R-:W-:Y:S01]  /*0c30*/  LOP3.LUT R64, R29, 0xffff0000, RZ, 0xc0, !PT ;  /* 0xffff00001d407812 */ /* 0x000fe200078ec0ff */
[----:B------:R-:W-:Y:S01]  /*0c40*/  FFMA.FTZ R63, R12, R63, R79 ;  /* 0x0000003f0c3f7223 */ /* 0x000fe2000001004f */
[----:B------:R-:W-:Y:S01]  /*0c50*/  LOP3.LUT R12, R13, 0xffff0000, RZ, 0xc0, !PT ;  /* 0xffff00000d0c7812 */ /* 0x000fe200078ec0ff */
[----:B------:R-:W-:Y:S01]  /*0c60*/  FFMA.FTZ R62, R62, R67, R78 ;  /* 0x000000433e3e7223 */ /* 0x000fe2000001004e */
[----:B------:R-:W-:Y:S01]  /*0c70*/  LOP3.LUT R37, R37, 0xffff0000, RZ, 0xc0, !PT ;  /* 0xffff000025257812 */ /* 0x000fe200078ec0ff */
[----:B------:R-:W-:Y:S01]  /*0c80*/  FFMA.FTZ R63, R4, R65, R63 ;  /* 0x00000041043f7223 */ /* 0x000fe2000001003f */
[----:B------:R-:W-:Y:S01]  /*0c90*/  SHF.L.U32 R29, R6, 0x10, RZ ;  /* 0x00000010061d7819 */ /* 0x000fe200000006ff */
[----:B------:R-:W-:Y:S01]  /*0ca0*/  FFMA.FTZ R5, R5, R64, R62 ;  /* 0x0000004005057223 */ /* 0x000fe2000001003e */
[----:B------:R-:W-:Y:S01]  /*0cb0*/  SHF.L.U32 R76, R30, 0x10, RZ ;  /* 0x000000101e4c7819 */ /* 0x000fe200000006ff */
[----:B------:R-:W-:Y:S01]  /*0cc0*/  IMAD.U32 R13, R38, 0x10000, RZ ;  /* 0x00010000260d7824 */ /* 0x000fe200078e00ff */
[----:B------:R-:W-:Y:S01]  /*0cd0*/  SHF.L.U32 R4, R14, 0x10, RZ ;  /* 0x000000100e047819 */ /* 0x000fe200000006ff */
[----:B------:R-:W-:Y:S01]  /*0ce0*/  FFMA.FTZ R37, R12, R37, R63 ;  /* 0x000000250c257223 */ /* 0x000fe2000001003f */
[----:B------:R-:W-:Y:S01]  /*0cf0*/  LOP3.LUT R28, R6, 0xffff0000, RZ, 0xc0, !PT ;  /* 0xffff0000061c7812 */ /* 0x000fe200078ec0ff */
[----:B------:R-:W-:Y:S01]  /*0d00*/  FFMA.FTZ R29, R29, R76, R5 ;  /* 0x0000004c1d1d7223 */ /* 0x000fe20000010005 */
[----:B------:R-:W-:Y:S01]  /*0d10*/  LOP3.LUT R71, R30, 0xffff0000, RZ, 0xc0, !PT ;  /* 0xffff00001e477812 */ /* 0x000fe200078ec0ff */
[----:B------:R-:W-:Y:S01]  /*0d20*/  FFMA.FTZ R37, R4, R13, R37 ;  /* 0x0000000d04257223 */ /* 0x000fe20000010025 */
[----:B------:R-:W-:Y:S01]  /*0d30*/  LOP3.LUT R5, R14, 0xffff0000, RZ, 0xc0, !PT ;  /* 0xffff00000e057812 */ /* 0x000fe200078ec0ff */
        /* <DEDUP_REMOVED lines=11> */
[----:B------:R-:W-:Y:S01]  /*0df0*/  LOP3.LUT R39, R39, 0xffff0000, RZ, 0xc0, !PT ;  /* 0xffff000027277812 */ /* 0x000fe200078ec0ff */
[----:B------:R-:W-:Y:S01]  /*0e00*/  FFMA.FTZ R6, R7, R66, R6 ;  /* 0x0000004207067223 */ /* 0x000fe20000010006 */
[----:B------:R-:W-:Y:S01]  /*0e10*/  SHF.L.U32 R31, R8, 0x10, RZ ;  /* 0x00000010081f7819 */ /* 0x000fe200000006ff */
[----:B------:R-:W-:Y:S01]  /*0e20*/  IMAD.U32 R7, R40, 0x10000, RZ ;  /* 0x0001000028077824 */ /* 0x000fe200078e00ff */
[----:B------:R-:W-:Y:S01]  /*0e30*/  SHF.L.U32 R74, R32, 0x10, RZ ;  /* 0x00000010204a7819 */ /* 0x000fe200000006ff */
        /* <DEDUP_REMOVED lines=27> */
[----:B------:R-:W-:Y:S01]  /*0ff0*/  SHF.L.U32 R7, R42, 0x10, RZ ;  /* 0x000000102a077819 */ /* 0x000fe200000006ff */
[----:B------:R-:W-:Y:S01]  /*1000*/  FFMA.FTZ R8, R32, R77, R8 ;  /* 0x0000004d20087223 */ /* 0x000fe20000010008 */
[----:B------:R-:W-:Y:S01]  /*1010*/  LOP3.LUT R33, R10, 0xffff0000, RZ, 0xc0, !PT ;  /* 0xffff00000a217812 */ /* 0x000fe200078ec0ff */
[----:B------:R-:W-:Y:S01]  /*1020*/  IMAD.U32 R10, R11, 0x10000, RZ ;  /* 0x000100000b0a7824 */ /* 0x000fe200078e00ff */
[----:B------:R-:W-:Y:S01]  /*1030*/  LOP3.LUT R34, R34, 0xffff0000, RZ, 0xc0, !PT ;  /* 0xffff000022227812 */ /* 0x000fe200078ec0ff */
[----:B------:R-:W-:Y:S01]  /*1040*/  FFMA.FTZ R16, R4, R7, R16 ;  /* 0x0000000704107223 */ /* 0x000fe20000010010 */
[----:B------:R-:W-:Y:S01]  /*1050*/  LOP3.LUT R5, R18, 0xffff0000, RZ, 0xc0, !PT ;  /* 0xffff000012057812 */ /* 0x000fe200078ec0ff */
[----:B------:R-:W-:Y:S01]  /*1060*/  IMAD.U32 R7, R21, 0x10000, RZ ;  /* 0x0001000015077824 */ /* 0x000fe200078e00ff */
[----:B------:R-:W-:Y:S01]  /*1070*/  LOP3.LUT R12, R42, 0xffff0000, RZ, 0xc0, !PT ;  /* 0xffff00002a0c7812 */ /* 0x000fe200078ec0ff */
[----:B------:R-:W-:Y:S01]  /*1080*/  FFMA.FTZ R33, R33, R34, R8 ;  /* 0x0000002221217223 */ /* 0x000fe20000010008 */
[----:B------:R-:W-:Y:S01]  /*1090*/  LOP3.LUT R70, R11, 0xffff0000, RZ, 0xc0, !PT ;  /* 0xffff00000b467812 */ /* 0x000fe200078ec0ff */
[C---:B------:R-:W-:Y:S01]  /*10a0*/  IMAD.U32 R11, R35.reuse, 0x10000, RZ ;  /* 0x00010000230b7824 */ /* 0x040fe200078e00ff */
        /* <DEDUP_REMOVED lines=45> */
[----:B------:R-:W-:Y:S01]  /*1380*/  BSSY B0, `(.L_x_1204) ;  /* 0x0000030000007945 */ /* 0x000fe20003800000 */
        /* <DEDUP_REMOVED lines=8> */
[----:B------:R-:W-:-:S03]  /*1410*/  ISETP.NE.AND P0, PT, R60, RZ, PT ;  /* 0x000000ff3c00720c */ /* 0x000fc60003f05270 */
[----:B------:R-:W-:Y:S01]  /*1420*/  FFMA.FTZ R6, R27, R6, R4 ;  /* 0x000000061b067223 */ /* 0x000fe20000010004 */
[----:B------:R-:W0:Y:S04]  /*1430*/  SHFL.BFLY PT, R5, R8, 0x4, 0x1f ;  /* 0x0c801f0008057f89 */ /* 0x000e2800000e0000 */
[----:B------:R-:W1:Y:S01]  /*1440*/  SHFL.BFLY PT, R7, R6, 0x4, 0x1f ;  /* 0x0c801f0006077f89 */ /* 0x000e6200000e0000 */
[----:B0-----:R-:W-:Y:S01]  /*1450*/  FADD.FTZ R5, R8, R5 ;  /* 0x0000000508057221 */ /* 0x001fe20000010000 */
[----:B------:R-:W-:Y:S01]  /*1460*/  SHF.L.U32 R8, R57, 0x2, RZ ;  /* 0x0000000239087819 */ /* 0x000fe200000006ff */
[----:B-1----:R-:W-:-:S03]  /*1470*/  FADD.FTZ R10, R6, R7 ;  /* 0x00000007060a7221 */ /* 0x002fc60000010000 */
[----:B------:R-:W0:Y:S01]  /*1480*/  SHFL.BFLY PT, R4, R5, 0x2, 0x1f ;  /* 0x0c401f0005047f89 */ /* 0x000e2200000e0000 */
[----:B------:R-:W-:-:S03]  /*1490*/  SHF.R.S32.HI R14, RZ, 0x1f, R8 ;  /* 0x0000001fff0e7819 */ /* 0x000fc60000011408 */
[----:B------:R-:W1:Y:S01]  /*14a0*/  SHFL.BFLY PT, R7, R10, 0x2, 0x1f ;  /* 0x0c401f000a077f89 */ /* 0x000e6200000e0000 */
[----:B0-----:R-:W-:Y:S02]  /*14b0*/  FADD.FTZ R4, R5, R4 ;  /* 0x0000000405047221 */ /* 0x001fe40000010000 */
[----:B-1----:R-:W-:-:S03]  /*14c0*/  FADD.FTZ R11, R10, R7 ;  /* 0x000000070a0b7221 */ /* 0x002fc60000010000 */
[----:B------:R-:W0:Y:S01]  /*14d0*/  SHFL.BFLY PT, R9, R4, 0x1, 0x1f ;  /* 0x0c201f0004097f89 */ /* 0x000e2200000e0000 */
[----:B------:R-:W-:Y:S02]  /*14e0*/  IMAD R7, R55, 0x3000, RZ ;  /* 0x0000300037077824 */ /* 0x000fe400078e02ff */
[----:B------:R-:W-:Y:S01]  /*14f0*/  IMAD R10, R54, c[0x0][0x220], RZ ;  /* 0x00008800360a7a24 */ /* 0x000fe200078e02ff */
[----:B------:R-:W1:Y:S02]  /*1500*/  SHFL.BFLY PT, R12, R11, 0x1, 0x1f ;  /* 0x0c201f000b0c7f89 */ /* 0x000e6400000e0000 */
[----:B------:R-:W-:-:S04]  /*1510*/  IADD3 R6, P1, R7, R8, RZ ;  /* 0x0000000807067210 */ /* 0x000fc80007f3e0ff */
[----:B------:R-:W-:Y:S01]  /*1520*/  LEA.HI.X.SX32 R7, R7, R14, 0x1, P1 ;  /* 0x0000000e07077211 */ /* 0x000fe200008f0eff */
[----:B0-----:R-:W-:Y:S02]  /*1530*/  FADD.FTZ R13, R4, R9 ;  /* 0x00000009040d7221 */ /* 0x001fe40000010000 */
[----:B-1----:R-:W-:Y:S01]  /*1540*/  FADD.FTZ R12, R11, R12 ;  /* 0x0000000c0b0c7221 */ /* 0x002fe20000010000 */
[----:B------:R-:W-:Y:S05]  /*1550*/  @P0 BRA `(.L_x_1205) ;  /* 0x0000012000000947 */ /* 0x000fea0003800000 */
[----:B------:R-:W-:Y:S01]  /*1560*/  SHF.R.S32.HI R3, RZ, 0x1f, R2 ;  /* 0x0000001fff037819 */ /* 0x000fe20000011402 */
[----:B------:R-:W-:Y:S01]  /*1570*/  IMAD R4, R54, c[0x0][0x1c8], RZ ;  /* 0x0000720036047a24 */ /* 0x000fe200078e02ff */
[----:B------:R-:W-:-:S03]  /*1580*/  ISETP.GE.AND P1, PT, R52, R61, PT ;  /* 0x0000003d3400720c */ /* 0x000fc60003f26270 */
[C---:B------:R-:W-:Y:S02]  /*1590*/  IMAD R9, R59.reuse, c[0x0][0x1cc], R4 ;  /* 0x000073003b097a24 */ /* 0x040fe400078e0204 */
[----:B------:R-:W-:-:S04]  /*15a0*/  IMAD.WIDE.U32 R4, R59, c[0x0][0x1c8], R2 ;  /* 0x000072003b047a25 */ /* 0x000fc800078e0002 */
[----:B------:R-:W-:Y:S02]  /*15b0*/  IMAD.IADD R5, R5, 0x1, R9 ;  /* 0x0000000105057824 */ /* 0x000fe400078e0209 */
[----:B------:R-:W-:Y:S02]  /*15c0*/  IMAD R9, R56, c[0x0][0x1d0], RZ ;  /* 0x0000740038097a24 */ /* 0x000fe400078e02ff */
[----:B------:R-:W-:-:S04]  /*15d0*/  IMAD.WIDE.U32 R4, R0, c[0x0][0x1d0], R4 ;  /* 0x0000740000047a25 */ /* 0x000fc800078e0004 */
[----:B------:R-:W-:Y:S01]  /*15e0*/  IMAD R9, R0, c[0x0][0x1d4], R9 ;  /* 0x0000750000097a24 */ /* 0x000fe200078e0209 */
[----:B------:R-:W-:-:S04]  /*15f0*/  IADD3 R8, P0, R52, R4, RZ ;  /* 0x0000000434087210 */ /* 0x000fc80007f1e0ff */
[----:B------:R-:W-:Y:S02]  /*1600*/  IADD3.X R5, R53, R5, R9, P0, !PT ;  /* 0x0000000535057210 */ /* 0x000fe400007fe409 */
[----:B------:R-:W-:Y:S02]  /*1610*/  LEA R4, P2, R8, c[0x0][0x1b0], 0x2 ;  /* 0x00006c0008047a11 */ /* 0x000fe400078410ff */
[----:B------:R-:W-:Y:S02]  /*1620*/  ISETP.GE.AND P0, PT, R58, R61, PT ;  /* 0x0000003d3a00720c */ /* 0x000fe40003f06270 */
[----:B------:R-:W-:Y:S02]  /*1630*/  LEA.HI.X R5, R8, c[0x0][0x1b4], R5, 0x2, P2 ;  /* 0x00006d0008057a11 */ /* 0x000fe400010f1405 */
[----:B------:R-:W-:Y:S02]  /*1640*/  FSEL R9, R13, RZ, !P1 ;  /* 0x000000ff0d097208 */ /* 0x000fe40004800000 */
[----:B------:R-:W-:-:S03]  /*1650*/  FSEL R11, R12, RZ, !P0 ;  /* 0x000000ff0c0b7208 */ /* 0x000fc60004000000 */
[----:B------:R0:W-:Y:S04]  /*1660*/  STG.E [R4.64], R9 ;  /* 0x0000000904007986 */ /* 0x0001e8000c101906 */
[----:B------:R0:W-:Y:S02]  /*1670*/  STG.E [R4.64+0x80], R11 ;  /* 0x0000800b04007986 */ /* 0x0001e4000c101906 */
.L_x_1205:
[----:B------:R-:W-:Y:S05]  /*1680*/  BSYNC B0 ;  /* 0x0000000000007941 */ /* 0x000fea0003800000 */
.L_x_1204:
[----:B------:R-:W-:Y:S01]  /*1690*/  ULDC UR4, c[0x0][0x168] ;  /* 0x00005a0000047ab9 */ /* 0x000fe20000000800 */
[C---:B0-----:R-:W-:Y:S01]  /*16a0*/  IMAD.WIDE.U32 R4, R59.reuse, c[0x0][0x220], R6 ;  /* 0x000088003b047a25 */ /* 0x041fe200078e0006 */
[----:B------:R-:W-:Y:S01]  /*16b0*/  UIADD3 UR4, UR4, 0x3f, URZ ;  /* 0x0000003f04047890 */ /* 0x000fe2000fffe03f */
[----:B------:R-:W-:Y:S01]  /*16c0*/  ISETP.NE.U32.AND P1, PT, RZ, c[0x0][0x238], PT ;  /* 0x00008e00ff007a0c */ /* 0x000fe20003f25070 */
[----:B------:R-:W-:Y:S01]  /*16d0*/  BSSY B0, `(.L_x_1206) ;  /* 0x0000023000007945 */ /* 0x000fe20003800000 */
[----:B------:R-:W-:Y:S01]  /*16e0*/  IMAD R9, R59, c[0x0][0x224], R10 ;  /* 0x000089003b097a24 */ /* 0x000fe200078e020a */
[----:B------:R-:W-:Y:S01]  /*16f0*/  USHF.R.S32.HI UR5, URZ, 0x1f, UR4 ;  /* 0x0000001f3f057899 */ /* 0x000fe20008011404 */
[----:B------:R-:W-:Y:S01]  /*1700*/  IMAD R7, R56, c[0x0][0x228], RZ ;  /* 0x00008a0038077a24 */ /* 0x000fe200078e02ff */
[----:B------:R-:W-:-:S02]  /*1710*/  ISETP.NE.AND.EX P1, PT, RZ, c[0x0][0x23c], PT, P1 ;  /* 0x00008f00ff007a0c */ /* 0x000fc40003f25310 */
[----:B------:R-:W-:Y:S01]  /*1720*/  ULEA.HI UR5, UR5, UR4, URZ, 0x6 ;  /* 0x0000000405057291 */ /* 0x000fe2000f8f303f */
[----:B------:R-:W-:Y:S01]  /*1730*/  IADD3 R5, R5, R9, RZ ;  /* 0x0000000905057210 */ /* 0x000fe20007ffe0ff */
[C---:B------:R-:W-:Y:S01]  /*1740*/  IMAD R7, R0.reuse, c[0x0][0x22c], R7 ;  /* 0x00008b0000077a24 */ /* 0x040fe200078e0207 */
[----:B------:R-:W-:Y:S01]  /*1750*/  ISETP.NE.OR P1, PT, R57, RZ, !P1 ;  /* 0x000000ff3900720c */ /* 0x000fe20004f25670 */
[----:B------:R-:W-:Y:S02]  /*1760*/  ULOP3.LUT UR5, UR5, 0xffffffc0, URZ, 0xc0, !UPT ;  /* 0xffffffc005057892 */ /* 0x000fe4000f8ec03f */
[----:B------:R-:W-:-:S04]  /*1770*/  IMAD.WIDE.U32 R4, R0, c[0x0][0x228], R4 ;  /* 0x00008a0000047a25 */ /* 0x000fc800078e0004 */
[----:B------:R-:W-:Y:S01]  /*1780*/  IADD3 R6, -R2, UR5, RZ ;  /* 0x0000000502067c10 */ /* 0x000fe2000fffe1ff */
[----:B------:R-:W-:Y:S01]  /*1790*/  IMAD.IADD R5, R5, 0x1, R7 ;  /* 0x0000000105057824 */ /* 0x000fe200078e0207 */
[C---:B------:R-:W-:Y:S02]  /*17a0*/  LEA R8, P2, R4.reuse, c[0x0][0x208], 0x2 ;  /* 0x0000820004087a11 */ /* 0x040fe400078410ff */
[C---:B------:R-:W-:Y:S02]  /*17b0*/  ISETP.GE.AND P0, PT, R57.reuse, R6, PT ;  /* 0x000000063900720c */ /* 0x040fe40003f06270 */
[----:B------:R-:W-:Y:S02]  /*17c0*/  LEA.HI.X R9, R4, c[0x0][0x20c], R5, 0x2, P2 ;  /* 0x0000830004097a11 */ /* 0x000fe400010f1405 */
[----:B------:R-:W-:-:S13]  /*17d0*/  ISETP.GT.OR P0, PT, R57, 0x3f, P0 ;  /* 0x0000003f3900780c */ /* 0x000fda0000704670 */
[----:B------:R-:W-:Y:S05]  /*17e0*/  @P0 BRA `(.L_x_1207) ;  /* 0x0000011000000947 */ /* 0x000fea0003800000 */
[----:B------:R-:W-:Y:S01]  /*17f0*/  SHF.R.S32.HI R3, RZ, 0x1f, R57 ;  /* 0x0000001fff037819 */ /* 0x000fe20000011439 */
[----:B------:R-:W-:Y:S01]  /*1800*/  IMAD R54, R54, c[0x0][0x1f8], RZ ;  /* 0x00007e0036367a24 */ /* 0x000fe200078e02ff */
[----:B------:R-:W-:Y:S01]  /*1810*/  IADD3 R4, P0, R2, R57, RZ ;  /* 0x0000003902047210 */ /* 0x000fe20007f1e0ff */
[----:B------:R-:W-:Y:S02]  /*1820*/  FMUL.FTZ R6, R72, 1.4426950216293334961 ;  /* 0x3fb8aa3b48067820 */ /* 0x000fe40000410000 */
[----:B------:R-:W-:Y:S01]  /*1830*/  IMAD R7, R59, c[0x0][0x1fc], R54 ;  /* 0x00007f003b077a24 */ /* 0x000fe200078e0236 */
[----:B------:R-:W-:Y:S02]  /*1840*/  LEA.HI.X.SX32 R5, R2, R3, 0x1, P0 ;  /* 0x0000000302057211 */ /* 0x000fe400000f0eff */
[----:B------:R-:W-:-:S03]  /*1850*/  FSETP.NEU.FTZ.AND P0, PT, R72, -INF , PT ;  /* 0xff8000004800780b */ /* 0x000fc60003f1d000 */
[----:B------:R-:W-:-:S04]  /*1860*/  IMAD.WIDE.U32 R2, R59, c[0x0][0x1f8], R4 ;  /* 0x00007e003b027a25 */ /* 0x000fc800078e0004 */
[----:B------:R-:W-:Y:S01]  /*1870*/  IMAD R5, R56, c[0x0][0x200], RZ ;  /* 0x0000800038057a24 */ /* 0x000fe200078e02ff */
[----:B------:R-:W-:-:S03]  /*1880*/  IADD3 R3, R3, R7, RZ ;  /* 0x0000000703037210 */ /* 0x000fc60007ffe0ff */
[C---:B------:R-:W-:Y:S02]  /*1890*/  IMAD R5, R0.reuse, c[0x0][0x204], R5 ;  /* 0x0000810000057a24 */ /* 0x040fe400078e0205 */
[----:B------:R-:W-:-:S04]  /*18a0*/  IMAD.WIDE.U32 R2, R0, c[0x0][0x200], R2 ;  /* 0x0000800000027a25 */ /* 0x000fc800078e0002 */
[----:B------:R-:W-:Y:S01]  /*18b0*/  IMAD.IADD R3, R3, 0x1, R5 ;  /* 0x0000000103037824 */ /* 0x000fe200078e0205 */
[----:B------:R-:W-:-:S04]  /*18c0*/  LEA R4, P2, R2, c[0x0][0x1f0], 0x2 ;  /* 0x00007c0002047a11 */ /* 0x000fc800078410ff */
[----:B------:R-:W-:Y:S02]  /*18d0*/  LEA.HI.X R5, R2, c[0x0][0x1f4], R3, 0x2, P2 ;  /* 0x00007d0002057a11 */ /* 0x000fe400010f1403 */
[----:B------:R-:W-:-:S05]  /*18e0*/  FSEL R3, R6, RZ, P0 ;  /* 0x000000ff06037208 */ /* 0x000fca0000000000 */
[----:B------:R0:W-:Y:S02]  /*18f0*/  STG.E [R4.64], R3 ;  /* 0x0000000304007986 */ /* 0x0001e4000c101906 */
.L_x_1207:
[----:B------:R-:W-:Y:S05]  /*1900*/  BSYNC B0 ;  /* 0x0000000000007941 */ /* 0x000fea0003800000 */
.L_x_1206:
[----:B------:R1:W-:Y:S04]  /*1910*/  STG.E.128 [R8.64], RZ ;  /* 0x000000ff08007986 */ /* 0x0003e8000c101d06 */
[----:B------:R1:W-:Y:S04]  /*1920*/  STG.E.128 [R8.64+0x1000], RZ ;  /* 0x001000ff08007986 */ /* 0x0003e8000c101d06 */
        /* <DEDUP_REMOVED lines=9> */
[----:B------:R1:W-:Y:S01]  /*19c0*/  STG.E.128 [R8.64+0xb000], RZ ;  /* 0x00b000ff08007986 */ /* 0x0003e2000c101d06 */
[----:B------:R-:W-:Y:S05]  /*19d0*/  @P1 EXIT ;  /* 0x000000000000194d */ /* 0x000fea0003800000 */
[----:B0-----:R-:W-:Y:S01]  /*19e0*/  HFMA2.MMA R3, -RZ, RZ, 0, 2.384185791015625e-07 ;  /* 0x00000004ff037435 */ /* 0x001fe200000001ff */
[----:B------:R-:W-:-:S04]  /*19f0*/  IMAD R0, R55, c[0x0][0x230], R0 ;  /* 0x00008c0037007a24 */ /* 0x000fc800078e0200 */
[----:B------:R-:W-:-:S05]  /*1a00*/  IMAD R0, R0, c[0x0][0x170], R59 ;  /* 0x00005c0000007a24 */ /* 0x000fca00078e023b */
[----:B------:R-:W-:-:S05]  /*1a10*/  IMAD.WIDE R2, R0, R3, c[0x0][0x238] ;  /* 0x00008e0000027625 */ /* 0x000fca00078e0203 */
[----:B------:R-:W-:Y:S01]  /*1a20*/  STG.E [R2.64], RZ ;  /* 0x000000ff02007986 */ /* 0x000fe2000c101906 */
[----:B------:R-:W-:Y:S05]  /*1a30*/  EXIT ;  /* 0x000000000000794d */ /* 0x000fea0003800000 */
.L_x_1208:
        /* <DEDUP_REMOVED lines=12> */
.L_x_1426:


//--------------------- .text._ZN7cutlass13device_kernelIN5flash19enable_sm80_to_sm89INS1_16FlashAttnBwdSm80INS1_25CollectiveMainloopBwdSm80ILi2ELi1EN4cute5tupleIJNS5_1CILi64EEENS7_ILi80EEENS7_ILi192EEEEEENS_10bfloat16_tEfNS_4arch4Sm80ELb1ELb0ELb1ELb1ELb0ELb0ELb1ELb0ELi2ELi4ELi2ELi2ELb0EEENS1_21CollectiveEpilogueBwdISB_SC_SE_Li256ELb1ELb1ELi4EEENS1_25SingleTileBwdLPTSchedulerILb1ELi80ELb0EEEEEEEEEvNT_6ParamsE --------------------------
	.section	.text._ZN7cutlass13device_kernelIN5flash19enable_sm80_to_sm89INS1_16FlashAttnBwdSm80INS1_25CollectiveMainloopBwdSm80ILi2ELi1EN4cute5tupleIJNS5_1CILi64EEENS7_ILi80EEENS7_ILi192EEEEEENS_10bfloat16_tEfNS_4arch4Sm80ELb1ELb0ELb1ELb1ELb0ELb0ELb1ELb0ELi2ELi4ELi2ELi2ELb0EEENS1_21CollectiveEpilogueBwdISB_SC_SE_Li256ELb1ELb1ELi4EEENS1_25SingleTileBwdLPTSchedulerILb1ELi80ELb0EEEEEEEEEvNT_6ParamsE,"ax",@progbits
	.sectioninfo	@"SHI_REGISTERS=255"
	.align	128
.text._ZN7cutlass13device_kernelIN5flash19enable_sm80_to_sm89INS1_16FlashAttnBwdSm80INS1_25CollectiveMainloopBwdSm80ILi2ELi1EN4cute5tupleIJNS5_1CILi64EEENS7_ILi80EEENS7_ILi192EEEEEENS_10bfloat16_tEfNS_4arch4Sm80ELb1ELb0ELb1ELb1ELb0ELb0ELb1ELb0ELi2ELi4ELi2ELi2ELb0EEENS1_21CollectiveEpilogueBwdISB_SC_SE_Li256ELb1ELb1ELi4EEENS1_25SingleTileBwdLPTSchedulerILb1ELi80ELb0EEEEEEEEEvNT_6ParamsE:
        .type           _ZN7cutlass13device_kernelIN5flash19enable_sm80_to_sm89INS1_16FlashAttnBwdSm80INS1_25CollectiveMainloopBwdSm80ILi2ELi1EN4cute5tupleIJNS5_1CILi64EEENS7_ILi80EEENS7_ILi192EEEEEENS_10bfloat16_tEfNS_4arch4Sm80ELb1ELb0ELb1ELb1ELb0ELb0ELb1ELb0ELi2ELi4ELi2ELi2ELb0EEENS1_21CollectiveEpilogueBwdISB_SC_SE_Li256ELb1ELb1ELi4EEENS1_25SingleTileBwdLPTSchedulerILb1ELi80ELb0EEEEEEEEEvNT_6ParamsE,@function
        .size           _ZN7cutlass13device_kernelIN5flash19enable_sm80_to_sm89INS1_16FlashAttnBwdSm80INS1_25CollectiveMainloopBwdSm80ILi2ELi1EN4cute5tupleIJNS5_1CILi64EEENS7_ILi80EEENS7_ILi192EEEEEENS_10bfloat16_tEfNS_4arch4Sm80ELb1ELb0ELb1ELb1ELb0ELb0ELb1ELb0ELi2ELi4ELi2ELi2ELb0EEENS1_21CollectiveEpilogueBwdISB_SC_SE_Li256ELb1ELb1ELi4EEENS1_25SingleTileBwdLPTSchedulerILb1ELi80ELb0EEEEEEEEEvNT_6ParamsE,(.L_x_1427 - _ZN7cutlass13device_kernelIN5flash19enable_sm80_to_sm89INS1_16FlashAttnBwdSm80INS1_25CollectiveMainloopBwdSm80ILi2ELi1EN4cute5tupleIJNS5_1CILi64EEENS7_ILi80EEENS7_ILi192EEEEEENS_10bfloat16_tEfNS_4arch4Sm80ELb1ELb0ELb1ELb1ELb0ELb0ELb1ELb0ELi2ELi4ELi2ELi2ELb0EEENS1_21CollectiveEpilogueBwdISB_SC_SE_Li256ELb1ELb1ELi4EEENS1_25SingleTileBwdLPTSchedulerILb1ELi80ELb0EEEEEEEEEvNT_6ParamsE)
        .other          _ZN7cutlass13device_kernelIN5flash19enable_sm80_to_sm89INS1_16FlashAttnBwdSm80INS1_25CollectiveMainloopBwdSm80ILi2ELi1EN4cute5tupleIJNS5_1CILi64EEENS7_ILi80EEENS7_ILi192EEEEEENS_10bfloat16_tEfNS_4arch4Sm80ELb1ELb0ELb1ELb1ELb0ELb0ELb1ELb0ELi2ELi4ELi2ELi2ELb0EEENS1_21CollectiveEpilogueBwdISB_SC_SE_Li256ELb1ELb1ELi4EEENS1_25SingleTileBwdLPTSchedulerILb1ELi80ELb0EEEEEEEEEvNT_6ParamsE,@"STO_CUDA_ENTRY STV_DEFAULT"
_ZN7cutlass13device_kernelIN5flash19enable_sm80_to_sm89INS1_16FlashAttnBwdSm80INS1_25CollectiveMainloopBwdSm80ILi2ELi1EN4cute5tupleIJNS5_1CILi64EEENS7_ILi80EEENS7_ILi192EEEEEENS_10bfloat16_tEfNS_4arch4Sm80ELb1ELb0ELb1ELb1ELb0ELb0ELb1ELb0ELi2ELi4ELi2ELi2ELb0EEENS1_21CollectiveEpilogueBwdISB_SC_SE_Li256ELb1ELb1ELi4EEENS1_25SingleTileBwdLPTSchedulerILb1ELi80ELb0EEEEEEEEEvNT_6ParamsE:
[----:B------:R-:W-:Y:S02]  /*0000*/  MOV R1, c[0x0][0x28] ;  /* 0x00000a0000017a02 */ /* 0x000fe40000000f00 */
[----:B------:R-:W1:Y:S01]  /*0010*/  S2R R250, SR_TID.X ;  /* 0x0000000000fa7919 */ /* 0x000e620000002100 */
[----:B------:R-:W-:-:S03]  /*0020*/  ULDC.64 UR4, c[0x0][0x118] ;  /* 0x0000460000047ab9 */ /* 0x000fc60000000a00 */
        /* <DEDUP_REMOVED lines=21> */
.L_x_1210:
[----:B------:R-:W-:Y:S02]  /*0180*/  MOV R3, c[0x0][0x3ac] ;  /* 0x0000eb0000037a02 */ /* 0x000fe40000000f00 */
[----:B------:R-:W-:Y:S02]  /*0190*/  MOV R248, R0 ;  /* 0x0000000000f87202 */ /* 0x000fe40000000f00 */
[----:B------:R-:W-:-:S13]  /*01a0*/  ISETP.NE.AND P0, PT, R3, 0x1, PT ;  /* 0x000000010300780c */ /* 0x000fda0003f05270 */
[----:B------:R-:W-:-:S05]  /*01b0*/  @P0 IMAD.HI.U32 R3, R0, c[0x0][0x3b0], RZ ;  /* 0x0000ec0000030a27 */ /* 0x000fca00078e00ff */
[----:B------:R-:W-:-:S05]  /*01c0*/  @P0 SHF.R.U32.HI R248, RZ, c[0x0][0x3b4], R3 ;  /* 0x0000ed00fff80a19 */ /* 0x000fca0000011603 */
[----:B------:R-:W-:Y:S02]  /*01d0*/  IMAD R3, R248, c[0x0][0x3ac], RZ ;  /* 0x0000eb00f8037a24 */ /* 0x000fe400078e02ff */
.L_x_1211:
[----:B------:R-:W-:Y:S01]  /*01e0*/  IMAD.MOV.U32 R4, RZ, RZ, c[0x0][0x3a0] ;  /* 0x0000e800ff047624 */ /* 0x000fe200078e00ff */
[----:B------:R-:W-:Y:S01]  /*01f0*/  ISETP.NE.U32.AND P1, PT, RZ, c[0x0][0x3e0], PT ;  /* 0x0000f800ff007a0c */ /* 0x000fe20003f25070 */
[----:B------:R-:W-:-:S03]  /*0200*/  IMAD.IADD R0, R0, 0x1, -R3 ;  /* 0x0000000100007824 */ /* 0x000fc600078e0a03 */
[----:B------:R-:W-:Y:S01]  /*0210*/  ISETP.NE.AND P0, PT, R4, 0x1, PT ;  /* 0x000000010400780c */ /* 0x000fe20003f05270 */
[----:B------:R-:W-:-:S05]  /*0220*/  IMAD R0, R2, c[0x0][0x3ac], R0 ;  /* 0x0000eb0002007a24 */ /* 0x000fca00078e0200 */
[----:B------:R-:W-:-:S07]  /*0230*/  MOV R4, R0 ;  /* 0x0000000000047202 */ /* 0x000fce0000000f00 */
[----:B------:R-:W-:-:S05]  /*0240*/  @P0 IMAD.HI.U32 R2, R0, c[0x0][0x3a4], RZ ;  /* 0x0000e90000020a27 */ /* 0x000fca00078e00ff */
[----:B------:R-:W-:Y:S02]  /*0250*/  @P0 SHF.R.U32.HI R4, RZ, c[0x0][0x3a8], R2 ;  /* 0x0000ea00ff040a19 */ /* 0x000fe40000011602 */
[----:B------:R-:W-:Y:S02]  /*0260*/  ISETP.NE.AND.EX P0, PT, RZ, c[0x0][0x3e4], PT, P1 ;  /* 0x0000f900ff007a0c */ /* 0x000fe40003f05310 */
[----:B------:R-:W-:-:S05]  /*0270*/  IADD3 R2, -R4, RZ, RZ ;  /* 0x000000ff04027210 */ /* 0x000fca0007ffe1ff */
[----:B------:R-:W-:-:S06]  /*0280*/  IMAD R247, R2, c[0x0][0x3a0], R0 ;  /* 0x0000e80002f77a24 */ /* 0x000fcc00078e0200 */
[----:B------:R-:W-:Y:S05]  /*0290*/  @!P0 BRA `(.L_x_1212) ;  /* 0x0000004000008947 */ /* 0x000fea0003800000 */
[----:B------:R-:W-:-:S05]  /*02a0*/  MOV R2, 0x4 ;  /* 0x0000000400027802 */ /* 0x000fca0000000f00 */
[----:B------:R-:W-:-:S05]  /*02b0*/  IMAD.WIDE R2, R4, R2, c[0x0][0x3e0] ;  /* 0x0000f80004027625 */ /* 0x000fca00078e0202 */
[----:B------:R1:W5:Y:S01]  /*02c0*/  LDG.E R0, [R2.64] ;  /* 0x0000000402007981 */ /* 0x000362000c1e1900 */
[----:B------:R-:W-:Y:S05]  /*02d0*/  BRA `(.L_x_1213) ;  /* 0x000000a000007947 */ /* 0x000fea0003800000 */
.L_x_1212:
[----:B------:R-:W-:-:S04]  /*02e0*/  ISETP.NE.U32.AND P0, PT, RZ, c[0x0][0x3d8], PT ;  /* 0x0000f600ff007a0c */ /* 0x000fc80003f05070 */
[----:B------:R-:W-:-:S13]  /*02f0*/  ISETP.NE.AND.EX P0, PT, RZ, c[0x0][0x3dc], PT, P0 ;  /* 0x0000f700ff007a0c */ /* 0x000fda0003f05300 */
[----:B------:R-:W-:Y:S05]  /*0300*/  @!P0 BRA `(.L_x_1214) ;  /* 0x0000006000008947 */ /* 0x000fea0003800000 */
[----:B------:R-:W-:-:S05]  /*0310*/  MOV R2, 0x4 ;  /* 0x0000000400027802 */ /* 0x000fca0000000f00 */
[----:B------:R-:W-:-:S05]  /*0320*/  IMAD.WIDE R2, R4, R2, c[0x0][0x3d8] ;  /* 0x0000f60004027625 */ /* 0x000fca00078e0202 */
[----:B------:R-:W2:Y:S04]  /*0330*/  LDG.E R5, [R2.64] ;  /* 0x0000000402057981 */ /* 0x000ea8000c1e1900 */
[----:B------:R-:W2:Y:S02]  /*0340*/  LDG.E R0, [R2.64+0x4] ;  /* 0x0000040402007981 */ /* 0x000ea4000c1e1900 */
[----:B--2---:R-:W-:Y:S01]  /*0350*/  IADD3 R0, -R5, R0, RZ ;  /* 0x0000000005007210 */ /* 0x004fe20007ffe1ff */
[----:B------:R-:W-:Y:S05]  /*0360*/  BRA `(.L_x_1213) ;  /* 0x0000001000007947 */ /* 0x000fea0003800000 */
.L_x_1214:
[----:B------:R-:W-:-:S04]  /*0370*/  MOV R0, c[0x0][0x3d4] ;  /* 0x0000f50000007a02 */ /* 0x000fc80000000f00 */
.L_x_1213:
[----:B-----5:R-:W-:-:S05]  /*0380*/  IADD3 R0, R0, 0x4f, RZ ;  /* 0x0000004f00007810 */ /* 0x020fca0007ffe0ff */
[----:B------:R-:W-:-:S05]  /*0390*/  IMAD.HI R0, R0, 0x66666667, RZ ;  /* 0x6666666700007827 */ /* 0x000fca00078e02ff */
[----:B-1----:R-:W-:-:S04]  /*03a0*/  SHF.R.U32.HI R2, RZ, 0x1f, R0 ;  /* 0x0000001fff027819 */ /* 0x002fc80000011600 */
[----:B------:R-:W-:-:S04]  /*03b0*/  LEA.HI.SX32 R0, R0, R2, 0x1b ;  /* 0x0000000200007211 */ /* 0x000fc800078fdaff */
[----:B------:R-:W-:-:S04]  /*03c0*/  ISETP.GE.AND P0, PT, R248, R0, PT ;  /* 0x00000000f800720c */ /* 0x000fc80003f06270 */
[----:B------:R-:W-:Y:S01]  /*03d0*/  SEL R249, R4, 0xffffffff, !P0 ;  /* 0xffffffff04f97807 */ /* 0x000fe20004000000 */
[----:B------:R-:W-:Y:S05]  /*03e0*/  BRA `(.L_x_1215) ;  /* 0x0000036000007947 */ /* 0x000fea0003800000 */
.L_x_1209:
        /* <DEDUP_REMOVED lines=16> */
.L_x_1216:
[----:B------:R-:W-:Y:S02]  /*04f0*/  MOV R3, c[0x0][0x3ac] ;  /* 0x0000eb0000037a02 */ /* 0x000fe40000000f00 */
[----:B------:R-:W-:Y:S02]  /*0500*/  MOV R248, R0 ;  /* 0x0000000000f87202 */ /* 0x000fe40000000f00 */
[----:B------:R-:W-:-:S13]  /*0510*/  ISETP.NE.AND P0, PT, R3, 0x1, PT ;  /* 0x000000010300780c */ /* 0x000fda0003f05270 */
[----:B------:R-:W-:-:S05]  /*0520*/  @P0 IMAD.HI.U32 R3, R0, c[0x0][0x3b0], RZ ;  /* 0x0000ec0000030a27 */ /* 0x000fca00078e00ff */
[----:B------:R-:W-:-:S05]  /*0530*/  @P0 SHF.R.U32.HI R248, RZ, c[0x0][0x3b4], R3 ;  /* 0x0000ed00fff80a19 */ /* 0x000fca0000011603 */
[----:B------:R-:W-:Y:S02]  /*0540*/  IMAD R3, R248, c[0x0][0x3ac], RZ ;  /* 0x0000eb00f8037a24 */ /* 0x000fe400078e02ff */
.L_x_1217:
        /* <DEDUP_REMOVED lines=16> */
.L_x_1218:
        /* <DEDUP_REMOVED lines=9> */
.L_x_1220:
[----:B------:R-:W-:-:S04]  /*06e0*/  MOV R0, c[0x0][0x3d4] ;  /* 0x0000f50000007a02 */ /* 0x000fc80000000f00 */
.L_x_1219:
[----:B-----5:R-:W-:-:S05]  /*06f0*/  IADD3 R0, R0, 0x4f, RZ ;  /* 0x0000004f00007810 */ /* 0x020fca0007ffe0ff */
[----:B------:R-:W-:-:S05]  /*0700*/  IMAD.HI R0, R0, 0x66666667, RZ ;  /* 0x6666666700007827 */ /* 0x000fca00078e02ff */
[----:B-1----:R-:W-:-:S04]  /*0710*/  SHF.R.U32.HI R2, RZ, 0x1f, R0 ;  /* 0x0000001fff027819 */ /* 0x002fc80000011600 */
[----:B------:R-:W-:-:S04]  /*0720*/  LEA.HI.SX32 R0, R0, R2, 0x1b ;  /* 0x0000000200007211 */ /* 0x000fc800078fdaff */
[----:B------:R-:W-:-:S04]  /*0730*/  ISETP.GE.AND P0, PT, R248, R0, PT ;  /* 0x00000000f800720c */ /* 0x000fc80003f06270 */
[----:B------:R-:W-:-:S04]  /*0740*/  SEL R249, R4, 0xffffffff, !P0 ;  /* 0xffffffff04f97807 */ /* 0x000fc80004000000 */
.L_x_1215:
[----:B------:R-:W-:-:S13]  /*0750*/  ISETP.GE.AND P0, PT, R249, RZ, PT ;  /* 0x000000fff900720c */ /* 0x000fda0003f06270 */
[----:B------:R-:W-:Y:S05]  /*0760*/  @!P0 EXIT ;  /* 0x000000000000894d */ /* 0x000fea0003800000 */
[----:B------:R-:W-:Y:S01]  /*0770*/  ISETP.NE.U32.AND P0, PT, RZ, c[0x0][0x2c8], PT ;  /* 0x0000b200ff007a0c */ /* 0x000fe20003f05070 */
[----:B------:R-:W-:-:S03]  /*0780*/  IMAD.MOV.U32 R8, RZ, RZ, 0x4 ;  /* 0x00000004ff087424 */ /* 0x000fc600078e00ff */
[----:B------:R-:W-:Y:S01]  /*0790*/  ISETP.NE.AND.EX P6, PT, RZ, c[0x0][0x2cc], PT, P0 ;  /* 0x0000b300ff007a0c */ /* 0x000fe20003fc5300 */
[----:B------:R-:W-:Y:S01]  /*07a0*/  IMAD.WIDE R4, R249, R8, c[0x0][0x2c8] ;  /* 0x0000b200f9047625 */ /* 0x000fe200078e0208 */
[----:B------:R-:W-:Y:S02]  /*07b0*/  ISETP.NE.U32.AND P2, PT, RZ, c[0x0][0x2d0], PT ;  /* 0x0000b400ff007a0c */ /* 0x000fe40003f45070 */
[----:B------:R-:W-:Y:S02]  /*07c0*/  MOV R10, RZ ;  /* 0x000000ff000a7202 */ /* 0x000fe40000000f00 */
[----:B------:R-:W-:Y:S01]  /*07d0*/  ISETP.NE.AND.EX P2, PT, RZ, c[0x0][0x2d4], PT, P2 ;  /* 0x0000b500ff007a0c */ /* 0x000fe20003f45320 */
[----:B------:R-:W-:Y:S01]  /*07e0*/  IMAD.MOV.U32 R21, RZ, RZ, RZ ;  /* 0x000000ffff157224 */ /* 0x000fe200078e00ff */
[----:B------:R-:W-:-:S05]  /*07f0*/  ISETP.NE.U32.AND P0, PT, RZ, c[0x0][0x2d8], PT ;  /* 0x0000b600ff007a0c */ /* 0x000fca0003f05070 */
[----:B------:R-:W2:Y:S01]  /*0800*/  @P6 LDG.E R0, [R4.64] ;  /* 0x0000000404006981 */ /* 0x000ea2000c1e1900 */
[----:B------:R-:W-:Y:S01]  /*0810*/  IMAD.WIDE R2, R249, R8, c[0x0][0x2d0] ;  /* 0x0000b400f9027625 */ /* 0x000fe200078e0208 */
[----:B------:R-:W-:Y:S02]  /*0820*/  ISETP.NE.AND.EX P0, PT, RZ, c[0x0][0x2dc], PT, P0 ;  /* 0x0000b700ff007a0c */ /* 0x000fe40003f05300 */
[----:B------:R1:W5:Y:S01]  /*0830*/  @P6 LDG.E R21, [R4.64] ;  /* 0x0000000404156981 */ /* 0x000362000c1e1900 */
[----:B------:R-:W-:-:S03]  /*0840*/  IMAD.MOV.U32 R225, RZ, RZ, c[0x0][0x168] ;  /* 0x00005a00ffe17624 */ /* 0x000fc600078e00ff */
[----:B------:R1:W5:Y:S07]  /*0850*/  @P2 LDG.E R10, [R2.64] ;  /* 0x00000004020a2981 */ /* 0x00036e000c1e1900 */
[----:B------:R-:W-:-:S05]  /*0860*/  @P0 IMAD.WIDE R6, R249, R8, c[0x0][0x2d8] ;  /* 0x0000b600f9060625 */ /* 0x000fca00078e0208 */
[----:B------:R3:W5:Y:S01]  /*0870*/  @P0 LDG.E R225, [R6.64] ;  /* 0x0000000406e10981 */ /* 0x000762000c1e1900 */
[----:B------:R-:W-:Y:S01]  /*0880*/  IMAD.MOV.U32 R23, RZ, RZ, RZ ;  /* 0x000000ffff177224 */ /* 0x000fe200078e00ff */
[----:B------:R-:W-:Y:S01]  /*0890*/  MOV R84, c[0x0][0x198] ;  /* 0x0000660000547a02 */ /* 0x000fe20000000f00 */
[----:B--2---:R-:W-:-:S05]  /*08a0*/  @P6 IMAD R0, R249, 0x40, R0 ;  /* 0x00000040f9006824 */ /* 0x004fca00078e0200 */
[----:B---3--:R-:W-:-:S04]  /*08b0*/  @P6 SHF.R.S32.HI R6, RZ, 0x1f, R0 ;  /* 0x0000001fff066819 */ /* 0x008fc80000011400 */
[----:B------:R-:W-:-:S04]  /*08c0*/  @P6 LEA.HI R0, R6, R0, RZ, 0x6 ;  /* 0x0000000006006211 */ /* 0x000fc800078f30ff */
[----:B------:R-:W-:Y:S01]  /*08d0*/  @P6 LOP3.LUT R23, R0, 0xffffffc0, RZ, 0xc0, !PT ;  /* 0xffffffc000176812 */ /* 0x000fe200078ec0ff */
[----:B------:R-:W-:Y:S05]  /*08e0*/  @P0 BRA `(.L_x_1221) ;  /* 0x0000004000000947 */ /* 0x000fea0003800000 */
[----:B-1----:R-:W-:Y:S05]  /*08f0*/  @!P6 BRA `(.L_x_1221) ;  /* 0x000000300000e947 */ /* 0x002fea0003800000 */
[----:B------:R1:W2:Y:S04]  /*0900*/  LDG.E R0, [R4.64] ;  /* 0x0000000404007981 */ /* 0x0002a8000c1e1900 */
[----:B-1----:R-:W2:Y:S02]  /*0910*/  LDG.E R4, [R4.64+0x4] ;  /* 0x0000040404047981 */ /* 0x002ea4000c1e1900 */
[----:B--2--5:R-:W-:Y:S02]  /*0920*/  IADD3 R225, -R0, R4, RZ ;  /* 0x0000000400e17210 */ /* 0x024fe40007ffe1ff */
.L_x_1221:
[----:B-1----:R-:W-:-:S04]  /*0930*/  ISETP.NE.U32.AND P0, PT, RZ, c[0x0][0x2e0], PT ;  /* 0x0000b800ff007a0c */ /* 0x002fc80003f05070 */
[----:B------:R-:W-:-:S13]  /*0940*/  ISETP.NE.AND.EX P0, PT, RZ, c[0x0][0x2e4], PT, P0 ;  /* 0x0000b900ff007a0c */ /* 0x000fda0003f05300 */
[----:B------:R-:W-:Y:S05]  /*0950*/  @!P0 BRA `(.L_x_1222) ;  /* 0x0000003000008947 */ /* 0x000fea0003800000 */
[----:B------:R-:W-:-:S05]  /*0960*/  IMAD.WIDE R2, R249, R8, c[0x0][0x2e0] ;  /* 0x0000b800f9027625 */ /* 0x000fca00078e0208 */
[----:B------:R1:W5:Y:S01]  /*0970*/  LDG.E R84, [R2.64] ;  /* 0x0000000402547981 */ /* 0x000362000c1e1900 */
[----:B------:R-:W-:Y:S05]  /*0980*/  BRA `(.L_x_1223) ;  /* 0x0000004000007947 */ /* 0x000fea0003800000 */
.L_x_1222:
[----:B------:R-:W-:Y:S05]  /*0990*/  @!P2 BRA `(.L_x_1223) ;  /* 0x000000300000a947 */ /* 0x000fea0003800000 */
[----:B------:R1:W2:Y:S04]  /*09a0*/  LDG.E R0, [R2.64] ;  /* 0x0000000402007981 */ /* 0x0002a8000c1e1900 */
[----:B-1----:R-:W2:Y:S02]  /*09b0*/  LDG.E R2, [R2.64+0x4] ;  /* 0x0000040402027981 */ /* 0x002ea4000c1e1900 */
[----:B--2---:R-:W-:-:S05]  /*09c0*/  IADD3 R84, -R0, R2, RZ ;  /* 0x0000000200547210 */ /* 0x004fca0007ffe1ff */
.L_x_1223:
[C---:B-----5:R-:W-:Y:S01]  /*09d0*/  IMAD.IADD R0, R225.reuse, 0x1, -R84 ;  /* 0x00000001e1007824 */ /* 0x060fe200078e0a54 */
[----:B-1----:R-:W-:Y:S01]  /*09e0*/  IADD3 R2, R225, 0x3f, RZ ;  /* 0x0000003fe1027810 */ /* 0x002fe20007ffe0ff */
[----:B------:R-:W-:Y:S01]  /*09f0*/  CS2R R170, SRZ ;  /* 0x0000000000aa7805 */ /* 0x000fe2000001ff00 */
[----:B------:R-:W-:Y:S01]  /*0a00*/  PLOP3.LUT P0, PT, PT, PT, PT, 0x80, 0x0 ;  /* 0x000000000000781c */ /* 0x000fe20003f0f070 */
[----:B------:R-:W-:Y:S01]  /*0a10*/  IMAD R0, R248, 0x50, R0 ;  /* 0x00000050f8007824 */ /* 0x000fe200078e0200 */
[----:B------:R-:W-:Y:S01]  /*0a20*/  CS2R R168, SRZ ;  /* 0x0000000000a87805 */ /* 0x000fe2000001ff00 */
[----:B------:R-:W-:Y:S01]  /*0a30*/  CS2R R166, SRZ ;  /* 0x0000000000a67805 */ /* 0x000fe2000001ff00 */
[----:B------:R-:W-:Y:S01]  /*0a40*/  CS2R R164, SRZ ;  /* 0x0000000000a47805 */ /* 0x000fe2000001ff00 */
[----:B------:R-:W-:Y:S01]  /*0a50*/  CS2R R162, SRZ ;  /* 0x0000000000a27805 */ /* 0x000fe2000001ff00 */
[----:B------:R-:W-:Y:S01]  /*0a60*/  IADD3 R3, R0, -c[0x0][0x2a4], RZ ;  /* 0x8000a90000037a10 */ /* 0x000fe20007ffe0ff */
[----:B------:R-:W-:Y:S01]  /*0a70*/  CS2R R160, SRZ ;  /* 0x0000000000a07805 */ /* 0x000fe2000001ff00 */
[----:B------:R-:W-:Y:S01]  /*0a80*/  SHF.R.S32.HI R0, RZ, 0x1f, R2 ;  /* 0x0000001fff007819 */ /* 0x000fe20000011402 */
[----:B------:R-:W-:Y:S01]  /*0a90*/  CS2R R150, SRZ ;  /* 0x0000000000967805 */ /* 0x000fe2000001ff00 */
[----:B------:R-:W-:Y:S01]  /*0aa0*/  SHF.R.S32.HI R4, RZ, 0x1f, R3 ;  /* 0x0000001fff047819 */ /* 0x000fe20000011403 */
[----:B------:R-:W-:Y:S01]  /*0ab0*/  CS2R R148, SRZ ;  /* 0x0000000000947805 */ /* 0x000fe2000001ff00 */
[----:B------:R-:W-:Y:S01]  /*0ac0*/  LEA.HI R0, R0, R2, RZ, 0x6 ;  /* 0x0000000200007211 */ /* 0x000fe200078f30ff */
[----:B------:R-:W-:Y:S01]  /*0ad0*/  CS2R R154, SRZ ;  /* 0x00000000009a7805 */ /* 0x000fe2000001ff00 */
[----:B------:R-:W-:Y:S01]  /*0ae0*/  LEA.HI R2, R4, R3, RZ, 0x6 ;  /* 0x0000000304027211 */ /* 0x000fe200078f30ff */
[----:B------:R-:W-:Y:S01]  /*0af0*/  CS2R R152, SRZ ;  /* 0x0000000000987805 */ /* 0x000fe2000001ff00 */
[----:B------:R-:W-:Y:S01]  /*0b00*/  SHF.R.S32.HI R236, RZ, 0x6, R0 ;  /* 0x00000006ffec7819 */ /* 0x000fe20000011400 */
        /* <DEDUP_REMOVED lines=60> */
[----:B------:R-:W-:Y:S01]  /*0ed0*/  IMAD.MOV.U32 R0, RZ, RZ, R247 ;  /* 0x000000ffff007224 */ /* 0x000fe200078e00f7 */
[----:B------:R-:W-:Y:S01]  /*0ee0*/  LEA.HI R30, R31, R250, RZ, 0x3 ;  /* 0x000000fa1f1e7211 */ /* 0x000fe200078f18ff */
[----:B------:R-:W-:Y:S01]  /*0ef0*/  IMAD.SHL.U32 R36, R33, 0x20, RZ ;  /* 0x0000002021247824 */ /* 0x000fe200078e00ff */
[----:B------:R-:W-:Y:S01]  /*0f00*/  SEL R6, R22, RZ, !P2 ;  /* 0x000000ff16067207 */ /* 0x000fe20005000000 */
[----:B------:R-:W-:Y:S01]  /*0f10*/  IMAD.MOV.U32 R34, RZ, RZ, c[0x0][0x208] ;  /* 0x00008200ff227624 */ /* 0x000fe200078e00ff */
[----:B------:R-:W-:Y:S01]  /*0f20*/  LOP3.LUT R3, R30, 0xfffffff8, RZ, 0xc0, !PT ;  /* 0xfffffff81e037812 */ /* 0x000fe200078ec0ff */
[----:B------:R-:W-:Y:S01]  /*0f30*/  IMAD.MOV.U32 R213, RZ, RZ, 0x10 ;  /* 0x00000010ffd57424 */ /* 0x000fe200078e00ff */
[----:B------:R-:W-:Y:S01]  /*0f40*/  SHF.R.S32.HI R237, RZ, 0x3, R30 ;  /* 0x00000003ffed7819 */ /* 0x000fe2000001141e */
[----:B------:R-:W-:Y:S01]  /*0f50*/  IMAD R8, R6, c[0x0][0x1e8], RZ ;  /* 0x00007a0006087a24 */ /* 0x000fe200078e02ff */
[----:B------:R-:W-:Y:S01]  /*0f60*/  SEL R16, R249, RZ, !P2 ;  /* 0x000000fff9107207 */ /* 0x000fe20005000000 */
[----:B------:R-:W-:Y:S01]  /*0f70*/  IMAD.IADD R25, R250, 0x1, -R3 ;  /* 0x00000001fa197824 */ /* 0x000fe200078e0a03 */
[----:B------:R-:W-:Y:S01]  /*0f80*/  SHF.R.S32.HI R9, RZ, 0x1f, R237 ;  /* 0x0000001fff097819 */ /* 0x000fe200000114ed */
[----:B------:R-:W-:Y:S01]  /*0f90*/  @P0 IMAD.HI.U32 R2, R247, c[0x0][0x24c], RZ ;  /* 0x00009300f7020a27 */ /* 0x000fe200078e00ff */
[----:B------:R-:W-:Y:S01]  /*0fa0*/  IADD3 R19, P1, R237, R21, RZ ;  /* 0x00000015ed137210 */ /* 0x000fe20007f3e0ff */
[----:B------:R-:W-:Y:S01]  /*0fb0*/  CS2R R170, SRZ ;  /* 0x0000000000aa7805 */ /* 0x000fe2000001ff00 */
[----:B------:R-:W-:Y:S01]  /*0fc0*/  SEL R22, R22, RZ, !P6 ;  /* 0x000000ff16167207 */ /* 0x000fe20007000000 */
[----:B------:R-:W-:Y:S01]  /*0fd0*/  IMAD.SHL.U32 R12, R25, 0x8, RZ ;  /* 0x00000008190c7824 */ /* 0x000fe200078e00ff */
[----:B------:R-:W-:Y:S01]  /*0fe0*/  @P0 SHF.R.U32.HI R0, RZ, c[0x0][0x250], R2 ;  /* 0x00009400ff000a19 */ /* 0x000fe20000011602 */
[----:B------:R-:W-:Y:S01]  /*0ff0*/  IMAD R8, R16, c[0x0][0x1ec], R8 ;  /* 0x00007b0010087a24 */ /* 0x000fe200078e0208 */
[-C--:B------:R-:W-:Y:S01]  /*1000*/  LEA.HI.X.SX32 R21, R21, R9.reuse, 0x1, P1 ;  /* 0x0000000915157211 */ /* 0x080fe200008f0eff */
[----:B------:R-:W-:Y:S01]  /*1010*/  IMAD.SHL.U32 R35, R34, 0x40, RZ ;  /* 0x0000004022237824 */ /* 0x000fe200078e00ff */
[----:B------:R-:W-:Y:S01]  /*1020*/  SHF.R.S32.HI R4, RZ, 0x1f, R0 ;  /* 0x0000001fff047819 */ /* 0x000fe20000011400 */
[----:B------:R-:W-:Y:S01]  /*1030*/  IMAD.MOV.U32 R205, RZ, RZ, 0x120 ;  /* 0x00000120ffcd7424 */ /* 0x000fe200078e00ff */
[----:B------:R-:W-:Y:S01]  /*1040*/  SHF.R.S32.HI R13, RZ, 0x1f, R12 ;  /* 0x0000001fff0d7819 */ /* 0x000fe2000001140c */
[----:B------:R-:W-:Y:S01]  /*1050*/  IMAD R226, R248, -0x50, R84 ;  /* 0xffffffb0f8e27824 */ /* 0x000fe200078e0254 */
[----:B------:R-:W-:Y:S01]  /*1060*/  IADD3 R28, R12, 0x40, RZ ;  /* 0x000000400c1c7810 */ /* 0x000fe20007ffe0ff */
[----:B------:R-:W-:Y:S01]  /*1070*/  IMAD R2, R4, c[0x0][0x1e0], RZ ;  /* 0x0000780004027a24 */ /* 0x000fe200078e02ff */
[----:B------:R-:W-:Y:S01]  /*1080*/  ISETP.GE.AND P3, PT, R12, c[0x0][0x1cc], PT ;  /* 0x000073000c007a0c */ /* 0x000fe20003f66270 */
[----:B------:R-:W-:Y:S01]  /*1090*/  IMAD.MOV.U32 R208, RZ, RZ, RZ ;  /* 0x000000ffffd07224 */ /* 0x000fe200078e00ff */
[----:B------:R-:W-:Y:S01]  /*10a0*/  ISETP.GE.AND P5, PT, R28, c[0x0][0x1cc], PT ;  /* 0x000073001c007a0c */ /* 0x000fe20003fa6270 */
[----:B------:R-:W-:Y:S01]  /*10b0*/  IMAD R5, R0, c[0x0][0x1e4], R2 ;  /* 0x0000790000057a24 */ /* 0x000fe200078e0202 */
[----:B------:R-:W-:Y:S01]  /*10c0*/  IADD3 R29, R12, 0x80, RZ ;  /* 0x000000800c1d7810 */ /* 0x000fe20007ffe0ff */
[----:B------:R-:W-:Y:S01]  /*10d0*/  IMAD.WIDE.U32 R2, R0, c[0x0][0x1e0], R12 ;  /* 0x0000780000027a25 */ /* 0x000fe200078e000c */
[----:B------:R-:W-:Y:S01]  /*10e0*/  SHF.R.S32.HI R26, RZ, 0x1f, R247 ;  /* 0x0000001fff1a7819 */ /* 0x000fe200000114f7 */
[----:B------:R-:W-:Y:S01]  /*10f0*/  CS2R R168, SRZ ;  /* 0x0000000000a87805 */ /* 0x000fe2000001ff00 */
[----:B------:R-:W-:Y:S01]  /*1100*/  ISETP.GE.AND P2, PT, R29, c[0x0][0x1cc], PT ;  /* 0x000073001d007a0c */ /* 0x000fe20003f46270 */
[----:B------:R-:W-:Y:S01]  /*1110*/  IMAD.IADD R5, R3, 0x1, R5 ;  /* 0x0000000103057824 */ /* 0x000fe200078e0205 */
[-C--:B------:R-:W-:Y:S01]  /*1120*/  SHF.L.U64.HI R252, R33, R32.reuse, c[0x0][0x17c] ;  /* 0x00005f0021fc7619 */ /* 0x080fe20000010220 */
[----:B------:R-:W-:Y:S01]  /*1130*/  IMAD R3, R4, c[0x0][0x1b0], RZ ;  /* 0x00006c0004037a24 */ /* 0x000fe200078e02ff */
[----:B------:R-:W-:Y:S01]  /*1140*/  SHF.L.U64.HI R251, R34, R32, c[0x0][0x20c] ;  /* 0x0000830022fb7619 */ /* 0x000fe20000010220 */
        /* <DEDUP_REMOVED lines=8> */
[----:B------:R-:W-:Y:S01]  /*11d0*/  IMAD R0, R6, c[0x0][0x1b8], RZ ;  /* 0x00006e0006007a24 */ /* 0x000fe200078e02ff */
[----:B------:R-:W-:Y:S01]  /*11e0*/  IADD3 R6, P0, R237, R10, RZ ;  /* 0x0000000aed067210 */ /* 0x000fe20007f1e0ff */
[----:B------:R-:W-:Y:S01]  /*11f0*/  IMAD.IADD R3, R3, 0x1, R7 ;  /* 0x0000000103037824 */ /* 0x000fe200078e0207 */
[----:B------:R-:W-:Y:S01]  /*1200*/  CS2R R156, SRZ ;  /* 0x00000000009c7805 */ /* 0x000fe2000001ff00 */
[----:B------:R-:W-:Y:S01]  /*1210*/  IMAD.WIDE.U32 R4, R16, c[0x0][0x1e8], R4 ;  /* 0x00007a0010047a25 */ /* 0x000fe200078e0004 */
[----:B------:R-:W-:Y:S01]  /*1220*/  LEA.HI.X.SX32 R7, R10, R9, 0x1, P0 ;  /* 0x000000090a077211 */ /* 0x000fe200000f0eff */
        /* <DEDUP_REMOVED lines=12> */
[----:B------:R-:W-:Y:S01]  /*12f0*/  IMAD.SHL.U32 R0, R237, 0x40, RZ ;  /* 0x00000040ed007824 */ /* 0x000fe200078e00ff */
[----:B------:R-:W-:Y:S01]  /*1300*/  CS2R R136, SRZ ;  /* 0x0000000000887805 */ /* 0x000fe2000001ff00 */
[----:B------:R-:W-:Y:S01]  /*1310*/  IMAD.IADD R5, R5, 0x1, R8 ;  /* 0x0000000105057824 */ /* 0x000fe200078e0208 */
[----:B------:R-:W-:Y:S01]  /*1320*/  CS2R R134, SRZ ;  /* 0x0000000000867805 */ /* 0x000fe2000001ff00 */
[----:B------:R-:W-:Y:S01]  /*1330*/  IMAD R8, R3, c[0x0][0x1d8], RZ ;  /* 0x0000760003087a24 */ /* 0x000fe200078e02ff */
[----:B------:R-:W-:Y:S01]  /*1340*/  LOP3.LUT R0, R0, 0x1c0, RZ, 0xc0, !PT ;  /* 0x000001c000007812 */ /* 0x000fe200078ec0ff */
[----:B------:R-:W-:Y:S01]  /*1350*/  IMAD R6, R21, c[0x0][0x178], RZ ;  /* 0x00005e0015067a24 */ /* 0x000fe200078e02ff */
[----:B------:R-:W-:Y:S01]  /*1360*/  CS2R R132, SRZ ;  /* 0x0000000000847805 */ /* 0x000fe2000001ff00 */
[----:B------:R-:W-:Y:S01]  /*1370*/  IMAD R8, R2, c[0x0][0x1dc], R8 ;  /* 0x0000770002087a24 */ /* 0x000fe200078e0208 */
[----:B------:R-:W-:Y:S01]  /*1380*/  LOP3.LUT R9, R0, 0x38, R12, 0xf8, !PT ;  /* 0x0000003800097812 */ /* 0x000fe200078ef80c */
[----:B------:R-:W-:Y:S01]  /*1390*/  IMAD.WIDE.U32 R14, R2, c[0x0][0x1d8], R4 ;  /* 0x00007600020e7a25 */ /* 0x000fe200078e0004 */
[----:B------:R-:W-:Y:S01]  /*13a0*/  SHF.R.U32.HI R4, RZ, 0x3, R0 ;  /* 0x00000003ff047819 */ /* 0x000fe20000011600 */
        /* <DEDUP_REMOVED lines=9> */
[C---:B------:R-:W-:Y:S01]  /*1440*/  LEA R8, P0, R14.reuse, c[0x0][0x1c0], 0x1 ;  /* 0x000070000e087a11 */ /* 0x040fe200078008ff */
[----:B------:R-:W-:Y:S01]  /*1450*/  IMAD.IADD R11, R7, 0x1, R10 ;  /* 0x00000001070b7824 */ /* 0x000fe200078e020a */
[----:B------:R-:W-:Y:S01]  /*1460*/  LOP3.LUT R7, R9, R4, RZ, 0x3c, !PT ;  /* 0x0000000409077212 */ /* 0x000fe200078e3cff */
[----:B------:R-:W-:Y:S01]  /*1470*/  IMAD.MOV.U32 R10, RZ, RZ, R6 ;  /* 0x000000ffff0a7224 */ /* 0x000fe200078e0006 */
[----:B------:R-:W-:Y:S01]  /*1480*/  LEA.HI.X R9, R14, c[0x0][0x1c4], R0, 0x1, P0 ;  /* 0x000071000e097a11 */ /* 0x000fe200000f0c00 */
[----:B------:R-:W-:Y:S01]  /*1490*/  IMAD.IADD R0, R84, 0x1, -R237 ;  /* 0x0000000154007824 */ /* 0x000fe200078e0aed */
[----:B------:R-:W-:Y:S01]  /*14a0*/  LEA.HI R6, R31, R250, RZ, 0x6 ;  /* 0x000000fa1f067211 */ /* 0x000fe200078f30ff */
[----:B------:R-:W-:Y:S01]  /*14b0*/  IMAD.IADD R5, R17, 0x1, R18 ;  /* 0x0000000111057824 */ /* 0x000fe200078e0212 */
[----:B------:R-:W-:Y:S01]  /*14c0*/  CS2R R118, SRZ ;  /* 0x0000000000767805 */ /* 0x000fe2000001ff00 */
[----:B------:R-:W-:Y:S01]  /*14d0*/  IMAD R0, R248, -0x50, R0 ;  /* 0xffffffb0f8007824 */ /* 0x000fe200078e0200 */
[----:B------:R-:W-:Y:S01]  /*14e0*/  SHF.R.S32.HI R27, RZ, 0x6, R6 ;  /* 0x00000006ff1b7819 */ /* 0x000fe20000011406 */
[----:B------:R-:W-:Y:S01]  /*14f0*/  IMAD.MOV.U32 R17, RZ, RZ, c[0x0][0x1d8] ;  /* 0x00007600ff117624 */ /* 0x000fe200078e00ff */
[----:B------:R-:W-:Y:S01]  /*1500*/  CS2R R116, SRZ ;  /* 0x0000000000747805 */ /* 0x000fe2000001ff00 */
[----:B------:R-:W-:Y:S01]  /*1510*/  IMAD.MOV.U32 R15, RZ, RZ, c[0x0][0x1dc] ;  /* 0x00007700ff0f7624 */ /* 0x000fe200078e00ff */
[C---:B------:R-:W-:Y:S01]  /*1520*/  ISETP.LT.OR P1, PT, R0.reuse, 0x1, P3 ;  /* 0x000000010000780c */ /* 0x040fe20001f21670 */
[----:B------:R-:W-:Y:S01]  /*1530*/  IMAD R14, R27, 0x200, R7 ;  /* 0x000002001b0e7824 */ /* 0x000fe200078e0207 */
[----:B------:R-:W-:Y:S01]  /*1540*/  ISETP.LT.OR P4, PT, R0, 0x1, P5 ;  /* 0x000000010000780c */ /* 0x000fe20002f81670 */
[C---:B------:R-:W-:Y:S01]  /*1550*/  IMAD.SHL.U32 R24, R17.reuse, 0x20, RZ ;  /* 0x0000002011187824 */ /* 0x040fe200078e00ff */
[C---:B------:R-:W-:Y:S01]  /*1560*/  LEA R6, P0, R17.reuse, R8, 0x6 ;  /* 0x0000000811067211 */ /* 0x040fe200078030ff */
[----:B------:R-:W-:Y:S01]  /*1570*/  IMAD.SHL.U32 R220, R14, 0x2, RZ ;  /* 0x000000020edc7824 */ /* 0x000fe200078e00ff */
[----:B------:R-:W-:Y:S01]  /*1580*/  CS2R R114, SRZ ;  /* 0x0000000000727805 */ /* 0x000fe2000001ff00 */
[----:B------:R-:W-:Y:S01]  /*1590*/  IMAD.MOV.U32 R4, RZ, RZ, R16 ;  /* 0x000000ffff047224 */ /* 0x000fe200078e0010 */
[----:B------:R-:W-:Y:S01]  /*15a0*/  LEA.HI.X R7, R17, R9, R15, 0x6, P0 ;  /* 0x0000000911077211 */ /* 0x000fe200000f340f */
[----:B------:R-:W-:Y:S01]  /*15b0*/  IMAD R3, R3, c[0x0][0x1a8], RZ ;  /* 0x00006a0003037a24 */ /* 0x000fe200078e02ff */
[----:B------:R-:W-:Y:S01]  /*15c0*/  SHF.L.U64.HI R17, R17, R32, c[0x0][0x1dc] ;  /* 0x0000770011117619 */ /* 0x000fe20000010220 */
[----:B------:R-:W-:Y:S01]  /*15d0*/  IMAD.WIDE.U32 R14, R247, c[0x0][0x180], R10 ;  /* 0x00006000f70e7a25 */ /* 0x000fe200078e000a */
[----:B------:R-:W-:Y:S01]  /*15e0*/  CS2R R112, SRZ ;  /* 0x0000000000707805 */ /* 0x000fe2000001ff00 */
[----:B------:R-:W-:Y:S01]  /*15f0*/  @!PT LDS RZ, [RZ] ;  /* 0x00000000fffff984 */ /* 0x000fe20000000800 */
[----:B------:R-:W-:Y:S01]  /*1600*/  @!PT LDS RZ, [RZ] ;  /* 0x00000000fffff984 */ /* 0x000fe20000000800 */
[----:B------:R-:W-:Y:S01]  /*1610*/  @!PT LDS RZ, [RZ] ;  /* 0x00000000fffff984 */ /* 0x000fe20000000800 */
[----:B------:R1:W-:Y:S01]  /*1620*/  LDGSTS.E.BYPASS.LTC128B.128 [R220+0x7880], [R8.64], !P1 ;  /* 0x0788000008dc7fae */ /* 0x0003e2000c901d44 */
[----:B------:R-:W-:Y:S01]  /*1630*/  ISETP.LT.OR P1, PT, R0, 0x1, P2 ;  /* 0x000000010000780c */ /* 0x000fe20001721670 */
[----:B------:R-:W-:Y:S01]  /*1640*/  IMAD R20, R2, c[0x0][0x1ac], R3 ;  /* 0x00006b0002147a24 */ /* 0x000fe200078e0203 */
[----:B------:R-:W-:Y:S01]  /*1650*/  CS2R R82, SRZ ;  /* 0x0000000000527805 */ /* 0x000fe2000001ff00 */
[----:B------:R1:W-:Y:S01]  /*1660*/  LDGSTS.E.BYPASS.LTC128B.128 [R220+0xa080], [R8.64+0x80], !P4 ;  /* 0x0a08008008dc7fae */ /* 0x0003e2000e101d44 */
[----:B------:R-:W-:Y:S01]  /*1670*/  ISETP.GT.AND P4, PT, R250, 0x7f, PT ;  /* 0x0000007ffa00780c */ /* 0x000fe20003f84270 */
[----:B------:R-:W-:Y:S01]  /*1680*/  IMAD.WIDE.U32 R10, R2, c[0x0][0x1a8], R4 ;  /* 0x00006a00020a7a25 */ /* 0x000fe200078e0004 */
[----:B------:R-:W-:Y:S01]  /*1690*/  CS2R R80, SRZ ;  /* 0x0000000000507805 */ /* 0x000fe2000001ff00 */
[----:B------:R-:W-:Y:S01]  /*16a0*/  CS2R R78, SRZ ;  /* 0x00000000004e7805 */ /* 0x000fe2000001ff00 */
[----:B------:R-:W-:Y:S01]  /*16b0*/  CS2R R76, SRZ ;  /* 0x00000000004c7805 */ /* 0x000fe2000001ff00 */
[----:B------:R-:W-:Y:S01]  /*16c0*/  IMAD.IADD R5, R11, 0x1, R20 ;  /* 0x000000010b057824 */ /* 0x000fe200078e0214 */
[----:B------:R-:W-:Y:S01]  /*16d0*/  SHF.R.S32.HI R20, RZ, 0x1f, R217 ;  /* 0x0000001fff147819 */ /* 0x000fe200000114d9 */
[----:B------:R-:W-:Y:S01]  /*16e0*/  IMAD R18, R26, c[0x0][0x180], RZ ;  /* 0x000060001a127a24 */ /* 0x000fe200078e02ff */
[----:B------:R-:W-:Y:S01]  /*16f0*/  CS2R R74, SRZ ;  /* 0x00000000004a7805 */ /* 0x000fe2000001ff00 */
[----:B------:R1:W-:Y:S01]  /*1700*/  LDGSTS.E.BYPASS.LTC128B.128 [R220+0xc880], [R8.64+0x100], !P1 ;  /* 0x0c88010008dc7fae */ /* 0x0003e2000c901d44 */
[----:B------:R-:W-:Y:S01]  /*1710*/  ISETP.LT.OR P1, PT, R0, 0x21, P3 ;  /* 0x000000210000780c */ /* 0x000fe20001f21670 */
[----:B------:R-:W-:Y:S01]  /*1720*/  IMAD R18, R247, c[0x0][0x184], R18 ;  /* 0x00006100f7127a24 */ /* 0x000fe200078e0212 */
[----:B------:R-:W-:Y:S01]  /*1730*/  CS2R R72, SRZ ;  /* 0x0000000000487805 */ /* 0x000fe2000001ff00 */
[C---:B------:R-:W-:Y:S01]  /*1740*/  @!P4 LEA R16, P0, R24.reuse, R6, 0x1 ;  /* 0x000000061810c211 */ /* 0x040fe200078008ff */
[----:B------:R-:W-:Y:S01]  /*1750*/  IMAD R2, R21, c[0x0][0x208], RZ ;  /* 0x0000820015027a24 */ /* 0x000fe200078e02ff */
[----:B------:R-:W-:Y:S01]  /*1760*/  CS2R R70, SRZ ;  /* 0x0000000000467805 */ /* 0x000fe2000001ff00 */
[----:B------:R-:W-:Y:S01]  /*1770*/  IMAD.IADD R3, R15, 0x1, R18 ;  /* 0x000000010f037824 */ /* 0x000fe200078e0212 */
[----:B------:R-:W-:Y:S01]  /*1780*/  @!P4 LEA.HI.X R17, R24, R7, R17, 0x1, P0 ;  /* 0x000000071811c211 */ /* 0x000fe200000f0c11 */
[C---:B------:R-:W-:Y:S01]  /*1790*/  IMAD R21, R19.reuse, c[0x0][0x20c], R2 ;  /* 0x0000830013157a24 */ /* 0x040fe200078e0202 */
[----:B------:R-:W-:Y:S01]  /*17a0*/  ISETP.LT.OR P4, PT, R0, 0x21, P2 ;  /* 0x000000210000780c */ /* 0x000fe20001781670 */
[----:B------:R-:W-:Y:S01]  /*17b0*/  IMAD.WIDE.U32 R18, R19, c[0x0][0x208], R12 ;  /* 0x0000820013127a25 */ /* 0x000fe200078e000c */
[----:B------:R-:W-:Y:S01]  /*17c0*/  ISETP.GT.AND P2, PT, R250, 0x7f, PT ;  /* 0x0000007ffa00780c */ /* 0x000fe20003f44270 */
[----:B------:R-:W-:Y:S01]  /*17d0*/  CS2R R68, SRZ ;  /* 0x0000000000447805 */ /* 0x000fe2000001ff00 */
[C---:B------:R-:W-:Y:S01]  /*17e0*/  LEA R4, P0, R10.reuse, c[0x0][0x190], 0x1 ;  /* 0x000064000a047a11 */ /* 0x040fe200078008ff */
[----:B------:R2:W-:Y:S01]  /*17f0*/  LDGSTS.E.BYPASS.LTC128B.128 [R220+0x8880], [R6.64], !P1 ;  /* 0x0888000006dc7fae */ /* 0x0005e2000c901d44 */
[----:B------:R-:W-:Y:S01]  /*1800*/  SEL R24, R249, RZ, !P6 ;  /* 0x000000fff9187207 */ /* 0x000fe20007000000 */
[----:B------:R-:W-:Y:S01]  /*1810*/  IMAD.MOV.U32 R13, RZ, RZ, 0x6 ;  /* 0x00000006ff0d7424 */ /* 0x000fe200078e00ff */
[----:B------:R-:W-:Y:S01]  /*1820*/  LEA.HI.X R5, R10, c[0x0][0x194], R5, 0x1, P0 ;  /* 0x000065000a057a11 */ /* 0x000fe200000f0c05 */
[----:B------:R-:W-:Y:S01]  /*1830*/  IMAD.MOV.U32 R2, RZ, RZ, R14 ;  /* 0x000000ffff027224 */ /* 0x000fe200078e000e */
[----:B------:R-:W-:Y:S01]  /*1840*/  ISETP.LT.OR P6, PT, R0, 0x21, P5 ;  /* 0x000000210000780c */ /* 0x000fe20002fc1670 */
[C---:B------:R-:W-:Y:S01]  /*1850*/  IMAD.SHL.U32 R14, R33.reuse, 0x40, RZ ;  /* 0x00000040210e7824 */ /* 0x040fe200078e00ff */
[----:B------:R-:W-:Y:S01]  /*1860*/  CS2R R66, SRZ ;  /* 0x0000000000427805 */ /* 0x000fe2000001ff00 */
[----:B------:R-:W-:Y:S01]  /*1870*/  IMAD.WIDE.U32 R234, R24, c[0x0][0x188], R2 ;  /* 0x0000620018ea7a25 */ /* 0x000fe200078e0002 */
[----:B------:R-:W-:Y:S01]  /*1880*/  CS2R R64, SRZ ;  /* 0x0000000000407805 */ /* 0x000fe2000001ff00 */
[----:B------:R-:W-:Y:S01]  /*1890*/  @!P2 ISETP.GE.AND P0, PT, R0, 0x41, PT ;  /* 0x000000410000a80c */ /* 0x000fe20003f06270 */
[----:B------:R-:W-:Y:S01]  /*18a0*/  CS2R R62, SRZ ;  /* 0x00000000003e7805 */ /* 0x000fe2000001ff00 */
[----:B-1----:R-:W-:Y:S01]  /*18b0*/  SHF.L.U64.HI R9, R33, R13, c[0x0][0x17c] ;  /* 0x00005f0021097619 */ /* 0x002fe2000001020d */
[----:B------:R-:W-:Y:S01]  /*18c0*/  IMAD R8, R22, c[0x0][0x188], RZ ;  /* 0x0000620016087a24 */ /* 0x000fe200078e02ff */
[----:B------:R-:W-:Y:S01]  /*18d0*/  @!P2 ISETP.GE.OR P3, PT, R12, c[0x0][0x1cc], !P0 ;  /* 0x000073000c00aa0c */ /* 0x000fe20004766670 */
[----:B------:R-:W-:Y:S01]  /*18e0*/  IMAD.MOV.U32 R3, RZ, RZ, c[0x0][0x1ac] ;  /* 0x00006b00ff037624 */ /* 0x000fe200078e00ff */
[----:B------:R-:W-:Y:S01]  /*18f0*/  @!P2 ISETP.LT.OR P2, PT, R0, 0x41, P5 ;  /* 0x000000410000a80c */ /* 0x000fe20002f41670 */
[----:B------:R-:W-:Y:S01]  /*1900*/  IMAD R2, R9, R217, RZ ;  /* 0x000000d909027224 */ /* 0x000fe200078e02ff */
[----:B------:R-:W-:Y:S01]  /*1910*/  ISETP.GT.AND P5, PT, R250, 0x7f, PT ;  /* 0x0000007ffa00780c */ /* 0x000fe20003fa4270 */
[----:B------:R2:W-:Y:S01]  /*1920*/  LDGSTS.E.BYPASS.LTC128B.128 [R220+0xb080], [R6.64+0x80], !P6 ;  /* 0x0b08008006dc7fae */ /* 0x0005e2000f101d44 */
[----:B------:R-:W-:Y:S01]  /*1930*/  ISETP.GE.AND P6, PT, R12, c[0x0][0x19c], PT ;  /* 0x000067000c007a0c */ /* 0x000fe20003fc6270 */
[-C--:B------:R-:W-:Y:S01]  /*1940*/  IMAD R9, R20, R14.reuse, R2 ;  /* 0x0000000e14097224 */ /* 0x080fe200078e0202 */
[----:B------:R-:W-:Y:S01]  /*1950*/  SHF.L.U64.HI R13, R34, R13, c[0x0][0x20c] ;  /* 0x00008300220d7619 */ /* 0x000fe2000001020d */
[----:B------:R2:W-:Y:S01]  /*1960*/  LDGSTS.E.BYPASS.LTC128B.128 [R220+0xd880], [R6.64+0x100], !P4 ;  /* 0x0d88010006dc7fae */ /* 0x0005e2000e101d44 */
[----:B------:R-:W-:Y:S01]  /*1970*/  ISETP.LT.OR P4, PT, R0, 0x1, P6 ;  /* 0x000000010000780c */ /* 0x000fe20003781670 */
[----:B------:R-:W-:Y:S01]  /*1980*/  IMAD R8, R24, c[0x0][0x18c], R8 ;  /* 0x0000630018087a24 */ /* 0x000fe200078e0208 */
[----:B------:R-:W-:Y:S01]  /*1990*/  CS2R R60, SRZ ;  /* 0x00000000003c7805 */ /* 0x000fe2000001ff00 */
[----:B------:R-:W-:Y:S01]  /*19a0*/  IMAD.MOV.U32 R230, RZ, RZ, R234 ;  /* 0x000000ffffe67224 */ /* 0x000fe200078e00ea */
[----:B------:R-:W-:Y:S01]  /*19b0*/  CS2R R58, SRZ ;  /* 0x00000000003a7805 */ /* 0x000fe2000001ff00 */
[----:B------:R-:W-:Y:S01]  /*19c0*/  IMAD.IADD R231, R235, 0x1, R8 ;  /* 0x00000001ebe77824 */ /* 0x000fe200078e0208 */
[----:B------:R-:W-:Y:S01]  /*19d0*/  CS2R R56, SRZ ;  /* 0x0000000000387805 */ /* 0x000fe2000001ff00 */
[----:B------:R1:W-:Y:S01]  /*19e0*/  @!P5 LDGSTS.E.BYPASS.LTC128B.128 [R220+0x9880], [R16.64], !P3 ;  /* 0x0988000010dcdfae */ /* 0x0003e2000d901d44 */
[----:B------:R-:W-:Y:S01]  /*19f0*/  ISETP.GT.AND P3, PT, R250, 0x7f, PT ;  /* 0x0000007ffa00780c */ /* 0x000fe20003f64270 */
[----:B------:R-:W-:Y:S01]  /*1a00*/  IMAD.WIDE.U32 R14, R217, R14, R230 ;  /* 0x0000000ed90e7225 */ /* 0x000fe200078e00e6 */
[----:B------:R-:W-:Y:S01]  /*1a10*/  @!P5 ISETP.GE.OR P1, PT, R29, c[0x0][0x1cc], !P0 ;  /* 0x000073001d00da0c */ /* 0x000fe20004726670 */
[----:B------:R-:W-:Y:S01]  /*1a20*/  CS2R R54, SRZ ;  /* 0x0000000000367805 */ /* 0x000fe2000001ff00 */
[----:B------:R-:W-:Y:S01]  /*1a30*/  ISETP.GE.AND P5, PT, R28, c[0x0][0x19c], PT ;  /* 0x000067001c007a0c */ /* 0x000fe20003fa6270 */
[----:B------:R-:W-:Y:S01]  /*1a40*/  IMAD.IADD R9, R15, 0x1, R9 ;  /* 0x000000010f097824 */ /* 0x000fe200078e0209 */
[----:B------:R-:W-:Y:S01]  /*1a50*/  CS2R R52, SRZ ;  /* 0x0000000000347805 */ /* 0x000fe2000001ff00 */
[----:B------:R-:W-:Y:S01]  /*1a60*/  IMAD R13, R13, R217, RZ ;  /* 0x000000d90d0d7224 */ /* 0x000fe200078e02ff */
[----:B------:R-:W-:Y:S01]  /*1a70*/  CS2R R50, SRZ ;  /* 0x0000000000327805 */ /* 0x000fe2000001ff00 */
[----:B------:R-:W-:Y:S01]  /*1a80*/  IMAD.MOV.U32 R221, RZ, RZ, 0x1 ;  /* 0x00000001ffdd7424 */ /* 0x000fe200078e00ff */
[----:B------:R-:W-:Y:S01]  /*1a90*/  CS2R R48, SRZ ;  /* 0x0000000000307805 */ /* 0x000fe2000001ff00 */
[----:B------:R-:W-:Y:S01]  /*1aa0*/  IMAD R13, R20, R35, R13 ;  /* 0x00000023140d7224 */ /* 0x000fe200078e020d */
[----:B------:R-:W-:Y:S01]  /*1ab0*/  LEA.HI R20, R31, R250, RZ, 0x4 ;  /* 0x000000fa1f147211 */ /* 0x000fe200078f20ff */
[----:B------:R1:W-:Y:S01]  /*1ac0*/  @!P3 LDGSTS.E.BYPASS.LTC128B.128 [R220+0xc080], [R16.64+0x80], !P2 ;  /* 0x0c08008010dcbfae */ /* 0x0003e2000d101d44 */
[----:B------:R-:W-:Y:S01]  /*1ad0*/  CS2R R46, SRZ ;  /* 0x00000000002e7805 */ /* 0x000fe2000001ff00 */
[----:B------:R-:W-:Y:S01]  /*1ae0*/  CS2R R44, SRZ ;  /* 0x00000000002c7805 */ /* 0x000fe2000001ff00 */
[----:B------:R-:W-:Y:S01]  /*1af0*/  CS2R R42, SRZ ;  /* 0x00000000002a7805 */ /* 0x000fe2000001ff00 */
[----:B------:R1:W-:Y:S01]  /*1b00*/  @!P3 LDGSTS.E.BYPASS.LTC128B.128 [R220+0xe880], [R16.64+0x100], !P1 ;  /* 0x0e88010010dcbfae */ /* 0x0003e2000c901d44 */
[----:B------:R-:W-:Y:S01]  /*1b10*/  ISETP.LT.OR P1, PT, R0, 0x1, P5 ;  /* 0x000000010000780c */ /* 0x000fe20002f21670 */
[----:B--2---:R-:W-:Y:S01]  /*1b20*/  IMAD.MOV.U32 R7, RZ, RZ, c[0x0][0x1a8] ;  /* 0x00006a00ff077624 */ /* 0x004fe200078e00ff */
[----:B------:R-:W-:Y:S01]  /*1b30*/  ISETP.GE.AND P3, PT, R29, c[0x0][0x19c], PT ;  /* 0x000067001d007a0c */ /* 0x000fe20003f66270 */
[----:B------:R2:W-:Y:S01]  /*1b40*/  LDGSTS.E.BYPASS.LTC128B.128 [R220+0x80], [R4.64], !P4 ;  /* 0x0008000004dc7fae */ /* 0x0005e2000e101d44 */
[----:B------:R-:W-:Y:S01]  /*1b50*/  ISETP.GT.AND P4, PT, R250, 0x7f, PT ;  /* 0x0000007ffa00780c */ /* 0x000fe20003f84270 */
[----:B------:R-:W-:Y:S01]  /*1b60*/  CS2R R40, SRZ ;  /* 0x0000000000287805 */ /* 0x000fe2000001ff00 */
[C---:B------:R-:W-:Y:S01]  /*1b70*/  LEA R2, P0, R7.reuse, R4, 0x6 ;  /* 0x0000000407027211 */ /* 0x040fe200078030ff */
[----:B------:R-:W-:Y:S01]  /*1b80*/  CS2R R38, SRZ ;  /* 0x0000000000267805 */ /* 0x000fe2000001ff00 */
[----:B------:R-:W-:-:S02]  /*1b90*/  SHF.L.U64.HI R6, R7, R32, c[0x0][0x1ac] ;  /* 0x00006b0007067619 */ /* 0x000fc40000010220 */
[C---:B------:R-:W-:Y:S01]  /*1ba0*/  LEA.HI.X R3, R7.reuse, R5, R3, 0x6, P0 ;  /* 0x0000000507037211 */ /* 0x040fe200000f3403 */
[----:B------:R-:W-:Y:S01]  /*1bb0*/  IMAD.SHL.U32 R7, R7, 0x20, RZ ;  /* 0x0000002007077824 */ /* 0x000fe200078e00ff */
[C---:B------:R-:W-:Y:S01]  /*1bc0*/  ISETP.LT.OR P2, PT, R0.reuse, 0x1, P3 ;  /* 0x000000010000780c */ /* 0x040fe20001f41670 */
[----:B------:R2:W-:Y:S01]  /*1bd0*/  LDGSTS.E.BYPASS.LTC128B.128 [R220+0x2880], [R4.64+0x80], !P1 ;  /* 0x0288008004dc7fae */ /* 0x0005e2000c901d44 */
[----:B------:R-:W-:Y:S01]  /*1be0*/  ISETP.LT.OR P1, PT, R0, 0x21, P6 ;  /* 0x000000210000780c */ /* 0x000fe20003721670 */
[----:B------:R-:W-:Y:S02]  /*1bf0*/  CS2R R32, SRZ ;  /* 0x0000000000207805 */ /* 0x000fe4000001ff00 */
[----:B------:R-:W-:-:S04]  /*1c00*/  @!P4 LEA R10, P0, R7, R2, 0x1 ;  /* 0x00000002070ac211 */ /* 0x000fc800078008ff */
[----:B------:R-:W-:Y:S01]  /*1c10*/  @!P4 LEA.HI.X R11, R7, R3, R6, 0x1, P0 ;  /* 0x00000003070bc211 */ /* 0x000fe200000f0c06 */
[----:B------:R-:W-:Y:S01]  /*1c20*/  IMAD.IADD R7, R19, 0x1, R21 ;  /* 0x0000000113077824 */ /* 0x000fe200078e0215 */
[----:B------:R-:W-:Y:S01]  /*1c30*/  LEA R8, P0, R14, c[0x0][0x160], 0x1 ;  /* 0x000058000e087a11 */ /* 0x000fe200078008ff */
[----:B------:R-:W-:Y:S01]  /*1c40*/  IMAD.SHL.U32 R19, R250, 0x4, RZ ;  /* 0x00000004fa137824 */ /* 0x000fe200078e00ff */
[----:B------:R2:W-:Y:S01]  /*1c50*/  LDGSTS.E.BYPASS.LTC128B.128 [R220+0x5080], [R4.64+0x100], !P2 ;  /* 0x0508010004dc7fae */ /* 0x0005e2000d101d44 */
[----:B------:R-:W-:Y:S01]  /*1c60*/  IMAD.MOV.U32 R6, RZ, RZ, R18 ;  /* 0x000000ffff067224 */ /* 0x000fe200078e0012 */
[----:B------:R-:W-:Y:S01]  /*1c70*/  LEA.HI.X R9, R14, c[0x0][0x164], R9, 0x1, P0 ;  /* 0x000059000e097a11 */ /* 0x000fe200000f0c09 */
[----:B-1----:R-:W-:Y:S01]  /*1c80*/  IMAD R16, R26, c[0x0][0x210], RZ ;  /* 0x000084001a107a24 */ /* 0x002fe200078e02ff */
[----:B------:R-:W-:Y:S01]  /*1c90*/  ISETP.GE.AND P0, PT, R12, c[0x0][0x16c], PT ;  /* 0x00005b000c007a0c */ /* 0x000fe20003f06270 */
[----:B------:R1:W-:Y:S01]  /*1ca0*/  LDGSTS.E.BYPASS.LTC128B.128 [R220+0x1080], [R2.64], !P1 ;  /* 0x0108000002dc7fae */ /* 0x0003e2000c901d44 */
[----:B------:R-:W-:Y:S01]  /*1cb0*/  ISETP.GE.AND P1, PT, R28, c[0x0][0x16c], PT ;  /* 0x00005b001c007a0c */ /* 0x000fe20003f26270 */
[----:B------:R-:W-:Y:S01]  /*1cc0*/  IMAD R16, R247, c[0x0][0x214], R16 ;  /* 0x00008500f7107a24 */ /* 0x000fe200078e0210 */
[----:B------:R-:W-:-:S02]  /*1cd0*/  SEL R15, RZ, 0x1, P0 ;  /* 0x00000001ff0f7807 */ /* 0x000fc40000000000 */
[----:B------:R-:W-:Y:S02]  /*1ce0*/  ISETP.GE.AND P0, PT, R29, c[0x0][0x16c], PT ;  /* 0x00005b001d007a0c */ /* 0x000fe40003f06270 */
[----:B------:R-:W-:Y:S02]  /*1cf0*/  SHF.R.S32.HI R14, RZ, 0x1f, R23 ;  /* 0x0000001fff0e7819 */ /* 0x000fe40000011417 */
[----:B------:R-:W-:Y:S02]  /*1d00*/  SEL R21, RZ, 0x4, P0 ;  /* 0x00000004ff157807 */ /* 0x000fe40000000000 */
[C---:B------:R-:W-:Y:S02]  /*1d10*/  ISETP.LT.OR P0, PT, R0.reuse, 0x21, P3 ;  /* 0x000000210000780c */ /* 0x040fe40001f01670 */
[----:B------:R-:W-:Y:S02]  /*1d20*/  IADD3 R18, P2, R19, R23, RZ ;  /* 0x0000001713127210 */ /* 0x000fe40007f5e0ff */
[----:B------:R-:W-:-:S02]  /*1d30*/  @!P4 ISETP.LT.OR P3, PT, R0, 0x41, P3 ;  /* 0x000000410000c80c */ /* 0x000fc40001f61670 */
[----:B------:R-:W-:Y:S01]  /*1d40*/  LEA.HI.X.SX32 R19, R19, R14, 0x1, P2 ;  /* 0x0000000e13137211 */ /* 0x000fe200010f0eff */
[----:B------:R-:W-:Y:S01]  /*1d50*/  IMAD.SHL.U32 R14, R34, 0x20, RZ ;  /* 0x00000020220e7824 */ /* 0x000fe200078e00ff */
[C---:B------:R-:W-:Y:S02]  /*1d60*/  @!P4 ISETP.LT.OR P2, PT, R0.reuse, 0x41, P6 ;  /* 0x000000410000c80c */ /* 0x040fe40003741670 */
[----:B--2---:R-:W-:Y:S02]  /*1d70*/  SEL R4, RZ, 0xffffffff, P1 ;  /* 0xffffffffff047807 */ /* 0x004fe40000800000 */
[C---:B------:R-:W-:Y:S02]  /*1d80*/  ISETP.LT.OR P1, PT, R0.reuse, 0x21, P5 ;  /* 0x000000210000780c */ /* 0x040fe40002f21670 */
[----:B------:R-:W-:Y:S01]  /*1d90*/  @!P4 ISETP.LT.OR P5, PT, R0, 0x41, P5 ;  /* 0x000000410000c80c */ /* 0x000fe20002fa1670 */
[----:B------:R-:W-:Y:S02]  /*1da0*/  IMAD.SHL.U32 R17, R4, 0x2, RZ ;  /* 0x0000000204117824 */ /* 0x000fe400078e00ff */
[----:B------:R-:W-:-:S03]  /*1db0*/  IMAD.WIDE.U32 R4, R247, c[0x0][0x210], R6 ;  /* 0x00008400f7047a25 */ /* 0x000fc600078e0006 */
[----:B------:R-:W-:Y:S01]  /*1dc0*/  LOP3.LUT R6, R17, 0x2, R15, 0xe2, !PT ;  /* 0x0000000211067812 */ /* 0x000fe200078ee20f */
[----:B------:R-:W-:Y:S01]  /*1dd0*/  IMAD.IADD R5, R5, 0x1, R16 ;  /* 0x0000000105057824 */ /* 0x000fe200078e0210 */
[----:B------:R-:W-:Y:S02]  /*1de0*/  SHF.R.S32.HI R15, RZ, 0x4, R20 ;  /* 0x00000004ff0f7819 */ /* 0x000fe40000011414 */
[----:B------:R-:W-:Y:S01]  /*1df0*/  LOP3.LUT R0, R6, R21, RZ, 0xfc, !PT ;  /* 0x0000001506007212 */ /* 0x000fe200078efcff */
[----:B------:R1:W-:Y:S01]  /*1e00*/  LDGSTS.E.BYPASS.LTC128B.128 [R220+0x3880], [R2.64+0x80], !P1 ;  /* 0x0388008002dc7fae */ /* 0x0003e2000c901d44 */
[----:B------:R-:W-:Y:S01]  /*1e10*/  ISETP.GT.AND P1, PT, R250, 0x7f, PT ;  /* 0x0000007ffa00780c */ /* 0x000fe20003f24270 */
[----:B------:R-:W-:Y:S01]  /*1e20*/  IMAD.SHL.U32 R21, R217, 0x40, RZ ;  /* 0x00000040d9157824 */ /* 0x000fe200078e00ff */
[----:B------:R-:W-:Y:S01]  /*1e30*/  P2R R7, PR, RZ, 0x20 ;  /* 0x00000020ff077803 */ /* 0x000fe20000000000 */
[----:B------:R1:W-:Y:S01]  /*1e40*/  LDGSTS.E.BYPASS.LTC128B.128 [R220+0x6080], [R2.64+0x100], !P0 ;  /* 0x0608010002dc7fae */ /* 0x0003e2000c101d44 */
[----:B------:R-:W-:Y:S01]  /*1e50*/  LOP3.LUT P4, RZ, R0, 0x1, RZ, 0xc0, !PT ;  /* 0x0000000100ff7812 */ /* 0x000fe2000788c0ff */
[----:B------:R-:W-:Y:S01]  /*1e60*/  IMAD R6, R22, c[0x0][0x218], RZ ;  /* 0x0000860016067a24 */ /* 0x000fe200078e02ff */
[----:B------:R-:W-:Y:S01]  /*1e70*/  ISETP.NE.AND P0, PT, R7, RZ, PT ;  /* 0x000000ff0700720c */ /* 0x000fe20003f05270 */
[----:B------:R-:W-:Y:S01]  /*1e80*/  IMAD.WIDE.U32 R232, R24, c[0x0][0x218], R4 ;  /* 0x0000860018e87a25 */ /* 0x000fe200078e0004 */
[----:B------:R-:W-:-:S02]  /*1e90*/  LOP3.LUT P6, RZ, R0, 0x2, RZ, 0xc0, !PT ;  /* 0x0000000200ff7812 */ /* 0x000fc400078cc0ff */
[----:B------:R-:W-:Y:S01]  /*1ea0*/  LOP3.LUT P5, RZ, R0, 0x4, RZ, 0xc0, !PT ;  /* 0x0000000400ff7812 */ /* 0x000fe200078ac0ff */
[----:B------:R-:W-:Y:S01]  /*1eb0*/  IMAD.MOV.U32 R228, RZ, RZ, R232 ;  /* 0x000000ffffe47224 */ /* 0x000fe200078e00e8 */
[----:B------:R-:W-:Y:S01]  /*1ec0*/  IADD3 R0, -R237, R225, -R21 ;  /* 0x000000e1ed007210 */ /* 0x000fe20007ffe915 */
[----:B------:R2:W-:Y:S01]  /*1ed0*/  @!P1 LDGSTS.E.BYPASS.LTC128B.128 [R220+0x2080], [R10.64], !P2 ;  /* 0x020800000adc9fae */ /* 0x0005e2000d101d44 */
[----:B------:R-:W-:Y:S01]  /*1ee0*/  IMAD.WIDE.U32 R4, R247, c[0x0][0x270], R18 ;  /* 0x00009c00f7047a25 */ /* 0x000fe200078e0012 */
[----:B------:R-:W-:Y:S02]  /*1ef0*/  LEA.HI R16, R31, R250, RZ, 0x2 ;  /* 0x000000fa1f107211 */ /* 0x000fe400078f10ff */
[C---:B------:R-:W-:Y:S02]  /*1f00*/  ISETP.LT.OR P2, PT, R0.reuse, 0x1, !P6 ;  /* 0x000000010000780c */ /* 0x040fe40007741670 */
[----:B------:R2:W-:Y:S01]  /*1f10*/  @!P1 LDGSTS.E.BYPASS.LTC128B.128 [R220+0x4880], [R10.64+0x80], !P0 ;  /* 0x048800800adc9fae */ /* 0x0005e2000c101d44 */
[----:B------:R-:W-:-:S03]  /*1f20*/  ISETP.LT.OR P0, PT, R0, 0x1, !P4 ;  /* 0x000000010000780c */ /* 0x000fc60006701670 */
[----:B------:R2:W-:Y:S01]  /*1f30*/  @!P1 LDGSTS.E.BYPASS.LTC128B.128 [R220+0x7080], [R10.64+0x100], !P3 ;  /* 0x070801000adc9fae */ /* 0x0005e2000d901d44 */
[C---:B------:R-:W-:Y:S02]  /*1f40*/  ISETP.LT.OR P1, PT, R0.reuse, 0x1, !P5 ;  /* 0x000000010000780c */ /* 0x040fe40006f21670 */
[----:B------:R-:W-:Y:S01]  /*1f50*/  ISETP.LT.OR P3, PT, R0, 0x21, !P4 ;  /* 0x000000210000780c */ /* 0x000fe20006761670 */
[----:B------:R-:W0:Y:S01]  /*1f60*/  LDGDEPBAR ;  /* 0x00000000000079af */ /* 0x000e220000000000 */
[----:B-1----:R-:W-:-:S05]  /*1f70*/  IMAD R2, R24, c[0x0][0x21c], R6 ;  /* 0x0000870018027a24 */ /* 0x002fca00078e0206 */
[----:B------:R1:W-:Y:S01]  /*1f80*/  LDGSTS.E.BYPASS.LTC128B.128 [R220+0xf080], [R8.64], !P0 ;  /* 0x0f08000008dc7fae */ /* 0x0003e2000c101d44 */
[----:B------:R-:W-:Y:S01]  /*1f90*/  LEA R6, P0, R36, R8, 0x1 ;  /* 0x0000000824067211 */ /* 0x000fe200078008ff */
[----:B------:R-:W-:Y:S02]  /*1fa0*/  IMAD.IADD R229, R233, 0x1, R2 ;  /* 0x00000001e9e57824 */ /* 0x000fe400078e0202 */
[----:B------:R1:W-:Y:S01]  /*1fb0*/  LDGSTS.E.BYPASS.LTC128B.128 [R220+0x11080], [R8.64+0x80], !P2 ;  /* 0x1108008008dc7fae */ /* 0x0003e2000d101d44 */
[----:B------:R-:W-:Y:S01]  /*1fc0*/  ISETP.LT.OR P2, PT, R0, 0x21, !P6 ;  /* 0x000000210000780c */ /* 0x000fe20007741670 */
[----:B------:R-:W-:Y:S01]  /*1fd0*/  IMAD R2, R26, c[0x0][0x270], RZ ;  /* 0x00009c001a027a24 */ /* 0x000fe200078e02ff */
[----:B------:R-:W-:Y:S01]  /*1fe0*/  LEA.HI.X R7, R36, R9, R252, 0x1, P0 ;  /* 0x0000000924077211 */ /* 0x000fe200000f0cfc */
[----:B------:R1:W-:Y:S01]  /*1ff0*/  LDGSTS.E.BYPASS.LTC128B.128 [R220+0x13080], [R8.64+0x100], !P1 ;  /* 0x1308010008dc7fae */ /* 0x0003e2000c901d44 */
[----:B------:R-:W-:Y:S01]  /*2000*/  ISETP.LT.OR P1, PT, R0, 0x21, !P5 ;  /* 0x000000210000780c */ /* 0x000fe20006f21670 */
[----:B------:R-:W-:Y:S01]  /*2010*/  IMAD R2, R247, c[0x0][0x274], R2 ;  /* 0x00009d00f7027a24 */ /* 0x000fe200078e0202 */
[----:B------:R-:W-:Y:S01]  /*2020*/  CS2R R36, SRZ ;  /* 0x0000000000247805 */ /* 0x000fe2000001ff00 */
[----:B------:R3:W-:Y:S01]  /*2030*/  LDGSTS.E.BYPASS.LTC128B.128 [R220+0x10080], [R6.64], !P3 ;  /* 0x1008000006dc7fae */ /* 0x0007e2000d901d44 */
[----:B------:R-:W-:Y:S01]  /*2040*/  ISETP.GT.AND P3, PT, R250, 0xf, PT ;  /* 0x0000000ffa00780c */ /* 0x000fe20003f64270 */
[----:B------:R-:W-:Y:S01]  /*2050*/  IMAD.IADD R5, R5, 0x1, R2 ;  /* 0x0000000105057824 */ /* 0x000fe200078e0202 */
[----:B------:R-:W-:Y:S01]  /*2060*/  ISETP.GE.AND P3, PT, R12, c[0x0][0x1fc], PT ;  /* 0x00007f000c007a0c */ /* 0x000fe20003f66270 */
[----:B--2---:R-:W-:-:S02]  /*2070*/  IMAD.WIDE.U32 R10, R35, R217, R228 ;  /* 0x000000d9230a7225 */ /* 0x004fc400078e00e4 */
[----:B------:R3:W-:Y:S01]  /*2080*/  LDGSTS.E.BYPASS.LTC128B.128 [R220+0x12080], [R6.64+0x80], !P2 ;  /* 0x1208008006dc7fae */ /* 0x0007e2000d101d44 */
[----:B------:R-:W-:Y:S01]  /*2090*/  ISETP.GT.AND P2, PT, R250, 0xf, PT ;  /* 0x0000000ffa00780c */ /* 0x000fe20003f44270 */
[----:B------:R-:W-:Y:S01]  /*20a0*/  CS2R R34, SRZ ;  /* 0x0000000000227805 */ /* 0x000fe2000001ff00 */
[----:B------:R-:W-:Y:S01]  /*20b0*/  IMAD.IADD R0, R11, 0x1, R13 ;  /* 0x000000010b007824 */ /* 0x000fe200078e020d */
[----:B------:R-:W-:Y:S01]  /*20c0*/  LEA R2, P0, R10, c[0x0][0x1f0], 0x1 ;  /* 0x00007c000a027a11 */ /* 0x000fe200078008ff */
[----:B------:R-:W-:Y:S01]  /*20d0*/  IMAD.WIDE.U32 R240, R24, c[0x0][0x278], R4 ;  /* 0x00009e0018f07a25 */ /* 0x000fe200078e0004 */
[----:B------:R3:W-:Y:S01]  /*20e0*/  LDGSTS.E.BYPASS.LTC128B.128 [R220+0x14080], [R6.64+0x100], !P1 ;  /* 0x1408010006dc7fae */ /* 0x0007e2000c901d44 */
[----:B------:R-:W-:Y:S02]  /*20f0*/  SHF.R.S32.HI R4, RZ, 0x1f, R250 ;  /* 0x0000001fff047819 */ /* 0x000fe400000114fa */
[----:B------:R-:W-:Y:S02]  /*2100*/  LEA.HI.X R3, R10, c[0x0][0x1f4], R0, 0x1, P0 ;  /* 0x00007d000a037a11 */ /* 0x000fe400000f0c00 */
[----:B------:R-:W-:-:S02]  /*2110*/  LEA.HI R13, R20, R15, RZ, 0x1 ;  /* 0x0000000f140d7211 */ /* 0x000fc400078f08ff */
[----:B------:R-:W-:Y:S02]  /*2120*/  SHF.R.S32.HI R10, RZ, 0x1f, R16 ;  /* 0x0000001fff0a7819 */ /* 0x000fe40000011410 */
[----:B------:R-:W-:Y:S01]  /*2130*/  @!P2 IADD3 R5, P0, R21, R240, RZ ;  /* 0x000000f01505a210 */ /* 0x000fe20007f1e0ff */
[----:B-1----:R-:W-:Y:S02]  /*2140*/  IMAD R9, R22, c[0x0][0x278], RZ ;  /* 0x00009e0016097a24 */ /* 0x002fe400078e02ff */
[----:B------:R-:W-:Y:S01]  /*2150*/  IMAD R8, R23, 0xc0, RZ ;  /* 0x000000c017087824 */ /* 0x000fe200078e02ff */
[----:B------:R-:W-:Y:S01]  /*2160*/  SHF.R.S32.HI R23, RZ, 0x1f, R21 ;  /* 0x0000001fff177819 */ /* 0x000fe20000011415 */
[----:B------:R-:W-:-:S04]  /*2170*/  IMAD R0, R24, c[0x0][0x27c], R9 ;  /* 0x00009f0018007a24 */ /* 0x000fc800078e0209 */
[----:B------:R-:W-:Y:S01]  /*2180*/  IMAD.IADD R246, R241, 0x1, R0 ;  /* 0x00000001f1f67824 */ /* 0x000fe200078e0200 */
[----:B------:R-:W-:Y:S02]  /*2190*/  IADD3 R0, -R21, R225, -R237 ;  /* 0x000000e115007210 */ /* 0x000fe40007ffe9ed */
[----:B---3--:R-:W-:-:S04]  /*21a0*/  IADD3 R6, P1, R8, R250, RZ ;  /* 0x000000fa08067210 */ /* 0x008fc80007f3e0ff */
[----:B------:R-:W-:Y:S01]  /*21b0*/  LEA.HI.X.SX32 R7, R8, R4, 0x1, P1 ;  /* 0x0000000408077211 */ /* 0x000fe200008f0eff */
[----:B------:R-:W-:Y:S01]  /*21c0*/  @!P2 IMAD.X R8, R23, 0x1, R246, P0 ;  /* 0x000000011708a824 */ /* 0x000fe200000e06f6 */
[C---:B------:R-:W-:Y:S02]  /*21d0*/  @!P2 LEA R4, P0, R5.reuse, c[0x0][0x258], 0x2 ;  /* 0x000096000504aa11 */ /* 0x040fe400078010ff */
[----:B------:R-:W-:Y:S02]  /*21e0*/  ISETP.LT.OR P1, PT, R0, 0x1, P3 ;  /* 0x000000010000780c */ /* 0x000fe40001f21670 */
[----:B------:R-:W-:Y:S01]  /*21f0*/  @!P2 LEA.HI.X R5, R5, c[0x0][0x25c], R8, 0x2, P0 ;  /* 0x000097000505aa11 */ /* 0x000fe200000f1408 */
[----:B------:R-:W-:-:S05]  /*2200*/  @!P2 IMAD.SHL.U32 R8, R250, 0x10, RZ ;  /* 0x00000010fa08a824 */ /* 0x000fca00078e00ff */
[----:B------:R1:W-:Y:S01]  /*2210*/  @!P2 LDGSTS.E.BYPASS.LTC128B.128 [R8+0x21080], [R4.64] ;  /* 0x210800000408afae */ /* 0x0003e2000b901d44 */
[----:B------:R-:W-:-:S03]  /*2220*/  ISETP.GE.AND P2, PT, R28, c[0x0][0x1fc], PT ;  /* 0x00007f001c007a0c */ /* 0x000fc60003f46270 */
[----:B------:R-:W0:Y:S01]  /*2230*/  LDGDEPBAR ;  /* 0x00000000000079af */ /* 0x000e220000000000 */
[----:B------:R-:W-:-:S03]  /*2240*/  ISETP.LT.OR P0, PT, R0, 0x1, P2 ;  /* 0x000000010000780c */ /* 0x000fc60001701670 */
[----:B------:R2:W-:Y:S10]  /*2250*/  LDGSTS.E.BYPASS.LTC128B.128 [R220+0x1b080], [R2.64], !P1 ;  /* 0x1b08000002dc7fae */ /* 0x0005f4000c901d44 */
[----:B------:R2:W-:Y:S01]  /*2260*/  LDGSTS.E.BYPASS.LTC128B.128 [R220+0x1d080], [R2.64+0x80], !P0 ;  /* 0x1d08008002dc7fae */ /* 0x0005e2000c101d44 */
[----:B-1----:R-:W-:Y:S01]  /*2270*/  LEA R8, P0, R14, R2, 0x1 ;  /* 0x000000020e087211 */ /* 0x002fe200078008ff */
[----:B------:R-:W-:Y:S01]  /*2280*/  IMAD.WIDE.U32 R4, R247, c[0x0][0x288], R18 ;  /* 0x0000a200f7047a25 */ /* 0x000fe200078e0012 */
[----:B------:R-:W-:-:S02]  /*2290*/  LEA.HI R18, R31, R250, RZ, 0x5 ;  /* 0x000000fa1f127211 */ /* 0x000fc400078f28ff */
[----:B------:R-:W-:Y:S02]  /*22a0*/  LEA.HI.X R9, R14, R3, R251, 0x1, P0 ;  /* 0x000000030e097211 */ /* 0x000fe400000f0cfb */
[----:B------:R-:W-:Y:S02]  /*22b0*/  ISETP.GE.AND P0, PT, R29, c[0x0][0x1fc], PT ;  /* 0x00007f001d007a0c */ /* 0x000fe40003f06270 */
[----:B------:R-:W-:Y:S02]  /*22c0*/  SHF.R.S32.HI R14, RZ, 0x2, R16 ;  /* 0x00000002ff0e7819 */ /* 0x000fe40000011410 */
[----:B------:R-:W-:Y:S02]  /*22d0*/  ISETP.LT.OR P1, PT, R0, 0x1, P0 ;  /* 0x000000010000780c */ /* 0x000fe40000721670 */
[----:B------:R-:W-:Y:S02]  /*22e0*/  SHF.R.S32.HI R17, RZ, 0x5, R18 ;  /* 0x00000005ff117819 */ /* 0x000fe40000011412 */
[----:B------:R-:W-:-:S02]  /*22f0*/  LEA.HI R10, R10, R14, RZ, 0x3 ;  /* 0x0000000e0a0a7211 */ /* 0x000fc400078f18ff */
[----:B------:R-:W-:-:S07]  /*2300*/  ISETP.LT.OR P0, PT, R0, 0x21, P0 ;  /* 0x000000210000780c */ /* 0x000fce0000701670 */
[----:B------:R2:W-:Y:S01]  /*2310*/  LDGSTS.E.BYPASS.LTC128B.128 [R220+0x1f080], [R2.64+0x100], !P1 ;  /* 0x1f08010002dc7fae */ /* 0x0005e2000c901d44 */
[----:B------:R-:W-:Y:S02]  /*2320*/  ISETP.LT.OR P1, PT, R0, 0x21, P3 ;  /* 0x000000210000780c */ /* 0x000fe40001f21670 */
[----:B------:R-:W-:-:S04]  /*2330*/  ISETP.GE.AND P3, PT, R12, c[0x0][0x1fc], PT ;  /* 0x00007f000c007a0c */ /* 0x000fc80003f66270 */
[----:B------:R-:W-:Y:S02]  /*2340*/  SEL R19, RZ, 0x1, P3 ;  /* 0x00000001ff137807 */ /* 0x000fe40001800000 */
[----:B------:R-:W-:-:S05]  /*2350*/  ISETP.GE.AND P3, PT, R250, 0x10, PT ;  /* 0x00000010fa00780c */ /* 0x000fca0003f66270 */
[----:B------:R1:W-:Y:S01]  /*2360*/  LDGSTS.E.BYPASS.LTC128B.128 [R220+0x1c080], [R8.64], !P1 ;  /* 0x1c08000008dc7fae */ /* 0x0003e2000c901d44 */
[----:B------:R-:W-:Y:S02]  /*2370*/  ISETP.LT.OR P1, PT, R0, 0x21, P2 ;  /* 0x000000210000780c */ /* 0x000fe40001721670 */
[----:B------:R-:W-:Y:S02]  /*2380*/  LOP3.LUT R0, R10, 0xfffffff8, RZ, 0xc0, !PT ;  /* 0xfffffff80a007812 */ /* 0x000fe400078ec0ff */
[----:B------:R-:W-:-:S03]  /*2390*/  ISETP.GE.AND P2, PT, R29, c[0x0][0x1fc], PT ;  /* 0x00007f001d007a0c */ /* 0x000fc60003f46270 */
[----:B------:R-:W-:Y:S02]  /*23a0*/  IMAD.IADD R14, R14, 0x1, -R0 ;  /* 0x000000010e0e7824 */ /* 0x000fe400078e0a00 */
[----:B--2---:R-:W-:-:S04]  /*23b0*/  IMAD R3, R26, c[0x0][0x288], RZ ;  /* 0x0000a2001a037a24 */ /* 0x004fc800078e02ff */
[----:B------:R1:W-:Y:S01]  /*23c0*/  LDGSTS.E.BYPASS.LTC128B.128 [R220+0x1e080], [R8.64+0x80], !P1 ;  /* 0x1e08008008dc7fae */ /* 0x0003e2000c901d44 */
[----:B------:R-:W-:Y:S01]  /*23d0*/  IMAD R2, R26, c[0x0][0x238], RZ ;  /* 0x00008e001a027a24 */ /* 0x000fe200078e02ff */
[----:B------:R-:W-:Y:S01]  /*23e0*/  ISETP.GE.AND P1, PT, R28, c[0x0][0x1fc], PT ;  /* 0x00007f001c007a0c */ /* 0x000fe20003f26270 */
[C---:B------:R-:W-:Y:S01]  /*23f0*/  IMAD R12, R247.reuse, c[0x0][0x28c], R3 ;  /* 0x0000a300f70c7a24 */ /* 0x040fe200078e0203 */
[----:B------:R1:W-:Y:S01]  /*2400*/  LDGSTS.E.BYPASS.LTC128B.128 [R220+0x20080], [R8.64+0x100], !P0 ;  /* 0x2008010008dc7fae */ /* 0x0003e2000c101d44 */
[C---:B------:R-:W-:Y:S01]  /*2410*/  IMAD R11, R247.reuse, c[0x0][0x23c], R2 ;  /* 0x00008f00f70b7a24 */ /* 0x040fe200078e0202 */
[----:B------:R-:W-:Y:S01]  /*2420*/  CS2R R28, SRZ ;  /* 0x00000000001c7805 */ /* 0x000fe2000001ff00 */
[----:B------:R-:W-:Y:S01]  /*2430*/  IMAD.WIDE.U32 R2, R247, c[0x0][0x238], R6 ;  /* 0x00008e00f7027a25 */ /* 0x000fe200078e0006 */
[----:B------:R-:W-:-:S03]  /*2440*/  LOP3.LUT R6, R13, 0xfffffffe, RZ, 0xc0, !PT ;  /* 0xfffffffe0d067812 */ /* 0x000fc600078ec0ff */
[----:B------:R-:W-:Y:S02]  /*2450*/  IMAD.IADD R13, R3, 0x1, R11 ;  /* 0x00000001030d7824 */ /* 0x000fe400078e020b */
[----:B------:R-:W-:Y:S01]  /*2460*/  IMAD.IADD R3, R5, 0x1, R12 ;  /* 0x0000000105037824 */ /* 0x000fe200078e020c */
[----:B------:R-:W-:Y:S01]  /*2470*/  SHF.R.S32.HI R5, RZ, 0x1f, R18 ;  /* 0x0000001fff057819 */ /* 0x000fe20000011412 */
[----:B------:R-:W-:Y:S02]  /*2480*/  IMAD.MOV.U32 R12, RZ, RZ, R2 ;  /* 0x000000ffff0c7224 */ /* 0x000fe400078e0002 */
[----:B------:R-:W-:Y:S01]  /*2490*/  IMAD.MOV.U32 R2, RZ, RZ, R4 ;  /* 0x000000ffff027224 */ /* 0x000fe200078e0004 */
[----:B------:R-:W-:Y:S01]  /*24a0*/  LEA.HI R4, R31, R250, RZ, 0x7 ;  /* 0x000000fa1f047211 */ /* 0x000fe200078f38ff */
[----:B------:R-:W-:Y:S01]  /*24b0*/  IMAD.IADD R0, R15, 0x1, -R6 ;  /* 0x000000010f007824 */ /* 0x000fe200078e0a06 */
[----:B------:R-:W-:Y:S01]  /*24c0*/  LEA.HI R5, R5, R17, RZ, 0x2 ;  /* 0x0000001105057211 */ /* 0x000fe200078f10ff */
[----:B------:R-:W-:Y:S01]  /*24d0*/  IMAD.WIDE.U32 R238, R24, c[0x0][0x290], R2 ;  /* 0x0000a40018ee7a25 */ /* 0x000fe200078e0002 */
[----:B------:R-:W-:-:S02]  /*24e0*/  SHF.R.S32.HI R11, RZ, 0x7, R4 ;  /* 0x00000007ff0b7819 */ /* 0x000fc40000011404 */
[----:B------:R-:W-:Y:S01]  /*24f0*/  LOP3.LUT R5, R5, 0xfffffffc, RZ, 0xc0, !PT ;  /* 0xfffffffc05057812 */ /* 0x000fe200078ec0ff */
[----:B------:R-:W-:Y:S01]  /*2500*/  IMAD R4, R22, c[0x0][0x290], RZ ;  /* 0x0000a40016047a24 */ /* 0x000fe200078e02ff */
[----:B------:R-:W-:Y:S01]  /*2510*/  IADD3 R2, P0, R21, R238, RZ ;  /* 0x000000ee15027210 */ /* 0x000fe20007f1e0ff */
[----:B------:R-:W-:Y:S02]  /*2520*/  IMAD.SHL.U32 R6, R11, 0x8, RZ ;  /* 0x000000080b067824 */ /* 0x000fe400078e00ff */
[----:B------:R-:W-:Y:S02]  /*2530*/  IMAD.IADD R15, R17, 0x1, -R5 ;  /* 0x00000001110f7824 */ /* 0x000fe400078e0a05 */
[----:B------:R-:W-:Y:S01]  /*2540*/  IMAD R4, R24, c[0x0][0x294], R4 ;  /* 0x0000a50018047a24 */ /* 0x000fe200078e0204 */
[----:B------:R-:W-:Y:S01]  /*2550*/  LOP3.LUT R10, R6, 0x8, RZ, 0xc0, !PT ;  /* 0x00000008060a7812 */ /* 0x000fe200078ec0ff */
[----:B------:R-:W-:Y:S01]  /*2560*/  IMAD.SHL.U32 R3, R14, 0x10, RZ ;  /* 0x000000100e037824 */ /* 0x000fe200078e00ff */
[----:B------:R-:W-:Y:S01]  /*2570*/  LEA.HI R6, R15, R15, RZ, 0x1 ;  /* 0x0000000f0f067211 */ /* 0x000fe200078f08ff */
[----:B------:R-:W-:Y:S01]  /*2580*/  IMAD.IADD R244, R239, 0x1, R4 ;  /* 0x00000001eff47824 */ /* 0x000fe200078e0204 */
[----:B-1----:R-:W-:Y:S01]  /*2590*/  LOP3.LUT R9, R16, 0x3ffffffc, RZ, 0xc0, !PT ;  /* 0x3ffffffc10097812 */ /* 0x002fe200078ec0ff */
[----:B------:R-:W-:Y:S01]  /*25a0*/  IMAD.SHL.U32 R4, R15, 0x100, RZ ;  /* 0x000001000f047824 */ /* 0x000fe200078e00ff */
[----:B------:R-:W-:Y:S01]  /*25b0*/  LOP3.LUT R3, R10, 0x70, R3, 0xf8, !PT ;  /* 0x000000700a037812 */ /* 0x000fe200078ef803 */
[----:B------:R-:W-:-:S02]  /*25c0*/  IMAD.SHL.U32 R6, R6, 0x100, RZ ;  /* 0x0000010006067824 */ /* 0x000fc400078e00ff */
[----:B------:R-:W-:Y:S01]  /*25d0*/  IMAD.X R7, R23, 0x1, R244, P0 ;  /* 0x0000000117077824 */ /* 0x000fe200000e06f4 */
[----:B------:R-:W-:Y:S01]  /*25e0*/  LEA R8, P0, R2, c[0x0][0x280], 0x2 ;  /* 0x0000a00002087a11 */ /* 0x000fe200078010ff */
[C---:B------:R-:W-:Y:S01]  /*25f0*/  @!P3 IMAD.SHL.U32 R16, R250.reuse, 0x10, RZ ;  /* 0x00000010fa10b824 */ /* 0x040fe200078e00ff */
[----:B------:R-:W-:Y:S01]  /*2600*/  LOP3.LUT R5, R3, 0x100, R4, 0xf8, !PT ;  /* 0x0000010003057812 */ /* 0x000fe200078ef804 */
[----:B------:R-:W-:Y:S01]  /*2610*/  IMAD.IADD R4, R250, 0x1, -R9 ;  /* 0x00000001fa047824 */ /* 0x000fe200078e0a09 */
[----:B------:R-:W-:Y:S01]  /*2620*/  LOP3.LUT R3, R6, 0x7ffffe00, RZ, 0xc0, !PT ;  /* 0x7ffffe0006037812 */ /* 0x000fe200078ec0ff */
[----:B------:R-:W-:Y:S01]  /*2630*/  IMAD.WIDE.U32 R242, R24, c[0x0][0x240], R12 ;  /* 0x0000900018f27a25 */ /* 0x000fe200078e000c */
[----:B------:R-:W-:Y:S02]  /*2640*/  LEA.HI.X R9, R2, c[0x0][0x284], R7, 0x2, P0 ;  /* 0x0000a10002097a11 */ /* 0x000fe400000f1407 */
[----:B------:R-:W-:Y:S01]  /*2650*/  LOP3.LUT R2, R20, 0xfffffff0, RZ, 0xc0, !PT ;  /* 0xfffffff014027812 */ /* 0x000fe200078ec0ff */
[----:B------:R-:W-:Y:S01]  /*2660*/  IMAD R7, R4, 0x2, R3 ;  /* 0x0000000204077824 */ /* 0x000fe200078e0203 */
[----:B------:R-:W-:Y:S01]  /*2670*/  LOP3.LUT R3, R18, 0xffffffe0, RZ, 0xc0, !PT ;  /* 0xffffffe012037812 */ /* 0x000fe200078ec0ff */
[----:B------:R1:W-:Y:S01]  /*2680*/  @!P3 LDGSTS.E.BYPASS.LTC128B.128 [R16+0x21280], [R8.64] ;  /* 0x212800000810bfae */ /* 0x0003e2000b901d44 */
[----:B------:R-:W-:Y:S01]  /*2690*/  SHF.R.U32.HI R4, RZ, 0x3, R5 ;  /* 0x00000003ff047819 */ /* 0x000fe20000011605 */
[----:B------:R-:W-:Y:S01]  /*26a0*/  IMAD.IADD R2, R250, 0x1, -R2 ;  /* 0x00000001fa027824 */ /* 0x000fe200078e0a02 */
[----:B------:R-:W-:Y:S01]  /*26b0*/  LOP3.LUT P0, RZ, R14, 0x1, RZ, 0xc0, !PT ;  /* 0x000000010eff7812 */ /* 0x000fe2000780c0ff */
[----:B------:R-:W-:Y:S01]  /*26c0*/  IMAD.IADD R3, R250, 0x1, -R3 ;  /* 0x00000001fa037824 */ /* 0x000fe200078e0a03 */
[----:B------:R-:W-:Y:S01]  /*26d0*/  LOP3.LUT R6, R5, 0x28, R4, 0x78, !PT ;  /* 0x0000002805067812 */ /* 0x000fe200078e7804 */
[----:B------:R-:W-:Y:S01]  /*26e0*/  IMAD.SHL.U32 R4, R2, 0x10, RZ ;  /* 0x0000001002047824 */ /* 0x000fe200078e00ff */
[----:B------:R-:W-:Y:S01]  /*26f0*/  LEA.HI R12, R11, R11, RZ, 0x1 ;  /* 0x0000000b0b0c7211 */ /* 0x000fe200078f08ff */
[----:B------:R-:W-:Y:S01]  /*2700*/  IMAD.SHL.U32 R5, R17, 0x100, RZ ;  /* 0x0000010011057824 */ /* 0x000fe200078e00ff */
[----:B------:R-:W-:Y:S01]  /*2710*/  SEL R13, RZ, 0xffffffff, P1 ;  /* 0xffffffffff0d7807 */ /* 0x000fe20000800000 */
[----:B------:R-:W-:Y:S01]  /*2720*/  IMAD.IADD R6, R7, 0x1, R6 ;  /* 0x0000000107067824 */ /* 0x000fe200078e0206 */
[----:B------:R-:W-:Y:S01]  /*2730*/  LOP3.LUT R4, R4, 0xf0, RZ, 0xc0, !PT ;  /* 0x000000f004047812 */ /* 0x000fe200078ec0ff */
[----:B------:R-:W-:Y:S01]  /*2740*/  IMAD.SHL.U32 R204, R2, 0x2, RZ ;  /* 0x0000000202cc7824 */ /* 0x000fe200078e00ff */
[----:B------:R-:W-:Y:S01]  /*2750*/  LOP3.LUT P1, RZ, R25, 0x4, RZ, 0xc0, !PT ;  /* 0x0000000419ff7812 */ /* 0x000fe2000782c0ff */
[----:B------:R-:W-:Y:S01]  /*2760*/  IMAD.SHL.U32 R218, R6, 0x2, RZ ;  /* 0x0000000206da7824 */ /* 0x000fe200078e00ff */
[C---:B------:R-:W-:Y:S01]  /*2770*/  LOP3.LUT R14, R4.reuse, R10, RZ, 0xfc, !PT ;  /* 0x0000000a040e7212 */ /* 0x040fe200078efcff */
[----:B------:R-:W0:Y:S01]  /*2780*/  LDGDEPBAR ;  /* 0x00000000000079af */ /* 0x000e220000000000 */
[----:B------:R-:W-:Y:S01]  /*2790*/  LOP3.LUT R10, R4, 0x100, R5, 0xf8, !PT ;  /* 0x00000100040a7812 */ /* 0x000fe200078ef805 */
[----:B------:R-:W-:Y:S01]  /*27a0*/  IMAD R4, R22, c[0x0][0x240], RZ ;  /* 0x0000900016047a24 */ /* 0x000fe200078e02ff */
[C---:B------:R-:W-:Y:S01]  /*27b0*/  IADD3 R6, R218.reuse, 0x21480, RZ ;  /* 0x00021480da067810 */ /* 0x040fe20007ffe0ff */
[----:B------:R-:W0:Y:S01]  /*27c0*/  LDGDEPBAR ;  /* 0x00000000000079af */ /* 0x000e220000000000 */
[----:B------:R-:W-:-:S02]  /*27d0*/  IADD3 R219, R218, 0x215a0, RZ ;  /* 0x000215a0dadb7810 */ /* 0x000fc40007ffe0ff */
[----:B------:R-:W-:Y:S01]  /*27e0*/  LOP3.LUT R204, R14, 0x18, R204, 0x78, !PT ;  /* 0x000000180ecc7812 */ /* 0x000fe200078e78cc */
[----:B------:R-:W-:Y:S01]  /*27f0*/  IMAD.MOV.U32 R14, RZ, RZ, 0x20 ;  /* 0x00000020ff0e7424 */ /* 0x000fe200078e00ff */
[----:B------:R-:W-:Y:S01]  /*2800*/  @P0 IADD3 R219, R6, 0xe0, RZ ;  /* 0x000000e006db0810 */ /* 0x000fe20007ffe0ff */
[----:B------:R-:W-:Y:S01]  /*2810*/  IMAD.SHL.U32 R6, R0, 0x20, RZ ;  /* 0x0000002000067824 */ /* 0x000fe200078e00ff */
[----:B-1----:R-:W-:Y:S01]  /*2820*/  SHF.R.S32.HI R8, RZ, 0x1f, R3 ;  /* 0x0000001fff087819 */ /* 0x002fe20000011403 */
[----:B------:R-:W-:Y:S01]  /*2830*/  IMAD R16, R24, c[0x0][0x244], R4 ;  /* 0x0000910018107a24 */ /* 0x000fe200078e0204 */
[----:B------:R-:W-:Y:S01]  /*2840*/  LOP3.LUT P0, RZ, R25, 0x2, RZ, 0xc0, !PT ;  /* 0x0000000219ff7812 */ /* 0x000fe2000780c0ff */
[----:B------:R-:W-:Y:S01]  /*2850*/  IMAD.SHL.U32 R4, R15, 0x10, RZ ;  /* 0x000000100f047824 */ /* 0x000fe200078e00ff */
[----:B------:R-:W-:Y:S01]  /*2860*/  LEA.HI R7, R8, R3, RZ, 0x2 ;  /* 0x0000000308077211 */ /* 0x000fe200078f10ff */
[----:B------:R-:W-:Y:S01]  /*2870*/  IMAD.SHL.U32 R8, R27, 0x8, RZ ;  /* 0x000000081b087824 */ /* 0x000fe200078e00ff */
[----:B------:R-:W-:Y:S01]  /*2880*/  LOP3.LUT P3, RZ, R2, 0x2, RZ, 0xc0, !PT ;  /* 0x0000000202ff7812 */ /* 0x000fe2000786c0ff */
[----:B------:R-:W-:Y:S01]  /*2890*/  IMAD.SHL.U32 R204, R204, 0x2, RZ ;  /* 0x00000002cccc7824 */ /* 0x000fe200078e00ff */
[----:B------:R-:W-:Y:S01]  /*28a0*/  LOP3.LUT R5, R7, 0x7ffffffc, RZ, 0xc0, !PT ;  /* 0x7ffffffc07057812 */ /* 0x000fe200078ec0ff */
[----:B------:R-:W-:Y:S01]  /*28b0*/  CS2R R26, SRZ ;  /* 0x00000000001a7805 */ /* 0x000fe2000001ff00 */
[----:B------:R-:W-:Y:S01]  /*28c0*/  SEL R201, R213, 0xfffffff0, !P0 ;  /* 0xfffffff0d5c97807 */ /* 0x000fe20004000000 */
[----:B------:R-:W-:Y:S01]  /*28d0*/  IMAD.IADD R245, R243, 0x1, R16 ;  /* 0x00000001f3f57824 */ /* 0x000fe200078e0210 */
[----:B------:R-:W-:Y:S01]  /*28e0*/  SEL R202, R14, 0xffffffe0, !P1 ;  /* 0xffffffe00eca7807 */ /* 0x000fe20004800000 */
[----:B------:R-:W-:Y:S01]  /*28f0*/  IMAD.IADD R9, R3, 0x1, -R5 ;  /* 0x0000000103097824 */ /* 0x000fe200078e0a05 */
[----:B------:R-:W-:-:S02]  /*2900*/  SHF.R.S32.HI R3, RZ, 0x1f, R2 ;  /* 0x0000001fff037819 */ /* 0x000fc40000011402 */
[----:B------:R-:W-:Y:S02]  /*2910*/  LEA.HI.SX32 R222, R7, R4, 0x1e ;  /* 0x0000000407de7211 */ /* 0x000fe400078ff2ff */
[----:B------:R-:W-:Y:S01]  /*2920*/  LEA.HI R206, R3, R2, RZ, 0x3 ;  /* 0x0000000203ce7211 */ /* 0x000fe200078f18ff */
[----:B------:R-:W-:Y:S01]  /*2930*/  IMAD.SHL.U32 R3, R25, 0x40, RZ ;  /* 0x0000004019037824 */ /* 0x000fe200078e00ff */
[----:B------:R-:W-:Y:S01]  /*2940*/  LOP3.LUT R6, R6, 0x20, RZ, 0xc0, !PT ;  /* 0x0000002006067812 */ /* 0x000fe200078ec0ff */
[----:B------:R-:W-:Y:S01]  /*2950*/  CS2R R24, SRZ ;  /* 0x0000000000187805 */ /* 0x000fe2000001ff00 */
[C---:B------:R-:W-:Y:S01]  /*2960*/  LOP3.LUT R5, R206.reuse, 0xfffffff8, RZ, 0xc0, !PT ;  /* 0xfffffff8ce057812 */ /* 0x040fe200078ec0ff */
[----:B------:R-:W-:Y:S01]  /*2970*/  IMAD.SHL.U32 R206, R206, 0x40, RZ ;  /* 0x00000040cece7824 */ /* 0x000fe200078e00ff */
[----:B------:R-:W-:Y:S02]  /*2980*/  LOP3.LUT R3, R3, 0x1c0, RZ, 0xc0, !PT ;  /* 0x000001c003037812 */ /* 0x000fe400078ec0ff */
[----:B------:R-:W-:Y:S01]  /*2990*/  SHF.R.U32.HI R207, RZ, 0x3, R10 ;  /* 0x00000003ffcf7819 */ /* 0x000fe2000001160a */
[----:B------:R-:W-:Y:S01]  /*29a0*/  IMAD.IADD R5, R2, 0x1, -R5 ;  /* 0x0000000102057824 */ /* 0x000fe200078e0a05 */
[----:B------:R-:W-:-:S02]  /*29b0*/  LOP3.LUT R2, R12, 0x1ffffffe, RZ, 0xc0, !PT ;  /* 0x1ffffffe0c027812 */ /* 0x000fc400078ec0ff */
[----:B------:R-:W-:Y:S02]  /*29c0*/  LOP3.LUT R200, R3, 0x8, R30, 0xf8, !PT ;  /* 0x0000000803c87812 */ /* 0x000fe400078ef81e */
[----:B------:R-:W-:Y:S01]  /*29d0*/  LOP3.LUT P1, RZ, R5, 0x4, RZ, 0xc0, !PT ;  /* 0x0000000405ff7812 */ /* 0x000fe2000782c0ff */
[----:B------:R-:W-:Y:S01]  /*29e0*/  IMAD.IADD R2, R11, 0x1, -R2 ;  /* 0x000000010b027824 */ /* 0x000fe200078e0a02 */
[C---:B------:R-:W-:Y:S01]  /*29f0*/  LOP3.LUT P0, RZ, R5.reuse, 0x2, RZ, 0xc0, !PT ;  /* 0x0000000205ff7812 */ /* 0x040fe2000780c0ff */
[----:B------:R-:W-:Y:S01]  /*2a00*/  IMAD.SHL.U32 R5, R5, 0x40, RZ ;  /* 0x0000004005057824 */ /* 0x000fe200078e00ff */
[----:B------:R-:W-:Y:S01]  /*2a10*/  LOP3.LUT R4, R3, 0x30, R4, 0xf8, !PT ;  /* 0x0000003003047812 */ /* 0x000fe200078ef804 */
[----:B------:R-:W-:Y:S01]  /*2a20*/  IMAD R227, R2, 0x4, R9 ;  /* 0x0000000402e37824 */ /* 0x000fe200078e0209 */
[----:B------:R-:W-:Y:S01]  /*2a30*/  SHF.R.U32.HI R7, RZ, 0x3, R3 ;  /* 0x00000003ff077819 */ /* 0x000fe20000011603 */
[----:B------:R-:W-:Y:S01]  /*2a40*/  IMAD.SHL.U32 R3, R0, 0x8, RZ ;  /* 0x0000000800037824 */ /* 0x000fe200078e00ff */
[----:B------:R-:W-:Y:S01]  /*2a50*/  LOP3.LUT R5, R5, 0x1c0, RZ, 0xc0, !PT ;  /* 0x000001c005057812 */ /* 0x000fe200078ec0ff */
[----:B------:R-:W-:Y:S01]  /*2a60*/  IMAD.SHL.U32 R2, R13, 0x2, RZ ;  /* 0x000000020d027824 */ /* 0x000fe200078e00ff */
[----:B------:R-:W-:Y:S01]  /*2a70*/  LOP3.LUT R12, R6, 0x18, R8, 0xf8, !PT ;  /* 0x00000018060c7812 */ /* 0x000fe200078ef808 */
[----:B------:R-:W-:Y:S01]  /*2a80*/  IMAD.SHL.U32 R227, R227, 0x2, RZ ;  /* 0x00000002e3e37824 */ /* 0x000fe200078e00ff */
        /* <DEDUP_REMOVED lines=21> */
[----:B------:R-:W-:Y:S01]  /*2be0*/  SEL R9, RZ, 0x4, P2 ;  /* 0x00000004ff097807 */ /* 0x000fe20001000000 */
[----:B------:R-:W-:Y:S01]  /*2bf0*/  IMAD.SHL.U32 R211, R213, 0x2, RZ ;  /* 0x00000002d5d37824 */ /* 0x000fe200078e00ff */
[----:B------:R-:W-:Y:S01]  /*2c00*/  IADD3 R209, R210, 0x1b080, RZ ;  /* 0x0001b080d2d17810 */ /* 0x000fe20007ffe0ff */
[--C-:B------:R-:W-:Y:S01]  /*2c10*/  IMAD R201, R201, 0x2, R200.reuse ;  /* 0x00000002c9c97824 */ /* 0x100fe200078e02c8 */
[----:B------:R-:W-:Y:S01]  /*2c20*/  LOP3.LUT R206, R5, R206, RZ, 0xfc, !PT ;  /* 0x000000ce05ce7212 */ /* 0x000fe200078efcff */
[----:B------:R-:W-:Y:S01]  /*2c30*/  IMAD R203, R202, 0x2, R200 ;  /* 0x00000002cacb7824 */ /* 0x000fe200078e02c8 */
        /* <DEDUP_REMOVED lines=8> */
[----:B------:R-:W-:Y:S02]  /*2cc0*/  IMAD.IADD R216, R212, 0x1, R213 ;  /* 0x00000001d4d87824 */ /* 0x000fe400078e02d5 */
.L_x_1227:
[----:B------:R-:W-:Y:S04]  /*2cd0*/  DEPBAR.LE SB0, 0x1 ;  /* 0x000080400000791a */ /* 0x000fe80000000000 */
[----:B------:R-:W-:Y:S01]  /*2ce0*/  BAR.SYNC.DEFER_BLOCKING 0x0 ;  /* 0x0000000000007b1d */ /* 0x000fe20000010000 */
[C---:B------:R-:W-:Y:S01]  /*2cf0*/  IMAD R0, R208.reuse, 0x3000, R212 ;  /* 0x00003000d0007824 */ /* 0x040fe200078e02d4 */
[----:B------:R-:W-:Y:S01]  /*2d00*/  MOV R224, R217 ;  /* 0x000000d900e07202 */ /* 0x000fe20000000f00 */
[----:B------:R-:W-:Y:S03]  /*2d10*/  IMAD R18, R208, 0x3000, R214 ;  /* 0x00003000d0127824 */ /* 0x000fe600078e02d6 */
[----:B------:R-:W-:Y:S01]  /*2d20*/  SHF.L.U32 R174, R0, 0x1, RZ ;  /* 0x0000000100ae7819 */ /* 0x000fe200000006ff */
[----:B------:R-:W-:Y:S01]  /*2d30*/  IMAD R0, R208, 0x3000, R213 ;  /* 0x00003000d0007824 */ /* 0x000fe200078e02d5 */
[----:B------:R-:W-:Y:S04]  /*2d40*/  SHF.L.U32 R175, R18, 0x1, RZ ;  /* 0x0000000112af7819 */ /* 0x000fe800000006ff */
        /* <DEDUP_REMOVED lines=153> */
[C---:B-1----:R-:W-:Y:S09]  /*36e0*/  HMMA.16816.F32.BF16 R16, R104.reuse, R2, R16 ;  /* 0x000000026810723c */ /* 0x042ff20000041810 */
[----:B------:R-:W1:Y:S01]  /*36f0*/  MUFU.TANH R181, R8 ;  /* 0x0000000800b57308 */ /* 0x000e620000002400 */
[----:B---3--:R-:W3:Y:S01]  /*3700*/  LDSM.16.M88.2 R4, [R202+0x7080] ;  /* 0x00708000ca04783b */ /* 0x008ee20000000100 */
[----:B------:R-:W-:Y:S08]  /*3710*/  DEPBAR.LE SB0, 0x0 ;  /* 0x000080000000791a */ /* 0x000ff00000000000 */
[----:B------:R-:W1:Y:S01]  /*3720*/  MUFU.TANH R191, R7 ;  /* 0x0000000700bf7308 */ /* 0x000e620000002400 */
[----:B------:R-:W-:Y:S01]  /*3730*/  BAR.SYNC.DEFER_BLOCKING 0x0 ;  /* 0x0000000000007b1d */ /* 0x000fe20000010000 */
[----:B-----5:R-:W-:Y:S03]  /*3740*/  IADD3 R6, R217, 0x1, RZ ;  /* 0x00000001d9067810 */ /* 0x020fe60007ffe0ff */
[----:B------:R-:W-:Y:S02]  /*3750*/  FMUL.FTZ R16, R16, c[0x0][0x2b4] ;  /* 0x0000ad0010107a20 */ /* 0x000fe40000410000 */
[----:B------:R-:W-:Y:S01]  /*3760*/  FMUL.FTZ R17, R17, c[0x0][0x2b4] ;  /* 0x0000ad0011117a20 */ /* 0x000fe20000410000 */
[----:B------:R-:W-:Y:S02]  /*3770*/  ISETP.GE.AND P3, PT, R6, R236, PT ;  /* 0x000000ec0600720c */ /* 0x000fe40003f66270 */
        /* <DEDUP_REMOVED lines=35> */
[----:B--2-4-:R-:W-:Y:S01]  /*39b0*/  ISETP.GT.AND P1, PT, R250, 0xf, PT ;  /* 0x0000000ffa00780c */ /* 0x014fe20003f24270 */
[----:B------:R-:W-:Y:S01]  /*39c0*/  IMAD.WIDE.U32 R10, R6, c[0x0][0x178], RZ ;  /* 0x00005e00060a7a25 */ /* 0x000fe200078e00ff */
[----:B------:R-:W-:Y:S03]  /*39d0*/  SHF.R.S32.HI R5, RZ, 0x1f, R6 ;  /* 0x0000001fff057819 */ /* 0x000fe60000011406 */
[----:B------:R-:W-:Y:S02]  /*39e0*/  IMAD.MOV.U32 R193, RZ, RZ, c[0x0][0x178] ;  /* 0x00005e00ffc17624 */ /* 0x000fe400078e00ff */
[----:B------:R-:W-:Y:S02]  /*39f0*/  IMAD R5, R5, c[0x0][0x178], RZ ;  /* 0x00005e0005057a24 */ /* 0x000fe400078e02ff */
[----:B------:R-:W-:Y:S02]  /*3a00*/  IMAD.SHL.U32 R15, R10, 0x40, RZ ;  /* 0x000000400a0f7824 */ /* 0x000fe400078e00ff */
[----:B------:R-:W-:Y:S02]  /*3a10*/  IMAD R5, R6, c[0x0][0x17c], R5 ;  /* 0x00005f0006057a24 */ /* 0x000fe400078e0205 */
[----:B------:R-:W-:Y:S01]  /*3a20*/  @!P1 LEA R4, R217, 0x40, 0x6 ;  /* 0x00000040d9049811 */ /* 0x000fe200078e30ff */
[----:B------:R-:W-:Y:S02]  /*3a30*/  IMAD.SHL.U32 R193, R193, 0x20, RZ ;  /* 0x00000020c1c17824 */ /* 0x000fe400078e00ff */
[----:B------:R-:W-:Y:S01]  /*3a40*/  IMAD.IADD R5, R11, 0x1, R5 ;  /* 0x000000010b057824 */ /* 0x000fe200078e0205 */
[----:B------:R-:W-:Y:S01]  /*3a50*/  @!P1 IADD3 R0, P0, R4, R240, RZ ;  /* 0x000000f004009210 */ /* 0x000fe20007f1e0ff */
[----:B------:R-:W-:Y:S03]  /*3a60*/  IMAD R6, R6, -0x40, R225 ;  /* 0xffffffc006067824 */ /* 0x000fe600078e02e1 */
[----:B------:R-:W-:Y:S02]  /*3a70*/  @!P1 LEA.HI.X.SX32 R11, R4, R246, 0x1, P0 ;  /* 0x000000f6040b9211 */ /* 0x000fe400000f0eff */
[----:B------:R-:W-:Y:S02]  /*3a80*/  IADD3 R7, P1, P0, R234, R15, R193 ;  /* 0x0000000fea077210 */ /* 0x000fe4000783e0c1 */
[----:B------:R-:W-:Y:S02]  /*3a90*/  SHF.L.U64.HI R4, R10, 0x6, R5 ;  /* 0x000000060a047819 */ /* 0x000fe40000010205 */
[----:B------:R-:W-:Y:S02]  /*3aa0*/  IADD3 R5, P2, R15, R234, RZ ;  /* 0x000000ea0f057210 */ /* 0x000fe40007f5e0ff */
[----:B---3--:R-:W-:Y:S02]  /*3ab0*/  IADD3.X R18, R231, R4, R252, P1, P0 ;  /* 0x00000004e7127210 */ /* 0x008fe40000fe04fc */
[----:B------:R-:W-:Y:S11]  /*3ac0*/  ISETP.GT.AND P1, PT, R250, 0xf, PT ;  /* 0x0000000ffa00780c */ /* 0x000ff60003f24270 */
[----:B------:R-:W-:Y:S02]  /*3ad0*/  @!UPT UIADD3 URZ, URZ, URZ, URZ ;  /* 0x0000003f3f3ff290 */ /* 0x000fe4000fffe03f */
[C---:B------:R-:W-:Y:S04]  /*3ae0*/  @!P1 LEA R14, P0, R0.reuse, c[0x0][0x258], 0x2 ;  /* 0x00009600000e9a11 */ /* 0x040fe800078010ff */
[----:B------:R-:W-:Y:S01]  /*3af0*/  @!P1 LEA.HI.X R15, R0, c[0x0][0x25c], R11, 0x2, P0 ;  /* 0x00009700000f9a11 */ /* 0x000fe200000f140b */
[----:B------:R-:W-:Y:S01]  /*3b00*/  IMAD.X R0, R4, 0x1, R231, P2 ;  /* 0x0000000104007824 */ /* 0x000fe200010e06e7 */
[----:B------:R-:W-:Y:S01]  /*3b10*/  LEA R10, P1, R5, c[0x0][0x160], 0x1 ;  /* 0x00005800050a7a11 */ /* 0x000fe200078208ff */
[----:B------:R-:W-:Y:S01]  /*3b20*/  IMAD.IADD R4, R6, 0x1, -R237 ;  /* 0x0000000106047824 */ /* 0x000fe200078e0aed */
[----:B------:R-:W-:Y:S02]  /*3b30*/  LEA R6, P0, R7, c[0x0][0x160], 0x1 ;  /* 0x0000580007067a11 */ /* 0x000fe400078008ff */
[----:B------:R-:W-:Y:S02]  /*3b40*/  LEA.HI.X R11, R5, c[0x0][0x164], R0, 0x1, P1 ;  /* 0x00005900050b7a11 */ /* 0x000fe400008f0c00 */
[----:B------:R-:W-:Y:S02]  /*3b50*/  ISETP.LT.OR P1, PT, R4, 0x1, !P4 ;  /* 0x000000010400780c */ /* 0x000fe40006721670 */
[----:B------:R-:W-:Y:S02]  /*3b60*/  IADD3 R0, R220, 0xf080, RZ ;  /* 0x0000f080dc007810 */ /* 0x000fe40007ffe0ff */
[----:B------:R-:W-:Y:S02]  /*3b70*/  LEA.HI.X R7, R7, c[0x0][0x164], R18, 0x1, P0 ;  /* 0x0000590007077a11 */ /* 0x000fe400000f0c12 */
[----:B------:R-:W-:Y:S01]  /*3b80*/  ISETP.LT.OR P0, PT, R4, 0x1, !P6 ;  /* 0x000000010400780c */ /* 0x000fe20007701670 */
[C---:B------:R-:W-:Y:S01]  /*3b90*/  IMAD R0, R221.reuse, 0x6000, R0 ;  /* 0x00006000dd007824 */ /* 0x040fe200078e0200 */
[----:B------:R-:W-:Y:S05]  /*3ba0*/  ISETP.GT.AND P2, PT, R250, 0xf, PT ;  /* 0x0000000ffa00780c */ /* 0x000fea0003f44270 */
        /* <DEDUP_REMOVED lines=10> */
[----:B------:R-:W-:Y:S01]  /*3c50*/  ISETP.LT.OR P0, PT, R4, 0x21, !P5 ;  /* 0x000000210400780c */ /* 0x000fe20006f01670 */
[----:B------:R-:W-:Y:S04]  /*3c60*/  IMAD.SHL.U32 R4, R250, 0x4, RZ ;  /* 0x00000004fa047824 */ /* 0x000fe800078e00ff */
[----:B------:R-:W-:Y:S02]  /*3c70*/  @!P2 IMAD R4, R221, 0x40, R4 ;  /* 0x00000040dd04a824 */ /* 0x000fe400078e0204 */
[----:B------:R2:W-:Y:S02]  /*3c80*/  LDGSTS.E.BYPASS.LTC128B.128 [R0+0x3000], [R6.64+0x80], !P1 ;  /* 0x0300008006007fae */ /* 0x0005e4000c901d44 */
[----:B------:R-:W-:Y:S04]  /*3c90*/  @!P2 IMAD.SHL.U32 R4, R4, 0x4, RZ ;  /* 0x000000040404a824 */ /* 0x000fe800078e00ff */
[----:B------:R2:W-:Y:S04]  /*3ca0*/  LDGSTS.E.BYPASS.LTC128B.128 [R0+0x5000], [R6.64+0x100], !P0 ;  /* 0x0500010006007fae */ /* 0x0005e8000c101d44 */
[----:B------:R2:W-:Y:S02]  /*3cb0*/  @!P2 LDGSTS.E.BYPASS.LTC128B.128 [R4+0x21080], [R14.64] ;  /* 0x210800000e04afae */ /* 0x0005e4000b901d44 */
.L_x_1225:
[C---:B-12-4-:R-:W-:Y:S01]  /*3cc0*/  HMMA.16816.F32.BF16 R4, R84.reuse, R2, RZ ;  /* 0x000000025404723c */ /* 0x056fe200000418ff */
[----:B------:R-:W-:Y:S03]  /*3cd0*/  LDSM.16.M88.2 R2, [R203+0x7880] ;  /* 0x00788000cb02783b */ /* 0x000fe60000000100 */
[----:B------:R-:W-:Y:S02]  /*3ce0*/  SHF.L.U32 R0, R213, 0x1, RZ ;  /* 0x00000001d5007819 */ /* 0x000fe400000006ff */
[----:B------:R-:W1:Y:S02]  /*3cf0*/  LDSM.16.M88.4 R104, [R209] ;  /* 0x00000000d168783b */ /* 0x000e640000000200 */
[C---:B------:R-:W-:Y:S01]  /*3d00*/  HMMA.16816.F32.BF16 R8, R84.reuse, R8, RZ ;  /* 0x000000085408723c */ /* 0x040fe200000418ff */
[----:B------:R-:W-:Y:S02]  /*3d10*/  IADD3 R0, R0, R209, RZ ;  /* 0x000000d100007210 */ /* 0x000fe40007ffe0ff */
[----:B------:R-:W0:Y:S05]  /*3d20*/  LDGDEPBAR ;  /* 0x00000000000079af */ /* 0x000e2a0000000000 */
        /* <DEDUP_REMOVED lines=8> */
[----:B------:R-:W5:Y:S07]  /*3db0*/  LDSM.16.M88.2 R90, [R203+0x9880] ;  /* 0x00988000cb5a783b */ /* 0x000f6e0000000100 */
[C---:B------:R-:W-:Y:S01]  /*3dc0*/  HMMA.16816.F32.BF16 R12, R92.reuse, R98, R12 ;  /* 0x000000625c0c723c */ /* 0x040fe2000004180c */
[----:B------:R-:W-:Y:S07]  /*3dd0*/  LDSM.16.M88.4 R96, [R210+0x1d080] ;  /* 0x01d08000d260783b */ /* 0x000fee0000000200 */
[C---:B------:R-:W-:Y:S01]  /*3de0*/  HMMA.16816.F32.BF16 R16, R92.reuse, R100, R16 ;  /* 0x000000645c10723c */ /* 0x040fe20000041810 */
[----:B------:R-:W-:Y:S07]  /*3df0*/  LDSM.16.M88.2 R100, [R200+0xa880] ;  /* 0x00a88000c864783b */ /* 0x000fee0000000100 */
[----:B------:R-:W-:Y:S01]  /*3e00*/  HMMA.16816.F32.BF16 R20, R92, R102, R20 ;  /* 0x000000665c14723c */ /* 0x000fe20000041814 */
[----:B------:R-:W-:Y:S06]  /*3e10*/  LDSM.16.M88.4 R92, [R0] ;  /* 0x00000000005c783b */ /* 0x000fec0000000200 */
[-C--:B------:R-:W-:Y:S01]  /*3e20*/  IADD3 R102, -R227, R226.reuse, RZ ;  /* 0x000000e2e3667210 */ /* 0x080fe20007ffe1ff */
        /* <DEDUP_REMOVED lines=19> */
[----:B------:R-:W-:Y:S05]  /*3f60*/  LDSM.16.M88.2 R90, [R201+0xa080] ;  /* 0x00a08000c95a783b */ /* 0x000fea0000000100 */
[----:B------:R-:W5:Y:S02]  /*3f70*/  LDSM.16.M88.4 R92, [R211+0x1d080] ;  /* 0x01d08000d35c783b */ /* 0x000f640000000200 */
[C---:B-1----:R-:W-:Y:S03]  /*3f80*/  HMMA.16816.F32.BF16 R4, R96.reuse, R2, R4 ;  /* 0x000000026004723c */ /* 0x042fe60000041804 */
[----:B------:R-:W1:Y:S05]  /*3f90*/  LDSM.16.M88.2 R2, [R201+0xa880] ;  /* 0x00a88000c902783b */ /* 0x000e6a0000000100 */
[C---:B------:R-:W-:Y:S07]  /*3fa0*/  HMMA.16816.F32.BF16 R8, R96.reuse, R100, R8 ;  /* 0x000000646008723c */ /* 0x040fee0000041808 */
[----:B------:R-:W-:Y:S01]  /*3fb0*/  LEA R100, R217, R226, 0x6 ;  /* 0x000000e2d9647211 */ /* 0x000fe200078e30ff */
[C---:B--2---:R-:W-:Y:S01]  /*3fc0*/  HMMA.16816.F32.BF16 R12, R96.reuse, R84, R12 ;  /* 0x00000054600c723c */ /* 0x044fe2000004180c */
[----:B------:R-:W2:Y:S03]  /*3fd0*/  LDSM.16.M88.2 R84, [R201+0xb080] ;  /* 0x00b08000c954783b */ /* 0x000ea60000000100 */
[----:B------:R-:W-:Y:S02]  /*3fe0*/  IADD3 R100, -R225, 0x1, R100 ;  /* 0x00000001e1647810 */ /* 0x000fe40007ffe164 */
[----:B------:R-:W-:Y:S02]  /*3ff0*/  IADD3 R217, R217, 0x1, RZ ;  /* 0x00000001d9d97810 */ /* 0x000fe40007ffe0ff */
[C---:B---3--:R-:W-:Y:S01]  /*4000*/  HMMA.16816.F32.BF16 R16, R96.reuse, R86, R16 ;  /* 0x000000566010723c */ /* 0x048fe20000041810 */
[----:B------:R-:W3:Y:S03]  /*4010*/  LDSM.16.M88.2 R86, [R201+0xb880] ;  /* 0x00b88000c956783b */ /* 0x000ee60000000100 */
[----:B------:R-:W-:Y:S04]  /*4020*/  IADD3 R101, -R227, R222, R100 ;  /* 0x000000dee3657210 */ /* 0x000fe80007ffe164 */
[----:B----4-:R-:W-:Y:S01]  /*4030*/  HMMA.16816.F32.BF16 R20, R96, R88, R20 ;  /* 0x000000586014723c */ /* 0x010fe20000041814 */
[----:B------:R-:W4:Y:S03]  /*4040*/  LDSM.16.M88.2 R88, [R201+0xc080] ;  /* 0x00c08000c958783b */ /* 0x000f260000000100 */
[----:B------:R-:W-:Y:S02]  /*4050*/  IMNMX R100, R102, R101, PT ;  /* 0x0000006566647217 */ /* 0x000fe40003800200 */
[----:B------:R-:W-:Y:S02]  /*4060*/  LDSM.16.M88.4 R96, [R209+0x2000] ;  /* 0x00200000d160783b */ /* 0x000fe40000000200 */
[C---:B-----5:R-:W-:Y:S03]  /*4070*/  HMMA.16816.F32.BF16 R4, R92.reuse, R90, R4 ;  /* 0x0000005a5c04723c */ /* 0x060fe60000041804 */
[----:B------:R-:W5:Y:S02]  /*4080*/  LDSM.16.M88.2 R90, [R203+0xa080] ;  /* 0x00a08000cb5a783b */ /* 0x000f640000000100 */
[----:B------:R-:W-:Y:S03]  /*4090*/  ISETP.GT.AND P0, PT, R100, RZ, PT ;  /* 0x000000ff6400720c */ /* 0x000fe60003f04270 */
[C---:B-1----:R-:W-:Y:S01]  /*40a0*/  HMMA.16816.F32.BF16 R8, R92.reuse, R2, R8 ;  /* 0x000000025c08723c */ /* 0x042fe20000041808 */
[----:B------:R-:W1:Y:S03]  /*40b0*/  LDSM.16.M88.2 R2, [R203+0xa880] ;  /* 0x00a88000cb02783b */ /* 0x000e660000000100 */
[----:B------:R-:W-:Y:S02]  /*40c0*/  FSEL R103, R182, -INF , P0 ;  /* 0xff800000b6677808 */ /* 0x000fe40000000000 */
[----:B------:R-:W-:Y:S02]  /*40d0*/  ISETP.GT.AND P0, PT, R100, 0x1, PT ;  /* 0x000000016400780c */ /* 0x000fe40003f04270 */
        /* <DEDUP_REMOVED lines=37> */
[----:B----4-:R-:W-:Y:S07]  /*4330*/  HMMA.16816.F32.BF16 R20, R96, R88, R20 ;  /* 0x000000586014723c */ /* 0x010fee0000041814 */
[----:B------:R-:W-:Y:S01]  /*4340*/  FSEL R96, R180, -INF , P0 ;  /* 0xff800000b4607808 */ /* 0x000fe20000000000 */
[--C-:B------:R-:W-:Y:S01]  /*4350*/  FFMA.FTZ R88, R103, c[0x0][0x29c], -R108.reuse ;  /* 0x0000a70067587a23 */ /* 0x100fe2000001086c */
[C---:B-----5:R-:W-:Y:S03]  /*4360*/  HMMA.16816.F32.BF16 R4, R92.reuse, R90, R4 ;  /* 0x0000005a5c04723c */ /* 0x060fe60000041804 */
[----:B------:R4:W-:Y:S02]  /*4370*/  MUFU.EX2 R172, R88 ;  /* 0x0000005800ac7308 */ /* 0x0009e40000000800 */
[----:B------:R-:W-:Y:S02]  /*4380*/  ISETP.GT.AND P0, PT, R100, 0x10, PT ;  /* 0x000000106400780c */ /* 0x000fe40003f04270 */
[--C-:B------:R-:W-:Y:S01]  /*4390*/  FFMA.FTZ R90, R96, c[0x0][0x29c], -R108.reuse ;  /* 0x0000a700605a7a23 */ /* 0x100fe2000001086c */
[C---:B-1----:R-:W-:Y:S01]  /*43a0*/  HMMA.16816.F32.BF16 R8, R92.reuse, R2, R8 ;  /* 0x000000025c08723c */ /* 0x042fe20000041808 */
[----:B------:R-:W-:Y:S04]  /*43b0*/  LDSM.16.M88.2 R2, [R203+0xc880] ;  /* 0x00c88000cb02783b */ /* 0x000fe80000000100 */
[----:B------:R1:W5:Y:S01]  /*43c0*/  MUFU.EX2 R111, R90 ;  /* 0x0000005a006f7308 */ /* 0x0003620000000800 */
[----:B------:R-:W-:Y:S02]  /*43d0*/  LDSM.16.M88.4 R96, [R209+0x4000] ;  /* 0x00400000d160783b */ /* 0x000fe40000000200 */
[C---:B--2---:R-:W-:Y:S03]  /*43e0*/  HMMA.16816.F32.BF16 R12, R92.reuse, R84, R12 ;  /* 0x000000545c0c723c */ /* 0x044fe6000004180c */
[----:B------:R-:W-:Y:S05]  /*43f0*/  LDSM.16.M88.2 R84, [R203+0xd080] ;  /* 0x00d08000cb54783b */ /* 0x000fea0000000100 */
[C---:B---3--:R-:W-:Y:S01]  /*4400*/  HMMA.16816.F32.BF16 R16, R92.reuse, R86, R16 ;  /* 0x000000565c10723c */ /* 0x048fe20000041810 */
[----:B------:R-:W-:Y:S05]  /*4410*/  LDSM.16.M88.2 R86, [R203+0xd880] ;  /* 0x00d88000cb56783b */ /* 0x000fea0000000100 */
[----:B----4-:R-:W2:Y:S01]  /*4420*/  LDSM.16.M88.2 R88, [R201+0xe880] ;  /* 0x00e88000c958783b */ /* 0x010ea20000000100 */
[----:B-1----:R-:W-:Y:S02]  /*4430*/  FSEL R90, R181, -INF , P0 ;  /* 0xff800000b55a7808 */ /* 0x002fe40000000000 */
[----:B------:R-:W-:Y:S03]  /*4440*/  ISETP.GT.AND P0, PT, R100, 0x11, PT ;  /* 0x000000116400780c */ /* 0x000fe60003f04270 */
[--C-:B------:R-:W-:Y:S04]  /*4450*/  FFMA.FTZ R90, R90, c[0x0][0x29c], -R108.reuse ;  /* 0x0000a7005a5a7a23 */ /* 0x100fe8000001086c */
[----:B------:R1:W-:Y:S01]  /*4460*/  MUFU.EX2 R110, R90 ;  /* 0x0000005a006e7308 */ /* 0x0003e20000000800 */
[----:B--2---:R-:W-:Y:S01]  /*4470*/  HMMA.16816.F32.BF16 R20, R92, R88, R20 ;  /* 0x000000585c14723c */ /* 0x004fe20000041814 */
[----:B------:R-:W2:Y:S02]  /*4480*/  LDSM.16.M88.2 R88, [R203+0xe080] ;  /* 0x00e08000cb58783b */ /* 0x000ea40000000100 */
[----:B-1----:R-:W-:Y:S02]  /*4490*/  FSEL R90, R176, -INF , P0 ;  /* 0xff800000b05a7808 */ /* 0x002fe40000000000 */
[----:B------:R-:W-:Y:S03]  /*44a0*/  ISETP.GT.AND P0, PT, R100, 0x20, PT ;  /* 0x000000206400780c */ /* 0x000fe60003f04270 */
[C---:B------:R-:W-:Y:S01]  /*44b0*/  HMMA.16816.F32.BF16 R4, R96.reuse, R2, R4 ;  /* 0x000000026004723c */ /* 0x040fe20000041804 */
[----:B------:R-:W-:Y:S04]  /*44c0*/  LDSM.16.M88.2 R2, [R202+0xc880] ;  /* 0x00c88000ca02783b */ /* 0x000fe80000000100 */
[--C-:B------:R-:W-:Y:S03]  /*44d0*/  FFMA.FTZ R90, R90, c[0x0][0x29c], -R108.reuse ;  /* 0x0000a7005a5a7a23 */ /* 0x100fe6000001086c */
[C---:B------:R-:W-:Y:S01]  /*44e0*/  HMMA.16816.F32.BF16 R8, R96.reuse, R84, R8 ;  /* 0x000000546008723c */ /* 0x040fe20000041808 */
[----:B------:R1:W3:Y:S01]  /*44f0*/  MUFU.EX2 R106, R90 ;  /* 0x0000005a006a7308 */ /* 0x0002e20000000800 */
[----:B------:R-:W-:Y:S06]  /*4500*/  LDSM.16.M88.2 R84, [R202+0xd080] ;  /* 0x00d08000ca54783b */ /* 0x000fec0000000100 */
[C---:B------:R-:W-:Y:S01]  /*4510*/  HMMA.16816.F32.BF16 R12, R96.reuse, R86, R12 ;  /* 0x00000056600c723c */ /* 0x040fe2000004180c */
[----:B------:R-:W-:Y:S07]  /*4520*/  LDSM.16.M88.2 R86, [R202+0xd880] ;  /* 0x00d88000ca56783b */ /* 0x000fee0000000100 */
[C---:B--2---:R-:W-:Y:S01]  /*4530*/  HMMA.16816.F32.BF16 R16, R96.reuse, R88, R16 ;  /* 0x000000586010723c */ /* 0x044fe20000041810 */
[----:B------:R-:W-:Y:S03]  /*4540*/  LDSM.16.M88.2 R88, [R202+0xe080] ;  /* 0x00e08000ca58783b */ /* 0x000fe60000000100 */
[----:B-1----:R-:W-:Y:S02]  /*4550*/  FSEL R90, R177, -INF , P0 ;  /* 0xff800000b15a7808 */ /* 0x002fe40000000000 */
[----:B------:R-:W-:Y:S03]  /*4560*/  ISETP.GT.AND P0, PT, R100, 0x21, PT ;  /* 0x000000216400780c */ /* 0x000fe60003f04270 */
[--C-:B------:R-:W-:Y:S04]  /*4570*/  FFMA.FTZ R90, R90, c[0x0][0x29c], -R108.reuse ;  /* 0x0000a7005a5a7a23 */ /* 0x100fe8000001086c */
[----:B------:R1:W-:Y:S02]  /*4580*/  MUFU.EX2 R107, R90 ;  /* 0x0000005a006b7308 */ /* 0x0003e40000000800 */
[----:B-1----:R-:W-:Y:S02]  /*4590*/  FSEL R90, R175, -INF , P0 ;  /* 0xff800000af5a7808 */ /* 0x002fe40000000000 */
[----:B------:R-:W-:Y:S03]  /*45a0*/  ISETP.GT.AND P0, PT, R100, 0x30, PT ;  /* 0x000000306400780c */ /* 0x000fe60003f04270 */
[--C-:B------:R-:W-:Y:S01]  /*45b0*/  FFMA.FTZ R90, R90, c[0x0][0x29c], -R108.reuse ;  /* 0x0000a7005a5a7a23 */ /* 0x100fe2000001086c */
[----:B------:R-:W-:Y:S02]  /*45c0*/  FSEL R92, R179, -INF , P0 ;  /* 0xff800000b35c7808 */ /* 0x000fe40000000000 */
[----:B------:R-:W-:Y:S01]  /*45d0*/  ISETP.GT.AND P0, PT, R100, 0x31, PT ;  /* 0x000000316400780c */ /* 0x000fe20003f04270 */
[----:B------:R1:W-:Y:S02]  /*45e0*/  MUFU.EX2 R104, R90 ;  /* 0x0000005a00687308 */ /* 0x0003e40000000800 */
[--C-:B------:R-:W-:Y:S01]  /*45f0*/  FFMA.FTZ R92, R92, c[0x0][0x29c], -R108.reuse ;  /* 0x0000a7005c5c7a23 */ /* 0x100fe2000001086c */
[----:B------:R-:W-:Y:S02]  /*4600*/  FSEL R103, R178, -INF , P0 ;  /* 0xff800000b2677808 */ /* 0x000fe40000000000 */
[----:B------:R-:W-:Y:S05]  /*4610*/  ISETP.GT.AND P0, PT, R100, 0x40, PT ;  /* 0x000000406400780c */ /* 0x000fea0003f04270 */
[----:B------:R2:W-:Y:S01]  /*4620*/  MUFU.EX2 R105, R92 ;  /* 0x0000005c00697308 */ /* 0x0005e20000000800 */
[----:B-1----:R-:W1:Y:S05]  /*4630*/  LDSM.16.M88.2 R90, [R203+0xe880] ;  /* 0x00e88000cb5a783b */ /* 0x002e6a0000000100 */
[----:B--2---:R2:W4:Y:S02]  /*4640*/  LDSM.16.M88.4 R92, [R0+0x4000] ;  /* 0x00400000005c783b */ /* 0x0045240000000200 */
[--C-:B--2---:R-:W-:Y:S04]  /*4650*/  FFMA.FTZ R0, R103, c[0x0][0x29c], -R108.reuse ;  /* 0x0000a70067007a23 */ /* 0x104fe8000001086c */
[----:B------:R2:W2:Y:S01]  /*4660*/  MUFU.EX2 R103, R0 ;  /* 0x0000000000677308 */ /* 0x0004a20000000800 */
[----:B-1----:R-:W-:Y:S01]  /*4670*/  HMMA.16816.F32.BF16 R20, R96, R90, R20 ;  /* 0x0000005a6014723c */ /* 0x002fe20000041814 */
[----:B------:R-:W1:Y:S07]  /*4680*/  LDS R90, [R222.X4+0x21280] ;  /* 0x02128000de5a7984 */ /* 0x000e6e0000004800 */
[C---:B----4-:R-:W-:Y:S01]  /*4690*/  HMMA.16816.F32.BF16 R4, R92.reuse, R2, R4 ;  /* 0x000000025c04723c */ /* 0x050fe20000041804 */
[----:B------:R-:W4:Y:S07]  /*46a0*/  LDSM.16.M88.2 R2, [R202+0xe880] ;  /* 0x00e88000ca02783b */ /* 0x000f2e0000000100 */
[C---:B------:R-:W-:Y:S04]  /*46b0*/  HMMA.16816.F32.BF16 R8, R92.reuse, R84, R8 ;  /* 0x000000545c08723c */ /* 0x040fe80000041808 */
[----:B--2---:R-:W-:Y:S02]  /*46c0*/  FSEL R0, R174, -INF , P0 ;  /* 0xff800000ae007808 */ /* 0x004fe40000000000 */
[----:B------:R-:W-:Y:S02]  /*46d0*/  ISETP.GT.AND P0, PT, R100, 0x41, PT ;  /* 0x000000416400780c */ /* 0x000fe40003f04270 */
[C---:B------:R-:W-:Y:S04]  /*46e0*/  HMMA.16816.F32.BF16 R12, R92.reuse, R86, R12 ;  /* 0x000000565c0c723c */ /* 0x040fe8000004180c */
[--C-:B------:R-:W-:Y:S01]  /*46f0*/  FFMA.FTZ R100, R0, c[0x0][0x29c], -R108.reuse ;  /* 0x0000a70000647a23 */ /* 0x100fe2000001086c */
[----:B------:R-:W-:Y:S02]  /*4700*/  IADD3 R0, R101, 0x8, RZ ;  /* 0x0000000865007810 */ /* 0x000fe40007ffe0ff */
[----:B------:R-:W-:Y:S01]  /*4710*/  FSEL R101, R173, -INF , P0 ;  /* 0xff800000ad657808 */ /* 0x000fe20000000000 */
[C---:B------:R-:W-:Y:S02]  /*4720*/  HMMA.16816.F32.BF16 R16, R92.reuse, R88, R16 ;  /* 0x000000585c10723c */ /* 0x040fe40000041810 */
[----:B------:R-:W-:Y:S02]  /*4730*/  MUFU.EX2 R100, R100 ;  /* 0x0000006400647308 */ /* 0x000fe40000000800 */
[----:B------:R-:W-:Y:S01]  /*4740*/  IMNMX R0, R102, R0, PT ;  /* 0x0000000066007217 */ /* 0x000fe20003800200 */
[----:B------:R-:W-:Y:S01]  /*4750*/  FFMA.FTZ R108, R101, c[0x0][0x29c], -R108 ;  /* 0x0000a700656c7a23 */ /* 0x000fe2000001086c */
[----:B------:R-:W-:Y:S01]  /*4760*/  SHF.L.U32 R102, R215, 0x1, RZ ;  /* 0x00000001d7667819 */ /* 0x000fe200000006ff */
[--C-:B-1----:R-:W-:Y:S01]  /*4770*/  FADD.FTZ R4, R4, -R90.reuse ;  /* 0x8000005a04047221 */ /* 0x102fe20000010000 */
[C---:B------:R-:W-:Y:S01]  /*4780*/  ISETP.GT.AND P1, PT, R0.reuse, 0x20, PT ;  /* 0x000000200000780c */ /* 0x040fe20003f24270 */
[--C-:B------:R-:W-:Y:S01]  /*4790*/  FADD.FTZ R5, R5, -R90.reuse ;  /* 0x8000005a05057221 */ /* 0x100fe20000010000 */
[----:B------:R-:W-:Y:S02]  /*47a0*/  ISETP.GT.AND P0, PT, R0, RZ, PT ;  /* 0x000000ff0000720c */ /* 0x000fe40003f04270 */
[----:B------:R-:W-:Y:S01]  /*47b0*/  FSEL R91, R188, -INF , P1 ;  /* 0xff800000bc5b7808 */ /* 0x000fe20000800000 */
[----:B-----5:R-:W-:Y:S01]  /*47c0*/  FMUL.FTZ R5, R111, R5 ;  /* 0x000000056f057220 */ /* 0x020fe20000410000 */
[----:B------:R-:W-:Y:S01]  /*47d0*/  ISETP.GT.AND P1, PT, R0, 0x30, PT ;  /* 0x000000300000780c */ /* 0x000fe20003f24270 */
[----:B------:R-:W1:Y:S01]  /*47e0*/  MUFU.EX2 R108, R108 ;  /* 0x0000006c006c7308 */ /* 0x000e620000000800 */
[----:B------:R-:W-:Y:S01]  /*47f0*/  FSEL R101, R192, -INF , P0 ;  /* 0xff800000c0657808 */ /* 0x000fe20000000000 */
[----:B----4-:R-:W-:Y:S03]  /*4800*/  HMMA.16816.F32.BF16 R20, R92, R2, R20 ;  /* 0x000000025c14723c */ /* 0x010fe60000041814 */
[----:B------:R-:W-:Y:S01]  /*4810*/  FSEL R87, R186, -INF , P1 ;  /* 0xff800000ba577808 */ /* 0x000fe20000800000 */
[--C-:B------:R-:W-:Y:S01]  /*4820*/  FFMA.FTZ R99, R101, c[0x0][0x29c], -R109.reuse ;  /* 0x0000a70065637a23 */ /* 0x100fe2000001086d */
[----:B------:R-:W-:Y:S01]  /*4830*/  ISETP.GT.AND P0, PT, R0, 0x1, PT ;  /* 0x000000010000780c */ /* 0x000fe20003f04270 */
[--C-:B------:R-:W-:Y:S01]  /*4840*/  FADD.FTZ R8, R8, -R90.reuse ;  /* 0x8000005a08087221 */ /* 0x100fe20000010000 */
[C---:B------:R-:W-:Y:S01]  /*4850*/  ISETP.GT.AND P1, PT, R0.reuse, 0x40, PT ;  /* 0x000000400000780c */ /* 0x040fe20003f24270 */
[--C-:B------:R-:W-:Y:S01]  /*4860*/  FFMA.FTZ R87, R87, c[0x0][0x29c], -R109.reuse ;  /* 0x0000a70057577a23 */ /* 0x100fe2000001086d */
[----:B------:R-:W-:Y:S01]  /*4870*/  FSEL R98, R191, -INF , P0 ;  /* 0xff800000bf627808 */ /* 0x000fe20000000000 */
[----:B------:R-:W-:Y:S01]  /*4880*/  MUFU.EX2 R99, R99 ;  /* 0x0000006300637308 */ /* 0x000fe20000000800 */
[----:B------:R-:W-:Y:S01]  /*4890*/  ISETP.GT.AND P0, PT, R0, 0x10, PT ;  /* 0x000000100000780c */ /* 0x000fe20003f04270 */
[----:B------:R-:W-:Y:S01]  /*48a0*/  FMUL.FTZ R3, R172, R4 ;  /* 0x00000004ac037220 */ /* 0x000fe20000410000 */
[----:B------:R-:W-:Y:S01]  /*48b0*/  FSEL R84, R184, -INF , P1 ;  /* 0xff800000b8547808 */ /* 0x000fe20000800000 */
[--C-:B------:R-:W-:Y:S01]  /*48c0*/  FFMA.FTZ R98, R98, c[0x0][0x29c], -R109.reuse ;  /* 0x0000a70062627a23 */ /* 0x100fe2000001086d */
[----:B------:R-:W-:Y:S01]  /*48d0*/  FSEL R97, R190, -INF , P0 ;  /* 0xff800000be617808 */ /* 0x000fe20000000000 */
[----:B------:R-:W-:Y:S01]  /*48e0*/  FFMA.FTZ R2, -R182, R182, 1 ;  /* 0x3f800000b6027423 */ /* 0x000fe200000101b6 */
[----:B------:R-:W-:Y:S01]  /*48f0*/  ISETP.GT.AND P0, PT, R0, 0x11, PT ;  /* 0x000000110000780c */ /* 0x000fe20003f04270 */
[--C-:B------:R-:W-:Y:S01]  /*4900*/  FFMA.FTZ R101, R84, c[0x0][0x29c], -R109.reuse ;  /* 0x0000a70054657a23 */ /* 0x100fe2000001086d */
[----:B---3--:R-:W-:Y:S01]  /*4910*/  F2FP.BF16.PACK_AB R84, R106, R110 ;  /* 0x0000006e6a54723e */ /* 0x008fe200000010ff */
[----:B------:R2:W-:Y:S01]  /*4920*/  MUFU.EX2 R88, R87 ;  /* 0x0000005700587308 */ /* 0x0005e20000000800 */
[----:B------:R-:W-:Y:S01]  /*4930*/  FSEL R96, R189, -INF , P0 ;  /* 0xff800000bd607808 */ /* 0x000fe20000000000 */
[--C-:B------:R-:W-:Y:S01]  /*4940*/  FFMA.FTZ R97, R97, c[0x0][0x29c], -R109.reuse ;  /* 0x0000a70061617a23 */ /* 0x100fe2000001086d */
[----:B------:R-:W-:Y:S01]  /*4950*/  ISETP.GT.AND P0, PT, R0, 0x21, PT ;  /* 0x000000210000780c */ /* 0x000fe20003f04270 */
[--C-:B------:R-:W-:Y:S01]  /*4960*/  FFMA.FTZ R91, R91, c[0x0][0x29c], -R109.reuse ;  /* 0x0000a7005b5b7a23 */ /* 0x100fe2000001086d */
[----:B------:R-:W-:Y:S01]  /*4970*/  F2FP.BF16.PACK_AB R4, R103, R105 ;  /* 0x000000696704723e */ /* 0x000fe200000010ff */
[--C-:B------:R-:W-:Y:S01]  /*4980*/  FFMA.FTZ R96, R96, c[0x0][0x29c], -R109.reuse ;  /* 0x0000a70060607a23 */ /* 0x100fe2000001086d */
[----:B------:R-:W-:Y:S01]  /*4990*/  FSEL R85, R187, -INF , P0 ;  /* 0xff800000bb557808 */ /* 0x000fe20000000000 */
[--C-:B------:R-:W-:Y:S01]  /*49a0*/  FADD.FTZ R9, R9, -R90.reuse ;  /* 0x8000005a09097221 */ /* 0x100fe20000010000 */
[----:B------:R-:W-:Y:S01]  /*49b0*/  ISETP.GT.AND P0, PT, R0, 0x31, PT ;  /* 0x000000310000780c */ /* 0x000fe20003f04270 */
[----:B------:R-:W3:Y:S01]  /*49c0*/  MUFU.EX2 R98, R98 ;  /* 0x0000006200627308 */ /* 0x000ee20000000800 */
[----:B------:R-:W-:Y:S02]  /*49d0*/  FMUL.FTZ R8, R110, R8 ;  /* 0x000000086e087220 */ /* 0x000fe40000410000 */
[----:B------:R-:W-:Y:S01]  /*49e0*/  FSEL R86, R185, -INF , P0 ;  /* 0xff800000b9567808 */ /* 0x000fe20000000000 */
[--C-:B------:R-:W-:Y:S01]  /*49f0*/  FFMA.FTZ R89, R85, c[0x0][0x29c], -R109.reuse ;  /* 0x0000a70055597a23 */ /* 0x100fe2000001086d */
[----:B------:R-:W-:Y:S01]  /*4a00*/  ISETP.GT.AND P0, PT, R0, 0x41, PT ;  /* 0x000000410000780c */ /* 0x000fe20003f04270 */
[----:B------:R-:W-:Y:S01]  /*4a10*/  FMUL.FTZ R3, R3, R2 ;  /* 0x0000000203037220 */ /* 0x000fe20000410000 */
[----:B------:R-:W-:Y:S01]  /*4a20*/  F2FP.BF16.PACK_AB R85, R111, R172 ;  /* 0x000000ac6f55723e */ /* 0x000fe200000010ff */
[--C-:B------:R-:W-:Y:S01]  /*4a30*/  FFMA.FTZ R86, R86, c[0x0][0x29c], -R109.reuse ;  /* 0x0000a70056567a23 */ /* 0x100fe2000001086d */
[----:B------:R-:W-:Y:S01]  /*4a40*/  FSEL R0, R183, -INF , P0 ;  /* 0xff800000b7007808 */ /* 0x000fe20000000000 */
[----:B------:R-:W-:Y:S01]  /*4a50*/  FFMA.FTZ R2, -R181, R181, 1 ;  /* 0x3f800000b5027423 */ /* 0x000fe200000101b5 */
[----:B------:R-:W-:Y:S01]  /*4a60*/  MUFU.EX2 R97, R97 ;  /* 0x0000006100617308 */ /* 0x000fe20000000800 */
[--C-:B------:R-:W-:Y:S02]  /*4a70*/  FADD.FTZ R13, R13, -R90.reuse ;  /* 0x8000005a0d0d7221 */ /* 0x100fe40000010000 */
[----:B------:R-:W-:Y:S02]  /*4a80*/  FFMA.FTZ R109, R0, c[0x0][0x29c], -R109 ;  /* 0x0000a700006d7a23 */ /* 0x000fe4000001086d */
[----:B------:R-:W-:Y:S02]  /*4a90*/  FFMA.FTZ R0, -R180, R180, 1 ;  /* 0x3f800000b4007423 */ /* 0x000fe400000101b4 */
[----:B------:R-:W-:Y:S02]  /*4aa0*/  FMUL.FTZ R9, R106, R9 ;  /* 0x000000096a097220 */ /* 0x000fe40000410000 */
[----:B--2---:R-:W-:Y:S01]  /*4ab0*/  FMUL.FTZ R87, R5, R0 ;  /* 0x0000000005577220 */ /* 0x004fe20000410000 */
[----:B------:R-:W2:Y:S01]  /*4ac0*/  MUFU.EX2 R96, R96 ;  /* 0x0000006000607308 */ /* 0x000ea20000000800 */
[----:B------:R-:W-:Y:S01]  /*4ad0*/  FFMA.FTZ R0, -R176, R176, 1 ;  /* 0x3f800000b0007423 */ /* 0x000fe200000101b0 */
[----:B-1----:R-:W-:Y:S01]  /*4ae0*/  F2FP.BF16.PACK_AB R5, R108, R100 ;  /* 0x000000646c05723e */ /* 0x002fe200000010ff */
[----:B------:R-:W-:Y:S01]  /*4af0*/  FMUL.FTZ R13, R104, R13 ;  /* 0x0000000d680d7220 */ /* 0x000fe20000410000 */
[----:B------:R-:W-:Y:S01]  /*4b00*/  F2FP.BF16.PACK_AB R87, R87, R3 ;  /* 0x000000035757723e */ /* 0x000fe200000010ff */
[----:B------:R-:W-:Y:S02]  /*4b10*/  FMUL.FTZ R94, R8, R2 ;  /* 0x00000002085e7220 */ /* 0x000fe40000410000 */
[----:B------:R-:W-:Y:S02]  /*4b20*/  FFMA.FTZ R2, -R175, R175, 1 ;  /* 0x3f800000af027423 */ /* 0x000fe400000101af */
[--C-:B------:R-:W-:Y:S01]  /*4b30*/  FADD.FTZ R16, R16, -R90.reuse ;  /* 0x8000005a10107221 */ /* 0x100fe20000010000 */
[----:B------:R-:W1:Y:S01]  /*4b40*/  MUFU.EX2 R91, R91 ;  /* 0x0000005b005b7308 */ /* 0x000e620000000800 */
[--C-:B------:R-:W-:Y:S02]  /*4b50*/  FADD.FTZ R17, R17, -R90.reuse ;  /* 0x8000005a11117221 */ /* 0x100fe40000010000 */
[--C-:B------:R-:W-:Y:S02]  /*4b60*/  FADD.FTZ R21, R21, -R90.reuse ;  /* 0x8000005a15157221 */ /* 0x100fe40000010000 */
[----:B------:R-:W-:Y:S02]  /*4b70*/  FMUL.FTZ R93, R9, R0 ;  /* 0x00000000095d7220 */ /* 0x000fe40000410000 */
[----:B------:R-:W4:Y:S01]  /*4b80*/  LDS R0, [R222.X4+0x212a0] ;  /* 0x0212a000de007984 */ /* 0x000f220000004800 */
[----:B------:R-:W-:Y:S02]  /*4b90*/  FMUL.FTZ R16, R105, R16 ;  /* 0x0000001069107220 */ /* 0x000fe40000410000 */
[----:B------:R-:W-:Y:S01]  /*4ba0*/  FMUL.FTZ R17, R103, R17 ;  /* 0x0000001167117220 */ /* 0x000fe20000410000 */
[----:B------:R-:W5:Y:S01]  /*4bb0*/  MUFU.EX2 R89, R89 ;  /* 0x0000005900597308 */ /* 0x000f620000000800 */
[----:B------:R-:W-:Y:S01]  /*4bc0*/  FMUL.FTZ R108, R108, R21 ;  /* 0x000000156c6c7220 */ /* 0x000fe20000410000 */
[----:B------:R-:W-:Y:S01]  /*4bd0*/  STS [R218+0x21480], R85 ;  /* 0x02148055da007388 */ /* 0x000fe20000000800 */
[----:B------:R-:W-:Y:S02]  /*4be0*/  FFMA.FTZ R9, -R178, R178, 1 ;  /* 0x3f800000b2097423 */ /* 0x000fe400000101b2 */
[--C-:B------:R-:W-:Y:S02]  /*4bf0*/  FADD.FTZ R12, R12, -R90.reuse ;  /* 0x8000005a0c0c7221 */ /* 0x100fe40000010000 */
[----:B------:R-:W-:Y:S02]  /*4c00*/  FADD.FTZ R20, R20, -R90 ;  /* 0x8000005a14147221 */ /* 0x000fe40000010000 */
[----:B------:R-:W-:Y:S01]  /*4c10*/  FMUL.FTZ R90, R13, R2 ;  /* 0x000000020d5a7220 */ /* 0x000fe20000410000 */
[----:B------:R-:W1:Y:S01]  /*4c20*/  MUFU.EX2 R86, R86 ;  /* 0x0000005600567308 */ /* 0x000e620000000800 */
[----:B------:R-:W-:Y:S02]  /*4c30*/  FFMA.FTZ R13, -R179, R179, 1 ;  /* 0x3f800000b30d7423 */ /* 0x000fe400000101b3 */
[----:B------:R-:W-:Y:S02]  /*4c40*/  FFMA.FTZ R2, -R173, R173, 1 ;  /* 0x3f800000ad027423 */ /* 0x000fe400000101ad */
[----:B------:R-:W-:Y:S02]  /*4c50*/  FMUL.FTZ R21, R16, R13 ;  /* 0x0000000d10157220 */ /* 0x000fe40000410000 */
[----:B------:R-:W-:Y:S01]  /*4c60*/  FMUL.FTZ R13, R17, R9 ;  /* 0x00000009110d7220 */ /* 0x000fe20000410000 */
[----:B------:R-:W-:Y:S01]  /*4c70*/  F2FP.BF16.PACK_AB R9, R93, R94 ;  /* 0x0000005e5d09723e */ /* 0x000fe200000010ff */
[----:B------:R-:W-:Y:S01]  /*4c80*/  FMUL.FTZ R17, R108, R2 ;  /* 0x000000026c117220 */ /* 0x000fe20000410000 */
[----:B---3--:R-:W-:Y:S01]  /*4c90*/  F2FP.BF16.PACK_AB R2, R98, R99 ;  /* 0x000000636202723e */ /* 0x008fe200000010ff */
[----:B------:R-:W-:Y:S01]  /*4ca0*/  FFMA.FTZ R3, -R177, R177, 1 ;  /* 0x3f800000b1037423 */ /* 0x000fe200000101b1 */
[----:B------:R-:W-:Y:S01]  /*4cb0*/  MUFU.EX2 R8, R101 ;  /* 0x0000006500087308 */ /* 0x000fe20000000800 */
[----:B------:R-:W-:Y:S01]  /*4cc0*/  FMUL.FTZ R92, R107, R12 ;  /* 0x0000000c6b5c7220 */ /* 0x000fe20000410000 */
[----:B------:R-:W-:Y:S01]  /*4cd0*/  F2FP.BF16.PACK_AB R12, R104, R107 ;  /* 0x0000006b680c723e */ /* 0x000fe200000010ff */
[----:B------:R5:W-:Y:S01]  /*4ce0*/  STS [R219], R2 ;  /* 0x00000002db007388 */ /* 0x000be20000000800 */
[----:B------:R-:W-:Y:S01]  /*4cf0*/  FMUL.FTZ R20, R100, R20 ;  /* 0x0000001464147220 */ /* 0x000fe20000410000 */
[----:B------:R-:W-:Y:S01]  /*4d00*/  F2FP.BF16.PACK_AB R13, R13, R21 ;  /* 0x000000150d0d723e */ /* 0x000fe200000010ff */
[----:B------:R-:W-:Y:S02]  /*4d10*/  FMUL.FTZ R92, R92, R3 ;  /* 0x000000035c5c7220 */ /* 0x000fe40000410000 */
[----:B------:R-:W-:Y:S01]  /*4d20*/  FFMA.FTZ R3, -R174, R174, 1 ;  /* 0x3f800000ae037423 */ /* 0x000fe200000101ae */
[----:B------:R-:W-:Y:S01]  /*4d30*/  STS [R218+0x21c80], R84 ;  /* 0x021c8054da007388 */ /* 0x000fe20000000800 */
[----:B------:R-:W3:Y:S01]  /*4d40*/  MUFU.EX2 R109, R109 ;  /* 0x0000006d006d7308 */ /* 0x000ee20000000800 */
[----:B------:R-:W-:Y:S01]  /*4d50*/  F2FP.BF16.PACK_AB R16, R90, R92 ;  /* 0x0000005c5a10723e */ /* 0x000fe200000010ff */
[----:B------:R-:W-:Y:S02]  /*4d60*/  FMUL.FTZ R3, R20, R3 ;  /* 0x0000000314037220 */ /* 0x000fe40000410000 */
[--C-:B----4-:R-:W-:Y:S02]  /*4d70*/  FADD.FTZ R6, R6, -R0.reuse ;  /* 0x8000000006067221 */ /* 0x110fe40000010000 */
[--C-:B------:R-:W-:Y:S01]  /*4d80*/  FADD.FTZ R7, R7, -R0.reuse ;  /* 0x8000000007077221 */ /* 0x100fe20000010000 */
[----:B------:R-:W-:Y:S01]  /*4d90*/  F2FP.BF16.PACK_AB R17, R17, R3 ;  /* 0x000000031111723e */ /* 0x000fe200000010ff */
[--C-:B------:R-:W-:Y:S01]  /*4da0*/  FADD.FTZ R10, R10, -R0.reuse ;  /* 0x800000000a0a7221 */ /* 0x100fe20000010000 */
[----:B--2---:R-:W-:Y:S01]  /*4db0*/  F2FP.BF16.PACK_AB R3, R96, R97 ;  /* 0x000000616003723e */ /* 0x004fe200000010ff */
[--C-:B------:R-:W-:Y:S02]  /*4dc0*/  FADD.FTZ R11, R11, -R0.reuse ;  /* 0x800000000b0b7221 */ /* 0x100fe40000010000 */
[--C-:B------:R-:W-:Y:S02]  /*4dd0*/  FADD.FTZ R14, R14, -R0.reuse ;  /* 0x800000000e0e7221 */ /* 0x100fe40000010000 */
[----:B------:R2:W-:Y:S01]  /*4de0*/  STS [R219+0x800], R3 ;  /* 0x00080003db007388 */ /* 0x0005e20000000800 */
[----:B------:R-:W-:Y:S02]  /*4df0*/  FMUL.FTZ R11, R96, R11 ;  /* 0x0000000b600b7220 */ /* 0x000fe40000410000 */
[----:B-1----:R-:W-:Y:S01]  /*4e00*/  FMUL.FTZ R14, R91, R14 ;  /* 0x0000000e5b0e7220 */ /* 0x002fe20000410000 */
[----:B-----5:R-:W-:Y:S01]  /*4e10*/  F2FP.BF16.PACK_AB R2, R89, R91 ;  /* 0x0000005b5902723e */ /* 0x020fe200000010ff */
        /* <DEDUP_REMOVED lines=9> */
[C---:B------:R-:W-:Y:S01]  /*4eb0*/  FMUL.FTZ R19, R86.reuse, R19 ;  /* 0x0000001356137220 */ /* 0x040fe20000410000 */
[----:B--2---:R-:W-:Y:S05]  /*4ec0*/  F2FP.BF16.PACK_AB R3, R86, R88 ;  /* 0x000000585603723e */ /* 0x004fea00000010ff */
[----:B------:R2:W-:Y:S01]  /*4ed0*/  STS [R219+0x1800], R3 ;  /* 0x00180003db007388 */ /* 0x0005e20000000800 */
[----:B-1----:R-:W-:Y:S02]  /*4ee0*/  FMUL.FTZ R12, R97, R10 ;  /* 0x0000000a610c7220 */ /* 0x002fe40000410000 */
[----:B------:R-:W-:Y:S02]  /*4ef0*/  FMUL.FTZ R10, R89, R15 ;  /* 0x0000000f590a7220 */ /* 0x000fe40000410000 */
[----:B------:R1:W-:Y:S01]  /*4f00*/  STS [R218+0x23480], R5 ;  /* 0x02348005da007388 */ /* 0x0003e20000000800 */
[C---:B---3--:R-:W-:Y:S01]  /*4f10*/  F2FP.BF16.PACK_AB R2, R109.reuse, R8 ;  /* 0x000000086d02723e */ /* 0x048fe200000010ff */
[----:B------:R-:W-:Y:S02]  /*4f20*/  FMUL.FTZ R10, R10, R0 ;  /* 0x000000000a0a7220 */ /* 0x000fe40000410000 */
[----:B------:R-:W-:Y:S02]  /*4f30*/  FMUL.FTZ R109, R109, R23 ;  /* 0x000000176d6d7220 */ /* 0x000fe40000410000 */
[----:B------:R3:W-:Y:S01]  /*4f40*/  STS [R219+0x2000], R2 ;  /* 0x00200002db007388 */ /* 0x0007e20000000800 */
[----:B----4-:R-:W-:Y:S02]  /*4f50*/  FMUL.FTZ R4, R98, R7 ;  /* 0x0000000762047220 */ /* 0x010fe40000410000 */
[----:B------:R-:W-:Y:S02]  /*4f60*/  FFMA.FTZ R0, -R183, R183, 1 ;  /* 0x3f800000b7007423 */ /* 0x000fe400000101b7 */
[----:B------:R-:W-:Y:S01]  /*4f70*/  BAR.SYNC.DEFER_BLOCKING 0x0 ;  /* 0x0000000000007b1d */ /* 0x000fe20000010000 */
[----:B------:R-:W-:Y:S02]  /*4f80*/  FMUL.FTZ R7, R88, R18 ;  /* 0x0000001258077220 */ /* 0x000fe40000410000 */
[----:B------:R-:W-:Y:S02]  /*4f90*/  FMUL.FTZ R109, R109, R0 ;  /* 0x000000006d6d7220 */ /* 0x000fe40000410000 */
[----:B------:R-:W-:Y:S02]  /*4fa0*/  FMUL.FTZ R8, R8, R22 ;  /* 0x0000001608087220 */ /* 0x000fe40000410000 */
[----:B--2---:R-:W-:Y:S02]  /*4fb0*/  FFMA.FTZ R3, -R192, R192, 1 ;  /* 0x3f800000c0037423 */ /* 0x004fe400000101c0 */
[----:B-1----:R-:W-:Y:S04]  /*4fc0*/  FMUL.FTZ R5, R99, R6 ;  /* 0x0000000663057220 */ /* 0x002fe80000410000 */
        /* <DEDUP_REMOVED lines=135> */
[----:B------:R-:W-:Y:S01]  /*5840*/  IMAD.WIDE.U32 R2, R217, c[0x0][0x208], RZ ;  /* 0x00008200d9027a25 */ /* 0x000fe200078e00ff */
[----:B------:R-:W-:Y:S03]  /*5850*/  LOP3.LUT P3, RZ, R223, 0x1, RZ, 0xc0, !PT ;  /* 0x00000001dfff7812 */ /* 0x000fe6000786c0ff */
[----:B------:R-:W-:Y:S02]  /*5860*/  IMAD R0, R0, c[0x0][0x208], RZ ;  /* 0x0000820000007a24 */ /* 0x000fe400078e02ff */
[----:B------:R-:W-:Y:S02]  /*5870*/  IMAD.MOV.U32 R106, RZ, RZ, c[0x0][0x208] ;  /* 0x00008200ff6a7624 */ /* 0x000fe400078e00ff */
[----:B------:R-:W-:Y:S02]  /*5880*/  IMAD R4, R217, c[0x0][0x20c], R0 ;  /* 0x00008300d9047a24 */ /* 0x000fe400078e0200 */
[----:B------:R-:W-:Y:S02]  /*5890*/  IMAD.SHL.U32 R106, R106, 0x20, RZ ;  /* 0x000000206a6a7824 */ /* 0x000fe400078e00ff */
[----:B------:R-:W-:Y:S02]  /*58a0*/  IMAD.SHL.U32 R5, R2, 0x40, RZ ;  /* 0x0000004002057824 */ /* 0x000fe400078e00ff */
[----:B------:R-:W-:Y:S02]  /*58b0*/  IMAD.IADD R4, R3, 0x1, R4 ;  /* 0x0000000103047824 */ /* 0x000fe400078e0204 */
[----:B------:R-:W-:Y:S01]  /*58c0*/  IMAD.SHL.U32 R0, R217, 0x40, RZ ;  /* 0x00000040d9007824 */ /* 0x000fe200078e00ff */
[----:B------:R-:W-:Y:S02]  /*58d0*/  IADD3 R8, P2, P1, R232, R5, R106 ;  /* 0x00000005e8087210 */ /* 0x000fe4000795e06a */
[----:B------:R-:W-:Y:S02]  /*58e0*/  SHF.L.U64.HI R2, R2, 0x6, R4 ;  /* 0x0000000602027819 */ /* 0x000fe40000010204 */
[C---:B------:R-:W-:Y:S02]  /*58f0*/  IADD3 R3, P0, R0.reuse, R238, RZ ;  /* 0x000000ee00037210 */ /* 0x040fe40007f1e0ff */
[----:B------:R-:W-:Y:S02]  /*5900*/  IADD3.X R9, R229, R2, R251, P2, P1 ;  /* 0x00000002e5097210 */ /* 0x000fe400017e24fb */
[----:B------:R-:W-:Y:S02]  /*5910*/  IADD3 R5, P1, R5, R232, RZ ;  /* 0x000000e805057210 */ /* 0x000fe40007f3e0ff */
[----:B------:R-:W-:Y:S02]  /*5920*/  LEA.HI.X.SX32 R4, R0, R244, 0x1, P0 ;  /* 0x000000f400047211 */ /* 0x000fe400000f0eff */
[----:B------:R-:W-:Y:S01]  /*5930*/  LEA R6, P0, R3, c[0x0][0x280], 0x2 ;  /* 0x0000a00003067a11 */ /* 0x000fe200078010ff */
[----:B------:R-:W-:Y:S01]  /*5940*/  IMAD.X R2, R2, 0x1, R229, P1 ;  /* 0x0000000102027824 */ /* 0x000fe200008e06e5 */
[----:B------:R-:W-:Y:S02]  /*5950*/  IADD3 R0, -R237, R225, -R0 ;  /* 0x000000e1ed007210 */ /* 0x000fe40007ffe900 */
[----:B------:R-:W-:Y:S02]  /*5960*/  LEA.HI.X R7, R3, c[0x0][0x284], R4, 0x2, P0 ;  /* 0x0000a10003077a11 */ /* 0x000fe400000f1404 */
[C---:B------:R-:W-:Y:S02]  /*5970*/  LEA R4, P0, R5.reuse, c[0x0][0x1f0], 0x1 ;  /* 0x00007c0005047a11 */ /* 0x040fe400078008ff */
[----:B------:R-:W-:Y:S02]  /*5980*/  ISETP.LT.OR P2, PT, R0, 0x1, !P3 ;  /* 0x000000010000780c */ /* 0x000fe40005f41670 */
[----:B------:R-:W-:Y:S02]  /*5990*/  LEA.HI.X R5, R5, c[0x0][0x1f4], R2, 0x1, P0 ;  /* 0x00007d0005057a11 */ /* 0x000fe400000f0c02 */
[C---:B------:R-:W-:Y:S02]  /*59a0*/  LEA R2, P0, R8.reuse, c[0x0][0x1f0], 0x1 ;  /* 0x00007c0008027a11 */ /* 0x040fe400078008ff */
[C---:B------:R-:W-:Y:S02]  /*59b0*/  LOP3.LUT P1, RZ, R223.reuse, 0x2, RZ, 0xc0, !PT ;  /* 0x00000002dfff7812 */ /* 0x040fe4000782c0ff */
[----:B------:R-:W-:Y:S02]  /*59c0*/  LEA.HI.X R3, R8, c[0x0][0x1f4], R9, 0x1, P0 ;  /* 0x00007d0008037a11 */ /* 0x000fe400000f0c09 */
        /* <DEDUP_REMOVED lines=11> */
[----:B------:R-:W-:Y:S02]  /*5a80*/  ISETP.LT.OR P2, PT, R0, 0x21, !P3 ;  /* 0x000000210000780c */ /* 0x000fe40005f41670 */
[C---:B------:R-:W-:Y:S11]  /*5a90*/  ISETP.GT.AND P3, PT, R250.reuse, 0xf, PT ;  /* 0x0000000ffa00780c */ /* 0x040ff60003f64270 */
[----:B------:R1:W-:Y:S02]  /*5aa0*/  LDGSTS.E.BYPASS.LTC128B.128 [R220+0x1c080], [R2.64], !P2 ;  /* 0x1c08000002dc7fae */ /* 0x0003e4000d101d44 */
[----:B------:R-:W-:Y:S02]  /*5ab0*/  @!P3 IMAD.SHL.U32 R0, R250, 0x10, RZ ;  /* 0x00000010fa00b824 */ /* 0x000fe400078e00ff */
[----:B------:R1:W-:Y:S04]  /*5ac0*/  LDGSTS.E.BYPASS.LTC128B.128 [R220+0x1e080], [R2.64+0x80], !P1 ;  /* 0x1e08008002dc7fae */ /* 0x0003e8000c901d44 */
[----:B------:R1:W-:Y:S04]  /*5ad0*/  LDGSTS.E.BYPASS.LTC128B.128 [R220+0x20080], [R2.64+0x100], !P0 ;  /* 0x2008010002dc7fae */ /* 0x0003e8000c101d44 */
[----:B------:R1:W-:Y:S02]  /*5ae0*/  @!P3 LDGSTS.E.BYPASS.LTC128B.128 [R0+0x21280], [R6.64] ;  /* 0x212800000600bfae */ /* 0x0003e4000b901d44 */
.L_x_1226:
[-C--:B-1234-:R-:W-:Y:S01]  /*5af0*/  HMMA.16816.F32.BF16 R4, R108, R16.reuse, RZ ;  /* 0x000000106c04723c */ /* 0x09efe200000418ff */
[----:B------:R-:W0:Y:S02]  /*5b00*/  LDGDEPBAR ;  /* 0x00000000000079af */ /* 0x000e240000000000 */
[----:B------:R-:W-:Y:S01]  /*5b10*/  ISETP.GE.AND P2, PT, R208, 0x1, PT ;  /* 0x00000001d000780c */ /* 0x000fe20003f46270 */
[----:B------:R-:W-:Y:S01]  /*5b20*/  IMAD R0, R224, 0x3000, RZ ;  /* 0x00003000e0007824 */ /* 0x000fe200078e02ff */
[----:B------:R-:W-:Y:S03]  /*5b30*/  ISETP.GE.AND P1, PT, R221, 0x1, PT ;  /* 0x00000001dd00780c */ /* 0x000fe60003f26270 */
[C---:B------:R-:W-:Y:S04]  /*5b40*/  HMMA.16816.F32.BF16 R8, R172.reuse, R16, RZ ;  /* 0x00000010ac08723c */ /* 0x040fe800000418ff */
[C---:B------:R-:W-:Y:S04]  /*5b50*/  IADD3 R2, P0, R0.reuse, R242, RZ ;  /* 0x000000f200027210 */ /* 0x040fe80007f1e0ff */
[-C--:B------:R-:W-:Y:S01]  /*5b60*/  HMMA.16816.F32.BF16 R12, R172, R18.reuse, RZ ;  /* 0x00000012ac0c723c */ /* 0x080fe200000418ff */
[----:B------:R-:W-:Y:S07]  /*5b70*/  LEA.HI.X.SX32 R0, R0, R245, 0x1, P0 ;  /* 0x000000f500007211 */ /* 0x000fee00000f0eff */
        /* <DEDUP_REMOVED lines=60> */
[C---:B------:R-:W-:Y:S01]  /*5f40*/  LEA R176, P0, R2.reuse, c[0x0][0x220], 0x2 ;  /* 0x0000880002b07a11 */ /* 0x040fe200078010ff */
[-C--:B-1----:R-:W-:Y:S05]  /*5f50*/  HMMA.16816.F32.BF16 R4, R172, R180.reuse, R4 ;  /* 0x000000b4ac04723c */ /* 0x082fea0000041804 */
[----:B------:R-:W-:Y:S01]  /*5f60*/  LEA.HI.X R177, R2, c[0x0][0x224], R0, 0x2, P0 ;  /* 0x0000890002b17a11 */ /* 0x000fe200000f1400 */
[----:B------:R-:W-:Y:S01]  /*5f70*/  IMAD R0, R208, 0x3000, R215 ;  /* 0x00003000d0007824 */ /* 0x000fe200078e02d7 */
[----:B------:R-:W-:Y:S01]  /*5f80*/  LDSM.16.MT88.2 R2, [R204+0x23c80] ;  /* 0x023c8000cc02783b */ /* 0x000fe20000004100 */
[C---:B------:R-:W-:Y:S04]  /*5f90*/  HMMA.16816.F32.BF16 R8, R188.reuse, R180, R8 ;  /* 0x000000b4bc08723c */ /* 0x040fe80000041808 */
[----:B------:R-:W-:Y:S01]  /*5fa0*/  IMAD.SHL.U32 R0, R0, 0x2, RZ ;  /* 0x0000000200007824 */ /* 0x000fe200078e00ff */
[----:B------:R-:W-:Y:S02]  /*5fb0*/  ISETP.GE.AND P0, PT, R217, R236, PT ;  /* 0x000000ecd900720c */ /* 0x000fe40003f06270 */
[----:B------:R-:W-:Y:S01]  /*5fc0*/  IADD3 R208, R208, 0x1, RZ ;  /* 0x00000001d0d07810 */ /* 0x000fe20007ffe0ff */
[-C--:B------:R-:W-:Y:S04]  /*5fd0*/  HMMA.16816.F32.BF16 R12, R188, R182.reuse, R12 ;  /* 0x000000b6bc0c723c */ /* 0x080fe8000004180c */
[----:B------:R-:W-:Y:S03]  /*5fe0*/  SEL R208, R208, RZ, !P2 ;  /* 0x000000ffd0d07207 */ /* 0x000fe60005000000 */
        /* <DEDUP_REMOVED lines=116> */
[----:B------:R5:W2:Y:S03]  /*6730*/  LDSM.16.MT88.4 R96, [R0+0x14880] ;  /* 0x014880000060783b */ /* 0x000aa60000004200 */
[-C--:B-1----:R-:W-:Y:S08]  /*6740*/  HMMA.16816.F32.BF16 R112, R8, R2.reuse, R112 ;  /* 0x000000020870723c */ /* 0x082ff00000041870 */
[-C--:B------:R-:W-:Y:S08]  /*6750*/  HMMA.16816.F32.BF16 R116, R12, R2.reuse, R116 ;  /* 0x000000020c74723c */ /* 0x080ff00000041874 */
[C---:B------:R-:W-:Y:S01]  /*6760*/  HMMA.16816.F32.BF16 R120, R20.reuse, R2, R120 ;  /* 0x000000021478723c */ /* 0x040fe20000041878 */
[----:B------:R-:W1:Y:S03]  /*6770*/  LDSM.16.MT88.2 R2, [R205+0x26080] ;  /* 0x02608000cd02783b */ /* 0x000e660000004100 */
[----:B-----5:R-:W-:Y:S04]  /*6780*/  IADD3 R0, R221, 0x1, RZ ;  /* 0x00000001dd007810 */ /* 0x020fe80007ffe0ff */
[-C--:B------:R-:W-:Y:S04]  /*6790*/  HMMA.16816.F32.BF16 R124, R20, R6.reuse, R124 ;  /* 0x00000006147c723c */ /* 0x080fe8000004187c */
[----:B------:R-:W-:Y:S04]  /*67a0*/  SEL R221, R0, RZ, !P1 ;  /* 0x000000ff00dd7207 */ /* 0x000fe80004800000 */
        /* <DEDUP_REMOVED lines=88> */
.L_x_1224:
[----:B------:R-:W-:Y:S05]  /*6d30*/  @P0 BRA `(.L_x_1228) ;  /* 0x0000378000000947 */ /* 0x000fea0003800000 */
[----:B------:R-:W-:Y:S01]  /*6d40*/  SHF.R.S32.HI R176, RZ, 0x1f, R250 ;  /* 0x0000001fffb07819 */ /* 0x000fe200000114fa */
[----:B------:R-:W-:Y:S01]  /*6d50*/  IMAD.SHL.U32 R6, R250, 0x80, RZ ;  /* 0x00000080fa067824 */ /* 0x000fe200078e00ff */
[----:B------:R-:W-:Y:S01]  /*6d60*/  F2FP.BF16.PACK_AB R85, R27, R26 ;  /* 0x0000001a1b55723e */ /* 0x000fe200000010ff */
[----:B------:R-:W-:Y:S01]  /*6d70*/  BAR.SYNC.DEFER_BLOCKING 0x1, 0x100 ;  /* 0x0044000000007b1d */ /* 0x000fe20000010000 */
[----:B------:R-:W-:-:S02]  /*6d80*/  LEA.HI R2, R176, R250, RZ, 0x2 ;  /* 0x000000fab0027211 */ /* 0x000fc400078f10ff */
[CC--:B------:R-:W-:Y:S02]  /*6d90*/  LEA.HI R4, R176.reuse, R250.reuse, RZ, 0x7 ;  /* 0x000000fab0047211 */ /* 0x0c0fe400078f38ff */
[----:B------:R-:W-:Y:S02]  /*6da0*/  LEA.HI R5, R176, R250, RZ, 0x5 ;  /* 0x000000fab0057211 */ /* 0x000fe400078f28ff */
[--C-:B------:R-:W-:Y:S01]  /*6db0*/  SHF.R.S32.HI R0, RZ, 0x2, R2.reuse ;  /* 0x00000002ff007819 */ /* 0x100fe20000011402 */
[----:B------:R-:W-:Y:S01]  /*6dc0*/  IMAD.SHL.U32 R4, R4, 0x4, RZ ;  /* 0x0000000404047824 */ /* 0x000fe200078e00ff */
[----:B------:R-:W-:Y:S02]  /*6dd0*/  SHF.R.S32.HI R2, RZ, 0x1f, R2 ;  /* 0x0000001fff027819 */ /* 0x000fe40000011402 */
[----:B------:R-:W-:Y:S02]  /*6de0*/  LOP3.LUT R6, R6, 0x180, RZ, 0xc0, !PT ;  /* 0x0000018006067812 */ /* 0x000fe400078ec0ff */
[----:B------:R-:W-:-:S02]  /*6df0*/  SHF.R.U32.HI R5, RZ, 0x1, R5 ;  /* 0x00000001ff057819 */ /* 0x000fc40000011605 */
[----:B------:R-:W-:Y:S02]  /*6e00*/  LEA.HI R3, R2, R0, RZ, 0x3 ;  /* 0x0000000002037211 */ /* 0x000fe400078f18ff */
[----:B------:R-:W-:Y:S02]  /*6e10*/  LOP3.LUT R2, R6, 0x30, R5, 0xf8, !PT ;  /* 0x0000003006027812 */ /* 0x000fe400078ef805 */
[----:B------:R-:W-:Y:S02]  /*6e20*/  LOP3.LUT R4, R4, 0xfffffe00, RZ, 0xc0, !PT ;  /* 0xfffffe0004047812 */ /* 0x000fe400078ec0ff */
[----:B------:R-:W-:Y:S02]  /*6e30*/  LOP3.LUT R3, R3, 0xfffffff8, RZ, 0xc0, !PT ;  /* 0xfffffff803037812 */ /* 0x000fe400078ec0ff */
[----:B------:R-:W-:Y:S02]  /*6e40*/  SHF.R.U32.HI R5, RZ, 0x3, R6 ;  /* 0x00000003ff057819 */ /* 0x000fe40000011606 */
[----:B------:R-:W-:-:S02]  /*6e50*/  LOP3.LUT R10, R2, 0x8, RZ, 0xfc, !PT ;  /* 0x00000008020a7812 */ /* 0x000fc400078efcff */
[----:B------:R-:W-:Y:S02]  /*6e60*/  F2FP.BF16.PACK_AB R93, R41, R40 ;  /* 0x00000028295d723e */ /* 0x000fe400000010ff */
[----:B------:R-:W-:Y:S02]  /*6e70*/  IADD3 R0, R4, R0, -R3 ;  /* 0x0000000004007210 */ /* 0x000fe40007ffe803 */
[----:B------:R-:W-:Y:S02]  /*6e80*/  LOP3.LUT R26, R2, 0x2c00, RZ, 0xfc, !PT ;  /* 0x00002c00021a7812 */ /* 0x000fe400078efcff */
[----:B------:R-:W-:Y:S02]  /*6e90*/  F2FP.BF16.PACK_AB R89, R29, R28 ;  /* 0x0000001c1d59723e */ /* 0x000fe400000010ff */
[----:B------:R-:W-:Y:S02]  /*6ea0*/  F2FP.BF16.PACK_AB R94, R47, R46 ;  /* 0x0000002e2f5e723e */ /* 0x000fe400000010ff */
[----:B------:R-:W-:-:S02]  /*6eb0*/  F2FP.BF16.PACK_AB R95, R37, R36 ;  /* 0x00000024255f723e */ /* 0x000fc400000010ff */
[----:B------:R-:W-:Y:S02]  /*6ec0*/  F2FP.BF16.PACK_AB R97, R39, R38 ;  /* 0x000000262761723e */ /* 0x000fe400000010ff */
[C---:B------:R-:W-:Y:S02]  /*6ed0*/  LOP3.LUT R9, R2.reuse, 0x48, RZ, 0xfc, !PT ;  /* 0x0000004802097812 */ /* 0x040fe400078efcff */
[C---:B------:R-:W-:Y:S02]  /*6ee0*/  LOP3.LUT R6, R2.reuse, 0x1408, RZ, 0xfc, !PT ;  /* 0x0000140802067812 */ /* 0x040fe400078efcff */
[C---:B------:R-:W-:Y:S02]  /*6ef0*/  LOP3.LUT R4, R2.reuse, 0x2800, RZ, 0xfc, !PT ;  /* 0x0000280002047812 */ /* 0x040fe400078efcff */
[----:B------:R-:W-:Y:S02]  /*6f00*/  LOP3.LUT R41, R2, 0x1c40, RZ, 0xfc, !PT ;  /* 0x00001c4002297812 */ /* 0x000fe400078efcff */
[----:B------:R-:W-:-:S02]  /*6f10*/  F2FP.BF16.PACK_AB R88, R31, R30 ;  /* 0x0000001e1f58723e */ /* 0x000fc400000010ff */
[----:B------:R-:W-:Y:S02]  /*6f20*/  F2FP.BF16.PACK_AB R92, R45, R44 ;  /* 0x0000002c2d5c723e */ /* 0x000fe400000010ff */
[----:B------:R-:W-:Y:S02]  /*6f30*/  F2FP.BF16.PACK_AB R96, R43, R42 ;  /* 0x0000002a2b60723e */ /* 0x000fe400000010ff */
[----:B------:R-:W-:Y:S02]  /*6f40*/  F2FP.BF16.PACK_AB R98, R51, R50 ;  /* 0x000000323362723e */ /* 0x000fe400000010ff */
[----:B------:R-:W-:Y:S02]  /*6f50*/  LOP3.LUT R84, R5, R2, RZ, 0x3c, !PT ;  /* 0x0000000205547212 */ /* 0x000fe400078e3cff */
[C---:B------:R-:W-:Y:S02]  /*6f60*/  LOP3.LUT R11, R2.reuse, 0x40, RZ, 0xfc, !PT ;  /* 0x00000040020b7812 */ /* 0x040fe400078efcff */
[----:B------:R-:W-:-:S02]  /*6f70*/  LOP3.LUT R8, R2, 0x1400, RZ, 0xfc, !PT ;  /* 0x0000140002087812 */ /* 0x000fc400078efcff */
[C---:B------:R-:W-:Y:S02]  /*6f80*/  LOP3.LUT R7, R2.reuse, 0x1440, RZ, 0xfc, !PT ;  /* 0x0000144002077812 */ /* 0x040fe400078efcff */
[C---:B------:R-:W-:Y:S02]  /*6f90*/  LOP3.LUT R29, R2.reuse, 0x2c40, RZ, 0xfc, !PT ;  /* 0x00002c40021d7812 */ /* 0x040fe400078efcff */
[C---:B------:R-:W-:Y:S02]  /*6fa0*/  LOP3.LUT R36, R2.reuse, 0x800, RZ, 0xfc, !PT ;  /* 0x0000080002247812 */ /* 0x040fe400078efcff */
[C---:B------:R-:W-:Y:S02]  /*6fb0*/  LOP3.LUT R38, R2.reuse, 0x808, RZ, 0xfc, !PT ;  /* 0x0000080802267812 */ /* 0x040fe400078efcff */
[----:B------:R-:W-:Y:S02]  /*6fc0*/  LOP3.LUT R47, R2, 0x3048, RZ, 0xfc, !PT ;  /* 0x00003048022f7812 */ /* 0x000fe400078efcff */
[----:B------:R-:W-:-:S02]  /*6fd0*/  F2FP.BF16.PACK_AB R99, R49, R48 ;  /* 0x000000303163723e */ /* 0x000fc400000010ff */
[----:B------:R-:W-:Y:S02]  /*6fe0*/  F2FP.BF16.PACK_AB R173, R79, R78 ;  /* 0x0000004e4fad723e */ /* 0x000fe400000010ff */
[C---:B------:R-:W-:Y:S02]  /*6ff0*/  LOP3.LUT R5, R2.reuse, 0x1448, RZ, 0xfc, !PT ;  /* 0x0000144802057812 */ /* 0x040fe400078efcff */
[C---:B------:R-:W-:Y:S02]  /*7000*/  LOP3.LUT R23, R2.reuse, 0x1848, RZ, 0xfc, !PT ;  /* 0x0000184802177812 */ /* 0x040fe400078efcff */
[C---:B------:R-:W-:Y:S02]  /*7010*/  LOP3.LUT R42, R2.reuse, 0x1c08, RZ, 0xfc, !PT ;  /* 0x00001c08022a7812 */ /* 0x040fe400078efcff */
[C---:B------:R-:W-:Y:S02]  /*7020*/  LOP3.LUT R44, R2.reuse, 0x3000, RZ, 0xfc, !PT ;  /* 0x00003000022c7812 */ /* 0x040fe400078efcff */
[----:B------:R-:W-:-:S02]  /*7030*/  LOP3.LUT R45, R2, 0x3040, RZ, 0xfc, !PT ;  /* 0x00003040022d7812 */ /* 0x000fc400078efcff */
[----:B------:R-:W-:Y:S02]  /*7040*/  LOP3.LUT R51, R2, 0xc48, RZ, 0xfc, !PT ;  /* 0x00000c4802337812 */ /* 0x000fe400078efcff */
[----:B------:R-:W-:Y:S02]  /*7050*/  LOP3.LUT R31, R10, 0x180, RZ, 0xc0, !PT ;  /* 0x000001800a1f7812 */ /* 0x000fe400078ec0ff */
[----:B------:R-:W-:Y:S02]  /*7060*/  F2FP.BF16.PACK_AB R87, R25, R24 ;  /* 0x000000181957723e */ /* 0x000fe400000010ff */
[----:B------:R-:W-:Y:S02]  /*7070*/  F2FP.BF16.PACK_AB R90, R35, R34 ;  /* 0x00000022235a723e */ /* 0x000fe400000010ff */
[----:B------:R-:W-:Y:S02]  /*7080*/  F2FP.BF16.PACK_AB R101, R53, R52 ;  /* 0x000000343565723e */ /* 0x000fe400000010ff */
[----:B------:R-:W-:-:S02]  /*7090*/  F2FP.BF16.PACK_AB R100, R55, R54 ;  /* 0x000000363764723e */ /* 0x000fc400000010ff */
[----:B------:R-:W-:Y:S02]  /*70a0*/  F2FP.BF16.PACK_AB R174, R77, R76 ;  /* 0x0000004c4dae723e */ /* 0x000fe400000010ff */
        /* <DEDUP_REMOVED lines=159> */
[--C-:B------:R-:W-:Y:S02]  /*7aa0*/  LOP3.LUT R77, R75, 0x1400, R2.reuse, 0x1e, !PT ;  /* 0x000014004b4d7812 */ /* 0x100fe400078e1e02 */
        /* <DEDUP_REMOVED lines=55> */
[--C-:B------:R-:W-:Y:S01]  /*7e20*/  LOP3.LUT R79, R79, 0x8, R2.reuse, 0x1e, !PT ;  /* 0x000000084f4f7812 */ /* 0x100fe200078e1e02 */
        /* <DEDUP_REMOVED lines=41> */
[----:B------:R-:W-:Y:S01]  /*80c0*/  PRMT R86, R87, 0x7632, R86 ;  /* 0x0000763257567816 */ /* 0x000fe20000000056 */
[----:B------:R-:W-:Y:S01]  /*80d0*/  IMAD.IADD R81, R0, 0x1, R6 ;  /* 0x0000000100517824 */ /* 0x000fe200078e0206 */
[----:B------:R-:W-:Y:S01]  /*80e0*/  ISETP.NE.U32.AND P0, PT, RZ, c[0x0][0x358], PT ;  /* 0x0000d600ff007a0c */ /* 0x000fe20003f05070 */
[----:B------:R-:W-:Y:S01]  /*80f0*/  IMAD.SHL.U32 R80, R2, 0x2, RZ ;  /* 0x0000000202507824 */ /* 0x000fe200078e00ff */
[----:B------:R-:W-:Y:S01]  /*8100*/  ISETP.NE.U32.AND P1, PT, RZ, c[0x0][0x360], PT ;  /* 0x0000d800ff007a0c */ /* 0x000fe20003f25070 */
[C---:B------:R-:W-:Y:S01]  /*8110*/  IMAD.IADD R2, R0.reuse, 0x1, R79 ;  /* 0x0000000100027824 */ /* 0x040fe200078e024f */
[----:B------:R-:W-:Y:S01]  /*8120*/  ISETP.NE.AND.EX P3, PT, RZ, c[0x0][0x35c], PT, P0 ;  /* 0x0000d700ff007a0c */ /* 0x000fe20003f65300 */
[C---:B------:R-:W-:Y:S01]  /*8130*/  IMAD.IADD R79, R0.reuse, 0x1, R8 ;  /* 0x00000001004f7824 */ /* 0x040fe200078e0208 */
[----:B------:R-:W-:Y:S01]  /*8140*/  STS.U16 [R80+0x7880], R87 ;  /* 0x0078805750007388 */ /* 0x000fe20000000400 */
[----:B------:R-:W-:Y:S01]  /*8150*/  IMAD.SHL.U32 R6, R3, 0x2, RZ ;  /* 0x0000000203067824 */ /* 0x000fe200078e00ff */
[----:B------:R-:W-:Y:S01]  /*8160*/  PRMT R3, R89, 0x7632, R3 ;  /* 0x0000763259037816 */ /* 0x000fe20000000003 */
[--C-:B------:R-:W-:Y:S01]  /*8170*/  IMAD.IADD R82, R0, 0x1, R5.reuse ;  /* 0x0000000100527824 */ /* 0x100fe200078e0205 */
[----:B------:R-:W-:Y:S01]  /*8180*/  PRMT R5, R85, 0x7632, R5 ;  /* 0x0000763255057816 */ /* 0x000fe20000000005 */
[----:B------:R-:W-:Y:S01]  /*8190*/  IMAD.SHL.U32 R8, R2, 0x2, RZ ;  /* 0x0000000202087824 */ /* 0x000fe200078e00ff */
[----:B------:R-:W-:Y:S01]  /*81a0*/  STS.U16 [R6+0x7880], R86 ;  /* 0x0078805606007388 */ /* 0x000fe20000000400 */
[C-C-:B------:R-:W-:Y:S01]  /*81b0*/  IMAD.IADD R84, R0.reuse, 0x1, R4.reuse ;  /* 0x0000000100547824 */ /* 0x140fe200078e0204 */
[----:B------:R-:W-:Y:S01]  /*81c0*/  PRMT R4, R89, 0x7610, R4 ;  /* 0x0000761059047816 */ /* 0x000fe20000000004 */
[----:B------:R-:W-:Y:S01]  /*81d0*/  IMAD.IADD R49, R0, 0x1, R45 ;  /* 0x0000000100317824 */ /* 0x000fe200078e022d */
[----:B------:R-:W-:Y:S01]  /*81e0*/  PRMT R2, R88, 0x7610, R2 ;  /* 0x0000761058027816 */ /* 0x000fe20000000002 */
[C---:B------:R-:W-:Y:S01]  /*81f0*/  IMAD.IADD R44, R0.reuse, 0x1, R62 ;  /* 0x00000001002c7824 */ /* 0x040fe200078e023e */
[----:B------:R-:W-:Y:S01]  /*8200*/  STS.U16 [R8+0x7880], R85 ;  /* 0x0078805508007388 */ /* 0x000fe20000000400 */
[C---:B------:R-:W-:Y:S01]  /*8210*/  IMAD.IADD R48, R0.reuse, 0x1, R43 ;  /* 0x0000000100307824 */ /* 0x040fe200078e022b */
[----:B------:R-:W-:Y:S01]  /*8220*/  ISETP.NE.AND.EX P0, PT, RZ, c[0x0][0x364], PT, P1 ;  /* 0x0000d900ff007a0c */ /* 0x000fe20003f05310 */
[----:B------:R-:W-:Y:S01]  /*8230*/  IMAD.IADD R45, R0, 0x1, R42 ;  /* 0x00000001002d7824 */ /* 0x000fe200078e022a */
[----:B------:R1:W-:Y:S01]  /*8240*/  STS.U16 [R22+0x7880], R5 ;  /* 0x0078800516007388 */ /* 0x0003e20000000400 */
[----:B------:R-:W-:-:S02]  /*8250*/  IMAD.SHL.U32 R20, R20, 0x2, RZ ;  /* 0x0000000214147824 */ /* 0x000fc400078e00ff */
[C---:B------:R-:W-:Y:S01]  /*8260*/  IMAD.IADD R57, R0.reuse, 0x1, R57 ;  /* 0x0000000100397824 */ /* 0x040fe200078e0239 */
[----:B------:R2:W-:Y:S01]  /*8270*/  STS.U16 [R21+0x7880], R4 ;  /* 0x0078800415007388 */ /* 0x0005e20000000400 */
[C---:B------:R-:W-:Y:S02]  /*8280*/  IMAD.IADD R56, R0.reuse, 0x1, R56 ;  /* 0x0000000100387824 */ /* 0x040fe400078e0238 */
[C---:B------:R-:W-:Y:S01]  /*8290*/  IMAD.IADD R54, R0.reuse, 0x1, R54 ;  /* 0x0000000100367824 */ /* 0x040fe200078e0236 */
[----:B------:R3:W-:Y:S01]  /*82a0*/  STS.U16 [R20+0x7880], R3 ;  /* 0x0078800314007388 */ /* 0x0007e20000000400 */
[C---:B------:R-:W-:Y:S02]  /*82b0*/  IMAD.IADD R53, R0.reuse, 0x1, R53 ;  /* 0x0000000100357824 */ /* 0x040fe400078e0235 */
[C---:B------:R-:W-:Y:S02]  /*82c0*/  IMAD.IADD R52, R0.reuse, 0x1, R52 ;  /* 0x0000000100347824 */ /* 0x040fe400078e0234 */
[----:B------:R-:W-:-:S02]  /*82d0*/  IMAD.IADD R51, R0, 0x1, R51 ;  /* 0x0000000100337824 */ /* 0x000fc400078e0233 */
[C---:B------:R-:W-:Y:S02]  /*82e0*/  IMAD.IADD R43, R0.reuse, 0x1, R40 ;  /* 0x00000001002b7824 */ /* 0x040fe400078e0228 */
[C---:B------:R-:W-:Y:S02]  /*82f0*/  IMAD.IADD R42, R0.reuse, 0x1, R39 ;  /* 0x00000001002a7824 */ /* 0x040fe400078e0227 */
[C---:B------:R-:W-:Y:S02]  /*8300*/  IMAD.IADD R66, R0.reuse, 0x1, R37 ;  /* 0x0000000100427824 */ /* 0x040fe400078e0225 */
[C---:B------:R-:W-:Y:S02]  /*8310*/  IMAD.IADD R65, R0.reuse, 0x1, R36 ;  /* 0x0000000100417824 */ /* 0x040fe400078e0224 */
[C---:B------:R-:W-:Y:S02]  /*8320*/  IMAD.IADD R64, R0.reuse, 0x1, R34 ;  /* 0x0000000100407824 */ /* 0x040fe400078e0222 */
[C---:B------:R-:W-:Y:S01]  /*8330*/  IMAD.IADD R63, R0.reuse, 0x1, R33 ;  /* 0x00000001003f7824 */ /* 0x040fe200078e0221 */
[----:B-1----:R-:W-:Y:S01]  /*8340*/  PRMT R5, R91, 0x7610, R5 ;  /* 0x000076105b057816 */ /* 0x002fe20000000005 */
[----:B------:R-:W-:-:S02]  /*8350*/  IMAD.IADD R62, R0, 0x1, R31 ;  /* 0x00000001003e7824 */ /* 0x000fc400078e021f */
[C---:B------:R-:W-:Y:S01]  /*8360*/  IMAD.IADD R71, R0.reuse, 0x1, R26 ;  /* 0x0000000100477824 */ /* 0x040fe200078e021a */
[----:B--2---:R-:W-:Y:S01]  /*8370*/  PRMT R4, R91, 0x7632, R4 ;  /* 0x000076325b047816 */ /* 0x004fe20000000004 */
[C---:B------:R-:W-:Y:S02]  /*8380*/  IMAD.IADD R70, R0.reuse, 0x1, R24 ;  /* 0x0000000100467824 */ /* 0x040fe400078e0218 */
[----:B------:R-:W-:Y:S01]  /*8390*/  IMAD.IADD R69, R0, 0x1, R17 ;  /* 0x0000000100457824 */ /* 0x000fe200078e0211 */
[----:B---3--:R-:W-:Y:S01]  /*83a0*/  PRMT R3, R90, 0x7610, R3 ;  /* 0x000076105a037816 */ /* 0x008fe20000000003 */
        /* <DEDUP_REMOVED lines=8> */
[----:B------:R-:W-:Y:S01]  /*8430*/  IMAD.IADD R78, R0, 0x1, R7 ;  /* 0x00000001004e7824 */ /* 0x000fe200078e0207 */
[----:B------:R-:W-:Y:S01]  /*8440*/  PRMT R0, R88, 0x7632, R0 ;  /* 0x0000763258007816 */ /* 0x000fe20000000000 */
[----:B------:R-:W-:-:S02]  /*8450*/  IMAD.SHL.U32 R19, R19, 0x2, RZ ;  /* 0x0000000213137824 */ /* 0x000fc400078e00ff */
[----:B------:R-:W-:Y:S02]  /*8460*/  IMAD.SHL.U32 R18, R18, 0x2, RZ ;  /* 0x0000000212127824 */ /* 0x000fe400078e00ff */
        /* <DEDUP_REMOVED lines=15> */
[----:B------:R-:W-:Y:S02]  /*8560*/  IMAD.SHL.U32 R9, R47, 0x2, RZ ;  /* 0x000000022f097824 */ /* 0x000fe400078e00ff */
[----:B------:R-:W-:-:S02]  /*8570*/  IMAD.SHL.U32 R13, R44, 0x2, RZ ;  /* 0x000000022c0d7824 */ /* 0x000fc400078e00ff */
[----:B------:R-:W-:Y:S01]  /*8580*/  IMAD.SHL.U32 R24, R61, 0x2, RZ ;  /* 0x000000023d187824 */ /* 0x000fe200078e00ff */
[----:B-1----:R-:W-:Y:S01]  /*8590*/  PRMT R2, R90, 0x7632, R2 ;  /* 0x000076325a027816 */ /* 0x002fe20000000002 */
[----:B------:R-:W-:Y:S02]  /*85a0*/  IMAD.SHL.U32 R17, R60, 0x2, RZ ;  /* 0x000000023c117824 */ /* 0x000fe400078e00ff */
[----:B------:R-:W-:Y:S01]  /*85b0*/  IMAD.SHL.U32 R26, R59, 0x2, RZ ;  /* 0x000000023b1a7824 */ /* 0x000fe200078e00ff */
[----:B--2---:R-:W-:Y:S01]  /*85c0*/  PRMT R0, R92, 0x7610, R0 ;  /* 0x000076105c007816 */ /* 0x004fe20000000000 */
[----:B------:R1:W-:Y:S01]  /*85d0*/  STS.U16 [R25+0x7880], R2 ;  /* 0x0078800219007388 */ /* 0x0003e20000000400 */
[----:B------:R-:W-:Y:S01]  /*85e0*/  IMAD.SHL.U32 R16, R58, 0x2, RZ ;  /* 0x000000023a107824 */ /* 0x000fe200078e00ff */
[----:B---3--:R-:W-:Y:S02]  /*85f0*/  PRMT R5, R92, 0x7632, R5 ;  /* 0x000076325c057816 */ /* 0x008fe40000000005 */
[----:B------:R2:W-:Y:S01]  /*8600*/  STS.U16 [R23+0x7880], R0 ;  /* 0x0078800017007388 */ /* 0x0005e20000000400 */
[----:B------:R-:W-:Y:S01]  /*8610*/  IMAD.SHL.U32 R15, R57, 0x2, RZ ;  /* 0x00000002390f7824 */ /* 0x000fe200078e00ff */
[----:B----4-:R-:W-:-:S02]  /*8620*/  PRMT R4, R94, 0x7610, R4 ;  /* 0x000076105e047816 */ /* 0x010fc40000000004 */
[----:B------:R3:W-:Y:S01]  /*8630*/  STS.U16 [R7+0x7880], R5 ;  /* 0x0078800507007388 */ /* 0x0007e20000000400 */
[----:B------:R-:W-:Y:S01]  /*8640*/  IMAD.SHL.U32 R30, R56, 0x2, RZ ;  /* 0x00000002381e7824 */ /* 0x000fe200078e00ff */
[----:B------:R-:W-:Y:S02]  /*8650*/  PRMT R3, R94, 0x7632, R3 ;  /* 0x000076325e037816 */ /* 0x000fe40000000003 */
[----:B------:R4:W-:Y:S01]  /*8660*/  STS.U16 [R10+0x7880], R4 ;  /* 0x007880040a007388 */ /* 0x0009e20000000400 */
[----:B------:R-:W-:Y:S02]  /*8670*/  IMAD.SHL.U32 R34, R55, 0x2, RZ ;  /* 0x0000000237227824 */ /* 0x000fe400078e00ff */
[----:B------:R-:W-:Y:S01]  /*8680*/  IMAD.SHL.U32 R35, R54, 0x2, RZ ;  /* 0x0000000236237824 */ /* 0x000fe200078e00ff */
[----:B------:R4:W-:Y:S01]  /*8690*/  STS.U16 [R11+0x7880], R3 ;  /* 0x007880030b007388 */ /* 0x0009e20000000400 */
[----:B------:R-:W-:Y:S02]  /*86a0*/  IMAD.SHL.U32 R31, R53, 0x2, RZ ;  /* 0x00000002351f7824 */ /* 0x000fe400078e00ff */
[----:B------:R-:W-:-:S02]  /*86b0*/  IMAD.SHL.U32 R32, R52, 0x2, RZ ;  /* 0x0000000234207824 */ /* 0x000fc400078e00ff */
        /* <DEDUP_REMOVED lines=100> */
[----:B-1----:R-:W-:Y:S02]  /*8d00*/  PRMT R2, R110, 0x7632, R2 ;  /* 0x000076326e027816 */ /* 0x002fe40000000002 */
[----:B--2---:R-:W-:-:S03]  /*8d10*/  PRMT R0, R174, 0x7610, R0 ;  /* 0x00007610ae007816 */ /* 0x004fc60000000000 */
[----:B------:R1:W-:Y:S04]  /*8d20*/  STS.U16 [R59+0x7880], R2 ;  /* 0x007880023b007388 */ /* 0x0003e80000000400 */
[----:B------:R2:W-:Y:S01]  /*8d30*/  STS.U16 [R60+0x7880], R0 ;  /* 0x007880003c007388 */ /* 0x0005e20000000400 */
[----:B---3--:R-:W-:Y:S02]  /*8d40*/  PRMT R4, R175, 0x7632, R4 ;  /* 0x00007632af047816 */ /* 0x008fe40000000004 */
[C---:B----4-:R-:W-:Y:S02]  /*8d50*/  PRMT R3, R173.reuse, 0x7610, R3 ;  /* 0x00007610ad037816 */ /* 0x050fe40000000003 */
[----:B-1----:R-:W-:Y:S02]  /*8d60*/  PRMT R2, R173, 0x7632, R2 ;  /* 0x00007632ad027816 */ /* 0x002fe40000000002 */
[----:B--2---:R-:W-:-:S05]  /*8d70*/  PRMT R0, R174, 0x7632, R0 ;  /* 0x00007632ae007816 */ /* 0x004fca0000000000 */
[----:B------:R1:W-:Y:S04]  /*8d80*/  STS.U16 [R54+0x7880], R0 ;  /* 0x0078800036007388 */ /* 0x0003e80000000400 */
[----:B------:R2:W-:Y:S04]  /*8d90*/  STS.U16 [R57+0x7880], R3 ;  /* 0x0078800339007388 */ /* 0x0005e80000000400 */
[----:B------:R3:W-:Y:S01]  /*8da0*/  STS.U16 [R56+0x7880], R2 ;  /* 0x0078800238007388 */ /* 0x0007e20000000400 */
[C---:B-1----:R-:W-:Y:S02]  /*8db0*/  PRMT R0, R172.reuse, 0x7610, R0 ;  /* 0x00007610ac007816 */ /* 0x042fe40000000000 */
[----:B--2---:R-:W-:-:S03]  /*8dc0*/  PRMT R3, R172, 0x7632, R3 ;  /* 0x00007632ac037816 */ /* 0x004fc60000000003 */
[----:B------:R1:W-:Y:S01]  /*8dd0*/  STS.U16 [R64+0x7880], R0 ;  /* 0x0078800040007388 */ /* 0x0003e20000000400 */
[----:B---3--:R-:W-:-:S03]  /*8de0*/  F2FP.BF16.PACK_AB R2, R113, R112 ;  /* 0x000000707102723e */ /* 0x008fc600000010ff */
[----:B------:R2:W-:Y:S01]  /*8df0*/  STS.U16 [R63+0x7880], R3 ;  /* 0x007880033f007388 */ /* 0x0005e20000000400 */
[----:B-1----:R-:W-:Y:S02]  /*8e00*/  PRMT R0, R175, 0x7610, R0 ;  /* 0x00007610af007816 */ /* 0x002fe40000000000 */
[----:B--2---:R-:W-:-:S03]  /*8e10*/  PRMT R3, R2, 0x7610, R3 ;  /* 0x0000761002037816 */ /* 0x004fc60000000003 */
[----:B------:R1:W-:Y:S01]  /*8e20*/  STS.U16 [R62+0x7880], R0 ;  /* 0x007880003e007388 */ /* 0x0003e20000000400 */
[----:B------:R-:W-:-:S03]  /*8e30*/  PRMT R2, R2, 0x7632, R2 ;  /* 0x0000763202027816 */ /* 0x000fc60000000002 */
[----:B------:R2:W-:Y:S04]  /*8e40*/  STS.U16 [R61+0x7880], R4 ;  /* 0x007880043d007388 */ /* 0x0005e80000000400 */
[----:B------:R3:W-:Y:S04]  /*8e50*/  STS.U16 [R80+0x80], R3 ;  /* 0x0000800350007388 */ /* 0x0007e80000000400 */
[----:B------:R4:W-:Y:S01]  /*8e60*/  STS.U16 [R6+0x80], R2 ;  /* 0x0000800206007388 */ /* 0x0009e20000000400 */
[----:B-1----:R-:W-:-:S04]  /*8e70*/  F2FP.BF16.PACK_AB R0, R115, R114 ;  /* 0x000000727300723e */ /* 0x002fc800000010ff */
[C---:B--2---:R-:W-:Y:S02]  /*8e80*/  PRMT R4, R0.reuse, 0x7610, R4 ;  /* 0x0000761000047816 */ /* 0x044fe40000000004 */
[----:B------:R-:W-:Y:S02]  /*8e90*/  PRMT R0, R0, 0x7632, R0 ;  /* 0x0000763200007816 */ /* 0x000fe40000000000 */
[----:B---3--:R-:W-:Y:S01]  /*8ea0*/  F2FP.BF16.PACK_AB R3, R117, R116 ;  /* 0x000000747503723e */ /* 0x008fe200000010ff */
[----:B------:R1:W-:Y:S01]  /*8eb0*/  STS.U16 [R8+0x80], R4 ;  /* 0x0000800408007388 */ /* 0x0003e20000000400 */
[----:B----4-:R-:W-:-:S03]  /*8ec0*/  F2FP.BF16.PACK_AB R2, R119, R118 ;  /* 0x000000767702723e */ /* 0x010fc600000010ff */
[----:B------:R2:W-:Y:S04]  /*8ed0*/  STS.U16 [R22+0x80], R0 ;  /* 0x0000800016007388 */ /* 0x0005e80000000400 */
[----:B------:R3:W-:Y:S01]  /*8ee0*/  STS.U16 [R21+0x80], R3 ;  /* 0x0000800315007388 */ /* 0x0007e20000000400 */
[----:B-1----:R-:W-:Y:S02]  /*8ef0*/  PRMT R4, R3, 0x7632, R4 ;  /* 0x0000763203047816 */ /* 0x002fe40000000004 */
        /* <DEDUP_REMOVED lines=23> */
[----:B------:R1:W-:Y:S01]  /*9070*/  STS.U16 [R10+0x80], R4 ;  /* 0x000080040a007388 */ /* 0x0003e20000000400 */
[----:B------:R-:W-:-:S03]  /*9080*/  IMAD.MOV.U32 R7, RZ, RZ, 0x4 ;  /* 0x00000004ff077424 */ /* 0x000fc600078e00ff */
        /* <DEDUP_REMOVED lines=66> */
[----:B------:R-:W-:Y:S04]  /*94b0*/  STS.U16 [R51+0x80], R5 ;  /* 0x0000800533007388 */ /* 0x000fe80000000400 */
[----:B------:R2:W-:Y:S04]  /*94c0*/  STS.U16 [R50+0x80], R0 ;  /* 0x0000800032007388 */ /* 0x0005e80000000400 */
[----:B------:R3:W-:Y:S01]  /*94d0*/  STS.U16 [R52+0x80], R3 ;  /* 0x0000800334007388 */ /* 0x0007e20000000400 */
[----:B-1----:R-:W-:-:S05]  /*94e0*/  PRMT R4, R3, 0x7632, R4 ;  /* 0x0000763203047816 */ /* 0x002fca0000000004 */
[----:B------:R1:W-:Y:S01]  /*94f0*/  STS.U16 [R55+0x80], R4 ;  /* 0x0000800437007388 */ /* 0x0003e20000000400 */
[----:B--2---:R-:W-:-:S03]  /*9500*/  F2FP.BF16.PACK_AB R0, R163, R162 ;  /* 0x000000a2a300723e */ /* 0x004fc600000010ff */
[----:B------:R2:W-:Y:S01]  /*9510*/  STS.U16 [R49+0x80], R2 ;  /* 0x0000800231007388 */ /* 0x0005e20000000400 */
[----:B---3--:R-:W-:Y:S02]  /*9520*/  PRMT R3, R2, 0x7632, R3 ;  /* 0x0000763202037816 */ /* 0x008fe40000000003 */
[----:B------:R-:W-:-:S03]  /*9530*/  PRMT R5, R0, 0x7610, R5 ;  /* 0x0000761000057816 */ /* 0x000fc60000000005 */
[----:B------:R3:W-:Y:S04]  /*9540*/  STS.U16 [R53+0x80], R3 ;  /* 0x0000800335007388 */ /* 0x0007e80000000400 */
[----:B------:R-:W-:Y:S01]  /*9550*/  STS.U16 [R58+0x80], R5 ;  /* 0x000080053a007388 */ /* 0x000fe20000000400 */
[----:B-1----:R-:W-:Y:S02]  /*9560*/  PRMT R4, R0, 0x7632, R4 ;  /* 0x0000763200047816 */ /* 0x002fe40000000004 */
[----:B------:R-:W-:Y:S02]  /*9570*/  F2FP.BF16.PACK_AB R0, R167, R166 ;  /* 0x000000a6a700723e */ /* 0x000fe400000010ff */
[----:B--2---:R-:W-:Y:S01]  /*9580*/  F2FP.BF16.PACK_AB R2, R165, R164 ;  /* 0x000000a4a502723e */ /* 0x004fe200000010ff */
[----:B------:R1:W-:Y:S03]  /*9590*/  STS.U16 [R59+0x80], R4 ;  /* 0x000080043b007388 */ /* 0x0003e60000000400 */
[----:B---3--:R-:W-:-:S02]  /*95a0*/  PRMT R3, R2, 0x7610, R3 ;  /* 0x0000761002037816 */ /* 0x008fc40000000003 */
[----:B------:R-:W-:-:S03]  /*95b0*/  PRMT R2, R2, 0x7632, R2 ;  /* 0x0000763202027816 */ /* 0x000fc60000000002 */
[----:B------:R-:W-:Y:S04]  /*95c0*/  STS.U16 [R60+0x80], R3 ;  /* 0x000080033c007388 */ /* 0x000fe80000000400 */
[----:B------:R2:W-:Y:S01]  /*95d0*/  STS.U16 [R54+0x80], R2 ;  /* 0x0000800236007388 */ /* 0x0005e20000000400 */
[C---:B-1----:R-:W-:Y:S02]  /*95e0*/  PRMT R4, R0.reuse, 0x7610, R4 ;  /* 0x0000761000047816 */ /* 0x042fe40000000004 */
[----:B------:R-:W-:-:S03]  /*95f0*/  PRMT R0, R0, 0x7632, R0 ;  /* 0x0000763200007816 */ /* 0x000fc60000000000 */
[----:B------:R-:W-:Y:S04]  /*9600*/  STS.U16 [R57+0x80], R4 ;  /* 0x0000800439007388 */ /* 0x000fe80000000400 */
[----:B------:R1:W-:Y:S01]  /*9610*/  STS.U16 [R56+0x80], R0 ;  /* 0x0000800038007388 */ /* 0x0003e20000000400 */
[----:B--2---:R-:W-:-:S04]  /*9620*/  F2FP.BF16.PACK_AB R2, R169, R168 ;  /* 0x000000a8a902723e */ /* 0x004fc800000010ff */
[----:B------:R-:W-:Y:S01]  /*9630*/  PRMT R5, R2, 0x7632, R5 ;  /* 0x0000763202057816 */ /* 0x000fe20000000005 */
[----:B------:R2:W-:Y:S04]  /*9640*/  STS.U16 [R64+0x80], R2 ;  /* 0x0000800240007388 */ /* 0x0005e80000000400 */
[----:B------:R-:W-:Y:S01]  /*9650*/  STS.U16 [R63+0x80], R5 ;  /* 0x000080053f007388 */ /* 0x000fe20000000400 */
[----:B-1----:R-:W-:-:S04]  /*9660*/  F2FP.BF16.PACK_AB R0, R171, R170 ;  /* 0x000000aaab00723e */ /* 0x002fc800000010ff */
[C---:B------:R-:W-:Y:S02]  /*9670*/  PRMT R4, R0.reuse, 0x7610, R4 ;  /* 0x0000761000047816 */ /* 0x040fe40000000004 */
[----:B------:R-:W-:-:S03]  /*9680*/  PRMT R0, R0, 0x7632, R0 ;  /* 0x0000763200007816 */ /* 0x000fc60000000000 */
[----:B------:R-:W-:Y:S01]  /*9690*/  STS.U16 [R62+0x80], R4 ;  /* 0x000080043e007388 */ /* 0x000fe20000000400 */
[----:B--2---:R-:W-:-:S03]  /*96a0*/  IMAD.WIDE R2, R249, R7, c[0x0][0x358] ;  /* 0x0000d600f9027625 */ /* 0x004fc600078e0207 */
[----:B------:R1:W-:Y:S04]  /*96b0*/  STS.U16 [R61+0x80], R0 ;  /* 0x000080003d007388 */ /* 0x0003e80000000400 */
[----:B------:R-:W-:Y:S06]  /*96c0*/  BAR.SYNC.DEFER_BLOCKING 0x1, 0x100 ;  /* 0x0044000000007b1d */ /* 0x000fec0000010000 */
[----:B-1----:R-:W2:Y:S01]  /*96d0*/  @P3 LDG.E R0, [R2.64] ;  /* 0x0000000402003981 */ /* 0x002ea2000c1e1900 */
[----:B------:R-:W-:-:S02]  /*96e0*/  IMAD.MOV.U32 R6, RZ, RZ, c[0x0][0x2f0] ;  /* 0x0000bc00ff067624 */ /* 0x000fc400078e00ff */
        /* <DEDUP_REMOVED lines=10> */
.L_x_1229:
[-C--:B------:R-:W-:Y:S01]  /*9790*/  LEA.HI R2, R176, R250.reuse, RZ, 0x3 ;  /* 0x000000fab0027211 */ /* 0x080fe200078f18ff */
[----:B------:R-:W-:Y:S01]  /*97a0*/  CS2R R18, SRZ ;  /* 0x0000000000127805 */ /* 0x000fe2000001ff00 */
[----:B------:R-:W-:Y:S01]  /*97b0*/  ISETP.GT.AND P2, PT, R250, 0x27f, PT ;  /* 0x0000027ffa00780c */ /* 0x000fe20003f44270 */
[----:B------:R-:W-:Y:S01]  /*97c0*/  CS2R R16, SRZ ;  /* 0x0000000000107805 */ /* 0x000fe2000001ff00 */
[----:B------:R-:W-:Y:S01]  /*97d0*/  LOP3.LUT R0, R2, 0x1ffffff8, RZ, 0xc0, !PT ;  /* 0x1ffffff802007812 */ /* 0x000fe200078ec0ff */
[----:B------:R-:W-:Y:S01]  /*97e0*/  CS2R R22, SRZ ;  /* 0x0000000000167805 */ /* 0x000fe2000001ff00 */
        /* <DEDUP_REMOVED lines=46> */
[----:B-----5:R-:W-:Y:S01]  /*9ad0*/  IMAD R6, R248, -0x50, R6 ;  /* 0xffffffb0f8067824 */ /* 0x020fe200078e0206 */
[----:B------:R-:W-:Y:S01]  /*9ae0*/  SHF.R.S32.HI R55, RZ, 0x1f, R247 ;  /* 0x0000001fff377819 */ /* 0x000fe200000114f7 */
[----:B------:R-:W-:Y:S01]  /*9af0*/  IMAD.SHL.U32 R0, R0, 0x2, RZ ;  /* 0x0000000200007824 */ /* 0x000fe200078e00ff */
[----:B------:R-:W-:Y:S01]  /*9b00*/  SHF.R.S32.HI R13, RZ, 0x1f, R12 ;  /* 0x0000001fff0d7819 */ /* 0x000fe2000001140c */
[----:B------:R-:W-:Y:S01]  /*9b10*/  BSSY B0, `(.L_x_1230) ;  /* 0x0000033000007945 */ /* 0x000fe20003800000 */
[----:B------:R-:W-:-:S02]  /*9b20*/  IMNMX R54, R6, 0x50, PT ;  /* 0x0000005006367817 */ /* 0x000fc40003800200 */
[----:B------:R-:W1:Y:S01]  /*9b30*/  @!P2 LDS.128 R16, [R0+0x7880] ;  /* 0x007880000010a984 */ /* 0x000e620000000c00 */
[----:B------:R-:W-:Y:S01]  /*9b40*/  SHF.R.S32.HI R92, RZ, 0x1f, R249 ;  /* 0x0000001fff5c7819 */ /* 0x000fe200000114f9 */
[----:B------:R-:W-:Y:S01]  /*9b50*/  IMAD.WIDE.U32 R2, R247, c[0x0][0x338], R12 ;  /* 0x0000ce00f7027a25 */ /* 0x000fe200078e000c */
[----:B------:R-:W-:Y:S01]  /*9b60*/  ISETP.GE.AND P6, PT, R14, R54, PT ;  /* 0x000000360e00720c */ /* 0x000fe20003fc6270 */
[----:B------:R-:W2:Y:S01]  /*9b70*/  @!P2 LDS.128 R20, [R0+0xa080] ;  /* 0x00a080000014a984 */ /* 0x000ea20000000c00 */
[----:B------:R-:W-:Y:S02]  /*9b80*/  SEL R92, R92, RZ, !P3 ;  /* 0x000000ff5c5c7207 */ /* 0x000fe40005800000 */
[----:B------:R-:W-:Y:S01]  /*9b90*/  SEL R53, R249, RZ, !P3 ;  /* 0x000000fff9357207 */ /* 0x000fe20005800000 */
[----:B------:R-:W3:Y:S01]  /*9ba0*/  @!P2 LDS.128 R24, [R0+0xc880] ;  /* 0x00c880000018a984 */ /* 0x000ee20000000c00 */
[C---:B------:R-:W-:Y:S02]  /*9bb0*/  IADD3 R15, R12.reuse, 0x40, RZ ;  /* 0x000000400c0f7810 */ /* 0x040fe40007ffe0ff */
[----:B------:R-:W-:Y:S01]  /*9bc0*/  IADD3 R52, R12, 0x80, RZ ;  /* 0x000000800c347810 */ /* 0x000fe20007ffe0ff */
        /* <DEDUP_REMOVED lines=15> */
[----:B------:R-:W-:-:S04]  /*9cc0*/  IADD3 R4, P0, R14, R4, RZ ;  /* 0x000000040e047210 */ /* 0x000fc80007f1e0ff */
[----:B------:R-:W-:Y:S01]  /*9cd0*/  LEA.HI.X.SX32 R5, R14, R5, 0x1, P0 ;  /* 0x000000050e057211 */ /* 0x000fe200000f0eff */
        /* <DEDUP_REMOVED lines=22> */
.L_x_1231:
[----:B-1-34-:R-:W-:Y:S05]  /*9e40*/  BSYNC B0 ;  /* 0x0000000000007941 */ /* 0x01afea0003800000 */
.L_x_1230:
        /* <DEDUP_REMOVED lines=20> */
.L_x_1233:
[----:B------:R-:W-:Y:S05]  /*9f90*/  BSYNC B0 ;  /* 0x0000000000007941 */ /* 0x000fea0003800000 */
.L_x_1232:
        /* <DEDUP_REMOVED lines=19> */
.L_x_1235:
[----:B------:R-:W-:Y:S05]  /*a0d0*/  BSYNC B0 ;  /* 0x0000000000007941 */ /* 0x000fea0003800000 */
.L_x_1234:
        /* <DEDUP_REMOVED lines=23> */
.L_x_1237:
[----:B------:R-:W-:Y:S05]  /*a250*/  BSYNC B0 ;  /* 0x0000000000007941 */ /* 0x000fea0003800000 */
.L_x_1236:
        /* <DEDUP_REMOVED lines=18> */
.L_x_1239:
[----:B------:R-:W-:Y:S05]  /*a380*/  BSYNC B0 ;  /* 0x0000000000007941 */ /* 0x000fea0003800000 */
.L_x_1238:
        /* <DEDUP_REMOVED lines=19> */
.L_x_1228:
[----:B------:R-:W-:Y:S01]  /*a4c0*/  ISETP.NE.U32.AND P0, PT, RZ, c[0x0][0x358], PT ;  /* 0x0000d600ff007a0c */ /* 0x000fe20003f05070 */
[----:B------:R-:W-:-:S03]  /*a4d0*/  IMAD.MOV.U32 R2, RZ, RZ, 0x4 ;  /* 0x00000004ff027424 */ /* 0x000fc600078e00ff */
        /* <DEDUP_REMOVED lines=15> */
[----:B--2--5:R-:W-:-:S04]  /*a5d0*/  IADD3 R7, -R0, R4, RZ ;  /* 0x0000000400077210 */ /* 0x024fc80007ffe1ff */
.L_x_1240:
[----:B------:R-:W-:Y:S01]  /*a5e0*/  SHF.R.S32.HI R14, RZ, 0x1f, R250 ;  /* 0x0000001fff0e7819 */ /* 0x000fe200000114fa */
[----:B-----5:R-:W-:Y:S01]  /*a5f0*/  IMAD R15, R248, -0x50, R7 ;  /* 0xffffffb0f80f7824 */ /* 0x020fe200078e0207 */
[----:B------:R-:W-:Y:S01]  /*a600*/  SHF.R.S32.HI R19, RZ, 0x1f, R247 ;  /* 0x0000001fff137819 */ /* 0x000fe200000114f7 */
[----:B------:R-:W-:Y:S01]  /*a610*/  BSSY B0, `(.L_x_1241) ;  /* 0x0000026000007945 */ /* 0x000fe20003800000 */
[----:B------:R-:W-:-:S02]  /*a620*/  LEA.HI R14, R14, R250, RZ, 0x3 ;  /* 0x000000fa0e0e7211 */ /* 0x000fc400078f18ff */
[----:B------:R-:W-:Y:S02]  /*a630*/  SHF.R.S32.HI R6, RZ, 0x1f, R249 ;  /* 0x0000001fff067819 */ /* 0x000fe400000114f9 */
[----:B------:R-:W-:Y:S02]  /*a640*/  LOP3.LUT R0, R14, 0x1ffffff8, RZ, 0xc0, !PT ;  /* 0x1ffffff80e007812 */ /* 0x000fe400078ec0ff */
[----:B------:R-:W-:Y:S02]  /*a650*/  SHF.R.S32.HI R14, RZ, 0x3, R14 ;  /* 0x00000003ff0e7819 */ /* 0x000fe4000001140e */
[----:B------:R-:W-:Y:S01]  /*a660*/  SEL R20, R6, RZ, !P1 ;  /* 0x000000ff06147207 */ /* 0x000fe20004800000 */
[----:B------:R-:W-:Y:S01]  /*a670*/  IMAD.IADD R0, R250, 0x1, -R0 ;  /* 0x00000001fa007824 */ /* 0x000fe200078e0a00 */
[C---:B------:R-:W-:Y:S02]  /*a680*/  ISETP.GE.AND P6, PT, R14.reuse, R15, PT ;  /* 0x0000000f0e00720c */ /* 0x040fe40003fc6270 */
[----:B------:R-:W-:Y:S01]  /*a690*/  IADD3 R2, P0, R14, R2, RZ ;  /* 0x000000020e027210 */ /* 0x000fe20007f1e0ff */
[----:B------:R-:W-:Y:S01]  /*a6a0*/  IMAD.SHL.U32 R12, R0, 0x8, RZ ;  /* 0x00000008000c7824 */ /* 0x000fe200078e00ff */
[----:B------:R-:W-:Y:S01]  /*a6b0*/  SEL R18, R249, RZ, !P1 ;  /* 0x000000fff9127207 */ /* 0x000fe20004800000 */
[----:B------:R-:W-:Y:S01]  /*a6c0*/  IMAD R0, R19, c[0x0][0x308], RZ ;  /* 0x0000c20013007a24 */ /* 0x000fe200078e02ff */
[----:B------:R-:W-:Y:S01]  /*a6d0*/  LEA.HI.X.SX32 R3, R14, R3, 0x1, P0 ;  /* 0x000000030e037211 */ /* 0x000fe200000f0eff */
[----:B------:R-:W-:Y:S01]  /*a6e0*/  IMAD R6, R20, c[0x0][0x310], RZ ;  /* 0x0000c40014067a24 */ /* 0x000fe200078e02ff */
[----:B------:R-:W-:Y:S01]  /*a6f0*/  SHF.R.S32.HI R13, RZ, 0x1f, R12 ;  /* 0x0000001fff0d7819 */ /* 0x000fe2000001140c */
[C---:B------:R-:W-:Y:S01]  /*a700*/  IMAD R0, R247.reuse, c[0x0][0x30c], R0 ;  /* 0x0000c300f7007a24 */ /* 0x040fe200078e0200 */
[----:B------:R-:W-:Y:S01]  /*a710*/  IADD3 R16, R12, 0x40, RZ ;  /* 0x000000400c107810 */ /* 0x000fe20007ffe0ff */
[----:B------:R-:W-:Y:S01]  /*a720*/  IMAD R6, R18, c[0x0][0x314], R6 ;  /* 0x0000c50012067a24 */ /* 0x000fe200078e0206 */
[----:B------:R-:W-:Y:S01]  /*a730*/  IADD3 R17, R12, 0x80, RZ ;  /* 0x000000800c117810 */ /* 0x000fe20007ffe0ff */
[----:B------:R-:W-:-:S04]  /*a740*/  IMAD.WIDE.U32 R4, R247, c[0x0][0x308], R12 ;  /* 0x0000c200f7047a25 */ /* 0x000fc800078e000c */
[----:B------:R-:W-:Y:S02]  /*a750*/  IMAD.IADD R5, R5, 0x1, R0 ;  /* 0x0000000105057824 */ /* 0x000fe400078e0200 */
[----:B------:R-:W-:-:S04]  /*a760*/  IMAD.WIDE R2, R248, 0x50, R2 ;  /* 0x00000050f8027825 */ /* 0x000fc800078e0202 */
[----:B------:R-:W-:-:S04]  /*a770*/  IMAD.WIDE.U32 R10, R18, c[0x0][0x310], R4 ;  /* 0x0000c400120a7a25 */ /* 0x000fc800078e0004 */
        /* <DEDUP_REMOVED lines=15> */
.L_x_1242:
[----:B------:R-:W-:Y:S05]  /*a870*/  BSYNC B0 ;  /* 0x0000000000007941 */ /* 0x000fea0003800000 */
.L_x_1241:
        /* <DEDUP_REMOVED lines=20> */
.L_x_1244:
[----:B------:R-:W-:Y:S05]  /*a9c0*/  BSYNC B0 ;  /* 0x0000000000007941 */ /* 0x000fea0003800000 */
.L_x_1243:
        /* <DEDUP_REMOVED lines=19> */
.L_x_1246:
[----:B------:R-:W-:Y:S05]  /*ab00*/  BSYNC B0 ;  /* 0x0000000000007941 */ /* 0x000fea0003800000 */
.L_x_1245:
        /* <DEDUP_REMOVED lines=23> */
.L_x_1248:
[----:B------:R-:W-:Y:S05]  /*ac80*/  BSYNC B0 ;  /* 0x0000000000007941 */ /* 0x000fea0003800000 */
.L_x_1247:
        /* <DEDUP_REMOVED lines=18> */
.L_x_1250:
[----:B------:R-:W-:Y:S05]  /*adb0*/  BSYNC B0 ;  /* 0x0000000000007941 */ /* 0x000fea0003800000 */
.L_x_1249:
        /* <DEDUP_REMOVED lines=19> */
.L_x_1251:
        /* <DEDUP_REMOVED lines=9> */
.L_x_1427:


//--------------------- .text._ZN7cutlass13device_kernelIN5flash19enable_sm80_to_sm89INS1_16FlashAttnBwdSm80INS1_25CollectiveMainloopBwdSm80ILi2ELi1EN4cute5tupleIJNS5_1CILi64EEENS7_ILi80EEENS7_ILi192EEEEEENS_10bfloat16_tEfNS_4arch4Sm80ELb1ELb0ELb1ELb1ELb1ELb0ELb1ELb0ELi2ELi4ELi2ELi2ELb0EEENS1_21CollectiveEpilogueBwdISB_SC_SE_Li256ELb1ELb1ELi4EEENS1_25SingleTileBwdLPTSchedulerILb1ELi80ELb1EEEEEEEEEvNT_6ParamsE --------------------------
	.section	.text._ZN7cutlass13device_kernelIN5flash19enable_sm80_to_sm89INS1_16FlashAttnBwdSm80INS1_25CollectiveMainloopBwdSm80ILi2ELi1EN4cute5tupleIJNS5_1CILi64EEENS7_ILi80EEENS7_ILi192EEEEEENS_10bfloat16_tEfNS_4arch4Sm80ELb1ELb0ELb1ELb1ELb1ELb0ELb1ELb0ELi2ELi4ELi2ELi2ELb0EEENS1_21CollectiveEpilogueBwdISB_SC_SE_Li256ELb1ELb1ELi4EEENS1_25SingleTileBwdLPTSchedulerILb1ELi80ELb1EEEEEEEEEvNT_6ParamsE,"ax",@progbits
	.sectioninfo	@"SHI_REGISTERS=255"
	.align	128
.text._ZN7cutlass13device_kernelIN5flash19enable_sm80_to_sm89INS1_16FlashAttnBwdSm80INS1_25CollectiveMainloopBwdSm80ILi2ELi1EN4cute5tupleIJNS5_1CILi64EEENS7_ILi80EEENS7_ILi192EEEEEENS_10bfloat16_tEfNS_4arch4Sm80ELb1ELb0ELb1ELb1ELb1ELb0ELb1ELb0ELi2ELi4ELi2ELi2ELb0EEENS1_21CollectiveEpilogueBwdISB_SC_SE_Li256ELb1ELb1ELi4EEENS1_25SingleTileBwdLPTSchedulerILb1ELi80ELb1EEEEEEEEEvNT_6ParamsE:
        .type           _ZN7cutlass13device_kernelIN5flash19enable_sm80_to_sm89INS1_16FlashAttnBwdSm80INS1_25CollectiveMainloopBwdSm80ILi2ELi1EN4cute5tupleIJNS5_1CILi64EEENS7_ILi80EEENS7_ILi192EEEEEENS_10bfloat16_tEfNS_4arch4Sm80ELb1ELb0ELb1ELb1ELb1ELb0ELb1ELb0ELi2ELi4ELi2ELi2ELb0EEENS1_21CollectiveEpilogueBwdISB_SC_SE_Li256ELb1ELb1ELi4EEENS1_25SingleTileBwdLPTSchedulerILb1ELi80ELb1EEEEEEEEEvNT_6ParamsE,@function
        .size           _ZN7cutlass13device_kernelIN5flash19enable_sm80_to_sm89INS1_16FlashAttnBwdSm80INS1_25CollectiveMainloopBwdSm80ILi2ELi1EN4cute5tupleIJNS5_1CILi64EEENS7_ILi80EEENS7_ILi192EEEEEENS_10bfloat16_tEfNS_4arch4Sm80ELb1ELb0ELb1ELb1ELb1ELb0ELb1ELb0ELi2ELi4ELi2ELi2ELb0EEENS1_21CollectiveEpilogueBwdISB_SC_SE_Li256ELb1ELb1ELi4EEENS1_25SingleTileBwdLPTSchedulerILb1ELi80ELb1EEEEEEEEEvNT_6ParamsE,(.L_x_1428 - _ZN7cutlass13device_kernelIN5flash19enable_sm80_to_sm89INS1_16FlashAttnBwdSm80INS1_25CollectiveMainloopBwdSm80ILi2ELi1EN4cute5tupleIJNS5_1CILi64EEENS7_ILi80EEENS7_ILi192EEEEEENS_10bfloat16_tEfNS_4arch4Sm80ELb1ELb0ELb1ELb1ELb1ELb0ELb1ELb0ELi2ELi4ELi2ELi2ELb0EEENS1_21CollectiveEpilogueBwdISB_SC_SE_Li256ELb1ELb1ELi4EEENS1_25SingleTileBwdLPTSchedulerILb1ELi80ELb1EEEEEEEEEvNT_6ParamsE)
        .other          _ZN7cutlass13device_kernelIN5flash19enable_sm80_to_sm89INS1_16FlashAttnBwdSm80INS1_25CollectiveMainloopBwdSm80ILi2ELi1EN4cute5tupleIJNS5_1CILi64EEENS7_ILi80EEENS7_ILi192EEEEEENS_10bfloat16_tEfNS_4arch4Sm80ELb1ELb0ELb1ELb1ELb1ELb0ELb1ELb0ELi2ELi4ELi2ELi2ELb0EEENS1_21CollectiveEpilogueBwdISB_SC_SE_Li256ELb1ELb1ELi4EEENS1_25SingleTileBwdLPTSchedulerILb1ELi80ELb1EEEEEEEEEvNT_6ParamsE,@"STO_CUDA_ENTRY STV_DEFAULT"
_ZN7cutlass13device_kernelIN5flash19enable_sm80_to_sm89INS1_16FlashAttnBwdSm80INS1_25CollectiveMainloopBwdSm80ILi2ELi1EN4cute5tupleIJNS5_1CILi64EEENS7_ILi80EEENS7_ILi192EEEEEENS_10bfloat16_tEfNS_4arch4Sm80ELb1ELb0ELb1ELb1ELb1ELb0ELb1ELb0ELi2ELi4ELi2ELi2ELb0EEENS1_21CollectiveEpilogueBwdISB_SC_SE_Li256ELb1ELb1ELi4EEENS1_25SingleTileBwdLPTSchedulerILb1ELi80ELb1EEEEEEEEEvNT_6ParamsE:
[----:B------:R-:W-:Y:S02]  /*0000*/  MOV R1, c[0x0][0x28] ;  /* 0x00000a0000017a02 */ /* 0x000fe40000000f00 */
[----:B------:R-:W1:Y:S01]  /*0010*/  S2R R86, SR_TID.X ;  /* 0x0000000000567919 */ /* 0x000e620000002100 */
[----:B------:R-:W-:Y:S01]  /*0020*/  ULDC.64 UR10, c[0x0][0x118] ;  /* 0x00004600000a7ab9 */ /* 0x000fe20000000a00 */
[----:B------:R-:W-:Y:S02]  /*0030*/  IADD3 R1, R1, -0x10, RZ ;  /* 0xfffffff001017810 */ /* 0x000fe40007ffe0ff */
        /* <DEDUP_REMOVED lines=21> */
.L_x_1253:
[----:B------:R-:W-:Y:S02]  /*0190*/  MOV R3, c[0x0][0x3ac] ;  /* 0x0000eb0000037a02 */ /* 0x000fe40000000f00 */
[----:B------:R-:W-:Y:S02]  /*01a0*/  MOV R5, R0 ;  /* 0x0000000000057202 */ /* 0x000fe40000000f00 */
[----:B------:R-:W-:-:S13]  /*01b0*/  ISETP.NE.AND P0, PT, R3, 0x1, PT ;  /* 0x000000010300780c */ /* 0x000fda0003f05270 */
[----:B------:R-:W-:-:S05]  /*01c0*/  @P0 IMAD.HI.U32 R3, R0, c[0x0][0x3b0], RZ ;  /* 0x0000ec0000030a27 */ /* 0x000fca00078e00ff */
[----:B------:R-:W-:-:S05]  /*01d0*/  @P0 SHF.R.U32.HI R5, RZ, c[0x0][0x3b4], R3 ;  /* 0x0000ed00ff050a19 */ /* 0x000fca0000011603 */
[----:B------:R-:W-:Y:S02]  /*01e0*/  IMAD R3, R5, c[0x0][0x3ac], RZ ;  /* 0x0000eb0005037a24 */ /* 0x000fe400078e02ff */
.L_x_1254:
        /* <DEDUP_REMOVED lines=10> */
[----:B------:R-:W-:-:S05]  /*0290*/  IMAD R0, R2, c[0x0][0x3a0], R0 ;  /* 0x0000e80002007a24 */ /* 0x000fca00078e0200 */
[----:B------:R1:W-:Y:S01]  /*02a0*/  STL [R1], R0 ;  /* 0x0000000001007387 */ /* 0x0003e20000100800 */
[----:B------:R-:W-:Y:S05]  /*02b0*/  @!P0 BRA `(.L_x_1255) ;  /* 0x0000004000008947 */ /* 0x000fea0003800000 */
[----:B------:R-:W-:-:S05]  /*02c0*/  MOV R2, 0x4 ;  /* 0x0000000400027802 */ /* 0x000fca0000000f00 */
[----:B------:R-:W-:-:S05]  /*02d0*/  IMAD.WIDE R2, R4, R2, c[0x0][0x3e0] ;  /* 0x0000f80004027625 */ /* 0x000fca00078e0202 */
[----:B-1----:R1:W5:Y:S01]  /*02e0*/  LDG.E R0, [R2.64] ;  /* 0x0000000a02007981 */ /* 0x002362000c1e1900 */
[----:B------:R-:W-:Y:S05]  /*02f0*/  BRA `(.L_x_1256) ;  /* 0x000000a000007947 */ /* 0x000fea0003800000 */
.L_x_1255:
[----:B------:R-:W-:-:S04]  /*0300*/  ISETP.NE.U32.AND P0, PT, RZ, c[0x0][0x3d8], PT ;  /* 0x0000f600ff007a0c */ /* 0x000fc80003f05070 */
[----:B------:R-:W-:-:S13]  /*0310*/  ISETP.NE.AND.EX P0, PT, RZ, c[0x0][0x3dc], PT, P0 ;  /* 0x0000f700ff007a0c */ /* 0x000fda0003f05300 */
[----:B------:R-:W-:Y:S05]  /*0320*/  @!P0 BRA `(.L_x_1257) ;  /* 0x0000006000008947 */ /* 0x000fea0003800000 */
[----:B------:R-:W-:-:S05]  /*0330*/  MOV R2, 0x4 ;  /* 0x0000000400027802 */ /* 0x000fca0000000f00 */
[----:B------:R-:W-:-:S05]  /*0340*/  IMAD.WIDE R2, R4, R2, c[0x0][0x3d8] ;  /* 0x0000f60004027625 */ /* 0x000fca00078e0202 */
[----:B------:R-:W2:Y:S04]  /*0350*/  LDG.E R6, [R2.64] ;  /* 0x0000000a02067981 */ /* 0x000ea8000c1e1900 */
[----:B-1----:R-:W2:Y:S02]  /*0360*/  LDG.E R0, [R2.64+0x4] ;  /* 0x0000040a02007981 */ /* 0x002ea4000c1e1900 */
[----:B--2---:R-:W-:Y:S01]  /*0370*/  IADD3 R0, -R6, R0, RZ ;  /* 0x0000000006007210 */ /* 0x004fe20007ffe1ff */
[----:B------:R-:W-:Y:S05]  /*0380*/  BRA `(.L_x_1256) ;  /* 0x0000001000007947 */ /* 0x000fea0003800000 */
.L_x_1257:
[----:B-1----:R-:W-:-:S04]  /*0390*/  MOV R0, c[0x0][0x3d4] ;  /* 0x0000f50000007a02 */ /* 0x002fc80000000f00 */
.L_x_1256:
[----:B-----5:R-:W-:-:S05]  /*03a0*/  IADD3 R0, R0, 0x4f, RZ ;  /* 0x0000004f00007810 */ /* 0x020fca0007ffe0ff */
[----:B------:R-:W-:-:S05]  /*03b0*/  IMAD.HI R0, R0, 0x66666667, RZ ;  /* 0x6666666700007827 */ /* 0x000fca00078e02ff */
[----:B-1----:R-:W-:-:S04]  /*03c0*/  SHF.R.U32.HI R2, RZ, 0x1f, R0 ;  /* 0x0000001fff027819 */ /* 0x002fc80000011600 */
[----:B------:R-:W-:Y:S02]  /*03d0*/  LEA.HI.SX32 R2, R0, R2, 0x1b ;  /* 0x0000000200027211 */ /* 0x000fe400078fdaff */
[-C--:B------:R-:W-:Y:S02]  /*03e0*/  LOP3.LUT R0, RZ, R5.reuse, RZ, 0x33, !PT ;  /* 0x00000005ff007212 */ /* 0x080fe400078e33ff */
[----:B------:R-:W-:-:S03]  /*03f0*/  ISETP.GT.AND P0, PT, R2, R5, PT ;  /* 0x000000050200720c */ /* 0x000fc60003f04270 */
[----:B------:R-:W-:Y:S01]  /*0400*/  IMAD.IADD R2, R2, 0x1, R0 ;  /* 0x0000000102027824 */ /* 0x000fe200078e0200 */
[----:B------:R-:W-:-:S05]  /*0410*/  SEL R0, R4, 0xffffffff, P0 ;  /* 0xffffffff04007807 */ /* 0x000fca0000000000 */
[----:B------:R1:W-:Y:S04]  /*0420*/  STL [R1+0x4], R0 ;  /* 0x0000040001007387 */ /* 0x0003e80000100800 */
[----:B------:R1:W-:Y:S01]  /*0430*/  STL [R1+0x8], R2 ;  /* 0x0000080201007387 */ /* 0x0003e20000100800 */
[----:B------:R-:W-:Y:S05]  /*0440*/  BRA `(.L_x_1258) ;  /* 0x000003b000007947 */ /* 0x000fea0003800000 */
.L_x_1252:
        /* <DEDUP_REMOVED lines=16> */
.L_x_1259:
[----:B------:R-:W-:Y:S02]  /*0550*/  MOV R3, c[0x0][0x3ac] ;  /* 0x0000eb0000037a02 */ /* 0x000fe40000000f00 */
[----:B------:R-:W-:Y:S02]  /*0560*/  MOV R5, R0 ;  /* 0x0000000000057202 */ /* 0x000fe40000000f00 */
[----:B------:R-:W-:-:S13]  /*0570*/  ISETP.NE.AND P0, PT, R3, 0x1, PT ;  /* 0x000000010300780c */ /* 0x000fda0003f05270 */
[----:B------:R-:W-:-:S05]  /*0580*/  @P0 IMAD.HI.U32 R3, R0, c[0x0][0x3b0], RZ ;  /* 0x0000ec0000030a27 */ /* 0x000fca00078e00ff */
[----:B------:R-:W-:-:S05]  /*0590*/  @P0 SHF.R.U32.HI R5, RZ, c[0x0][0x3b4], R3 ;  /* 0x0000ed00ff050a19 */ /* 0x000fca0000011603 */
[----:B------:R-:W-:Y:S02]  /*05a0*/  IMAD R3, R5, c[0x0][0x3ac], RZ ;  /* 0x0000eb0005037a24 */ /* 0x000fe400078e02ff */
.L_x_1260:
        /* <DEDUP_REMOVED lines=17> */
.L_x_1261:
        /* <DEDUP_REMOVED lines=9> */
.L_x_1263:
[----:B-1----:R-:W-:-:S04]  /*0750*/  MOV R0, c[0x0][0x3d4] ;  /* 0x0000f50000007a02 */ /* 0x002fc80000000f00 */
.L_x_1262:
        /* <DEDUP_REMOVED lines=9> */
[----:B------:R1:W-:Y:S02]  /*07f0*/  STL [R1+0x8], R2 ;  /* 0x0000080201007387 */ /* 0x0003e40000100800 */
.L_x_1258:
[----:B------:R-:W2:Y:S02]  /*0800*/  LDL R21, [R1+0x4] ;  /* 0x0000040001157983 */ /* 0x000ea40000100800 */
[----:B--2---:R-:W-:-:S13]  /*0810*/  ISETP.GE.AND P0, PT, R21, RZ, PT ;  /* 0x000000ff1500720c */ /* 0x004fda0003f06270 */
        /* <DEDUP_REMOVED lines=10> */
[----:B-1----:R-:W2:Y:S01]  /*08c0*/  @P6 LDG.E R0, [R4.64] ;  /* 0x0000000a04006981 */ /* 0x002ea2000c1e1900 */
        /* <DEDUP_REMOVED lines=18> */
.L_x_1264:
[----:B-1----:R-:W-:-:S04]  /*09f0*/  ISETP.NE.U32.AND P0, PT, RZ, c[0x0][0x2e0], PT ;  /* 0x0000b800ff007a0c */ /* 0x002fc80003f05070 */
[----:B------:R-:W-:-:S13]  /*0a00*/  ISETP.NE.AND.EX P0, PT, RZ, c[0x0][0x2e4], PT, P0 ;  /* 0x0000b900ff007a0c */ /* 0x000fda0003f05300 */
[----:B------:R-:W-:Y:S05]  /*0a10*/  @!P0 BRA `(.L_x_1265) ;  /* 0x0000003000008947 */ /* 0x000fea0003800000 */
[----:B------:R-:W-:-:S05]  /*0a20*/  IMAD.WIDE R2, R21, R9, c[0x0][0x2e0] ;  /* 0x0000b80015027625 */ /* 0x000fca00078e0209 */
[----:B------:R1:W5:Y:S01]  /*0a30*/  LDG.E R84, [R2.64] ;  /* 0x0000000a02547981 */ /* 0x000362000c1e1900 */
[----:B------:R-:W-:Y:S05]  /*0a40*/  BRA `(.L_x_1266) ;  /* 0x0000004000007947 */ /* 0x000fea0003800000 */
.L_x_1265:
[----:B------:R-:W-:Y:S05]  /*0a50*/  @!P2 BRA `(.L_x_1266) ;  /* 0x000000300000a947 */ /* 0x000fea0003800000 */
[----:B------:R1:W2:Y:S04]  /*0a60*/  LDG.E R0, [R2.64] ;  /* 0x0000000a02007981 */ /* 0x0002a8000c1e1900 */
[----:B-1----:R-:W2:Y:S02]  /*0a70*/  LDG.E R2, [R2.64+0x4] ;  /* 0x0000040a02027981 */ /* 0x002ea4000c1e1900 */
[----:B--2---:R-:W-:-:S04]  /*0a80*/  IADD3 R84, -R0, R2, RZ ;  /* 0x0000000200547210 */ /* 0x004fc80007ffe1ff */
.L_x_1266:
[----:B------:R-:W2:Y:S01]  /*0a90*/  LDL R85, [R1+0x8] ;  /* 0x0000080001557983 */ /* 0x000ea20000100800 */
[C---:B-----5:R-:W-:Y:S01]  /*0aa0*/  IMAD.IADD R0, R231.reuse, 0x1, -R84 ;  /* 0x00000001e7007824 */ /* 0x060fe200078e0a54 */
[----:B-1----:R-:W-:Y:S01]  /*0ab0*/  IADD3 R2, R231, 0x3f, RZ ;  /* 0x0000003fe7027810 */ /* 0x002fe20007ffe0ff */
[----:B------:R-:W-:Y:S01]  /*0ac0*/  CS2R R170, SRZ ;  /* 0x0000000000aa7805 */ /* 0x000fe2000001ff00 */
[----:B------:R-:W-:Y:S01]  /*0ad0*/  PLOP3.LUT P0, PT, PT, PT, PT, 0x80, 0x0 ;  /* 0x000000000000781c */ /* 0x000fe20003f0f070 */
        /* <DEDUP_REMOVED lines=59> */
[----:B--2---:R-:W-:-:S05]  /*0e90*/  IMAD R0, R85, 0x50, R0 ;  /* 0x0000005055007824 */ /* 0x004fca00078e0200 */
[----:B------:R-:W-:Y:S02]  /*0ea0*/  IADD3 R3, R0, -c[0x0][0x2a4], RZ ;  /* 0x8000a90000037a10 */ /* 0x000fe40007ffe0ff */
[----:B------:R-:W-:Y:S02]  /*0eb0*/  SHF.R.S32.HI R0, RZ, 0x1f, R2 ;  /* 0x0000001fff007819 */ /* 0x000fe40000011402 */
[----:B------:R-:W-:Y:S02]  /*0ec0*/  SHF.R.S32.HI R4, RZ, 0x1f, R3 ;  /* 0x0000001fff047819 */ /* 0x000fe40000011403 */
[----:B------:R-:W-:Y:S02]  /*0ed0*/  LEA.HI R0, R0, R2, RZ, 0x6 ;  /* 0x0000000200007211 */ /* 0x000fe400078f30ff */
[----:B------:R-:W-:Y:S02]  /*0ee0*/  LEA.HI R2, R4, R3, RZ, 0x6 ;  /* 0x0000000304027211 */ /* 0x000fe400078f30ff */
[----:B------:R-:W-:-:S02]  /*0ef0*/  SHF.R.S32.HI R242, RZ, 0x6, R0 ;  /* 0x00000006fff27819 */ /* 0x000fc40000011400 */
[----:B------:R-:W-:-:S04]  /*0f00*/  SHF.R.S32.HI R2, RZ, 0x6, R2 ;  /* 0x00000006ff027819 */ /* 0x000fc80000011402 */
[----:B------:R-:W-:-:S04]  /*0f10*/  IMNMX R224, RZ, R2, !PT ;  /* 0x00000002ffe07217 */ /* 0x000fc80007800200 */
[----:B------:R-:W-:-:S13]  /*0f20*/  ISETP.GT.AND P1, PT, R242, R224, PT ;  /* 0x000000e0f200720c */ /* 0x000fda0003f24270 */
[----:B------:R-:W-:Y:S05]  /*0f30*/  @!P1 BRA `(.L_x_1267) ;  /* 0x00005fc000009947 */ /* 0x000fea0003800000 */
[----:B------:R-:W2:Y:S01]  /*0f40*/  LDL R87, [R1] ;  /* 0x0000000001577983 */ /* 0x000ea20000100800 */
[----:B------:R-:W-:Y:S01]  /*0f50*/  IMAD.MOV.U32 R0, RZ, RZ, c[0x0][0x248] ;  /* 0x00009200ff007624 */ /* 0x000fe200078e00ff */
[----:B------:R-:W-:Y:S01]  /*0f60*/  SHF.R.S32.HI R32, RZ, 0x1f, R86 ;  /* 0x0000001fff207819 */ /* 0x000fe20000011456 */
[----:B------:R-:W-:Y:S01]  /*0f70*/  UMOV UR7, 0x5 ;  /* 0x0000000500077882 */ /* 0x000fe20000000000 */
[----:B------:R-:W-:Y:S01]  /*0f80*/  SHF.R.S32.HI R24, RZ, 0x1f, R21 ;  /* 0x0000001fff187819 */ /* 0x000fe20000011415 */
[----:B------:R-:W-:Y:S01]  /*0f90*/  ULDC.64 UR4, c[0x0][0x1d8] ;  /* 0x0000760000047ab9 */ /* 0x000fe20000000a00 */
[----:B------:R-:W-:Y:S01]  /*0fa0*/  ISETP.NE.AND P0, PT, R0, 0x1, PT ;  /* 0x000000010000780c */ /* 0x000fe20003f05270 */
[----:B------:R-:W-:Y:S01]  /*0fb0*/  USHF.L.U64.HI UR5, UR4, UR7, UR5 ;  /* 0x0000000704057299 */ /* 0x000fe20008010205 */
[----:B------:R-:W-:Y:S01]  /*0fc0*/  LEA.HI R31, R32, R86, RZ, 0x3 ;  /* 0x00000056201f7211 */ /* 0x000fe200078f18ff */
[----:B------:R-:W-:Y:S01]  /*0fd0*/  USHF.L.U32 UR4, UR4, 0x5, URZ ;  /* 0x0000000504047899 */ /* 0x000fe2000800063f */
[----:B------:R-:W-:Y:S01]  /*0fe0*/  SEL R14, R24, RZ, !P2 ;  /* 0x000000ff180e7207 */ /* 0x000fe20005000000 */
[----:B------:R-:W-:Y:S01]  /*0ff0*/  IMAD.MOV.U32 R20, RZ, RZ, c[0x0][0x1ac] ;  /* 0x00006b00ff147624 */ /* 0x000fe200078e00ff */
[----:B------:R-:W-:Y:S01]  /*1000*/  LOP3.LUT R3, R31, 0xfffffff8, RZ, 0xc0, !PT ;  /* 0xfffffff81f037812 */ /* 0x000fe200078ec0ff */
[----:B------:R-:W-:Y:S01]  /*1010*/  IMAD.MOV.U32 R220, RZ, RZ, 0x10 ;  /* 0x00000010ffdc7424 */ /* 0x000fe200078e00ff */
[----:B------:R-:W-:Y:S01]  /*1020*/  SHF.R.S32.HI R243, RZ, 0x3, R31 ;  /* 0x00000003fff37819 */ /* 0x000fe2000001141f */
[----:B------:R-:W-:Y:S01]  /*1030*/  IMAD.MOV.U32 R213, RZ, RZ, 0x120 ;  /* 0x00000120ffd57424 */ /* 0x000fe200078e00ff */
[----:B------:R-:W-:Y:S01]  /*1040*/  SEL R15, R21, RZ, !P2 ;  /* 0x000000ff150f7207 */ /* 0x000fe20005000000 */
[C---:B------:R-:W-:Y:S01]  /*1050*/  IMAD.IADD R27, R86.reuse, 0x1, -R3 ;  /* 0x00000001561b7824 */ /* 0x040fe200078e0a03 */
[----:B------:R-:W-:Y:S01]  /*1060*/  SHF.R.S32.HI R16, RZ, 0x1f, R243 ;  /* 0x0000001fff107819 */ /* 0x000fe200000114f3 */
[----:B------:R-:W-:Y:S01]  /*1070*/  IMAD R232, R85, -0x50, R84 ;  /* 0xffffffb055e87824 */ /* 0x000fe200078e0254 */
[----:B------:R-:W-:Y:S01]  /*1080*/  IADD3 R19, P1, R243, R18, RZ ;  /* 0x00000012f3137210 */ /* 0x000fe20007f3e0ff */
[----:B------:R-:W-:Y:S01]  /*1090*/  IMAD.SHL.U32 R12, R27, 0x8, RZ ;  /* 0x000000081b0c7824 */ /* 0x000fe200078e00ff */
[----:B------:R-:W-:Y:S01]  /*10a0*/  ISETP.GT.AND P5, PT, R86, 0x7f, PT ;  /* 0x0000007f5600780c */ /* 0x000fe20003fa4270 */
[----:B------:R-:W-:Y:S01]  /*10b0*/  CS2R R170, SRZ ;  /* 0x0000000000aa7805 */ /* 0x000fe2000001ff00 */
[----:B------:R-:W-:Y:S01]  /*10c0*/  LEA.HI.X.SX32 R18, R18, R16, 0x1, P1 ;  /* 0x0000001012127211 */ /* 0x000fe200008f0eff */
[----:B------:R-:W-:Y:S01]  /*10d0*/  CS2R R168, SRZ ;  /* 0x0000000000a87805 */ /* 0x000fe2000001ff00 */
[----:B------:R-:W-:Y:S01]  /*10e0*/  SHF.R.S32.HI R13, RZ, 0x1f, R12 ;  /* 0x0000001fff0d7819 */ /* 0x000fe2000001140c */
[----:B------:R-:W-:Y:S01]  /*10f0*/  CS2R R166, SRZ ;  /* 0x0000000000a67805 */ /* 0x000fe2000001ff00 */
[C---:B------:R-:W-:Y:S01]  /*1100*/  ISETP.GE.AND P1, PT, R12.reuse, c[0x0][0x1cc], PT ;  /* 0x000073000c007a0c */ /* 0x040fe20003f26270 */
[----:B------:R-:W-:Y:S01]  /*1110*/  CS2R R164, SRZ ;  /* 0x0000000000a47805 */ /* 0x000fe2000001ff00 */
[C---:B------:R-:W-:Y:S01]  /*1120*/  IADD3 R30, R12.reuse, 0x40, RZ ;  /* 0x000000400c1e7810 */ /* 0x040fe20007ffe0ff */
[----:B------:R-:W-:Y:S01]  /*1130*/  CS2R R162, SRZ ;  /* 0x0000000000a27805 */ /* 0x000fe2000001ff00 */
[----:B------:R-:W-:Y:S01]  /*1140*/  IADD3 R29, R12, 0x80, RZ ;  /* 0x000000800c1d7810 */ /* 0x000fe20007ffe0ff */
[----:B------:R-:W-:Y:S01]  /*1150*/  CS2R R160, SRZ ;  /* 0x0000000000a07805 */ /* 0x000fe2000001ff00 */
[----:B------:R-:W-:Y:S01]  /*1160*/  ISETP.GE.AND P3, PT, R30, c[0x0][0x1cc], PT ;  /* 0x000073001e007a0c */ /* 0x000fe20003f66270 */
[----:B------:R-:W-:Y:S01]  /*1170*/  CS2R R158, SRZ ;  /* 0x00000000009e7805 */ /* 0x000fe2000001ff00 */
[----:B------:R-:W-:Y:S01]  /*1180*/  ISETP.GE.AND P4, PT, R29, c[0x0][0x1cc], PT ;  /* 0x000073001d007a0c */ /* 0x000fe20003f86270 */
[----:B------:R-:W-:Y:S01]  /*1190*/  CS2R R156, SRZ ;  /* 0x00000000009c7805 */ /* 0x000fe2000001ff00 */
[----:B------:R-:W-:Y:S01]  /*11a0*/  SEL R24, R24, RZ, !P6 ;  /* 0x000000ff18187207 */ /* 0x000fe20007000000 */
[----:B------:R-:W-:Y:S01]  /*11b0*/  CS2R R154, SRZ ;  /* 0x00000000009a7805 */ /* 0x000fe2000001ff00 */
[----:B------:R-:W-:Y:S01]  /*11c0*/  SEL R25, R21, RZ, !P6 ;  /* 0x000000ff15197207 */ /* 0x000fe20007000000 */
[C---:B------:R-:W-:Y:S01]  /*11d0*/  IMAD.SHL.U32 R21, R86.reuse, 0x4, RZ ;  /* 0x0000000456157824 */ /* 0x040fe200078e00ff */
[----:B------:R-:W-:Y:S01]  /*11e0*/  ISETP.GT.AND P6, PT, R86, 0x7f, PT ;  /* 0x0000007f5600780c */ /* 0x000fe20003fc4270 */
        /* <DEDUP_REMOVED lines=47> */
[----:B------:R-:W-:Y:S01]  /*14e0*/  UMOV UR13, 0x1 ;  /* 0x00000001000d7882 */ /* 0x000fe20000000000 */
[----:B--2---:R-:W-:Y:S01]  /*14f0*/  @P0 IMAD.HI.U32 R2, R87, c[0x0][0x24c], RZ ;  /* 0x0000930057020a27 */ /* 0x004fe200078e00ff */
[----:B------:R-:W-:-:S03]  /*1500*/  SHF.R.S32.HI R26, RZ, 0x1f, R87 ;  /* 0x0000001fff1a7819 */ /* 0x000fc60000011457 */
[----:B------:R-:W-:Y:S01]  /*1510*/  IMAD.MOV.U32 R0, RZ, RZ, R87 ;  /* 0x000000ffff007224 */ /* 0x000fe200078e0057 */
[----:B------:R-:W-:Y:S02]  /*1520*/  @P0 SHF.R.U32.HI R0, RZ, c[0x0][0x250], R2 ;  /* 0x00009400ff000a19 */ /* 0x000fe40000011602 */
[----:B------:R-:W-:Y:S02]  /*1530*/  IADD3 R10, P0, R243, R8, RZ ;  /* 0x00000008f30a7210 */ /* 0x000fe40007f1e0ff */
[----:B------:R-:W-:Y:S02]  /*1540*/  SHF.R.S32.HI R2, RZ, 0x1f, R0 ;  /* 0x0000001fff027819 */ /* 0x000fe40000011400 */
[----:B------:R-:W-:-:S03]  /*1550*/  LEA.HI.X.SX32 R11, R8, R16, 0x1, P0 ;  /* 0x00000010080b7211 */ /* 0x000fc600000f0eff */
[C---:B------:R-:W-:Y:S02]  /*1560*/  IMAD R3, R2.reuse, c[0x0][0x1e0], RZ ;  /* 0x0000780002037a24 */ /* 0x040fe400078e02ff */
[----:B------:R-:W-:Y:S02]  /*1570*/  IMAD R4, R2, c[0x0][0x1b0], RZ ;  /* 0x00006c0002047a24 */ /* 0x000fe400078e02ff */
[C---:B------:R-:W-:Y:S02]  /*1580*/  IMAD R6, R0.reuse, c[0x0][0x1e4], R3 ;  /* 0x0000790000067a24 */ /* 0x040fe400078e0203 */
[----:B------:R-:W-:-:S04]  /*1590*/  IMAD.WIDE.U32 R2, R0, c[0x0][0x1e0], R12 ;  /* 0x0000780000027a25 */ /* 0x000fc800078e000c */
[C---:B------:R-:W-:Y:S02]  /*15a0*/  IMAD R7, R0.reuse, c[0x0][0x1b4], R4 ;  /* 0x00006d0000077a24 */ /* 0x040fe400078e0204 */
[----:B------:R-:W-:-:S04]  /*15b0*/  IMAD.WIDE.U32 R4, R0, c[0x0][0x1b0], R12 ;  /* 0x00006c0000047a25 */ /* 0x000fc800078e000c */
[----:B------:R-:W-:Y:S02]  /*15c0*/  IMAD.IADD R3, R3, 0x1, R6 ;  /* 0x0000000103037824 */ /* 0x000fe400078e0206 */
[----:B------:R-:W-:Y:S02]  /*15d0*/  IMAD R0, R14, c[0x0][0x1e8], RZ ;  /* 0x00007a000e007a24 */ /* 0x000fe400078e02ff */
[----:B------:R-:W-:-:S04]  /*15e0*/  IMAD.WIDE.U32 R8, R15, c[0x0][0x1e8], R2 ;  /* 0x00007a000f087a25 */ /* 0x000fc800078e0002 */
[----:B------:R-:W-:Y:S02]  /*15f0*/  IMAD R0, R15, c[0x0][0x1ec], R0 ;  /* 0x00007b000f007a24 */ /* 0x000fe400078e0200 */
[----:B------:R-:W-:Y:S02]  /*1600*/  IMAD.IADD R7, R5, 0x1, R7 ;  /* 0x0000000105077824 */ /* 0x000fe400078e0207 */
[----:B------:R-:W-:-:S04]  /*1610*/  IMAD.WIDE R2, R85, 0x50, R10 ;  /* 0x0000005055027825 */ /* 0x000fc800078e020a */
[----:B------:R-:W-:Y:S02]  /*1620*/  IMAD.IADD R5, R9, 0x1, R0 ;  /* 0x0000000109057824 */ /* 0x000fe400078e0200 */
[----:B------:R-:W-:Y:S02]  /*1630*/  IMAD.SHL.U32 R0, R243, 0x40, RZ ;  /* 0x00000040f3007824 */ /* 0x000fe400078e00ff */
[----:B------:R-:W-:Y:S02]  /*1640*/  IMAD.MOV.U32 R6, RZ, RZ, R4 ;  /* 0x000000ffff067224 */ /* 0x000fe400078e0004 */
[----:B------:R-:W-:Y:S01]  /*1650*/  IMAD R11, R3, c[0x0][0x1d8], RZ ;  /* 0x00007600030b7a24 */ /* 0x000fe200078e02ff */
[----:B------:R-:W-:Y:S01]  /*1660*/  LOP3.LUT R0, R0, 0x1c0, RZ, 0xc0, !PT ;  /* 0x000001c000007812 */ /* 0x000fe200078ec0ff */
[----:B------:R-:W-:Y:S02]  /*1670*/  IMAD.MOV.U32 R4, RZ, RZ, R8 ;  /* 0x000000ffff047224 */ /* 0x000fe400078e0008 */
[----:B------:R-:W-:Y:S01]  /*1680*/  IMAD R14, R14, c[0x0][0x1b8], RZ ;  /* 0x00006e000e0e7a24 */ /* 0x000fe200078e02ff */
[----:B------:R-:W-:Y:S01]  /*1690*/  LOP3.LUT R10, R0, 0x38, R12, 0xf8, !PT ;  /* 0x00000038000a7812 */ /* 0x000fe200078ef80c */
[----:B------:R-:W-:-:S02]  /*16a0*/  IMAD R11, R2, c[0x0][0x1dc], R11 ;  /* 0x00007700020b7a24 */ /* 0x000fc400078e020b */
[----:B------:R-:W-:Y:S01]  /*16b0*/  IMAD.WIDE.U32 R8, R2, c[0x0][0x1d8], R4 ;  /* 0x0000760002087a25 */ /* 0x000fe200078e0004 */
[----:B------:R-:W-:-:S03]  /*16c0*/  SHF.R.U32.HI R5, RZ, 0x3, R0 ;  /* 0x00000003ff057819 */ /* 0x000fc60000011600 */
[C---:B------:R-:W-:Y:S01]  /*16d0*/  IMAD R14, R15.reuse, c[0x0][0x1bc], R14 ;  /* 0x00006f000f0e7a24 */ /* 0x040fe200078e020e */
[----:B------:R-:W-:Y:S01]  /*16e0*/  LEA R4, P0, R8, c[0x0][0x1c0], 0x1 ;  /* 0x0000700008047a11 */ /* 0x000fe200078008ff */
[----:B------:R-:W-:-:S04]  /*16f0*/  IMAD.WIDE.U32 R6, R15, c[0x0][0x1b8], R6 ;  /* 0x00006e000f067a25 */ /* 0x000fc800078e0006 */
[----:B------:R-:W-:Y:S02]  /*1700*/  IMAD.IADD R0, R9, 0x1, R11 ;  /* 0x0000000109007824 */ /* 0x000fe400078e020b */
[----:B------:R-:W-:Y:S01]  /*1710*/  IMAD.IADD R7, R7, 0x1, R14 ;  /* 0x0000000107077824 */ /* 0x000fe200078e020e */
[----:B------:R-:W-:Y:S01]  /*1720*/  LOP3.LUT R14, R10, R5, RZ, 0x3c, !PT ;  /* 0x000000050a0e7212 */ /* 0x000fe200078e3cff */
[----:B------:R-:W-:Y:S01]  /*1730*/  IMAD.MOV.U32 R9, RZ, RZ, c[0x0][0x1dc] ;  /* 0x00007700ff097624 */ /* 0x000fe200078e00ff */
[----:B------:R-:W-:Y:S01]  /*1740*/  LEA.HI.X R5, R8, c[0x0][0x1c4], R0, 0x1, P0 ;  /* 0x0000710008057a11 */ /* 0x000fe200000f0c00 */
[----:B------:R-:W-:Y:S02]  /*1750*/  IMAD R0, R3, c[0x0][0x1a8], RZ ;  /* 0x00006a0003007a24 */ /* 0x000fe400078e02ff */
[----:B------:R-:W-:Y:S02]  /*1760*/  IMAD.MOV.U32 R3, RZ, RZ, c[0x0][0x1d8] ;  /* 0x00007600ff037624 */ /* 0x000fe400078e00ff */
[----:B------:R-:W-:-:S02]  /*1770*/  IMAD R16, R2, c[0x0][0x1ac], R0 ;  /* 0x00006b0002107a24 */ /* 0x000fc400078e0200 */
[----:B------:R-:W-:Y:S01]  /*1780*/  IMAD.IADD R0, R84, 0x1, -R243 ;  /* 0x0000000154007824 */ /* 0x000fe200078e0af3 */
[C---:B------:R-:W-:Y:S01]  /*1790*/  LEA R8, P0, R3.reuse, R4, 0x6 ;  /* 0x0000000403087211 */ /* 0x040fe200078030ff */
[----:B------:R-:W-:Y:S01]  /*17a0*/  IMAD.WIDE.U32 R10, R2, c[0x0][0x1a8], R6 ;  /* 0x00006a00020a7a25 */ /* 0x000fe200078e0006 */
[----:B------:R-:W-:Y:S02]  /*17b0*/  LEA.HI R2, R32, R86, RZ, 0x6 ;  /* 0x0000005620027211 */ /* 0x000fe400078f30ff */
[----:B------:R-:W-:Y:S01]  /*17c0*/  LEA.HI.X R9, R3, R5, R9, 0x6, P0 ;  /* 0x0000000503097211 */ /* 0x000fe200000f3409 */
[----:B------:R-:W-:Y:S01]  /*17d0*/  IMAD R0, R85, -0x50, R0 ;  /* 0xffffffb055007824 */ /* 0x000fe200078e0200 */
[----:B------:R-:W-:Y:S01]  /*17e0*/  SHF.R.S32.HI R28, RZ, 0x6, R2 ;  /* 0x00000006ff1c7819 */ /* 0x000fe20000011402 */
[----:B------:R-:W-:Y:S02]  /*17f0*/  IMAD R2, R18, c[0x0][0x178], RZ ;  /* 0x00005e0012027a24 */ /* 0x000fe400078e02ff */
[----:B------:R-:W-:Y:S01]  /*1800*/  IMAD.U32 R6, RZ, RZ, UR4 ;  /* 0x00000004ff067e24 */ /* 0x000fe2000f8e00ff */
[----:B------:R-:W-:Y:S01]  /*1810*/  ISETP.LT.OR P0, PT, R0, 0x1, P1 ;  /* 0x000000010000780c */ /* 0x000fe20000f01670 */
[----:B------:R-:W-:Y:S01]  /*1820*/  IMAD R3, R28, 0x200, R14 ;  /* 0x000002001c037824 */ /* 0x000fe200078e020e */
[----:B------:R-:W-:Y:S01]  /*1830*/  ISETP.LT.OR P2, PT, R0, 0x1, P3 ;  /* 0x000000010000780c */ /* 0x000fe20001f41670 */
[----:B------:R-:W-:-:S02]  /*1840*/  IMAD R7, R19, c[0x0][0x17c], R2 ;  /* 0x00005f0013077a24 */ /* 0x000fc400078e0202 */
[----:B------:R-:W-:Y:S02]  /*1850*/  IMAD.SHL.U32 R227, R3, 0x2, RZ ;  /* 0x0000000203e37824 */ /* 0x000fe400078e00ff */
[----:B------:R-:W-:Y:S01]  /*1860*/  IMAD.U32 R15, RZ, RZ, UR5 ;  /* 0x00000005ff0f7e24 */ /* 0x000fe2000f8e00ff */
[----:B------:R-:W-:Y:S01]  /*1870*/  ULDC.64 UR4, c[0x0][0x1a8] ;  /* 0x00006a0000047ab9 */ /* 0x000fe20000000a00 */
[----:B------:R-:W-:Y:S01]  /*1880*/  IMAD.WIDE.U32 R2, R19, c[0x0][0x178], R12 ;  /* 0x00005e0013027a25 */ /* 0x000fe200078e000c */
[----:B------:R-:W-:Y:S02]  /*1890*/  USHF.L.U32 UR6, UR4, 0x5, URZ ;  /* 0x0000000504067899 */ /* 0x000fe4000800063f */
[----:B------:R-:W-:Y:S01]  /*18a0*/  USHF.L.U64.HI UR5, UR4, UR7, UR5 ;  /* 0x0000000704057299 */ /* 0x000fe20008010205 */
[----:B------:R-:W-:Y:S01]  /*18b0*/  @!PT LDS RZ, [RZ] ;  /* 0x00000000fffff984 */ /* 0x000fe20000000800 */
[----:B------:R-:W-:Y:S01]  /*18c0*/  @!PT LDS RZ, [RZ] ;  /* 0x00000000fffff984 */ /* 0x000fe20000000800 */
[----:B------:R-:W-:Y:S01]  /*18d0*/  @!PT LDS RZ, [RZ] ;  /* 0x00000000fffff984 */ /* 0x000fe20000000800 */
[----:B------:R1:W-:Y:S01]  /*18e0*/  LDGSTS.E.BYPASS.LTC128B.128 [R227+0x7880], [R4.64], !P0 ;  /* 0x0788000004e37fae */ /* 0x0003e2000c101d4a */
[----:B------:R-:W-:Y:S01]  /*18f0*/  @!P5 LEA R14, P0, R6, R8, 0x1 ;  /* 0x00000008060ed211 */ /* 0x000fe200078008ff */
[----:B------:R-:W-:-:S02]  /*1900*/  IMAD.IADD R3, R3, 0x1, R7 ;  /* 0x0000000103037824 */ /* 0x000fc400078e0207 */
[----:B------:R-:W-:Y:S01]  /*1910*/  IMAD.IADD R7, R11, 0x1, R16 ;  /* 0x000000010b077824 */ /* 0x000fe200078e0210 */
[----:B------:R-:W-:Y:S01]  /*1920*/  @!P5 LEA.HI.X R15, R6, R9, R15, 0x1, P0 ;  /* 0x00000009060fd211 */ /* 0x000fe200000f0c0f */
[----:B------:R1:W-:Y:S01]  /*1930*/  LDGSTS.E.BYPASS.LTC128B.128 [R227+0xa080], [R4.64+0x80], !P2 ;  /* 0x0a08008004e37fae */ /* 0x0003e2000d101d4a */
[----:B------:R-:W-:Y:S01]  /*1940*/  LEA R6, P0, R10, c[0x0][0x190], 0x1 ;  /* 0x000064000a067a11 */ /* 0x000fe200078008ff */
[----:B------:R-:W-:Y:S01]  /*1950*/  IMAD.MOV.U32 R16, RZ, RZ, c[0x0][0x1a8] ;  /* 0x00006a00ff107624 */ /* 0x000fe200078e00ff */
[----:B------:R-:W-:Y:S01]  /*1960*/  ISETP.LT.OR P2, PT, R0, 0x1, P4 ;  /* 0x000000010000780c */ /* 0x000fe20002741670 */
[----:B------:R-:W-:Y:S01]  /*1970*/  IMAD.U32 R11, RZ, RZ, UR6 ;  /* 0x00000006ff0b7e24 */ /* 0x000fe2000f8e00ff */
[----:B------:R-:W-:Y:S01]  /*1980*/  LEA.HI.X R7, R10, c[0x0][0x194], R7, 0x1, P0 ;  /* 0x000065000a077a11 */ /* 0x000fe200000f0c07 */
[----:B------:R-:W-:Y:S01]  /*1990*/  IMAD R10, R26, c[0x0][0x180], RZ ;  /* 0x000060001a0a7a24 */ /* 0x000fe200078e02ff */
[C---:B------:R-:W-:Y:S01]  /*19a0*/  ISETP.LT.OR P0, PT, R0.reuse, 0x21, P1 ;  /* 0x000000210000780c */ /* 0x040fe20000f01670 */
[----:B------:R-:W-:Y:S01]  /*19b0*/  UMOV UR6, 0x6 ;  /* 0x0000000600067882 */ /* 0x000fe20000000000 */
[C---:B------:R-:W-:Y:S01]  /*19c0*/  ISETP.LT.OR P1, PT, R0.reuse, 0x21, P3 ;  /* 0x000000210000780c */ /* 0x040fe20001f21670 */
[----:B------:R-:W-:Y:S01]  /*19d0*/  IMAD R10, R87, c[0x0][0x184], R10 ;  /* 0x00006100570a7a24 */ /* 0x000fe200078e020a */
[----:B------:R-:W-:-:S05]  /*19e0*/  ISETP.LT.OR P5, PT, R0, 0x21, P4 ;  /* 0x000000210000780c */ /* 0x000fca00027a1670 */
[----:B------:R1:W-:Y:S01]  /*19f0*/  LDGSTS.E.BYPASS.LTC128B.128 [R227+0xc880], [R4.64+0x100], !P2 ;  /* 0x0c88010004e37fae */ /* 0x0003e2000d101d4a */
[----:B------:R-:W-:-:S03]  /*1a00*/  ISETP.GT.AND P2, PT, R86, 0x7f, PT ;  /* 0x0000007f5600780c */ /* 0x000fc60003f44270 */
[----:B------:R2:W-:Y:S04]  /*1a10*/  LDGSTS.E.BYPASS.LTC128B.128 [R227+0x8880], [R8.64], !P0 ;  /* 0x0888000008e37fae */ /* 0x0005e8000c101d4a */
[----:B------:R2:W-:Y:S04]  /*1a20*/  LDGSTS.E.BYPASS.LTC128B.128 [R227+0xb080], [R8.64+0x80], !P1 ;  /* 0x0b08008008e37fae */ /* 0x0005e8000c901d4a */
[----:B------:R2:W-:Y:S01]  /*1a30*/  LDGSTS.E.BYPASS.LTC128B.128 [R227+0xd880], [R8.64+0x100], !P5 ;  /* 0x0d88010008e37fae */ /* 0x0005e2000e901d4a */
[----:B------:R-:W-:Y:S02]  /*1a40*/  ISETP.GE.AND P5, PT, R12, c[0x0][0x19c], PT ;  /* 0x000067000c007a0c */ /* 0x000fe40003fa6270 */
[----:B------:R-:W-:-:S02]  /*1a50*/  @!P2 ISETP.GE.AND P0, PT, R0, 0x41, PT ;  /* 0x000000410000a80c */ /* 0x000fc40003f06270 */
[----:B------:R-:W-:Y:S02]  /*1a60*/  @!P2 ISETP.LT.OR P3, PT, R0, 0x41, P3 ;  /* 0x000000410000a80c */ /* 0x000fe40001f61670 */
[----:B------:R-:W-:Y:S02]  /*1a70*/  @!P2 ISETP.GE.OR P4, PT, R12, c[0x0][0x1cc], !P0 ;  /* 0x000073000c00aa0c */ /* 0x000fe40004786670 */
[----:B------:R-:W-:Y:S01]  /*1a80*/  @!P2 ISETP.GE.OR P2, PT, R29, c[0x0][0x1cc], !P0 ;  /* 0x000073001d00aa0c */ /* 0x000fe20004746670 */
[----:B-1----:R-:W-:Y:S01]  /*1a90*/  IMAD.WIDE.U32 R4, R87, c[0x0][0x180], R2 ;  /* 0x0000600057047a25 */ /* 0x002fe200078e0002 */
[----:B------:R-:W-:-:S03]  /*1aa0*/  LEA R2, P1, R16, R6, 0x6 ;  /* 0x0000000610027211 */ /* 0x000fc600078230ff */
[----:B------:R-:W-:Y:S01]  /*1ab0*/  IMAD.IADD R5, R5, 0x1, R10 ;  /* 0x0000000105057824 */ /* 0x000fe200078e020a */
[----:B------:R-:W-:Y:S01]  /*1ac0*/  LEA.HI.X R3, R16, R7, R20, 0x6, P1 ;  /* 0x0000000710037211 */ /* 0x000fe200008f3414 */
[----:B------:R-:W-:Y:S01]  /*1ad0*/  IMAD.U32 R16, RZ, RZ, UR5 ;  /* 0x00000005ff107e24 */ /* 0x000fe2000f8e00ff */
[----:B------:R-:W-:Y:S01]  /*1ae0*/  ISETP.GT.AND P1, PT, R86, 0x7f, PT ;  /* 0x0000007f5600780c */ /* 0x000fe20003f24270 */
[----:B------:R-:W-:Y:S01]  /*1af0*/  ULDC.64 UR4, c[0x0][0x178] ;  /* 0x00005e0000047ab9 */ /* 0x000fe20000000a00 */
[----:B------:R-:W-:Y:S01]  /*1b00*/  IMAD.WIDE.U32 R240, R25, c[0x0][0x188], R4 ;  /* 0x0000620019f07a25 */ /* 0x000fe200078e0004 */
[----:B------:R-:W-:Y:S01]  /*1b10*/  USHF.L.U64.HI UR8, UR4, UR6, UR5 ;  /* 0x0000000604087299 */ /* 0x000fe20008010205 */
[----:B------:R-:W-:Y:S01]  /*1b20*/  SHF.R.S32.HI R20, RZ, 0x1f, R224 ;  /* 0x0000001fff147819 */ /* 0x000fe200000114e0 */
[----:B------:R-:W-:Y:S01]  /*1b30*/  USHF.L.U32 UR12, UR4, 0x6, URZ ;  /* 0x00000006040c7899 */ /* 0x000fe2000800063f */
[----:B--2---:R-:W-:Y:S01]  /*1b40*/  IMAD R8, R24, c[0x0][0x188], RZ ;  /* 0x0000620018087a24 */ /* 0x004fe200078e02ff */
[----:B------:R-:W-:Y:S01]  /*1b50*/  USHF.L.U32 UR9, UR4, 0x5, URZ ;  /* 0x0000000504097899 */ /* 0x000fe2000800063f */
[----:B------:R-:W-:-:S02]  /*1b60*/  IMAD.MOV.U32 R236, RZ, RZ, R240 ;  /* 0x000000ffffec7224 */ /* 0x000fc400078e00f0 */
[----:B------:R-:W-:Y:S02]  /*1b70*/  IMAD R8, R25, c[0x0][0x18c], R8 ;  /* 0x0000630019087a24 */ /* 0x000fe400078e0208 */
[----:B------:R-:W-:Y:S01]  /*1b80*/  IMAD R4, R224, UR8, RZ ;  /* 0x00000008e0047c24 */ /* 0x000fe2000f8e02ff */
[----:B------:R-:W-:Y:S01]  /*1b90*/  @!P1 LEA R10, P0, R11, R2, 0x1 ;  /* 0x000000020b0a9211 */ /* 0x000fe200078008ff */
[----:B------:R-:W-:Y:S01]  /*1ba0*/  IMAD.IADD R237, R241, 0x1, R8 ;  /* 0x00000001f1ed7824 */ /* 0x000fe200078e0208 */
[----:B------:R1:W-:Y:S01]  /*1bb0*/  @!P1 LDGSTS.E.BYPASS.LTC128B.128 [R227+0x9880], [R14.64], !P4 ;  /* 0x098800000ee39fae */ /* 0x0003e2000e101d4a */
[----:B------:R-:W-:Y:S01]  /*1bc0*/  IMAD R8, R20, UR12, R4 ;  /* 0x0000000c14087c24 */ /* 0x000fe2000f8e0204 */
[----:B------:R-:W-:Y:S01]  /*1bd0*/  @!P1 LEA.HI.X R11, R11, R3, R16, 0x1, P0 ;  /* 0x000000030b0b9211 */ /* 0x000fe200000f0c10 */
[----:B------:R-:W-:Y:S01]  /*1be0*/  IMAD.WIDE.U32 R4, R224, UR12, R236 ;  /* 0x0000000ce0047c25 */ /* 0x000fe2000f8e00ec */
[----:B------:R-:W-:Y:S01]  /*1bf0*/  ISETP.LT.OR P0, PT, R0, 0x1, P5 ;  /* 0x000000010000780c */ /* 0x000fe20002f01670 */
[----:B------:R1:W-:Y:S01]  /*1c00*/  @!P1 LDGSTS.E.BYPASS.LTC128B.128 [R227+0xc080], [R14.64+0x80], !P3 ;  /* 0x0c0800800ee39fae */ /* 0x0003e2000d901d4a */
[----:B------:R-:W-:Y:S01]  /*1c10*/  ISETP.GE.AND P3, PT, R30, c[0x0][0x19c], PT ;  /* 0x000067001e007a0c */ /* 0x000fe20003f66270 */
[----:B------:R-:W-:Y:S01]  /*1c20*/  USHF.L.U64.HI UR8, UR4, UR7, UR5 ;  /* 0x0000000704087299 */ /* 0x000fe20008010205 */
[----:B------:R-:W-:Y:S01]  /*1c30*/  ISETP.GE.AND P4, PT, R29, c[0x0][0x19c], PT ;  /* 0x000067001d007a0c */ /* 0x000fe20003f86270 */
[----:B------:R1:W-:Y:S01]  /*1c40*/  @!P1 LDGSTS.E.BYPASS.LTC128B.128 [R227+0xe880], [R14.64+0x100], !P2 ;  /* 0x0e8801000ee39fae */ /* 0x0003e2000d101d4a */
[----:B------:R-:W-:Y:S01]  /*1c50*/  IMAD.IADD R5, R5, 0x1, R8 ;  /* 0x0000000105057824 */ /* 0x000fe200078e0208 */
[C---:B------:R-:W-:Y:S01]  /*1c60*/  ISETP.LT.OR P2, PT, R0.reuse, 0x1, P3 ;  /* 0x000000010000780c */ /* 0x040fe20001f41670 */
[----:B------:R-:W-:Y:S01]  /*1c70*/  ULDC.64 UR4, c[0x0][0x208] ;  /* 0x0000820000047ab9 */ /* 0x000fe20000000a00 */
[----:B------:R-:W-:Y:S01]  /*1c80*/  ISETP.LT.OR P1, PT, R0, 0x1, P4 ;  /* 0x000000010000780c */ /* 0x000fe20002721670 */
[----:B------:R-:W-:-:S02]  /*1c90*/  USHF.L.U64.HI UR6, UR4, UR6, UR5 ;  /* 0x0000000604067299 */ /* 0x000fc40008010205 */
[----:B------:R-:W-:Y:S01]  /*1ca0*/  USHF.L.U32 UR12, UR4, 0x6, URZ ;  /* 0x00000006040c7899 */ /* 0x000fe2000800063f */
[----:B------:R2:W-:Y:S01]  /*1cb0*/  LDGSTS.E.BYPASS.LTC128B.128 [R227+0x80], [R6.64], !P0 ;  /* 0x0008000006e37fae */ /* 0x0005e2000c101d4a */
[----:B------:R-:W-:Y:S01]  /*1cc0*/  LEA R8, P0, R4, c[0x0][0x160], 0x1 ;  /* 0x0000580004087a11 */ /* 0x000fe200078008ff */
[----:B------:R-:W-:-:S03]  /*1cd0*/  USHF.L.U64.HI UR5, UR4, UR7, UR5 ;  /* 0x0000000704057299 */ /* 0x000fc60008010205 */
[----:B------:R-:W-:Y:S01]  /*1ce0*/  LEA.HI.X R9, R4, c[0x0][0x164], R5, 0x1, P0 ;  /* 0x0000590004097a11 */ /* 0x000fe200000f0c05 */
[----:B------:R-:W-:Y:S01]  /*1cf0*/  IMAD.U32 R5, RZ, RZ, UR9 ;  /* 0x00000009ff057e24 */ /* 0x000fe2000f8e00ff */
[----:B------:R2:W-:Y:S01]  /*1d00*/  LDGSTS.E.BYPASS.LTC128B.128 [R227+0x2880], [R6.64+0x80], !P2 ;  /* 0x0288008006e37fae */ /* 0x0005e2000d101d4a */
[----:B------:R-:W-:Y:S01]  /*1d10*/  IMAD.U32 R4, RZ, RZ, UR8 ;  /* 0x00000008ff047e24 */ /* 0x000fe2000f8e00ff */
[----:B------:R-:W-:Y:S02]  /*1d20*/  ISETP.LT.OR P2, PT, R0, 0x21, P5 ;  /* 0x000000210000780c */ /* 0x000fe40002f41670 */
[----:B------:R2:W-:Y:S01]  /*1d30*/  LDGSTS.E.BYPASS.LTC128B.128 [R227+0x5080], [R6.64+0x100], !P1 ;  /* 0x0508010006e37fae */ /* 0x0005e2000c901d4a */
[----:B------:R-:W-:Y:S01]  /*1d40*/  ISETP.GE.AND P1, PT, R30, c[0x0][0x16c], PT ;  /* 0x00005b001e007a0c */ /* 0x000fe20003f26270 */
[----:B-1----:R-:W-:-:S09]  /*1d50*/  IMAD.U32 R14, RZ, RZ, UR9 ;  /* 0x00000009ff0e7e24 */ /* 0x002fd2000f8e00ff */
[----:B------:R1:W-:Y:S01]  /*1d60*/  LDGSTS.E.BYPASS.LTC128B.128 [R227+0x1080], [R2.64], !P2 ;  /* 0x0108000002e37fae */ /* 0x0003e2000d101d4a */
[----:B------:R-:W-:Y:S02]  /*1d70*/  ISETP.LT.OR P2, PT, R0, 0x21, P3 ;  /* 0x000000210000780c */ /* 0x000fe40001f41670 */
[----:B------:R-:W-:-:S04]  /*1d80*/  LEA R14, P0, R14, R8, 0x1 ;  /* 0x000000080e0e7211 */ /* 0x000fc800078008ff */
[----:B------:R-:W-:Y:S01]  /*1d90*/  LEA.HI.X R15, R5, R9, R4, 0x1, P0 ;  /* 0x00000009050f7211 */ /* 0x000fe200000f0c04 */
[----:B------:R-:W-:Y:S01]  /*1da0*/  IMAD R4, R17, 0xc0, RZ ;  /* 0x000000c011047824 */ /* 0x000fe200078e02ff */
[----:B------:R-:W-:Y:S02]  /*1db0*/  ISETP.GE.AND P0, PT, R12, c[0x0][0x16c], PT ;  /* 0x00005b000c007a0c */ /* 0x000fe40003f06270 */
[----:B------:R-:W-:-:S03]  /*1dc0*/  SHF.R.S32.HI R5, RZ, 0x1f, R17 ;  /* 0x0000001fff057819 */ /* 0x000fc60000011411 */
[----:B------:R1:W-:Y:S01]  /*1dd0*/  LDGSTS.E.BYPASS.LTC128B.128 [R227+0x3880], [R2.64+0x80], !P2 ;  /* 0x0388008002e37fae */ /* 0x0003e2000d101d4a */
[----:B------:R-:W-:Y:S02]  /*1de0*/  ISETP.GT.AND P2, PT, R86, 0x7f, PT ;  /* 0x0000007f5600780c */ /* 0x000fe40003f44270 */
[----:B--2---:R-:W-:Y:S02]  /*1df0*/  SEL R6, RZ, 0x1, P0 ;  /* 0x00000001ff067807 */ /* 0x004fe40000000000 */
[C---:B------:R-:W-:Y:S02]  /*1e00*/  IADD3 R16, P0, R21.reuse, R17, RZ ;  /* 0x0000001115107210 */ /* 0x040fe40007f1e0ff */
[----:B------:R-:W-:Y:S02]  /*1e10*/  SEL R7, RZ, 0xffffffff, P1 ;  /* 0xffffffffff077807 */ /* 0x000fe40000800000 */
[----:B------:R-:W-:Y:S02]  /*1e20*/  LEA.HI.X.SX32 R17, R21, R5, 0x1, P0 ;  /* 0x0000000515117211 */ /* 0x000fe400000f0eff */
[----:B------:R-:W-:Y:S01]  /*1e30*/  IADD3 R22, P0, R4, R86, RZ ;  /* 0x0000005604167210 */ /* 0x000fe20007f1e0ff */
[----:B------:R-:W-:Y:S01]  /*1e40*/  IMAD.SHL.U32 R5, R7, 0x2, RZ ;  /* 0x0000000207057824 */ /* 0x000fe200078e00ff */
[----:B------:R-:W-:-:S02]  /*1e50*/  ISETP.GE.AND P1, PT, R29, c[0x0][0x16c], PT ;  /* 0x00005b001d007a0c */ /* 0x000fc40003f26270 */
[----:B------:R-:W-:Y:S01]  /*1e60*/  LEA.HI.X.SX32 R23, R4, R23, 0x1, P0 ;  /* 0x0000001704177211 */ /* 0x000fe200000f0eff */
[----:B------:R-:W-:Y:S01]  /*1e70*/  IMAD R4, R18, c[0x0][0x208], RZ ;  /* 0x0000820012047a24 */ /* 0x000fe200078e02ff */
[C---:B------:R-:W-:Y:S02]  /*1e80*/  @!P6 ISETP.LT.OR P0, PT, R0.reuse, 0x41, P5 ;  /* 0x000000410000e80c */ /* 0x040fe40002f01670 */
[C---:B------:R-:W-:Y:S01]  /*1e90*/  @!P6 ISETP.LT.OR P5, PT, R0.reuse, 0x41, P3 ;  /* 0x000000410000e80c */ /* 0x040fe20001fa1670 */
[----:B------:R-:W-:Y:S01]  /*1ea0*/  IMAD R18, R19, c[0x0][0x20c], R4 ;  /* 0x0000830013127a24 */ /* 0x000fe200078e0204 */
[----:B------:R-:W-:Y:S02]  /*1eb0*/  SEL R21, RZ, 0x4, P1 ;  /* 0x00000004ff157807 */ /* 0x000fe40000800000 */
[C---:B------:R-:W-:Y:S02]  /*1ec0*/  ISETP.LT.OR P1, PT, R0.reuse, 0x21, P4 ;  /* 0x000000210000780c */ /* 0x040fe40002721670 */
[----:B------:R-:W-:Y:S01]  /*1ed0*/  LOP3.LUT R5, R5, 0x2, R6, 0xe2, !PT ;  /* 0x0000000205057812 */ /* 0x000fe200078ee206 */
[----:B------:R-:W-:Y:S01]  /*1ee0*/  IMAD.WIDE.U32 R6, R19, c[0x0][0x208], R12 ;  /* 0x0000820013067a25 */ /* 0x000fe200078e000c */
[----:B------:R-:W-:-:S02]  /*1ef0*/  @!P6 ISETP.LT.OR P3, PT, R0, 0x41, P4 ;  /* 0x000000410000e80c */ /* 0x000fc40002761670 */
[----:B------:R-:W-:Y:S01]  /*1f00*/  LOP3.LUT R0, R5, R21, RZ, 0xfc, !PT ;  /* 0x0000001505007212 */ /* 0x000fe200078efcff */
[----:B------:R-:W-:Y:S01]  /*1f10*/  IMAD.SHL.U32 R21, R224, 0x40, RZ ;  /* 0x00000040e0157824 */ /* 0x000fe200078e00ff */
[----:B------:R-:W-:Y:S02]  /*1f20*/  LEA.HI R19, R32, R86, RZ, 0x4 ;  /* 0x0000005620137211 */ /* 0x000fe400078f20ff */
[----:B------:R-:W-:Y:S02]  /*1f30*/  P2R R4, PR, RZ, 0x20 ;  /* 0x00000020ff047803 */ /* 0x000fe40000000000 */
[----:B------:R-:W-:Y:S01]  /*1f40*/  LOP3.LUT P4, RZ, R0, 0x1, RZ, 0xc0, !PT ;  /* 0x0000000100ff7812 */ /* 0x000fe2000788c0ff */
[----:B------:R1:W-:Y:S01]  /*1f50*/  LDGSTS.E.BYPASS.LTC128B.128 [R227+0x6080], [R2.64+0x100], !P1 ;  /* 0x0608010002e37fae */ /* 0x0003e2000c901d4a */
[----:B------:R-:W-:Y:S01]  /*1f60*/  ISETP.NE.AND P1, PT, R4, RZ, PT ;  /* 0x000000ff0400720c */ /* 0x000fe20003f25270 */
[----:B------:R-:W-:Y:S01]  /*1f70*/  IMAD R4, R26, c[0x0][0x270], RZ ;  /* 0x00009c001a047a24 */ /* 0x000fe200078e02ff */
[C---:B------:R-:W-:Y:S01]  /*1f80*/  LOP3.LUT P6, RZ, R0.reuse, 0x2, RZ, 0xc0, !PT ;  /* 0x0000000200ff7812 */ /* 0x040fe200078cc0ff */
[----:B------:R2:W-:Y:S01]  /*1f90*/  @!P2 LDGSTS.E.BYPASS.LTC128B.128 [R227+0x2080], [R10.64], !P0 ;  /* 0x020800000ae3afae */ /* 0x0005e2000c101d4a */
[----:B------:R-:W-:Y:S01]  /*1fa0*/  LOP3.LUT P5, RZ, R0, 0x4, RZ, 0xc0, !PT ;  /* 0x0000000400ff7812 */ /* 0x000fe200078ac0ff */
[----:B------:R-:W-:Y:S01]  /*1fb0*/  IMAD R4, R87, c[0x0][0x274], R4 ;  /* 0x00009d0057047a24 */ /* 0x000fe200078e0204 */
[----:B------:R-:W-:-:S04]  /*1fc0*/  IADD3 R0, -R243, R231, -R21 ;  /* 0x000000e7f3007210 */ /* 0x000fc80007ffe915 */
[----:B------:R-:W-:-:S03]  /*1fd0*/  ISETP.LT.OR P0, PT, R0, 0x1, !P5 ;  /* 0x000000010000780c */ /* 0x000fc60006f01670 */
[----:B------:R2:W-:Y:S01]  /*1fe0*/  @!P2 LDGSTS.E.BYPASS.LTC128B.128 [R227+0x4880], [R10.64+0x80], !P1 ;  /* 0x048800800ae3afae */ /* 0x0005e2000c901d4a */
[----:B------:R-:W-:-:S03]  /*1ff0*/  ISETP.LT.OR P1, PT, R0, 0x1, !P6 ;  /* 0x000000010000780c */ /* 0x000fc60007721670 */
[----:B------:R2:W-:Y:S01]  /*2000*/  @!P2 LDGSTS.E.BYPASS.LTC128B.128 [R227+0x7080], [R10.64+0x100], !P3 ;  /* 0x070801000ae3afae */ /* 0x0005e2000d901d4a */
[----:B------:R-:W-:Y:S02]  /*2010*/  ISETP.LT.OR P2, PT, R0, 0x1, !P4 ;  /* 0x000000010000780c */ /* 0x000fe40006741670 */
[----:B------:R-:W-:Y:S01]  /*2020*/  ISETP.GE.AND P3, PT, R12, c[0x0][0x1fc], PT ;  /* 0x00007f000c007a0c */ /* 0x000fe20003f66270 */
[----:B------:R-:W0:Y:S01]  /*2030*/  LDGDEPBAR ;  /* 0x00000000000079af */ /* 0x000e220000000000 */
[----:B-1----:R-:W-:-:S04]  /*2040*/  IMAD.WIDE.U32 R2, R87, c[0x0][0x270], R16 ;  /* 0x00009c0057027a25 */ /* 0x002fc800078e0010 */
[----:B------:R-:W-:-:S05]  /*2050*/  IMAD.IADD R5, R3, 0x1, R4 ;  /* 0x0000000103057824 */ /* 0x000fca00078e0204 */
[----:B------:R1:W-:Y:S01]  /*2060*/  LDGSTS.E.BYPASS.LTC128B.128 [R227+0xf080], [R8.64], !P2 ;  /* 0x0f08000008e37fae */ /* 0x0003e2000d101d4a */
[----:B------:R-:W-:Y:S01]  /*2070*/  ISETP.LT.OR P2, PT, R0, 0x21, !P4 ;  /* 0x000000210000780c */ /* 0x000fe20006741670 */
[----:B------:R-:W-:Y:S02]  /*2080*/  IMAD.MOV.U32 R4, RZ, RZ, R2 ;  /* 0x000000ffff047224 */ /* 0x000fe400078e0002 */
[----:B------:R1:W-:Y:S01]  /*2090*/  LDGSTS.E.BYPASS.LTC128B.128 [R227+0x11080], [R8.64+0x80], !P1 ;  /* 0x1108008008e37fae */ /* 0x0003e2000c901d4a */
[----:B------:R-:W-:Y:S01]  /*20a0*/  IMAD.IADD R3, R7, 0x1, R18 ;  /* 0x0000000107037824 */ /* 0x000fe200078e0212 */
[----:B------:R-:W-:Y:S01]  /*20b0*/  ISETP.GT.AND P1, PT, R86, 0xf, PT ;  /* 0x0000000f5600780c */ /* 0x000fe20003f24270 */
[----:B------:R-:W-:Y:S01]  /*20c0*/  IMAD.MOV.U32 R2, RZ, RZ, R6 ;  /* 0x000000ffff027224 */ /* 0x000fe200078e0006 */
[----:B------:R1:W-:Y:S01]  /*20d0*/  LDGSTS.E.BYPASS.LTC128B.128 [R227+0x13080], [R8.64+0x100], !P0 ;  /* 0x1308010008e37fae */ /* 0x0003e2000c101d4a */
[----:B------:R-:W-:Y:S01]  /*20e0*/  ISETP.LT.OR P0, PT, R0, 0x21, !P6 ;  /* 0x000000210000780c */ /* 0x000fe20007701670 */
[----:B------:R-:W-:Y:S01]  /*20f0*/  IMAD R6, R24, c[0x0][0x278], RZ ;  /* 0x00009e0018067a24 */ /* 0x000fe200078e02ff */
[----:B------:R-:W-:Y:S01]  /*2100*/  ISETP.LT.OR P1, PT, R0, 0x21, !P5 ;  /* 0x000000210000780c */ /* 0x000fe20006f21670 */
[----:B------:R-:W-:Y:S01]  /*2110*/  IMAD.WIDE.U32 R2, R87, c[0x0][0x210], R2 ;  /* 0x0000840057027a25 */ /* 0x000fe200078e0002 */
[----:B------:R-:W-:Y:S01]  /*2120*/  LEA.HI R18, R32, R86, RZ, 0x2 ;  /* 0x0000005620127211 */ /* 0x000fe200078f10ff */
[----:B------:R3:W-:Y:S01]  /*2130*/  LDGSTS.E.BYPASS.LTC128B.128 [R227+0x10080], [R14.64], !P2 ;  /* 0x100800000ee37fae */ /* 0x0007e2000d101d4a */
[----:B------:R-:W-:Y:S01]  /*2140*/  ISETP.GT.AND P2, PT, R86, 0xf, PT ;  /* 0x0000000f5600780c */ /* 0x000fe20003f44270 */
[----:B--2---:R-:W-:-:S02]  /*2150*/  IMAD R11, R26, c[0x0][0x210], RZ ;  /* 0x000084001a0b7a24 */ /* 0x004fc400078e02ff */
[----:B------:R-:W-:Y:S01]  /*2160*/  IMAD R10, R224, UR6, RZ ;  /* 0x00000006e00a7c24 */ /* 0x000fe2000f8e02ff */
[----:B------:R-:W-:Y:S01]  /*2170*/  USHF.L.U32 UR6, UR4, 0x5, URZ ;  /* 0x0000000504067899 */ /* 0x000fe2000800063f */
[----:B------:R-:W-:Y:S02]  /*2180*/  IMAD R7, R87, c[0x0][0x214], R11 ;  /* 0x0000850057077a24 */ /* 0x000fe400078e020b */
[----:B------:R-:W-:Y:S01]  /*2190*/  IMAD R0, R24, c[0x0][0x218], RZ ;  /* 0x0000860018007a24 */ /* 0x000fe200078e02ff */
[----:B------:R3:W-:Y:S01]  /*21a0*/  LDGSTS.E.BYPASS.LTC128B.128 [R227+0x12080], [R14.64+0x80], !P0 ;  /* 0x120800800ee37fae */ /* 0x0007e2000c101d4a */
[----:B------:R-:W-:Y:S01]  /*21b0*/  IMAD.IADD R3, R3, 0x1, R7 ;  /* 0x0000000103037824 */ /* 0x000fe200078e0207 */
[----:B------:R-:W-:Y:S01]  /*21c0*/  UMOV UR4, URZ ;  /* 0x0000003f00047c82 */ /* 0x000fe20008000000 */
[C---:B------:R-:W-:Y:S01]  /*21d0*/  IMAD.WIDE.U32 R246, R25.reuse, c[0x0][0x278], R4 ;  /* 0x00009e0019f67a25 */ /* 0x040fe200078e0004 */
[----:B------:R3:W-:Y:S03]  /*21e0*/  LDGSTS.E.BYPASS.LTC128B.128 [R227+0x14080], [R14.64+0x100], !P1 ;  /* 0x140801000ee37fae */ /* 0x0007e6000c901d4a */
[----:B------:R-:W-:-:S02]  /*21f0*/  IMAD R6, R25, c[0x0][0x27c], R6 ;  /* 0x00009f0019067a24 */ /* 0x000fc400078e0206 */
[----:B------:R-:W-:Y:S01]  /*2200*/  IMAD R10, R20, UR12, R10 ;  /* 0x0000000c140a7c24 */ /* 0x000fe2000f8e020a */
[----:B------:R-:W-:Y:S01]  /*2210*/  SHF.R.S32.HI R20, RZ, 0x1f, R21 ;  /* 0x0000001fff147819 */ /* 0x000fe20000011415 */
[C---:B------:R-:W-:Y:S01]  /*2220*/  IMAD R0, R25.reuse, c[0x0][0x21c], R0 ;  /* 0x0000870019007a24 */ /* 0x040fe200078e0200 */
[----:B-1----:R-:W-:Y:S01]  /*2230*/  SHF.R.S32.HI R8, RZ, 0x1f, R18 ;  /* 0x0000001fff087819 */ /* 0x002fe20000011412 */
[----:B------:R-:W-:Y:S01]  /*2240*/  IMAD.WIDE.U32 R238, R25, c[0x0][0x218], R2 ;  /* 0x0000860019ee7a25 */ /* 0x000fe200078e0002 */
[----:B------:R-:W-:-:S03]  /*2250*/  @!P2 IADD3 R2, P0, R21, R246, RZ ;  /* 0x000000f61502a210 */ /* 0x000fc60007f1e0ff */
[----:B------:R-:W-:Y:S02]  /*2260*/  IMAD.IADD R252, R247, 0x1, R6 ;  /* 0x00000001f7fc7824 */ /* 0x000fe400078e0206 */
[----:B------:R-:W-:Y:S01]  /*2270*/  IMAD.IADD R235, R239, 0x1, R0 ;  /* 0x00000001efeb7824 */ /* 0x000fe200078e0200 */
[----:B------:R-:W-:Y:S01]  /*2280*/  IADD3 R0, -R21, R231, -R243 ;  /* 0x000000e715007210 */ /* 0x000fe20007ffe9f3 */
[----:B------:R-:W-:Y:S02]  /*2290*/  IMAD.MOV.U32 R234, RZ, RZ, R238 ;  /* 0x000000ffffea7224 */ /* 0x000fe400078e00ee */
[----:B------:R-:W-:Y:S01]  /*22a0*/  @!P2 IMAD.X R3, R20, 0x1, R252, P0 ;  /* 0x000000011403a824 */ /* 0x000fe200000e06fc */
[----:B------:R-:W-:Y:S01]  /*22b0*/  @!P2 LEA R6, P0, R2, c[0x0][0x258], 0x2 ;  /* 0x000096000206aa11 */ /* 0x000fe200078010ff */
[----:B------:R-:W-:Y:S01]  /*22c0*/  IMAD.WIDE.U32 R4, R224, UR12, R234 ;  /* 0x0000000ce0047c25 */ /* 0x000fe2000f8e00ea */
[----:B------:R-:W-:Y:S02]  /*22d0*/  ISETP.LT.OR P1, PT, R0, 0x1, P3 ;  /* 0x000000010000780c */ /* 0x000fe40001f21670 */
[----:B------:R-:W-:Y:S01]  /*22e0*/  @!P2 LEA.HI.X R7, R2, c[0x0][0x25c], R3, 0x2, P0 ;  /* 0x000097000207aa11 */ /* 0x000fe200000f1403 */
[----:B------:R-:W-:Y:S01]  /*22f0*/  IMAD.IADD R3, R5, 0x1, R10 ;  /* 0x0000000105037824 */ /* 0x000fe200078e020a */
[----:B------:R-:W-:Y:S01]  /*2300*/  LEA R2, P0, R4, c[0x0][0x1f0], 0x1 ;  /* 0x00007c0004027a11 */ /* 0x000fe200078008ff */
[----:B------:R-:W-:Y:S01]  /*2310*/  @!P2 IMAD.SHL.U32 R5, R86, 0x10, RZ ;  /* 0x000000105605a824 */ /* 0x000fe200078e00ff */
[----:B---3--:R-:W-:-:S02]  /*2320*/  SHF.R.S32.HI R14, RZ, 0x2, R18 ;  /* 0x00000002ff0e7819 */ /* 0x008fc40000011412 */
[----:B------:R-:W-:Y:S01]  /*2330*/  LEA.HI.X R3, R4, c[0x0][0x1f4], R3, 0x1, P0 ;  /* 0x00007d0004037a11 */ /* 0x000fe200000f0c03 */
[----:B------:R-:W-:Y:S01]  /*2340*/  IMAD.U32 R4, RZ, RZ, UR6 ;  /* 0x00000006ff047e24 */ /* 0x000fe2000f8e00ff */
[----:B------:R1:W-:Y:S01]  /*2350*/  @!P2 LDGSTS.E.BYPASS.LTC128B.128 [R5+0x21080], [R6.64] ;  /* 0x210800000605afae */ /* 0x0003e2000b901d4a */
[----:B------:R-:W-:Y:S02]  /*2360*/  ISETP.GE.AND P2, PT, R30, c[0x0][0x1fc], PT ;  /* 0x00007f001e007a0c */ /* 0x000fe40003f46270 */
[----:B------:R-:W-:Y:S01]  /*2370*/  LEA.HI R8, R8, R14, RZ, 0x3 ;  /* 0x0000000e08087211 */ /* 0x000fe200078f18ff */
[----:B------:R-:W0:Y:S01]  /*2380*/  LDGDEPBAR ;  /* 0x00000000000079af */ /* 0x000e220000000000 */
[----:B------:R-:W-:Y:S02]  /*2390*/  ISETP.LT.OR P0, PT, R0, 0x1, P2 ;  /* 0x000000010000780c */ /* 0x000fe40001701670 */
[----:B------:R-:W-:Y:S01]  /*23a0*/  LOP3.LUT R8, R8, 0xfffffff8, RZ, 0xc0, !PT ;  /* 0xfffffff808087812 */ /* 0x000fe200078ec0ff */
[----:B------:R2:W-:Y:S04]  /*23b0*/  LDGSTS.E.BYPASS.LTC128B.128 [R227+0x1b080], [R2.64], !P1 ;  /* 0x1b08000002e37fae */ /* 0x0005e8000c901d4a */
[----:B------:R-:W-:-:S06]  /*23c0*/  IMAD.IADD R14, R14, 0x1, -R8 ;  /* 0x000000010e0e7824 */ /* 0x000fcc00078e0a08 */
[----:B------:R2:W-:Y:S01]  /*23d0*/  LDGSTS.E.BYPASS.LTC128B.128 [R227+0x1d080], [R2.64+0x80], !P0 ;  /* 0x1d08008002e37fae */ /* 0x0005e2000c101d4a */
[----:B------:R-:W-:Y:S01]  /*23e0*/  LEA R4, P0, R4, R2, 0x1 ;  /* 0x0000000204047211 */ /* 0x000fe200078008ff */
[----:B-1----:R-:W-:Y:S02]  /*23f0*/  IMAD.U32 R6, RZ, RZ, UR6 ;  /* 0x00000006ff067e24 */ /* 0x002fe4000f8e00ff */
[----:B------:R-:W-:-:S05]  /*2400*/  IMAD.U32 R5, RZ, RZ, UR5 ;  /* 0x00000005ff057e24 */ /* 0x000fca000f8e00ff */
[----:B------:R-:W-:Y:S01]  /*2410*/  LEA.HI.X R5, R6, R3, R5, 0x1, P0 ;  /* 0x0000000306057211 */ /* 0x000fe200000f0c05 */
[----:B------:R-:W-:Y:S01]  /*2420*/  IMAD.WIDE.U32 R6, R87, c[0x0][0x288], R16 ;  /* 0x0000a20057067a25 */ /* 0x000fe200078e0010 */
[----:B------:R-:W-:Y:S02]  /*2430*/  ISETP.GE.AND P0, PT, R29, c[0x0][0x1fc], PT ;  /* 0x00007f001d007a0c */ /* 0x000fe40003f06270 */
[----:B------:R-:W-:Y:S02]  /*2440*/  LEA.HI R16, R32, R86, RZ, 0x5 ;  /* 0x0000005620107211 */ /* 0x000fe400078f28ff */
[C---:B------:R-:W-:Y:S02]  /*2450*/  ISETP.LT.OR P1, PT, R0.reuse, 0x1, P0 ;  /* 0x000000010000780c */ /* 0x040fe40000721670 */
[----:B------:R-:W-:Y:S02]  /*2460*/  ISETP.LT.OR P0, PT, R0, 0x21, P0 ;  /* 0x000000210000780c */ /* 0x000fe40000701670 */
[----:B------:R-:W-:-:S09]  /*2470*/  SHF.R.S32.HI R17, RZ, 0x5, R16 ;  /* 0x00000005ff117819 */ /* 0x000fd20000011410 */
[----:B------:R2:W-:Y:S01]  /*2480*/  LDGSTS.E.BYPASS.LTC128B.128 [R227+0x1f080], [R2.64+0x100], !P1 ;  /* 0x1f08010002e37fae */ /* 0x0005e2000c901d4a */
[----:B------:R-:W-:Y:S02]  /*2490*/  ISETP.LT.OR P1, PT, R0, 0x21, P3 ;  /* 0x000000210000780c */ /* 0x000fe40001f21670 */
[----:B------:R-:W-:Y:S02]  /*24a0*/  ISETP.GE.AND P3, PT, R12, c[0x0][0x1fc], PT ;  /* 0x00007f000c007a0c */ /* 0x000fe40003f66270 */
[----:B------:R-:W-:-:S04]  /*24b0*/  SHF.R.S32.HI R12, RZ, 0x4, R19 ;  /* 0x00000004ff0c7819 */ /* 0x000fc80000011413 */
[----:B------:R-:W-:-:S05]  /*24c0*/  LEA.HI R11, R19, R12, RZ, 0x1 ;  /* 0x0000000c130b7211 */ /* 0x000fca00078f08ff */
        /* <DEDUP_REMOVED lines=11> */
[C---:B------:R-:W-:Y:S02]  /*2580*/  IMAD R9, R87.reuse, c[0x0][0x23c], R2 ;  /* 0x00008f0057097a24 */ /* 0x040fe400078e0202 */
[----:B------:R-:W-:Y:S01]  /*2590*/  IMAD.WIDE.U32 R2, R87, c[0x0][0x238], R22 ;  /* 0x00008e0057027a25 */ /* 0x000fe200078e0016 */
[----:B------:R-:W-:Y:S02]  /*25a0*/  SEL R22, RZ, 0x1, P3 ;  /* 0x00000001ff167807 */ /* 0x000fe40001800000 */
[----:B------:R-:W-:Y:S01]  /*25b0*/  ISETP.GE.AND P3, PT, R86, 0x10, PT ;  /* 0x000000105600780c */ /* 0x000fe20003f66270 */
[----:B------:R-:W-:-:S02]  /*25c0*/  IMAD.MOV.U32 R12, RZ, RZ, R2 ;  /* 0x000000ffff0c7224 */ /* 0x000fc400078e0002 */
[----:B------:R-:W-:Y:S01]  /*25d0*/  IMAD.MOV.U32 R2, RZ, RZ, R6 ;  /* 0x000000ffff027224 */ /* 0x000fe200078e0006 */
[----:B------:R-:W-:Y:S01]  /*25e0*/  SHF.R.S32.HI R6, RZ, 0x1f, R16 ;  /* 0x0000001fff067819 */ /* 0x000fe20000011410 */
[----:B------:R-:W-:Y:S01]  /*25f0*/  IMAD.IADD R13, R3, 0x1, R9 ;  /* 0x00000001030d7824 */ /* 0x000fe200078e0209 */
[----:B------:R-:W-:Y:S01]  /*2600*/  LOP3.LUT R9, R18, 0x3ffffffc, RZ, 0xc0, !PT ;  /* 0x3ffffffc12097812 */ /* 0x000fe200078ec0ff */
[----:B------:R-:W-:Y:S01]  /*2610*/  IMAD.IADD R3, R7, 0x1, R10 ;  /* 0x0000000107037824 */ /* 0x000fe200078e020a */
[----:B------:R-:W-:Y:S01]  /*2620*/  LEA.HI R7, R32, R86, RZ, 0x7 ;  /* 0x0000005620077211 */ /* 0x000fe200078f38ff */
[C---:B------:R-:W-:Y:S01]  /*2630*/  IMAD.WIDE.U32 R248, R25.reuse, c[0x0][0x240], R12 ;  /* 0x0000900019f87a25 */ /* 0x040fe200078e000c */
[----:B------:R-:W-:Y:S01]  /*2640*/  LEA.HI R6, R6, R17, RZ, 0x2 ;  /* 0x0000001106067211 */ /* 0x000fe200078f10ff */
[----:B------:R-:W-:Y:S01]  /*2650*/  CS2R R32, SRZ ;  /* 0x0000000000207805 */ /* 0x000fe2000001ff00 */
[----:B------:R-:W-:Y:S01]  /*2660*/  SHF.R.S32.HI R11, RZ, 0x7, R7 ;  /* 0x00000007ff0b7819 */ /* 0x000fe20000011407 */
[----:B------:R-:W-:Y:S01]  /*2670*/  IMAD.WIDE.U32 R244, R25, c[0x0][0x290], R2 ;  /* 0x0000a40019f47a25 */ /* 0x000fe200078e0002 */
[----:B------:R-:W-:-:S02]  /*2680*/  SEL R13, RZ, 0xffffffff, P1 ;  /* 0xffffffffff0d7807 */ /* 0x000fc40000800000 */
[----:B------:R-:W-:Y:S01]  /*2690*/  LEA.HI R12, R11, R11, RZ, 0x1 ;  /* 0x0000000b0b0c7211 */ /* 0x000fe200078f08ff */
[----:B------:R-:W-:Y:S01]  /*26a0*/  IMAD.SHL.U32 R3, R14, 0x10, RZ ;  /* 0x000000100e037824 */ /* 0x000fe200078e00ff */
[----:B------:R-:W-:Y:S02]  /*26b0*/  IADD3 R2, P0, R21, R244, RZ ;  /* 0x000000f415027210 */ /* 0x000fe40007f1e0ff */
[----:B------:R-:W-:Y:S01]  /*26c0*/  LOP3.LUT P1, RZ, R27, 0x4, RZ, 0xc0, !PT ;  /* 0x000000041bff7812 */ /* 0x000fe2000782c0ff */
[----:B-1----:R-:W-:Y:S01]  /*26d0*/  IMAD R4, R24, c[0x0][0x290], RZ ;  /* 0x0000a40018047a24 */ /* 0x002fe200078e02ff */
[----:B------:R-:W-:Y:S01]  /*26e0*/  LOP3.LUT R5, R6, 0xfffffffc, RZ, 0xc0, !PT ;  /* 0xfffffffc06057812 */ /* 0x000fe200078ec0ff */
[----:B------:R-:W-:Y:S02]  /*26f0*/  IMAD.SHL.U32 R6, R11, 0x8, RZ ;  /* 0x000000080b067824 */ /* 0x000fe400078e00ff */
[----:B------:R-:W-:Y:S02]  /*2700*/  IMAD R4, R25, c[0x0][0x294], R4 ;  /* 0x0000a50019047a24 */ /* 0x000fe400078e0204 */
[----:B------:R-:W-:Y:S01]  /*2710*/  IMAD.IADD R15, R17, 0x1, -R5 ;  /* 0x00000001110f7824 */ /* 0x000fe200078e0a05 */
[----:B------:R-:W-:Y:S01]  /*2720*/  LOP3.LUT R10, R6, 0x8, RZ, 0xc0, !PT ;  /* 0x00000008060a7812 */ /* 0x000fe200078ec0ff */
[----:B------:R-:W-:-:S02]  /*2730*/  IMAD.IADD R250, R245, 0x1, R4 ;  /* 0x00000001f5fa7824 */ /* 0x000fc400078e0204 */
[C---:B------:R-:W-:Y:S01]  /*2740*/  IMAD.SHL.U32 R4, R15.reuse, 0x100, RZ ;  /* 0x000001000f047824 */ /* 0x040fe200078e00ff */
[----:B------:R-:W-:Y:S01]  /*2750*/  LEA.HI R6, R15, R15, RZ, 0x1 ;  /* 0x0000000f0f067211 */ /* 0x000fe200078f08ff */
[----:B------:R-:W-:Y:S01]  /*2760*/  IMAD.X R7, R20, 0x1, R250, P0 ;  /* 0x0000000114077824 */ /* 0x000fe200000e06fa */
[----:B------:R-:W-:Y:S02]  /*2770*/  LOP3.LUT R3, R10, 0x70, R3, 0xf8, !PT ;  /* 0x000000700a037812 */ /* 0x000fe400078ef803 */
[----:B------:R-:W-:Y:S01]  /*2780*/  LEA R8, P0, R2, c[0x0][0x280], 0x2 ;  /* 0x0000a00002087a11 */ /* 0x000fe200078010ff */
[----:B------:R-:W-:Y:S01]  /*2790*/  IMAD.SHL.U32 R6, R6, 0x100, RZ ;  /* 0x0000010006067824 */ /* 0x000fe200078e00ff */
[----:B------:R-:W-:Y:S01]  /*27a0*/  LOP3.LUT R5, R3, 0x100, R4, 0xf8, !PT ;  /* 0x0000010003057812 */ /* 0x000fe200078ef804 */
[----:B------:R-:W-:Y:S01]  /*27b0*/  IMAD.IADD R4, R86, 0x1, -R9 ;  /* 0x0000000156047824 */ /* 0x000fe200078e0a09 */
[----:B------:R-:W-:Y:S02]  /*27c0*/  LEA.HI.X R9, R2, c[0x0][0x284], R7, 0x2, P0 ;  /* 0x0000a10002097a11 */ /* 0x000fe400000f1407 */
[----:B------:R-:W-:-:S02]  /*27d0*/  LOP3.LUT R3, R6, 0x7ffffe00, RZ, 0xc0, !PT ;  /* 0x7ffffe0006037812 */ /* 0x000fc400078ec0ff */
[----:B------:R-:W-:Y:S02]  /*27e0*/  LOP3.LUT R2, R19, 0xfffffff0, RZ, 0xc0, !PT ;  /* 0xfffffff013027812 */ /* 0x000fe400078ec0ff */
[----:B------:R-:W-:Y:S01]  /*27f0*/  LOP3.LUT P0, RZ, R14, 0x1, RZ, 0xc0, !PT ;  /* 0x000000010eff7812 */ /* 0x000fe2000780c0ff */
[----:B------:R-:W-:Y:S01]  /*2800*/  IMAD R7, R4, 0x2, R3 ;  /* 0x0000000204077824 */ /* 0x000fe200078e0203 */
[----:B------:R-:W-:Y:S01]  /*2810*/  LOP3.LUT R3, R16, 0xffffffe0, RZ, 0xc0, !PT ;  /* 0xffffffe010037812 */ /* 0x000fe200078ec0ff */
[C---:B------:R-:W-:Y:S01]  /*2820*/  IMAD.IADD R2, R86.reuse, 0x1, -R2 ;  /* 0x0000000156027824 */ /* 0x040fe200078e0a02 */
[----:B------:R-:W-:Y:S01]  /*2830*/  SHF.R.U32.HI R4, RZ, 0x3, R5 ;  /* 0x00000003ff047819 */ /* 0x000fe20000011605 */
[C---:B------:R-:W-:Y:S02]  /*2840*/  @!P3 IMAD.SHL.U32 R16, R86.reuse, 0x10, RZ ;  /* 0x000000105610b824 */ /* 0x040fe400078e00ff */
[----:B------:R-:W-:Y:S01]  /*2850*/  IMAD.IADD R3, R86, 0x1, -R3 ;  /* 0x0000000156037824 */ /* 0x000fe200078e0a03 */
[----:B------:R-:W-:Y:S01]  /*2860*/  LOP3.LUT R6, R5, 0x28, R4, 0x78, !PT ;  /* 0x0000002805067812 */ /* 0x000fe200078e7804 */
[C---:B------:R-:W-:Y:S01]  /*2870*/  IMAD.SHL.U32 R4, R2.reuse, 0x10, RZ ;  /* 0x0000001002047824 */ /* 0x040fe200078e00ff */
[----:B------:R1:W-:Y:S01]  /*2880*/  @!P3 LDGSTS.E.BYPASS.LTC128B.128 [R16+0x21280], [R8.64] ;  /* 0x212800000810bfae */ /* 0x0003e2000b901d4a */
[----:B------:R-:W-:Y:S01]  /*2890*/  IMAD.SHL.U32 R5, R17, 0x100, RZ ;  /* 0x0000010011057824 */ /* 0x000fe200078e00ff */
[----:B------:R-:W-:Y:S01]  /*28a0*/  LOP3.LUT P3, RZ, R2, 0x2, RZ, 0xc0, !PT ;  /* 0x0000000202ff7812 */ /* 0x000fe2000786c0ff */
[----:B------:R-:W-:Y:S01]  /*28b0*/  IMAD.IADD R6, R7, 0x1, R6 ;  /* 0x0000000107067824 */ /* 0x000fe200078e0206 */
[----:B------:R-:W-:Y:S01]  /*28c0*/  LOP3.LUT R4, R4, 0xf0, RZ, 0xc0, !PT ;  /* 0x000000f004047812 */ /* 0x000fe200078ec0ff */
[----:B------:R-:W-:Y:S01]  /*28d0*/  IMAD.SHL.U32 R212, R2, 0x2, RZ ;  /* 0x0000000202d47824 */ /* 0x000fe200078e00ff */
[----:B------:R-:W0:Y:S01]  /*28e0*/  LDGDEPBAR ;  /* 0x00000000000079af */ /* 0x000e220000000000 */
[----:B------:R-:W-:Y:S01]  /*28f0*/  IMAD.SHL.U32 R225, R6, 0x2, RZ ;  /* 0x0000000206e17824 */ /* 0x000fe200078e00ff */
[----:B------:R-:W-:-:S02]  /*2900*/  LOP3.LUT R14, R4, R10, RZ, 0xfc, !PT ;  /* 0x0000000a040e7212 */ /* 0x000fc400078efcff */
[----:B------:R-:W-:Y:S01]  /*2910*/  LOP3.LUT R10, R4, 0x100, R5, 0xf8, !PT ;  /* 0x00000100040a7812 */ /* 0x000fe200078ef805 */
[----:B------:R-:W-:Y:S01]  /*2920*/  IMAD R4, R24, c[0x0][0x240], RZ ;  /* 0x0000900018047a24 */ /* 0x000fe200078e02ff */
[C---:B------:R-:W-:Y:S01]  /*2930*/  IADD3 R6, R225.reuse, 0x21480, RZ ;  /* 0x00021480e1067810 */ /* 0x040fe20007ffe0ff */
[----:B------:R-:W0:Y:S01]  /*2940*/  LDGDEPBAR ;  /* 0x00000000000079af */ /* 0x000e220000000000 */
[----:B------:R-:W-:Y:S02]  /*2950*/  IADD3 R226, R225, 0x215a0, RZ ;  /* 0x000215a0e1e27810 */ /* 0x000fe40007ffe0ff */
[----:B------:R-:W-:Y:S01]  /*2960*/  LOP3.LUT R212, R14, 0x18, R212, 0x78, !PT ;  /* 0x000000180ed47812 */ /* 0x000fe200078e78d4 */
[----:B------:R-:W-:Y:S01]  /*2970*/  IMAD.MOV.U32 R14, RZ, RZ, 0x20 ;  /* 0x00000020ff0e7424 */ /* 0x000fe200078e00ff */
[----:B------:R-:W-:Y:S01]  /*2980*/  @P0 IADD3 R226, R6, 0xe0, RZ ;  /* 0x000000e006e20810 */ /* 0x000fe20007ffe0ff */
[----:B------:R-:W-:Y:S01]  /*2990*/  IMAD.SHL.U32 R6, R0, 0x20, RZ ;  /* 0x0000002000067824 */ /* 0x000fe200078e00ff */
[----:B------:R-:W-:Y:S01]  /*29a0*/  LOP3.LUT P0, RZ, R27, 0x2, RZ, 0xc0, !PT ;  /* 0x000000021bff7812 */ /* 0x000fe2000780c0ff */
[----:B------:R-:W-:Y:S01]  /*29b0*/  IMAD.SHL.U32 R212, R212, 0x2, RZ ;  /* 0x00000002d4d47824 */ /* 0x000fe200078e00ff */
[----:B------:R-:W-:-:S02]  /*29c0*/  SEL R210, R14, 0xffffffe0, !P1 ;  /* 0xffffffe00ed27807 */ /* 0x000fc40004800000 */
[----:B------:R-:W-:Y:S02]  /*29d0*/  SEL R209, R220, 0xfffffff0, !P0 ;  /* 0xfffffff0dcd17807 */ /* 0x000fe40004000000 */
[----:B------:R-:W-:Y:S01]  /*29e0*/  LOP3.LUT R6, R6, 0x20, RZ, 0xc0, !PT ;  /* 0x0000002006067812 */ /* 0x000fe200078ec0ff */
[----:B-1----:R-:W-:Y:S01]  /*29f0*/  IMAD R16, R25, c[0x0][0x244], R4 ;  /* 0x0000910019107a24 */ /* 0x002fe200078e0204 */
[----:B------:R-:W-:Y:S01]  /*2a00*/  SHF.R.S32.HI R8, RZ, 0x1f, R3 ;  /* 0x0000001fff087819 */ /* 0x000fe20000011403 */
[----:B------:R-:W-:Y:S01]  /*2a10*/  IMAD.SHL.U32 R4, R15, 0x10, RZ ;  /* 0x000000100f047824 */ /* 0x000fe200078e00ff */
[----:B------:R-:W-:Y:S01]  /*2a20*/  SHF.R.U32.HI R215, RZ, 0x3, R10 ;  /* 0x00000003ffd77819 */ /* 0x000fe2000001160a */
[----:B------:R-:W-:Y:S01]  /*2a30*/  CS2R R24, SRZ ;  /* 0x0000000000187805 */ /* 0x000fe2000001ff00 */
[----:B------:R-:W-:Y:S01]  /*2a40*/  LEA.HI R7, R8, R3, RZ, 0x2 ;  /* 0x0000000308077211 */ /* 0x000fe200078f10ff */
[----:B------:R-:W-:Y:S01]  /*2a50*/  IMAD.SHL.U32 R8, R28, 0x8, RZ ;  /* 0x000000081c087824 */ /* 0x000fe200078e00ff */
[----:B------:R-:W-:Y:S01]  /*2a60*/  LOP3.LUT R215, R215, 0x38, RZ, 0xc0, !PT ;  /* 0x00000038d7d77812 */ /* 0x000fe200078ec0ff */
[----:B------:R-:W-:Y:S01]  /*2a70*/  CS2R R28, SRZ ;  /* 0x00000000001c7805 */ /* 0x000fe2000001ff00 */
[----:B------:R-:W-:Y:S01]  /*2a80*/  LOP3.LUT R5, R7, 0x7ffffffc, RZ, 0xc0, !PT ;  /* 0x7ffffffc07057812 */ /* 0x000fe200078ec0ff */
[----:B------:R-:W-:Y:S01]  /*2a90*/  IMAD.IADD R251, R249, 0x1, R16 ;  /* 0x00000001f9fb7824 */ /* 0x000fe200078e0210 */
[----:B------:R-:W-:-:S02]  /*2aa0*/  LEA.HI.SX32 R228, R7, R4, 0x1e ;  /* 0x0000000407e47211 */ /* 0x000fc400078ff2ff */
[----:B------:R-:W-:Y:S01]  /*2ab0*/  SEL R213, R213, 0xe0, !P3 ;  /* 0x000000e0d5d57807 */ /* 0x000fe20005800000 */
[----:B------:R-:W-:Y:S01]  /*2ac0*/  IMAD.IADD R9, R3, 0x1, -R5 ;  /* 0x0000000103097824 */ /* 0x000fe200078e0a05 */
[----:B------:R-:W-:-:S03]  /*2ad0*/  SHF.R.S32.HI R3, RZ, 0x1f, R2 ;  /* 0x0000001fff037819 */ /* 0x000fc60000011402 */
[----:B------:R-:W-:Y:S01]  /*2ae0*/  IMAD R213, R213, 0x2, R212 ;  /* 0x00000002d5d57824 */ /* 0x000fe200078e02d4 */
[----:B------:R-:W-:Y:S01]  /*2af0*/  LEA.HI R214, R3, R2, RZ, 0x3 ;  /* 0x0000000203d67211 */ /* 0x000fe200078f18ff */
[----:B------:R-:W-:Y:S02]  /*2b00*/  IMAD.SHL.U32 R3, R27, 0x40, RZ ;  /* 0x000000401b037824 */ /* 0x000fe400078e00ff */
[----:B------:R-:W-:Y:S01]  /*2b10*/  CS2R R26, SRZ ;  /* 0x00000000001a7805 */ /* 0x000fe2000001ff00 */
[C---:B------:R-:W-:Y:S01]  /*2b20*/  LOP3.LUT R5, R214.reuse, 0xfffffff8, RZ, 0xc0, !PT ;  /* 0xfffffff8d6057812 */ /* 0x040fe200078ec0ff */
[----:B------:R-:W-:Y:S01]  /*2b30*/  IMAD.SHL.U32 R214, R214, 0x40, RZ ;  /* 0x00000040d6d67824 */ /* 0x000fe200078e00ff */
[----:B------:R-:W-:-:S03]  /*2b40*/  LOP3.LUT R3, R3, 0x1c0, RZ, 0xc0, !PT ;  /* 0x000001c003037812 */ /* 0x000fc600078ec0ff */
[----:B------:R-:W-:Y:S01]  /*2b50*/  IMAD.IADD R5, R2, 0x1, -R5 ;  /* 0x0000000102057824 */ /* 0x000fe200078e0a05 */
[----:B------:R-:W-:Y:S02]  /*2b60*/  LOP3.LUT R2, R12, 0x1ffffffe, RZ, 0xc0, !PT ;  /* 0x1ffffffe0c027812 */ /* 0x000fe400078ec0ff */
        /* <DEDUP_REMOVED lines=14> */
[----:B------:R-:W-:Y:S02]  /*2c50*/  LOP3.LUT R4, R4, 0x8, R31, 0xf8, !PT ;  /* 0x0000000804047812 */ /* 0x000fe400078ef81f */
[----:B------:R-:W-:Y:S01]  /*2c60*/  LOP3.LUT R214, R214, 0xfffffe00, RZ, 0xc0, !PT ;  /* 0xfffffe00d6d67812 */ /* 0x000fe200078ec0ff */
[----:B------:R-:W-:Y:S01]  /*2c70*/  CS2R R30, SRZ ;  /* 0x00000000001e7805 */ /* 0x000fe2000001ff00 */
[----:B------:R-:W-:Y:S02]  /*2c80*/  SHF.R.U32.HI R6, RZ, 0x3, R5 ;  /* 0x00000003ff067819 */ /* 0x000fe40000011605 */
[----:B------:R-:W-:Y:S02]  /*2c90*/  LOP3.LUT R8, R2, 0x2, R22, 0xe2, !PT ;  /* 0x0000000202087812 */ /* 0x000fe400078ee216 */
[--C-:B------:R-:W-:Y:S02]  /*2ca0*/  LOP3.LUT R215, R215, R10, R3.reuse, 0x1e, !PT ;  /* 0x0000000ad7d77212 */ /* 0x100fe400078e1e03 */
[----:B------:R-:W-:Y:S01]  /*2cb0*/  LOP3.LUT R2, R4, R7, RZ, 0x3c, !PT ;  /* 0x0000000704027212 */ /* 0x000fe200078e3cff */
[----:B------:R-:W-:Y:S01]  /*2cc0*/  IMAD R4, R15, 0x400, R214 ;  /* 0x000004000f047824 */ /* 0x000fe200078e02d6 */
[----:B------:R-:W-:-:S02]  /*2cd0*/  LOP3.LUT R3, R6, R5, R3, 0x1e, !PT ;  /* 0x0000000506037212 */ /* 0x000fc400078e1e03 */
        /* <DEDUP_REMOVED lines=8> */
[----:B------:R-:W-:Y:S01]  /*2d60*/  SEL R9, RZ, 0x4, P2 ;  /* 0x00000004ff097807 */ /* 0x000fe20001000000 */
[----:B------:R-:W-:Y:S01]  /*2d70*/  IMAD.SHL.U32 R208, R208, 0x2, RZ ;  /* 0x00000002d0d07824 */ /* 0x000fe200078e00ff */
[----:B------:R-:W-:Y:S01]  /*2d80*/  LOP3.LUT R214, R5, R214, RZ, 0xfc, !PT ;  /* 0x000000d605d67212 */ /* 0x000fe200078efcff */
[----:B------:R-:W-:Y:S01]  /*2d90*/  IMAD.SHL.U32 R218, R220, 0x2, RZ ;  /* 0x00000002dcda7824 */ /* 0x000fe200078e00ff */
[----:B------:R-:W-:Y:S01]  /*2da0*/  IADD3 R216, R217, 0x1b080, RZ ;  /* 0x0001b080d9d87810 */ /* 0x000fe20007ffe0ff */
[--C-:B------:R-:W-:Y:S01]  /*2db0*/  IMAD R209, R209, 0x2, R208.reuse ;  /* 0x00000002d1d17824 */ /* 0x100fe200078e02d0 */
[----:B------:R-:W-:Y:S01]  /*2dc0*/  LOP3.LUT R229, R8, R9, RZ, 0xfc, !PT ;  /* 0x0000000908e57212 */ /* 0x000fe200078efcff */
[C---:B------:R-:W-:Y:S01]  /*2dd0*/  IMAD R211, R210.reuse, 0x2, R208 ;  /* 0x00000002d2d37824 */ /* 0x040fe200078e02d0 */
[----:B------:R-:W-:Y:S01]  /*2de0*/  LEA R215, R215, 0x23c80, 0x1 ;  /* 0x00023c80d7d77811 */ /* 0x000fe200078e08ff */
[----:B------:R-:W-:Y:S01]  /*2df0*/  IMAD R210, R210, 0x2, R209 ;  /* 0x00000002d2d27824 */ /* 0x000fe200078e02d1 */
[----:B------:R-:W-:Y:S01]  /*2e00*/  LEA R214, R214, 0x80, 0x1 ;  /* 0x00000080d6d67811 */ /* 0x000fe200078e08ff */
[----:B------:R-:W-:-:S02]  /*2e10*/  IMAD R216, R0, 0x2, R216 ;  /* 0x0000000200d87824 */ /* 0x000fc400078e02d8 */
[----:B------:R-:W-:Y:S02]  /*2e20*/  IMAD.IADD R221, R219, 0x1, R0 ;  /* 0x00000001dbdd7824 */ /* 0x000fe400078e0200 */
[----:B------:R-:W-:Y:S02]  /*2e30*/  IMAD.IADD R218, R217, 0x1, R218 ;  /* 0x00000001d9da7824 */ /* 0x000fe400078e02da */
[----:B------:R-:W-:Y:S02]  /*2e40*/  IMAD.IADD R223, R219, 0x1, R220 ;  /* 0x00000001dbdf7824 */ /* 0x000fe400078e02dc */
.L_x_1270:
[----:B------:R-:W-:Y:S04]  /*2e50*/  DEPBAR.LE SB0, 0x1 ;  /* 0x000080400000791a */ /* 0x000fe80000000000 */
[----:B------:R-:W-:Y:S01]  /*2e60*/  BAR.SYNC.DEFER_BLOCKING 0x0 ;  /* 0x0000000000007b1d */ /* 0x000fe20000010000 */
[----:B------:R-:W-:Y:S02]  /*2e70*/  MOV R0, UR4 ;  /* 0x0000000400007c02 */ /* 0x000fe40008000f00 */
[----:B------:R-:W-:Y:S02]  /*2e80*/  MOV R18, UR4 ;  /* 0x0000000400127c02 */ /* 0x000fe40008000f00 */
[----:B------:R-:W-:Y:S01]  /*2e90*/  MOV R230, R224 ;  /* 0x000000e000e67202 */ /* 0x000fe20000000f00 */
[----:B------:R-:W-:Y:S02]  /*2ea0*/  IMAD R0, R0, 0x3000, R219 ;  /* 0x0000300000007824 */ /* 0x000fe400078e02db */
[----:B------:R-:W-:Y:S03]  /*2eb0*/  IMAD R18, R18, 0x3000, R221 ;  /* 0x0000300012127824 */ /* 0x000fe600078e02dd */
        /* <DEDUP_REMOVED lines=31> */
[C---:B----4-:R-:W-:Y:S03]  /*30b0*/  HMMA.16816.F32.BF16 R16, R20.reuse, R16, RZ ;  /* 0x000000101410723c */ /* 0x050fe600000418ff */
[----:B------:R-:W3:Y:S05]  /*30c0*/  S2R R200, SR_TID.X ;  /* 0x0000000000c87919 */ /* 0x000eea0000002100 */
[----:B-----5:R-:W-:Y:S01]  /*30d0*/  HMMA.16816.F32.BF16 R20, R20, R84, RZ ;  /* 0x000000541414723c */ /* 0x020fe200000418ff */
[----:B------:R-:W4:Y:S07]  /*30e0*/  LDSM.16.M88.2 R84, [R211+0x880] ;  /* 0x00088000d354783b */ /* 0x000f2e0000000100 */
[C---:B------:R-:W-:Y:S01]  /*30f0*/  HMMA.16816.F32.BF16 R4, R88.reuse, R86, R4 ;  /* 0x000000565804723c */ /* 0x040fe20000041804 */
[----:B------:R-:W5:Y:S07]  /*3100*/  LDSM.16.M88.2 R86, [R211+0x1080] ;  /* 0x00108000d356783b */ /* 0x000f6e0000000100 */
[C---:B-1----:R-:W-:Y:S01]  /*3110*/  HMMA.16816.F32.BF16 R8, R88.reuse, R2, R8 ;  /* 0x000000025808723c */ /* 0x042fe20000041808 */
[----:B------:R-:W1:Y:S07]  /*3120*/  LDSM.16.M88.2 R2, [R211+0x1880] ;  /* 0x00188000d302783b */ /* 0x000e6e0000000100 */
[C---:B------:R-:W-:Y:S01]  /*3130*/  HMMA.16816.F32.BF16 R12, R88.reuse, R92, R12 ;  /* 0x0000005c580c723c */ /* 0x040fe2000004180c */
[----:B------:R-:W1:Y:S07]  /*3140*/  LDSM.16.M88.2 R92, [R210+0x80] ;  /* 0x00008000d25c783b */ /* 0x000e6e0000000100 */
[C---:B------:R-:W-:Y:S01]  /*3150*/  HMMA.16816.F32.BF16 R16, R88.reuse, R94, R16 ;  /* 0x0000005e5810723c */ /* 0x040fe20000041810 */
[----:B------:R-:W-:Y:S07]  /*3160*/  LDSM.16.M88.2 R94, [R210+0x2080] ;  /* 0x00208000d25e783b */ /* 0x000fee0000000100 */
[----:B------:R-:W-:Y:S01]  /*3170*/  HMMA.16816.F32.BF16 R20, R88, R96, R20 ;  /* 0x000000605814723c */ /* 0x000fe20000041814 */
[----:B------:R-:W3:Y:S04]  /*3180*/  LDSM.16.M88.2 R88, [R210+0x880] ;  /* 0x00088000d258783b */ /* 0x000ee80000000100 */
[----:B------:R-:W-:Y:S03]  /*3190*/  LDSM.16.M88.2 R90, [R210+0x1880] ;  /* 0x00188000d25a783b */ /* 0x000fe60000000100 */
[C---:B--2---:R-:W-:Y:S01]  /*31a0*/  HMMA.16816.F32.BF16 R4, R100.reuse, R98, R4 ;  /* 0x000000626404723c */ /* 0x044fe20000041804 */
[----:B------:R-:W-:Y:S07]  /*31b0*/  LDSM.16.M88.4 R96, [R174+0x11080] ;  /* 0x01108000ae60783b */ /* 0x000fee0000000200 */
[C---:B----4-:R-:W-:Y:S01]  /*31c0*/  HMMA.16816.F32.BF16 R8, R100.reuse, R84, R8 ;  /* 0x000000546408723c */ /* 0x050fe20000041808 */
[----:B------:R-:W2:Y:S07]  /*31d0*/  LDSM.16.M88.2 R84, [R210+0x1080] ;  /* 0x00108000d254783b */ /* 0x000eae0000000100 */
[C---:B-----5:R-:W-:Y:S01]  /*31e0*/  HMMA.16816.F32.BF16 R12, R100.reuse, R86, R12 ;  /* 0x00000056640c723c */ /* 0x060fe2000004180c */
[----:B------:R-:W4:Y:S07]  /*31f0*/  LDSM.16.M88.2 R86, [R208+0x2880] ;  /* 0x00288000d056783b */ /* 0x000f2e0000000100 */
[C---:B-1----:R-:W-:Y:S01]  /*3200*/  HMMA.16816.F32.BF16 R16, R100.reuse, R2, R16 ;  /* 0x000000026410723c */ /* 0x042fe20000041810 */
[----:B------:R-:W1:Y:S07]  /*3210*/  LDSM.16.M88.2 R2, [R208+0x3080] ;  /* 0x00308000d002783b */ /* 0x000e6e0000000100 */
[----:B------:R-:W-:Y:S01]  /*3220*/  HMMA.16816.F32.BF16 R20, R100, R104, R20 ;  /* 0x000000686414723c */ /* 0x000fe20000041814 */
[----:B------:R-:W-:Y:S04]  /*3230*/  LDSM.16.M88.2 R100, [R208+0x4080] ;  /* 0x00408000d064783b */ /* 0x000fe80000000100 */
[----:B------:R-:W-:Y:S03]  /*3240*/  LDSM.16.M88.2 R102, [R208+0x4880] ;  /* 0x00488000d066783b */ /* 0x000fe60000000100 */
[C---:B------:R-:W-:Y:S01]  /*3250*/  HMMA.16816.F32.BF16 R4, R108.reuse, R92, R4 ;  /* 0x0000005c6c04723c */ /* 0x040fe20000041804 */
[----:B------:R-:W5:Y:S04]  /*3260*/  LDSM.16.M88.2 R92, [R208+0x3880] ;  /* 0x00388000d05c783b */ /* 0x000f680000000100 */
[----:B------:R-:W1:Y:S03]  /*3270*/  LDSM.16.M88.4 R104, [R0+0x11080] ;  /* 0x011080000068783b */ /* 0x000e660000000200 */
[C---:B---3--:R-:W-:Y:S01]  /*3280*/  HMMA.16816.F32.BF16 R8, R108.reuse, R88, R8 ;  /* 0x000000586c08723c */ /* 0x048fe20000041808 */
        /* <DEDUP_REMOVED lines=8> */
[C---:B----4-:R-:W-:Y:S01]  /*3310*/  HMMA.16816.F32.BF16 R4, R96.reuse, R86, R4 ;  /* 0x000000566004723c */ /* 0x050fe20000041804 */
[----:B------:R-:W3:Y:S07]  /*3320*/  LDSM.16.M88.2 R86, [R209+0x3880] ;  /* 0x00388000d156783b */ /* 0x000eee0000000100 */
[C---:B-1----:R-:W-:Y:S01]  /*3330*/  HMMA.16816.F32.BF16 R8, R96.reuse, R2, R8 ;  /* 0x000000026008723c */ /* 0x042fe20000041808 */
[----:B------:R-:W1:Y:S07]  /*3340*/  LDSM.16.M88.2 R2, [R211+0x3080] ;  /* 0x00308000d302783b */ /* 0x000e6e0000000100 */
[C---:B-----5:R-:W-:Y:S01]  /*3350*/  HMMA.16816.F32.BF16 R12, R96.reuse, R92, R12 ;  /* 0x0000005c600c723c */ /* 0x060fe2000004180c */
[----:B------:R-:W4:Y:S07]  /*3360*/  LDSM.16.M88.2 R92, [R211+0x3880] ;  /* 0x00388000d35c783b */ /* 0x000f2e0000000100 */
[C---:B------:R-:W-:Y:S08]  /*3370*/  HMMA.16816.F32.BF16 R16, R96.reuse, R100, R16 ;  /* 0x000000646010723c */ /* 0x040ff00000041810 */
        /* <DEDUP_REMOVED lines=25> */
[----:B------:R4:W-:Y:S03]  /*3510*/  LDSM.16.M88.4 R108, [R0+0x13080] ;  /* 0x01308000006c783b */ /* 0x0009e60000000200 */
[C---:B------:R-:W-:Y:S01]  /*3520*/  HMMA.16816.F32.BF16 R4, R100.reuse, R172, R4 ;  /* 0x000000ac6404723c */ /* 0x040fe20000041804 */
[----:B------:R-:W1:Y:S07]  /*3530*/  LDSM.16.M88.2 R172, [R209+0x5080] ;  /* 0x00508000d1ac783b */ /* 0x000e6e0000000100 */
        /* <DEDUP_REMOVED lines=104> */
[----:B------:R-:W-:Y:S02]  /*3bc0*/  IMAD.SHL.U32 R15, R10, 0x40, RZ ;  /* 0x000000400a0f7824 */ /* 0x000fe400078e00ff */
[----:B------:R-:W-:Y:S02]  /*3bd0*/  IMAD R5, R5, c[0x0][0x178], RZ ;  /* 0x00005e0005057a24 */ /* 0x000fe400078e02ff */
[C---:B---3--:R-:W-:Y:S02]  /*3be0*/  IMAD R18, R6.reuse, -0x40, R231 ;  /* 0xffffffc006127824 */ /* 0x048fe400078e02e7 */
[----:B------:R-:W-:Y:S02]  /*3bf0*/  IMAD R5, R6, c[0x0][0x17c], R5 ;  /* 0x00005f0006057a24 */ /* 0x000fe400078e0205 */
[----:B------:R-:W-:Y:S02]  /*3c00*/  @!P1 LEA R4, R224, 0x40, 0x6 ;  /* 0x00000040e0049811 */ /* 0x000fe400078e30ff */
[----:B------:R-:W-:Y:S02]  /*3c10*/  IMAD.IADD R5, R11, 0x1, R5 ;  /* 0x000000010b057824 */ /* 0x000fe400078e0205 */
[C---:B------:R-:W-:Y:S04]  /*3c20*/  @!P1 IADD3 R0, P0, R4.reuse, R246, RZ ;  /* 0x000000f604009210 */ /* 0x040fe80007f1e0ff */
[----:B------:R-:W-:Y:S02]  /*3c30*/  @!P1 LEA.HI.X.SX32 R11, R4, R252, 0x1, P0 ;  /* 0x000000fc040b9211 */ /* 0x000fe400000f0eff */
[----:B------:R-:W-:Y:S02]  /*3c40*/  IADD3 R7, P1, P0, R240, UR9, R15 ;  /* 0x00000009f0077c10 */ /* 0x000fe4000f83e00f */
[----:B------:R-:W-:Y:S02]  /*3c50*/  SHF.L.U64.HI R4, R10, 0x6, R5 ;  /* 0x000000060a047819 */ /* 0x000fe40000010205 */
[----:B------:R-:W-:Y:S02]  /*3c60*/  IADD3 R5, P2, R15, R240, RZ ;  /* 0x000000f00f057210 */ /* 0x000fe40007f5e0ff */
[----:B------:R-:W-:Y:S02]  /*3c70*/  IADD3.X R19, R237, UR8, R4, P1, P0 ;  /* 0x00000008ed137c10 */ /* 0x000fe40008fe0404 */
        /* <DEDUP_REMOVED lines=9> */
[C---:B------:R-:W-:Y:S02]  /*3d10*/  ISETP.LT.OR P0, PT, R4.reuse, 0x1, !P4 ;  /* 0x000000010400780c */ /* 0x040fe40006701670 */
[----:B------:R-:W-:Y:S01]  /*3d20*/  LEA.HI.X R11, R5, c[0x0][0x164], R0, 0x1, P1 ;  /* 0x00005900050b7a11 */ /* 0x000fe200008f0c00 */
[----:B------:R-:W-:Y:S01]  /*3d30*/  IMAD.U32 R5, RZ, RZ, UR13 ;  /* 0x0000000dff057e24 */ /* 0x000fe2000f8e00ff */
[----:B------:R-:W-:Y:S02]  /*3d40*/  IADD3 R0, R227, 0xf080, RZ ;  /* 0x0000f080e3007810 */ /* 0x000fe40007ffe0ff */
[C---:B------:R-:W-:Y:S02]  /*3d50*/  ISETP.LT.OR P1, PT, R4.reuse, 0x1, !P6 ;  /* 0x000000010400780c */ /* 0x040fe40007721670 */
[----:B------:R-:W-:Y:S01]  /*3d60*/  ISETP.LT.OR P2, PT, R4, 0x21, !P4 ;  /* 0x000000210400780c */ /* 0x000fe20006741670 */
[----:B------:R-:W-:Y:S02]  /*3d70*/  IMAD R0, R5, 0x6000, R0 ;  /* 0x0000600005007824 */ /* 0x000fe400078e0200 */
[----:B------:R-:W-:Y:S03]  /*3d80*/  IMAD.SHL.U32 R5, R200, 0x4, RZ ;  /* 0x00000004c8057824 */ /* 0x000fe600078e00ff */
        /* <DEDUP_REMOVED lines=8> */
[----:B------:R-:W-:Y:S01]  /*3e10*/  ISETP.LT.OR P0, PT, R4, 0x21, !P5 ;  /* 0x000000210400780c */ /* 0x000fe20006f01670 */
[----:B------:R-:W-:Y:S02]  /*3e20*/  IMAD.U32 R4, RZ, RZ, UR13 ;  /* 0x0000000dff047e24 */ /* 0x000fe4000f8e00ff */
[----:B------:R2:W-:Y:S01]  /*3e30*/  LDGSTS.E.BYPASS.LTC128B.128 [R0+0x1000], [R6.64], !P2 ;  /* 0x0100000006007fae */ /* 0x0005e2000d101d4a */
[----:B------:R-:W-:Y:S03]  /*3e40*/  ISETP.GT.AND P2, PT, R200, 0xf, PT ;  /* 0x0000000fc800780c */ /* 0x000fe60003f44270 */
[----:B------:R2:W-:Y:S06]  /*3e50*/  LDGSTS.E.BYPASS.LTC128B.128 [R0+0x3000], [R6.64+0x80], !P1 ;  /* 0x0300008006007fae */ /* 0x0005ec000c901d4a */
[----:B------:R2:W-:Y:S04]  /*3e60*/  LDGSTS.E.BYPASS.LTC128B.128 [R0+0x5000], [R6.64+0x100], !P0 ;  /* 0x0500010006007fae */ /* 0x0005e8000c101d4a */
[----:B------:R-:W-:Y:S04]  /*3e70*/  @!P2 IMAD R4, R4, 0x40, R5 ;  /* 0x000000400404a824 */ /* 0x000fe800078e0205 */
[----:B------:R-:W-:Y:S05]  /*3e80*/  @!P2 IMAD.SHL.U32 R4, R4, 0x4, RZ ;  /* 0x000000040404a824 */ /* 0x000fea00078e00ff */
[----:B------:R2:W-:Y:S02]  /*3e90*/  @!P2 LDGSTS.E.BYPASS.LTC128B.128 [R4+0x21080], [R14.64] ;  /* 0x210800000e04afae */ /* 0x0005e4000b901d4a */
.L_x_1268:
        /* <DEDUP_REMOVED lines=47> */
[C---:B------:R-:W-:Y:S01]  /*4190*/  LEA R100, R224.reuse, R232, 0x6 ;  /* 0x000000e8e0647211 */ /* 0x040fe200078e30ff */
        /* <DEDUP_REMOVED lines=395> */
[----:B------:R-:W-:Y:S02]  /*5a50*/  IMAD.SHL.U32 R5, R2, 0x40, RZ ;  /* 0x0000004002057824 */ /* 0x000fe400078e00ff */
[C---:B------:R-:W-:Y:S02]  /*5a60*/  IMAD R4, R224.reuse, c[0x0][0x20c], R0 ;  /* 0x00008300e0047a24 */ /* 0x040fe400078e0200 */
[----:B------:R-:W-:Y:S01]  /*5a70*/  IMAD.SHL.U32 R0, R224, 0x40, RZ ;  /* 0x00000040e0007824 */ /* 0x000fe200078e00ff */
[----:B------:R-:W-:Y:S01]  /*5a80*/  IADD3 R8, P2, P1, R238, UR6, R5 ;  /* 0x00000006ee087c10 */ /* 0x000fe2000f95e005 */
[----:B------:R-:W-:Y:S03]  /*5a90*/  IMAD.IADD R4, R3, 0x1, R4 ;  /* 0x0000000103047824 */ /* 0x000fe600078e0204 */
[----:B------:R-:W-:Y:S02]  /*5aa0*/  IADD3 R3, P0, R0, R244, RZ ;  /* 0x000000f400037210 */ /* 0x000fe40007f1e0ff */
[----:B------:R-:W-:Y:S02]  /*5ab0*/  SHF.L.U64.HI R2, R2, 0x6, R4 ;  /* 0x0000000602027819 */ /* 0x000fe40000010204 */
[----:B------:R-:W-:Y:S02]  /*5ac0*/  LEA.HI.X.SX32 R4, R0, R250, 0x1, P0 ;  /* 0x000000fa00047211 */ /* 0x000fe400000f0eff */
[----:B------:R-:W-:Y:S02]  /*5ad0*/  IADD3.X R9, R235, UR5, R2, P2, P1 ;  /* 0x00000005eb097c10 */ /* 0x000fe400097e2402 */
[----:B------:R-:W-:Y:S02]  /*5ae0*/  IADD3 R5, P1, R5, R238, RZ ;  /* 0x000000ee05057210 */ /* 0x000fe40007f3e0ff */
[----:B------:R-:W-:Y:S02]  /*5af0*/  LEA R6, P0, R3, c[0x0][0x280], 0x2 ;  /* 0x0000a00003067a11 */ /* 0x000fe400078010ff */
[----:B------:R-:W-:Y:S01]  /*5b00*/  IADD3 R0, -R243, R231, -R0 ;  /* 0x000000e7f3007210 */ /* 0x000fe20007ffe900 */
[----:B------:R-:W-:Y:S01]  /*5b10*/  IMAD.X R2, R2, 0x1, R235, P1 ;  /* 0x0000000102027824 */ /* 0x000fe200008e06eb */
        /* <DEDUP_REMOVED lines=25> */
.L_x_1269:
[-C--:B-1234-:R-:W-:Y:S01]  /*5cb0*/  HMMA.16816.F32.BF16 R4, R108, R16.reuse, RZ ;  /* 0x000000106c04723c */ /* 0x09efe200000418ff */
[----:B------:R-:W-:Y:S01]  /*5cc0*/  LDSM.16.MT88.4 R200, [R214+0x6000] ;  /* 0x00600000d6c8783b */ /* 0x000fe20000004200 */
[----:B------:R-:W-:Y:S02]  /*5cd0*/  UIADD3 UR12, UR4, 0x1, URZ ;  /* 0x00000001040c7890 */ /* 0x000fe4000fffe03f */
[----:B------:R-:W-:Y:S01]  /*5ce0*/  IMAD R0, R230, 0x3000, RZ ;  /* 0x00003000e6007824 */ /* 0x000fe200078e02ff */
[----:B------:R-:W-:Y:S01]  /*5cf0*/  LDSM.16.MT88.4 R204, [R214+0x1800] ;  /* 0x00180000d6cc783b */ /* 0x000fe20000004200 */
[----:B------:R-:W-:Y:S02]  /*5d00*/  UISETP.GE.AND UP1, UPT, UR4, 0x1, UPT ;  /* 0x000000010400788c */ /* 0x000fe4000bf26270 */
[C---:B------:R-:W-:Y:S01]  /*5d10*/  HMMA.16816.F32.BF16 R8, R172.reuse, R16, RZ ;  /* 0x00000010ac08723c */ /* 0x040fe200000418ff */
[----:B------:R-:W0:Y:S01]  /*5d20*/  LDGDEPBAR ;  /* 0x00000000000079af */ /* 0x000e220000000000 */
[----:B------:R-:W-:Y:S02]  /*5d30*/  UIADD3 UR7, UR13, 0x1, URZ ;  /* 0x000000010d077890 */ /* 0x000fe4000fffe03f */
[C---:B------:R-:W-:Y:S01]  /*5d40*/  IADD3 R2, P0, R0.reuse, R248, RZ ;  /* 0x000000f800027210 */ /* 0x040fe20007f1e0ff */
[----:B------:R-:W-:Y:S03]  /*5d50*/  UISETP.GE.AND UP0, UPT, UR13, 0x1, UPT ;  /* 0x000000010d00788c */ /* 0x000fe6000bf06270 */
[-C--:B------:R-:W-:Y:S01]  /*5d60*/  HMMA.16816.F32.BF16 R12, R172, R18.reuse, RZ ;  /* 0x00000012ac0c723c */ /* 0x080fe200000418ff */
[----:B------:R-:W-:Y:S01]  /*5d70*/  LEA.HI.X.SX32 R0, R0, R251, 0x1, P0 ;  /* 0x000000fb00007211 */ /* 0x000fe200000f0eff */
[----:B------:R-:W-:Y:S06]  /*5d80*/  USEL UR13, UR7, URZ, !UP0 ;  /* 0x0000003f070d7287 */ /* 0x000fec000c000000 */
        /* <DEDUP_REMOVED lines=24> */
[----:B------:R-:W4:Y:S07]  /*5f10*/  LDSM.16.M88.4 R188, [R215+0x1800] ;  /* 0x00180000d7bc783b */ /* 0x000f2e0000000200 */
[----:B------:R-:W-:Y:S01]  /*5f20*/  HMMA.16816.F32.BF16 R108, R180, R198, R108 ;  /* 0x000000c6b46c723c */ /* 0x000fe2000004186c */
[----:B------:R-:W5:Y:S04]  /*5f30*/  LDSM.16.M88.4 R180, [R215+0x1c00] ;  /* 0x001c0000d7b4783b */ /* 0x000f680000000200 */
[----:B------:R-:W4:Y:S03]  /*5f40*/  LDSM.16.MT88.4 R196, [R214+0x4000] ;  /* 0x00400000d6c4783b */ /* 0x000f260000004200 */
[-C--:B-1----:R-:W-:Y:S08]  /*5f50*/  HMMA.16816.F32.BF16 R4, R172, R176.reuse, R4 ;  /* 0x000000b0ac04723c */ /* 0x082ff00000041804 */
[C---:B--2---:R-:W-:Y:S08]  /*5f60*/  HMMA.16816.F32.BF16 R8, R184.reuse, R176, R8 ;  /* 0x000000b0b808723c */ /* 0x044ff00000041808 */
[-C--:B------:R-:W-:Y:S08]  /*5f70*/  HMMA.16816.F32.BF16 R12, R184, R178.reuse, R12 ;  /* 0x000000b2b80c723c */ /* 0x080ff0000004180c */
[C---:B------:R-:W-:Y:S01]  /*5f80*/  HMMA.16816.F32.BF16 R16, R172.reuse, R178, R16 ;  /* 0x000000b2ac10723c */ /* 0x040fe20000041810 */
[----:B------:R-:W-:Y:S07]  /*5f90*/  LDSM.16.M88.4 R176, [R215+0x2000] ;  /* 0x00200000d7b0783b */ /* 0x000fee0000000200 */
[-C--:B---3--:R-:W-:Y:S08]  /*5fa0*/  HMMA.16816.F32.BF16 R20, R172, R192.reuse, R20 ;  /* 0x000000c0ac14723c */ /* 0x088ff00000041814 */
        /* <DEDUP_REMOVED lines=9> */
[----:B------:R-:W1:Y:S04]  /*6040*/  LDSM.16.MT88.4 R172, [R214+0x6800] ;  /* 0x00680000d6ac783b */ /* 0x000e680000004200 */
[----:B------:R-:W2:Y:S03]  /*6050*/  LDSM.16.MT88.4 R200, [R214+0x4800] ;  /* 0x00480000d6c8783b */ /* 0x000ea60000004200 */
[-C--:B----4-:R-:W-:Y:S08]  /*6060*/  HMMA.16816.F32.BF16 R4, R188, R204.reuse, R4 ;  /* 0x000000ccbc04723c */ /* 0x090ff00000041804 */
[C---:B-----5:R-:W-:Y:S08]  /*6070*/  HMMA.16816.F32.BF16 R8, R180.reuse, R204, R8 ;  /* 0x000000ccb408723c */ /* 0x060ff00000041808 */
[-C--:B------:R-:W-:Y:S08]  /*6080*/  HMMA.16816.F32.BF16 R12, R180, R206.reuse, R12 ;  /* 0x000000ceb40c723c */ /* 0x080ff0000004180c */
[C---:B------:R-:W-:Y:S01]  /*6090*/  HMMA.16816.F32.BF16 R16, R188.reuse, R206, R16 ;  /* 0x000000cebc10723c */ /* 0x040fe20000041810 */
[----:B------:R-:W3:Y:S07]  /*60a0*/  LDSM.16.MT88.4 R204, [R214+0x7000] ;  /* 0x00700000d6cc783b */ /* 0x000eee0000004200 */
        /* <DEDUP_REMOVED lines=11> */
[----:B------:R-:W-:Y:S01]  /*6160*/  ISETP.GE.AND P0, PT, R224, R242, PT ;  /* 0x000000f2e000720c */ /* 0x000fe20003f06270 */
        /* <DEDUP_REMOVED lines=217> */
.L_x_1267:
[----:B------:R-:W-:Y:S05]  /*6f00*/  @P0 BRA `(.L_x_1271) ;  /* 0x000037c000000947 */ /* 0x000fea0003800000 */
[----:B------:R-:W1:Y:S04]  /*6f10*/  S2R R178, SR_TID.X ;  /* 0x0000000000b27919 */ /* 0x000e680000002100 */
[----:B------:R-:W2:Y:S01]  /*6f20*/  LDL R177, [R1+0x4] ;  /* 0x0000040001b17983 */ /* 0x000ea20000100800 */
        /* <DEDUP_REMOVED lines=9> */
[----:B------:R-:W-:Y:S01]  /*6fc0*/  F2FP.BF16.PACK_AB R98, R51, R50 ;  /* 0x000000323362723e */ /* 0x000fe200000010ff */
[----:B-1----:R-:W-:Y:S01]  /*6fd0*/  IMAD.SHL.U32 R6, R178, 0x80, RZ ;  /* 0x00000080b2067824 */ /* 0x002fe200078e00ff */
[----:B------:R-:W-:Y:S02]  /*6fe0*/  SHF.R.S32.HI R176, RZ, 0x1f, R178 ;  /* 0x0000001fffb07819 */ /* 0x000fe400000114b2 */
[----:B------:R-:W-:Y:S02]  /*6ff0*/  F2FP.BF16.PACK_AB R99, R49, R48 ;  /* 0x000000303163723e */ /* 0x000fe400000010ff */
        /* <DEDUP_REMOVED lines=14> */
[----:B------:R-:W-:Y:S02]  /*70e0*/  IADD3 R0, R4, R0, -R3 ;  /* 0x0000000004007210 */ /* 0x000fe40007ffe803 */
[C---:B------:R-:W-:Y:S02]  /*70f0*/  LOP3.LUT R26, R2.reuse, 0x2c00, RZ, 0xfc, !PT ;  /* 0x00002c00021a7812 */ /* 0x040fe400078efcff */
[C---:B------:R-:W-:Y:S02]  /*7100*/  LOP3.LUT R9, R2.reuse, 0x48, RZ, 0xfc, !PT ;  /* 0x0000004802097812 */ /* 0x040fe400078efcff */
[C---:B------:R-:W-:Y:S02]  /*7110*/  LOP3.LUT R6, R2.reuse, 0x1408, RZ, 0xfc, !PT ;  /* 0x0000140802067812 */ /* 0x040fe400078efcff */
[C---:B------:R-:W-:Y:S02]  /*7120*/  LOP3.LUT R4, R2.reuse, 0x2800, RZ, 0xfc, !PT ;  /* 0x0000280002047812 */ /* 0x040fe400078efcff */
[----:B------:R-:W-:-:S02]  /*7130*/  LOP3.LUT R41, R2, 0x1c40, RZ, 0xfc, !PT ;  /* 0x00001c4002297812 */ /* 0x000fc400078efcff */
[----:B------:R-:W-:Y:S02]  /*7140*/  LOP3.LUT R84, R5, R2, RZ, 0x3c, !PT ;  /* 0x0000000205547212 */ /* 0x000fe400078e3cff */
[C---:B------:R-:W-:Y:S02]  /*7150*/  LOP3.LUT R11, R2.reuse, 0x40, RZ, 0xfc, !PT ;  /* 0x00000040020b7812 */ /* 0x040fe400078efcff */
[C---:B------:R-:W-:Y:S02]  /*7160*/  LOP3.LUT R8, R2.reuse, 0x1400, RZ, 0xfc, !PT ;  /* 0x0000140002087812 */ /* 0x040fe400078efcff */
[C---:B------:R-:W-:Y:S02]  /*7170*/  LOP3.LUT R7, R2.reuse, 0x1440, RZ, 0xfc, !PT ;  /* 0x0000144002077812 */ /* 0x040fe400078efcff */
[C---:B------:R-:W-:Y:S02]  /*7180*/  LOP3.LUT R29, R2.reuse, 0x2c40, RZ, 0xfc, !PT ;  /* 0x00002c40021d7812 */ /* 0x040fe400078efcff */
[----:B------:R-:W-:-:S02]  /*7190*/  LOP3.LUT R36, R2, 0x800, RZ, 0xfc, !PT ;  /* 0x0000080002247812 */ /* 0x000fc400078efcff */
[C---:B------:R-:W-:Y:S02]  /*71a0*/  LOP3.LUT R38, R2.reuse, 0x808, RZ, 0xfc, !PT ;  /* 0x0000080802267812 */ /* 0x040fe400078efcff */
[C---:B------:R-:W-:Y:S02]  /*71b0*/  LOP3.LUT R47, R2.reuse, 0x3048, RZ, 0xfc, !PT ;  /* 0x00003048022f7812 */ /* 0x040fe400078efcff */
[----:B------:R-:W-:Y:S02]  /*71c0*/  F2FP.BF16.PACK_AB R173, R79, R78 ;  /* 0x0000004e4fad723e */ /* 0x000fe400000010ff */
        /* <DEDUP_REMOVED lines=273> */
[----:B------:R-:W-:Y:S01]  /*82e0*/  BAR.SYNC.DEFER_BLOCKING 0x1, 0x100 ;  /* 0x0044000000007b1d */ /* 0x000fe20000010000 */
[C---:B------:R-:W-:Y:S01]  /*82f0*/  IMAD.IADD R2, R0.reuse, 0x1, R79 ;  /* 0x0000000100027824 */ /* 0x040fe200078e024f */
[----:B------:R-:W-:Y:S01]  /*8300*/  ISETP.NE.AND.EX P3, PT, RZ, c[0x0][0x35c], PT, P0 ;  /* 0x0000d700ff007a0c */ /* 0x000fe20003f65300 */
[C---:B------:R-:W-:Y:S01]  /*8310*/  IMAD.IADD R79, R0.reuse, 0x1, R8 ;  /* 0x00000001004f7824 */ /* 0x040fe200078e0208 */
[----:B------:R-:W-:Y:S01]  /*8320*/  ISETP.NE.U32.AND P1, PT, RZ, c[0x0][0x360], PT ;  /* 0x0000d800ff007a0c */ /* 0x000fe20003f25070 */
[----:B------:R-:W-:Y:S01]  /*8330*/  IMAD.SHL.U32 R6, R3, 0x2, RZ ;  /* 0x0000000203067824 */ /* 0x000fe200078e00ff */
[----:B------:R-:W-:Y:S01]  /*8340*/  PRMT R3, R89, 0x7632, R3 ;  /* 0x0000763259037816 */ /* 0x000fe20000000003 */
[--C-:B------:R-:W-:Y:S01]  /*8350*/  IMAD.IADD R82, R0, 0x1, R5.reuse ;  /* 0x0000000100527824 */ /* 0x100fe200078e0205 */
[----:B------:R-:W-:Y:S01]  /*8360*/  PRMT R5, R85, 0x7632, R5 ;  /* 0x0000763255057816 */ /* 0x000fe20000000005 */
[----:B------:R-:W-:Y:S01]  /*8370*/  IMAD.SHL.U32 R8, R2, 0x2, RZ ;  /* 0x0000000202087824 */ /* 0x000fe200078e00ff */
[----:B------:R-:W-:Y:S01]  /*8380*/  PRMT R2, R88, 0x7610, R2 ;  /* 0x0000761058027816 */ /* 0x000fe20000000002 */
[C-C-:B------:R-:W-:Y:S01]  /*8390*/  IMAD.IADD R84, R0.reuse, 0x1, R4.reuse ;  /* 0x0000000100547824 */ /* 0x140fe200078e0204 */
[----:B------:R-:W-:Y:S01]  /*83a0*/  PRMT R4, R89, 0x7610, R4 ;  /* 0x0000761059047816 */ /* 0x000fe20000000004 */
[C---:B------:R-:W-:Y:S01]  /*83b0*/  IMAD.IADD R49, R0.reuse, 0x1, R45 ;  /* 0x0000000100317824 */ /* 0x040fe200078e022d */
[----:B------:R-:W-:Y:S01]  /*83c0*/  ISETP.NE.AND.EX P0, PT, RZ, c[0x0][0x364], PT, P1 ;  /* 0x0000d900ff007a0c */ /* 0x000fe20003f05310 */
[----:B------:R-:W-:-:S02]  /*83d0*/  IMAD.IADD R44, R0, 0x1, R62 ;  /* 0x00000001002c7824 */ /* 0x000fc400078e023e */
[C---:B------:R-:W-:Y:S02]  /*83e0*/  IMAD.IADD R48, R0.reuse, 0x1, R43 ;  /* 0x0000000100307824 */ /* 0x040fe400078e022b */
[----:B------:R-:W-:Y:S02]  /*83f0*/  IMAD.IADD R45, R0, 0x1, R42 ;  /* 0x00000001002d7824 */ /* 0x000fe400078e022a */
[----:B------:R-:W-:Y:S02]  /*8400*/  IMAD.SHL.U32 R20, R20, 0x2, RZ ;  /* 0x0000000214147824 */ /* 0x000fe400078e00ff */
[C---:B------:R-:W-:Y:S01]  /*8410*/  IMAD.IADD R57, R0.reuse, 0x1, R57 ;  /* 0x0000000100397824 */ /* 0x040fe200078e0239 */
[----:B------:R-:W-:Y:S01]  /*8420*/  STS.U16 [R80+0x7880], R87 ;  /* 0x0078805750007388 */ /* 0x000fe20000000400 */
[C---:B------:R-:W-:Y:S02]  /*8430*/  IMAD.IADD R56, R0.reuse, 0x1, R56 ;  /* 0x0000000100387824 */ /* 0x040fe400078e0238 */
[C---:B------:R-:W-:Y:S01]  /*8440*/  IMAD.IADD R54, R0.reuse, 0x1, R54 ;  /* 0x0000000100367824 */ /* 0x040fe200078e0236 */
[----:B------:R-:W-:Y:S01]  /*8450*/  STS.U16 [R6+0x7880], R86 ;  /* 0x0078805606007388 */ /* 0x000fe20000000400 */
[----:B------:R-:W-:-:S02]  /*8460*/  IMAD.IADD R53, R0, 0x1, R53 ;  /* 0x0000000100357824 */ /* 0x000fc400078e0235 */
[C---:B------:R-:W-:Y:S01]  /*8470*/  IMAD.IADD R52, R0.reuse, 0x1, R52 ;  /* 0x0000000100347824 */ /* 0x040fe200078e0234 */
[----:B------:R-:W-:Y:S01]  /*8480*/  STS.U16 [R8+0x7880], R85 ;  /* 0x0078805508007388 */ /* 0x000fe20000000400 */
[C---:B------:R-:W-:Y:S02]  /*8490*/  IMAD.IADD R51, R0.reuse, 0x1, R51 ;  /* 0x0000000100337824 */ /* 0x040fe400078e0233 */
[C---:B------:R-:W-:Y:S01]  /*84a0*/  IMAD.IADD R43, R0.reuse, 0x1, R40 ;  /* 0x00000001002b7824 */ /* 0x040fe200078e0228 */
[----:B------:R1:W-:Y:S01]  /*84b0*/  STS.U16 [R22+0x7880], R5 ;  /* 0x0078800516007388 */ /* 0x0003e20000000400 */
[C---:B------:R-:W-:Y:S02]  /*84c0*/  IMAD.IADD R42, R0.reuse, 0x1, R39 ;  /* 0x00000001002a7824 */ /* 0x040fe400078e0227 */
[C---:B------:R-:W-:Y:S01]  /*84d0*/  IMAD.IADD R66, R0.reuse, 0x1, R37 ;  /* 0x0000000100427824 */ /* 0x040fe200078e0225 */
[----:B------:R3:W-:Y:S01]  /*84e0*/  STS.U16 [R21+0x7880], R4 ;  /* 0x0078800415007388 */ /* 0x0007e20000000400 */
[----:B------:R-:W-:-:S02]  /*84f0*/  IMAD.IADD R65, R0, 0x1, R36 ;  /* 0x0000000100417824 */ /* 0x000fc400078e0224 */
[C---:B------:R-:W-:Y:S01]  /*8500*/  IMAD.IADD R64, R0.reuse, 0x1, R34 ;  /* 0x0000000100407824 */ /* 0x040fe200078e0222 */
[----:B------:R4:W-:Y:S01]  /*8510*/  STS.U16 [R20+0x7880], R3 ;  /* 0x0078800314007388 */ /* 0x0009e20000000400 */
[C---:B------:R-:W-:Y:S02]  /*8520*/  IMAD.IADD R63, R0.reuse, 0x1, R33 ;  /* 0x00000001003f7824 */ /* 0x040fe400078e0221 */
[C---:B------:R-:W-:Y:S02]  /*8530*/  IMAD.IADD R62, R0.reuse, 0x1, R31 ;  /* 0x00000001003e7824 */ /* 0x040fe400078e021f */
[C---:B------:R-:W-:Y:S02]  /*8540*/  IMAD.IADD R71, R0.reuse, 0x1, R26 ;  /* 0x0000000100477824 */ /* 0x040fe400078e021a */
[C---:B------:R-:W-:Y:S02]  /*8550*/  IMAD.IADD R70, R0.reuse, 0x1, R24 ;  /* 0x0000000100467824 */ /* 0x040fe400078e0218 */
[----:B------:R-:W-:-:S02]  /*8560*/  IMAD.IADD R69, R0, 0x1, R17 ;  /* 0x0000000100457824 */ /* 0x000fc400078e0211 */
[C---:B------:R-:W-:Y:S02]  /*8570*/  IMAD.IADD R68, R0.reuse, 0x1, R16 ;  /* 0x0000000100447824 */ /* 0x040fe400078e0210 */
[C---:B------:R-:W-:Y:S02]  /*8580*/  IMAD.IADD R67, R0.reuse, 0x1, R15 ;  /* 0x0000000100437824 */ /* 0x040fe400078e020f */
[C---:B------:R-:W-:Y:S02]  /*8590*/  IMAD.IADD R76, R0.reuse, 0x1, R14 ;  /* 0x00000001004c7824 */ /* 0x040fe400078e020e */
[C---:B------:R-:W-:Y:S01]  /*85a0*/  IMAD.IADD R75, R0.reuse, 0x1, R13 ;  /* 0x00000001004b7824 */ /* 0x040fe200078e020d */
[C---:B-1----:R-:W-:Y:S01]  /*85b0*/  PRMT R5, R91.reuse, 0x7610, R5 ;  /* 0x000076105b057816 */ /* 0x042fe20000000005 */
[C---:B------:R-:W-:Y:S02]  /*85c0*/  IMAD.IADD R74, R0.reuse, 0x1, R12 ;  /* 0x00000001004a7824 */ /* 0x040fe400078e020c */
[C---:B------:R-:W-:Y:S01]  /*85d0*/  IMAD.IADD R73, R0.reuse, 0x1, R11 ;  /* 0x0000000100497824 */ /* 0x040fe200078e020b */
[----:B---3--:R-:W-:Y:S01]  /*85e0*/  PRMT R4, R91, 0x7632, R4 ;  /* 0x000076325b047816 */ /* 0x008fe20000000004 */
[----:B------:R-:W-:-:S02]  /*85f0*/  IMAD.IADD R72, R0, 0x1, R10 ;  /* 0x0000000100487824 */ /* 0x000fc400078e020a */
[----:B------:R-:W-:Y:S01]  /*8600*/  IMAD.IADD R77, R0, 0x1, R9 ;  /* 0x00000001004d7824 */ /* 0x000fe200078e0209 */
[----:B----4-:R-:W-:Y:S01]  /*8610*/  PRMT R3, R90, 0x7610, R3 ;  /* 0x000076105a037816 */ /* 0x010fe20000000003 */
[----:B------:R-:W-:Y:S01]  /*8620*/  IMAD.IADD R78, R0, 0x1, R7 ;  /* 0x00000001004e7824 */ /* 0x000fe200078e0207 */
[----:B------:R-:W-:Y:S01]  /*8630*/  PRMT R0, R88, 0x7632, R0 ;  /* 0x0000763258007816 */ /* 0x000fe20000000000 */
[----:B------:R-:W-:Y:S02]  /*8640*/  IMAD.SHL.U32 R19, R19, 0x2, RZ ;  /* 0x0000000213137824 */ /* 0x000fe400078e00ff */
        /* <DEDUP_REMOVED lines=22> */
[----:B---3--:R-:W-:Y:S01]  /*87b0*/  PRMT R0, R92, 0x7610, R0 ;  /* 0x000076105c007816 */ /* 0x008fe20000000000 */
[----:B------:R1:W-:Y:S01]  /*87c0*/  STS.U16 [R25+0x7880], R2 ;  /* 0x0078800219007388 */ /* 0x0003e20000000400 */
[----:B------:R-:W-:Y:S01]  /*87d0*/  IMAD.SHL.U32 R16, R58, 0x2, RZ ;  /* 0x000000023a107824 */ /* 0x000fe200078e00ff */
[----:B----4-:R-:W-:Y:S02]  /*87e0*/  PRMT R5, R92, 0x7632, R5 ;  /* 0x000076325c057816 */ /* 0x010fe40000000005 */
[----:B------:R3:W-:Y:S01]  /*87f0*/  STS.U16 [R23+0x7880], R0 ;  /* 0x0078800017007388 */ /* 0x0007e20000000400 */
[----:B------:R-:W-:Y:S01]  /*8800*/  IMAD.SHL.U32 R15, R57, 0x2, RZ ;  /* 0x00000002390f7824 */ /* 0x000fe200078e00ff */
[----:B--2---:R-:W-:Y:S02]  /*8810*/  PRMT R4, R94, 0x7610, R4 ;  /* 0x000076105e047816 */ /* 0x004fe40000000004 */
[----:B------:R2:W-:Y:S01]  /*8820*/  STS.U16 [R7+0x7880], R5 ;  /* 0x0078800507007388 */ /* 0x0005e20000000400 */
[----:B------:R-:W-:Y:S01]  /*8830*/  IMAD.SHL.U32 R30, R56, 0x2, RZ ;  /* 0x00000002381e7824 */ /* 0x000fe200078e00ff */
[----:B------:R-:W-:-:S02]  /*8840*/  PRMT R3, R94, 0x7632, R3 ;  /* 0x000076325e037816 */ /* 0x000fc40000000003 */
        /* <DEDUP_REMOVED lines=14> */
[C---:B--2---:R-:W-:Y:S02]  /*8930*/  PRMT R5, R96.reuse, 0x7610, R5 ;  /* 0x0000761060057816 */ /* 0x044fe40000000005 */
[----:B------:R2:W-:Y:S01]  /*8940*/  STS.U16 [R14+0x7880], R0 ;  /* 0x007880000e007388 */ /* 0x0005e20000000400 */
[----:B------:R-:W-:Y:S01]  /*8950*/  IMAD.SHL.U32 R40, R45, 0x2, RZ ;  /* 0x000000022d287824 */ /* 0x000fe200078e00ff */
[----:B----4-:R-:W-:Y:S02]  /*8960*/  PRMT R4, R96, 0x7632, R4 ;  /* 0x0000763260047816 */ /* 0x010fe40000000004 */
        /* <DEDUP_REMOVED lines=44> */
[----:B------:R-:W-:-:S02]  /*8c30*/  PRMT R3, R100, 0x7610, R3 ;  /* 0x0000761064037816 */ /* 0x000fc40000000003 */
        /* <DEDUP_REMOVED lines=212> */
.L_x_1272:
[----:B------:R-:W2:Y:S01]  /*9980*/  LDL.LU R7, [R1+0x8] ;  /* 0x0000080001077983 */ /* 0x000ea20000300800 */
[----:B------:R-:W-:-:S02]  /*9990*/  LEA.HI R2, R176, R178, RZ, 0x3 ;  /* 0x000000b2b0027211 */ /* 0x000fc400078f18ff */
[----:B------:R-:W-:Y:S01]  /*99a0*/  ISETP.GT.AND P2, PT, R178, 0x27f, PT ;  /* 0x0000027fb200780c */ /* 0x000fe20003f44270 */
[----:B------:R-:W3:Y:S01]  /*99b0*/  LDL R93, [R1] ;  /* 0x00000000015d7983 */ /* 0x000ee20000100800 */
[----:B------:R-:W-:Y:S02]  /*99c0*/  LOP3.LUT R0, R2, 0x1ffffff8, RZ, 0xc0, !PT ;  /* 0x1ffffff802007812 */ /* 0x000fe400078ec0ff */
[----:B------:R-:W-:Y:S02]  /*99d0*/  SHF.R.S32.HI R14, RZ, 0x3, R2 ;  /* 0x00000003ff0e7819 */ /* 0x000fe40000011402 */
[C---:B------:R-:W-:Y:S01]  /*99e0*/  ISETP.GT.AND P1, PT, R178.reuse, 0x17f, PT ;  /* 0x0000017fb200780c */ /* 0x040fe20003f24270 */
[C---:B------:R-:W-:Y:S01]  /*99f0*/  IMAD.IADD R0, R178.reuse, 0x1, -R0 ;  /* 0x00000001b2007824 */ /* 0x040fe200078e0a00 */
[----:B------:R-:W-:Y:S01]  /*9a00*/  ISETP.GT.AND P0, PT, R178, 0x7f, PT ;  /* 0x0000007fb200780c */ /* 0x000fe20003f04270 */
[----:B------:R-:W-:Y:S02]  /*9a10*/  IMAD.SHL.U32 R2, R14, 0x40, RZ ;  /* 0x000000400e027824 */ /* 0x000fe400078e00ff */
[----:B------:R-:W-:-:S03]  /*9a20*/  IMAD.SHL.U32 R12, R0, 0x8, RZ ;  /* 0x00000008000c7824 */ /* 0x000fc600078e00ff */
[----:B------:R-:W-:Y:S02]  /*9a30*/  LOP3.LUT R0, R2, 0x1c0, RZ, 0xc0, !PT ;  /* 0x000001c002007812 */ /* 0x000fe400078ec0ff */
[----:B------:R-:W-:Y:S02]  /*9a40*/  LEA.HI R2, R176, R178, RZ, 0x6 ;  /* 0x000000b2b0027211 */ /* 0x000fe400078f30ff */
[----:B------:R-:W-:Y:S02]  /*9a50*/  LOP3.LUT R3, R0, 0x38, R12, 0xf8, !PT ;  /* 0x0000003800037812 */ /* 0x000fe400078ef80c */
[----:B------:R-:W-:Y:S01]  /*9a60*/  SHF.R.U32.HI R0, RZ, 0x3, R0 ;  /* 0x00000003ff007819 */ /* 0x000fe20000011600 */
[----:B------:R-:W-:-:S03]  /*9a70*/  IMAD.SHL.U32 R2, R2, 0x8, RZ ;  /* 0x0000000802027824 */ /* 0x000fc600078e00ff */
[----:B------:R-:W-:-:S04]  /*9a80*/  LOP3.LUT R0, R3, R0, RZ, 0x3c, !PT ;  /* 0x0000000003007212 */ /* 0x000fc800078e3cff */
        /* <DEDUP_REMOVED lines=38> */
[----:B------:R-:W-:-:S02]  /*9cf0*/  SHF.R.S32.HI R13, RZ, 0x1f, R12 ;  /* 0x0000001fff0d7819 */ /* 0x000fc4000001140c */
[----:B------:R-:W-:Y:S02]  /*9d00*/  SHF.R.S32.HI R92, RZ, 0x1f, R177 ;  /* 0x0000001fff5c7819 */ /* 0x000fe400000114b1 */
[----:B------:R-:W1:Y:S04]  /*9d10*/  @!P2 LDS.128 R16, [R0+0x7880] ;  /* 0x007880000010a984 */ /* 0x000e680000000c00 */
        /* <DEDUP_REMOVED lines=17> */
[----:B------:R-:W-:-:S02]  /*9e30*/  SEL R92, R92, RZ, !P3 ;  /* 0x000000ff5c5c7207 */ /* 0x000fc40005800000 */
[C---:B------:R-:W-:Y:S02]  /*9e40*/  IADD3 R4, P0, R14.reuse, R4, RZ ;  /* 0x000000040e047210 */ /* 0x040fe40007f1e0ff */
[----:B------:R-:W-:Y:S02]  /*9e50*/  SEL R53, R177, RZ, !P3 ;  /* 0x000000ffb1357207 */ /* 0x000fe40005800000 */
[----:B------:R-:W-:Y:S01]  /*9e60*/  LEA.HI.X.SX32 R5, R14, R5, 0x1, P0 ;  /* 0x000000050e057211 */ /* 0x000fe200000f0eff */
[----:B------:R-:W-:Y:S01]  /*9e70*/  BSSY B0, `(.L_x_1273) ;  /* 0x000001e000007945 */ /* 0x000fe20003800000 */
[C---:B------:R-:W-:Y:S02]  /*9e80*/  IADD3 R15, R12.reuse, 0x40, RZ ;  /* 0x000000400c0f7810 */ /* 0x040fe40007ffe0ff */
[----:B------:R-:W-:Y:S01]  /*9e90*/  IADD3 R52, R12, 0x80, RZ ;  /* 0x000000800c347810 */ /* 0x000fe20007ffe0ff */
[----:B--2--5:R-:W-:Y:S01]  /*9ea0*/  IMAD R6, R7, -0x50, R6 ;  /* 0xffffffb007067824 */ /* 0x024fe200078e0206 */
[----:B---3--:R-:W-:-:S04]  /*9eb0*/  SHF.R.S32.HI R55, RZ, 0x1f, R93 ;  /* 0x0000001fff377819 */ /* 0x008fc8000001145d */
[----:B------:R-:W-:Y:S01]  /*9ec0*/  IMNMX R54, R6, 0x50, PT ;  /* 0x0000005006367817 */ /* 0x000fe20003800200 */
[----:B-1----:R-:W-:-:S03]  /*9ed0*/  IMAD R0, R55, c[0x0][0x338], RZ ;  /* 0x0000ce0037007a24 */ /* 0x002fc600078e02ff */
[----:B------:R-:W-:Y:S01]  /*9ee0*/  ISETP.GE.AND P6, PT, R14, R54, PT ;  /* 0x000000360e00720c */ /* 0x000fe20003fc6270 */
[----:B------:R-:W-:-:S04]  /*9ef0*/  IMAD.WIDE.U32 R2, R93, c[0x0][0x338], R12 ;  /* 0x0000ce005d027a25 */ /* 0x000fc800078e000c */
        /* <DEDUP_REMOVED lines=8> */
[----:B----4-:R-:W-:Y:S01]  /*9f80*/  IMAD R0, R3, c[0x0][0x330], RZ ;  /* 0x0000cc0003007a24 */ /* 0x010fe200078e02ff */
        /* <DEDUP_REMOVED lines=12> */
.L_x_1274:
[----:B----4-:R-:W-:Y:S05]  /*a050*/  BSYNC B0 ;  /* 0x0000000000007941 */ /* 0x010fea0003800000 */
.L_x_1273:
[----:B------:R-:W-:Y:S01]  /*a060*/  IADD3 R0, R14, 0x20, RZ ;  /* 0x000000200e007810 */ /* 0x000fe20007ffe0ff */
[----:B------:R-:W-:Y:S03]  /*a070*/  BSSY B0, `(.L_x_1275) ;  /* 0x0000013000007945 */ /* 0x000fe60003800000 */
[----:B------:R-:W-:-:S13]  /*a080*/  ISETP.GE.AND P5, PT, R0, R54, PT ;  /* 0x000000360000720c */ /* 0x000fda0003fa6270 */
[----:B------:R-:W-:Y:S05]  /*a090*/  @P5 BRA `(.L_x_1276) ;  /* 0x0000010000005947 */ /* 0x000fea0003800000 */
[----:B------:R-:W-:Y:S02]  /*a0a0*/  IADD3 R0, P0, R2, 0x20, RZ ;  /* 0x0000002002007810 */ /* 0x000fe40007f1e0ff */
[----:B-1----:R-:W-:Y:S02]  /*a0b0*/  MOV R5, R7 ;  /* 0x0000000700057202 */ /* 0x002fe40000000f00 */
        /* <DEDUP_REMOVED lines=14> */
.L_x_1276:
[----:B------:R-:W-:Y:S05]  /*a1a0*/  BSYNC B0 ;  /* 0x0000000000007941 */ /* 0x000fea0003800000 */
.L_x_1275:
        /* <DEDUP_REMOVED lines=19> */
.L_x_1278:
[----:B------:R-:W-:Y:S05]  /*a2e0*/  BSYNC B0 ;  /* 0x0000000000007941 */ /* 0x000fea0003800000 */
.L_x_1277:
        /* <DEDUP_REMOVED lines=23> */
.L_x_1280:
[----:B------:R-:W-:Y:S05]  /*a460*/  BSYNC B0 ;  /* 0x0000000000007941 */ /* 0x000fea0003800000 */
.L_x_1279:
        /* <DEDUP_REMOVED lines=18> */
.L_x_1282:
[----:B------:R-:W-:Y:S05]  /*a590*/  BSYNC B0 ;  /* 0x0000000000007941 */ /* 0x000fea0003800000 */
.L_x_1281:
        /* <DEDUP_REMOVED lines=19> */
.L_x_1271:
[----:B------:R-:W2:Y:S01]  /*a6d0*/  LDL R9, [R1+0x4] ;  /* 0x0000040001097983 */ /* 0x000ea20000100800 */
[----:B------:R-:W-:Y:S01]  /*a6e0*/  ISETP.NE.U32.AND P0, PT, RZ, c[0x0][0x358], PT ;  /* 0x0000d600ff007a0c */ /* 0x000fe20003f05070 */
[----:B------:R-:W-:-:S03]  /*a6f0*/  IMAD.MOV.U32 R2, RZ, RZ, 0x4 ;  /* 0x00000004ff027424 */ /* 0x000fc600078e00ff */
[----:B------:R-:W-:Y:S02]  /*a700*/  ISETP.NE.AND.EX P1, PT, RZ, c[0x0][0x35c], PT, P0 ;  /* 0x0000d700ff007a0c */ /* 0x000fe40003f25300 */
[----:B------:R-:W-:-:S04]  /*a710*/  ISETP.NE.U32.AND P0, PT, RZ, c[0x0][0x360], PT ;  /* 0x0000d800ff007a0c */ /* 0x000fc80003f05070 */
[----:B------:R-:W-:Y:S01]  /*a720*/  ISETP.NE.AND.EX P0, PT, RZ, c[0x0][0x364], PT, P0 ;  /* 0x0000d900ff007a0c */ /* 0x000fe20003f05300 */
[----:B--2---:R-:W-:-:S06]  /*a730*/  IMAD.WIDE R4, R9, R2, c[0x0][0x358] ;  /* 0x0000d60009047625 */ /* 0x004fcc00078e0202 */
        /* <DEDUP_REMOVED lines=12> */
.L_x_1283:
[----:B------:R-:W2:Y:S04]  /*a800*/  LDL.LU R5, [R1+0x8] ;  /* 0x0000080001057983 */ /* 0x000ea80000300800 */
[----:B------:R-:W3:Y:S01]  /*a810*/  LDL R0, [R1] ;  /* 0x0000000001007983 */ /* 0x000ee20000100800 */
[----:B------:R-:W-:Y:S01]  /*a820*/  SHF.R.S32.HI R6, RZ, 0x1f, R9 ;  /* 0x0000001fff067819 */ /* 0x000fe20000011409 */
[----:B------:R-:W-:Y:S01]  /*a830*/  BSSY B0, `(.L_x_1284) ;  /* 0x000002b000007945 */ /* 0x000fe20003800000 */
[----:B------:R-:W-:Y:S01]  /*a840*/  SEL R18, R9, RZ, !P1 ;  /* 0x000000ff09127207 */ /* 0x000fe20004800000 */
[----:B------:R-:W1:Y:S01]  /*a850*/  S2R R4, SR_TID.X ;  /* 0x0000000000047919 */ /* 0x000e620000002100 */
[----:B------:R-:W-:-:S05]  /*a860*/  SEL R20, R6, RZ, !P1 ;  /* 0x000000ff06147207 */ /* 0x000fca0004800000 */
[----:B------:R-:W-:-:S04]  /*a870*/  IMAD R6, R20, c[0x0][0x310], RZ ;  /* 0x0000c40014067a24 */ /* 0x000fc800078e02ff */
[----:B------:R-:W-:Y:S01]  /*a880*/  IMAD R6, R18, c[0x0][0x314], R6 ;  /* 0x0000c50012067a24 */ /* 0x000fe200078e0206 */
[----:B-1----:R-:W-:-:S04]  /*a890*/  SHF.R.S32.HI R14, RZ, 0x1f, R4 ;  /* 0x0000001fff0e7819 */ /* 0x002fc80000011404 */
[----:B------:R-:W-:Y:S01]  /*a8a0*/  LEA.HI R14, R14, R4, RZ, 0x3 ;  /* 0x000000040e0e7211 */ /* 0x000fe200078f18ff */
[----:B--2---:R-:W-:Y:S02]  /*a8b0*/  IMAD.MOV.U32 R8, RZ, RZ, R5 ;  /* 0x000000ffff087224 */ /* 0x004fe400078e0005 */
[----:B---3--:R-:W-:Y:S01]  /*a8c0*/  IMAD.MOV.U32 R21, RZ, RZ, R0 ;  /* 0x000000ffff157224 */ /* 0x008fe200078e0000 */
[----:B------:R-:W-:Y:S01]  /*a8d0*/  LOP3.LUT R0, R14, 0x1ffffff8, RZ, 0xc0, !PT ;  /* 0x1ffffff80e007812 */ /* 0x000fe200078ec0ff */
[----:B-----5:R-:W-:Y:S01]  /*a8e0*/  IMAD R15, R8, -0x50, R7 ;  /* 0xffffffb0080f7824 */ /* 0x020fe200078e0207 */
[----:B------:R-:W-:Y:S02]  /*a8f0*/  SHF.R.S32.HI R14, RZ, 0x3, R14 ;  /* 0x00000003ff0e7819 */ /* 0x000fe4000001140e */
[----:B------:R-:W-:Y:S01]  /*a900*/  SHF.R.S32.HI R19, RZ, 0x1f, R21 ;  /* 0x0000001fff137819 */ /* 0x000fe20000011415 */
[----:B------:R-:W-:Y:S01]  /*a910*/  IMAD.IADD R0, R4, 0x1, -R0 ;  /* 0x0000000104007824 */ /* 0x000fe200078e0a00 */
[----:B------:R-:W-:-:S02]  /*a920*/  ISETP.GE.AND P6, PT, R14, R15, PT ;  /* 0x0000000f0e00720c */ /* 0x000fc40003fc6270 */
[----:B------:R-:W-:Y:S01]  /*a930*/  IADD3 R2, P0, R14, R2, RZ ;  /* 0x000000020e027210 */ /* 0x000fe20007f1e0ff */
[----:B------:R-:W-:Y:S02]  /*a940*/  IMAD.SHL.U32 R12, R0, 0x8, RZ ;  /* 0x00000008000c7824 */ /* 0x000fe400078e00ff */
[----:B------:R-:W-:Y:S01]  /*a950*/  IMAD R0, R19, c[0x0][0x308], RZ ;  /* 0x0000c20013007a24 */ /* 0x000fe200078e02ff */
[----:B------:R-:W-:Y:S02]  /*a960*/  LEA.HI.X.SX32 R3, R14, R3, 0x1, P0 ;  /* 0x000000030e037211 */ /* 0x000fe400000f0eff */
[----:B------:R-:W-:Y:S01]  /*a970*/  SHF.R.S32.HI R13, RZ, 0x1f, R12 ;  /* 0x0000001fff0d7819 */ /* 0x000fe2000001140c */
[----:B------:R-:W-:Y:S01]  /*a980*/  IMAD R0, R21, c[0x0][0x30c], R0 ;  /* 0x0000c30015007a24 */ /* 0x000fe200078e0200 */
[----:B------:R-:W-:Y:S01]  /*a990*/  IADD3 R16, R12, 0x40, RZ ;  /* 0x000000400c107810 */ /* 0x000fe20007ffe0ff */
[----:B------:R-:W-:Y:S01]  /*a9a0*/  IMAD.WIDE R2, R8, 0x50, R2 ;  /* 0x0000005008027825 */ /* 0x000fe200078e0202 */
[----:B------:R-:W-:-:S03]  /*a9b0*/  IADD3 R17, R12, 0x80, RZ ;  /* 0x000000800c117810 */ /* 0x000fc60007ffe0ff */
[----:B------:R-:W-:-:S04]  /*a9c0*/  IMAD.WIDE.U32 R4, R21, c[0x0][0x308], R12 ;  /* 0x0000c20015047a25 */ /* 0x000fc800078e000c */
[----:B------:R-:W-:-:S04]  /*a9d0*/  IMAD.IADD R5, R5, 0x1, R0 ;  /* 0x0000000105057824 */ /* 0x000fc800078e0200 */
        /* <DEDUP_REMOVED lines=16> */
.L_x_1285:
[----:B------:R-:W-:Y:S05]  /*aae0*/  BSYNC B0 ;  /* 0x0000000000007941 */ /* 0x000fea0003800000 */
.L_x_1284:
        /* <DEDUP_REMOVED lines=20> */
.L_x_1287:
[----:B------:R-:W-:Y:S05]  /*ac30*/  BSYNC B0 ;  /* 0x0000000000007941 */ /* 0x000fea0003800000 */
.L_x_1286:
        /* <DEDUP_REMOVED lines=19> */
.L_x_1289:
[----:B------:R-:W-:Y:S05]  /*ad70*/  BSYNC B0 ;  /* 0x0000000000007941 */ /* 0x000fea0003800000 */
.L_x_1288:
        /* <DEDUP_REMOVED lines=23> */
.L_x_1291:
[----:B------:R-:W-:Y:S05]  /*aef0*/  BSYNC B0 ;  /* 0x0000000000007941 */ /* 0x000fea0003800000 */
.L_x_1290:
        /* <DEDUP_REMOVED lines=18> */
.L_x_1293:
[----:B------:R-:W-:Y:S05]  /*b020*/  BSYNC B0 ;  /* 0x0000000000007941 */ /* 0x000fea0003800000 */
.L_x_1292:
        /* <DEDUP_REMOVED lines=19> */
.L_x_1294:
        /* <DEDUP_REMOVED lines=10> */
.L_x_1428:


//--------------------- .text._ZN7cutlass13device_kernelIN5flash19enable_sm80_to_sm89INS1_16FlashAttnBwdSm80INS1_25CollectiveMainloopBwdSm80ILi2ELi1EN4cute5tupleIJNS5_1CILi64EEENS7_ILi80EEENS7_ILi192EEEEEENS_10bfloat16_tEfNS_4arch4Sm80ELb1ELb0ELb1ELb1ELb0ELb0ELb1ELb0ELi2ELi4ELi2ELi2ELb0EEENS1_24CollectiveEpilogueBwdGQAISB_fSE_Li256ELb1ELb0EEENS1_25SingleTileBwdLPTSchedulerILb1ELi80ELb0EEEEEEEEEvNT_6ParamsE --------------------------
	.section	.text._ZN7cutlass13device_kernelIN5flash19enable_sm80_to_sm89INS1_16FlashAttnBwdSm80INS1_25CollectiveMainloopBwdSm80ILi2ELi1EN4cute5tupleIJNS5_1CILi64EEENS7_ILi80EEENS7_ILi192EEEEEENS_10bfloat16_tEfNS_4arch4Sm80ELb1ELb0ELb1ELb1ELb0ELb0ELb1ELb0ELi2ELi4ELi2ELi2ELb0EEENS1_24CollectiveEpilogueBwdGQAISB_fSE_Li256ELb1ELb0EEENS1_25SingleTileBwdLPTSchedulerILb1ELi80ELb0EEEEEEEEEvNT_6ParamsE,"ax",@progbits
	.sectioninfo	@"SHI_REGISTERS=255"
	.align	128
.text._ZN7cutlass13device_kernelIN5flash19enable_sm80_to_sm89INS1_16FlashAttnBwdSm80INS1_25CollectiveMainloopBwdSm80ILi2ELi1EN4cute5tupleIJNS5_1CILi64EEENS7_ILi80EEENS7_ILi192EEEEEENS_10bfloat16_tEfNS_4arch4Sm80ELb1ELb0ELb1ELb1ELb0ELb0ELb1ELb0ELi2ELi4ELi2ELi2ELb0EEENS1_24CollectiveEpilogueBwdGQAISB_fSE_Li256ELb1ELb0EEENS1_25SingleTileBwdLPTSchedulerILb1ELi80ELb0EEEEEEEEEvNT_6ParamsE:
        .type           _ZN7cutlass13device_kernelIN5flash19enable_sm80_to_sm89INS1_16FlashAttnBwdSm80INS1_25CollectiveMainloopBwdSm80ILi2ELi1EN4cute5tupleIJNS5_1CILi64EEENS7_ILi80EEENS7_ILi192EEEEEENS_10bfloat16_tEfNS_4arch4Sm80ELb1ELb0ELb1ELb1ELb0ELb0ELb1ELb0ELi2ELi4ELi2ELi2ELb0EEENS1_24CollectiveEpilogueBwdGQAISB_fSE_Li256ELb1ELb0EEENS1_25SingleTileBwdLPTSchedulerILb1ELi80ELb0EEEEEEEEEvNT_6ParamsE,@function
        .size           _ZN7cutlass13device_kernelIN5flash19enable_sm80_to_sm89INS1_16FlashAttnBwdSm80INS1_25CollectiveMainloopBwdSm80ILi2ELi1EN4cute5tupleIJNS5_1CILi64EEENS7_ILi80EEENS7_ILi192EEEEEENS_10bfloat16_tEfNS_4arch4Sm80ELb1ELb0ELb1ELb1ELb0ELb0ELb1ELb0ELi2ELi4ELi2ELi2ELb0EEENS1_24CollectiveEpilogueBwdGQAISB_fSE_Li256ELb1ELb0EEENS1_25SingleTileBwdLPTSchedulerILb1ELi80ELb0EEEEEEEEEvNT_6ParamsE,(.L_x_1429 - _ZN7cutlass13device_kernelIN5flash19enable_sm80_to_sm89INS1_16FlashAttnBwdSm80INS1_25CollectiveMainloopBwdSm80ILi2ELi1EN4cute5tupleIJNS5_1CILi64EEENS7_ILi80EEENS7_ILi192EEEEEENS_10bfloat16_tEfNS_4arch4Sm80ELb1ELb0ELb1ELb1ELb0ELb0ELb1ELb0ELi2ELi4ELi2ELi2ELb0EEENS1_24CollectiveEpilogueBwdGQAISB_fSE_Li256ELb1ELb0EEENS1_25SingleTileBwdLPTSchedulerILb1ELi80ELb0EEEEEEEEEvNT_6ParamsE)
        .other          _ZN7cutlass13device_kernelIN5flash19enable_sm80_to_sm89INS1_16FlashAttnBwdSm80INS1_25CollectiveMainloopBwdSm80ILi2ELi1EN4cute5tupleIJNS5_1CILi64EEENS7_ILi80EEENS7_ILi192EEEEEENS_10bfloat16_tEfNS_4arch4Sm80ELb1ELb0ELb1ELb1ELb0ELb0ELb1ELb0ELi2ELi4ELi2ELi2ELb0EEENS1_24CollectiveEpilogueBwdGQAISB_fSE_Li256ELb1ELb0EEENS1_25SingleTileBwdLPTSchedulerILb1ELi80ELb0EEEEEEEEEvNT_6ParamsE,@"STO_CUDA_ENTRY STV_DEFAULT"
_ZN7cutlass13device_kernelIN5flash19enable_sm80_to_sm89INS1_16FlashAttnBwdSm80INS1_25CollectiveMainloopBwdSm80ILi2ELi1EN4cute5tupleIJNS5_1CILi64EEENS7_ILi80EEENS7_ILi192EEEEEENS_10bfloat16_tEfNS_4arch4Sm80ELb1ELb0ELb1ELb1ELb0ELb0ELb1ELb0ELi2ELi4ELi2ELi2ELb0EEENS1_24CollectiveEpilogueBwdGQAISB_fSE_Li256ELb1ELb0EEENS1_25SingleTileBwdLPTSchedulerILb1ELi80ELb0EEEEEEEEEvNT_6ParamsE:
        /* <DEDUP_REMOVED lines=30> */
.L_x_1296:
        /* <DEDUP_REMOVED lines=8> */
.L_x_1297:
        /* <DEDUP_REMOVED lines=21> */
.L_x_1298:
        /* <DEDUP_REMOVED lines=14> */
.L_x_1300:
[----:B------:R-:W-:Y:S02]  /*0490*/  ULDC UR4, c[0x0][0x3dc] ;  /* 0x0000f70000047ab9 */ /* 0x000fe40000000800 */
.L_x_1299:
[----:B------:R-:W-:-:S04]  /*04a0*/  UIADD3 UR4, UR4, 0x4f, URZ ;  /* 0x0000004f04047890 */ /* 0x000fc8000fffe03f */
[----:B------:R-:W-:-:S04]  /*04b0*/  UIMAD.WIDE UR4, UR4, 0x66666667, URZ ;  /* 0x66666667040478a5 */ /* 0x000fc8000f8e023f */
[----:B------:R-:W-:-:S04]  /*04c0*/  USHF.R.U32.HI UR4, URZ, 0x1f, UR5 ;  /* 0x0000001f3f047899 */ /* 0x000fc80008011605 */
[----:B------:R-:W-:-:S04]  /*04d0*/  ULEA.HI.SX32 UR4, UR5, UR4, 0x1b ;  /* 0x0000000405047291 */ /* 0x000fc8000f8fda3f */
[----:B------:R-:W-:-:S04]  /*04e0*/  UISETP.GE.AND UP0, UPT, UR11, UR4, UPT ;  /* 0x000000040b00728c */ /* 0x000fc8000bf06270 */
[----:B------:R-:W-:-:S06]  /*04f0*/  USEL UR7, UR7, 0xffffffff, !UP0 ;  /* 0xffffffff07077887 */ /* 0x000fcc000c000000 */
[----:B------:R-:W-:Y:S01]  /*0500*/  MOV R234, UR7 ;  /* 0x0000000700ea7c02 */ /* 0x000fe20008000f00 */
[----:B------:R-:W-:Y:S05]  /*0510*/  BRA `(.L_x_1301) ;  /* 0x0000049000007947 */ /* 0x000fea0003800000 */
.L_x_1295:
        /* <DEDUP_REMOVED lines=22> */
.L_x_1302:
        /* <DEDUP_REMOVED lines=8> */
.L_x_1303:
        /* <DEDUP_REMOVED lines=21> */
.L_x_1304:
        /* <DEDUP_REMOVED lines=14> */
.L_x_1306:
[----:B------:R-:W-:Y:S02]  /*0930*/  ULDC UR4, c[0x0][0x3dc] ;  /* 0x0000f70000047ab9 */ /* 0x000fe40000000800 */
.L_x_1305:
[----:B------:R-:W-:-:S04]  /*0940*/  UIADD3 UR4, UR4, 0x4f, URZ ;  /* 0x0000004f04047890 */ /* 0x000fc8000fffe03f */
[----:B------:R-:W-:-:S04]  /*0950*/  UIMAD.WIDE UR4, UR4, 0x66666667, URZ ;  /* 0x66666667040478a5 */ /* 0x000fc8000f8e023f */
[----:B------:R-:W-:-:S04]  /*0960*/  USHF.R.U32.HI UR4, URZ, 0x1f, UR5 ;  /* 0x0000001f3f047899 */ /* 0x000fc80008011605 */
[----:B------:R-:W-:-:S04]  /*0970*/  ULEA.HI.SX32 UR4, UR5, UR4, 0x1b ;  /* 0x0000000405047291 */ /* 0x000fc8000f8fda3f */
[----:B------:R-:W-:-:S04]  /*0980*/  UISETP.GE.AND UP0, UPT, UR11, UR4, UPT ;  /* 0x000000040b00728c */ /* 0x000fc8000bf06270 */
[----:B------:R-:W-:-:S06]  /*0990*/  USEL UR7, UR7, 0xffffffff, !UP0 ;  /* 0xffffffff07077887 */ /* 0x000fcc000c000000 */
[----:B------:R-:W-:-:S04]  /*09a0*/  MOV R234, UR7 ;  /* 0x0000000700ea7c02 */ /* 0x000fc80008000f00 */
.L_x_1301:
[----:B------:R-:W-:-:S13]  /*09b0*/  ISETP.GE.AND P0, PT, R234, RZ, PT ;  /* 0x000000ffea00720c */ /* 0x000fda0003f06270 */
        /* <DEDUP_REMOVED lines=9> */
[----:B------:R-:W2:Y:S02]  /*0a50*/  @P6 LDG.E R3, [R16.64] ;  /* 0x0000000c10036981 */ /* 0x000ea4000c1e1900 */
[CC--:B------:R-:W-:Y:S02]  /*0a60*/  @P0 IMAD.WIDE R4, R234.reuse, R9.reuse, c[0x0][0x2d8] ;  /* 0x0000b600ea040625 */ /* 0x0c0fe400078e0209 */
[----:B------:R-:W3:Y:S02]  /*0a70*/  @P6 LDG.E R13, [R16.64] ;  /* 0x0000000c100d6981 */ /* 0x000ee4000c1e1900 */
[C---:B------:R-:W-:Y:S02]  /*0a80*/  IMAD.WIDE R14, R234.reuse, R9, c[0x0][0x2d0] ;  /* 0x0000b400ea0e7625 */ /* 0x040fe400078e0209 */
[----:B------:R1:W4:Y:S04]  /*0a90*/  @P0 LDG.E R2, [R4.64] ;  /* 0x0000000c04020981 */ /* 0x000328000c1e1900 */
[----:B------:R-:W5:Y:S01]  /*0aa0*/  @P2 LDG.E R11, [R14.64] ;  /* 0x0000000c0e0b2981 */ /* 0x000f62000c1e1900 */
[----:B------:R-:W-:Y:S01]  /*0ab0*/  ULDC UR9, c[0x0][0x168] ;  /* 0x00005a0000097ab9 */ /* 0x000fe20000000800 */
[----:B------:R-:W-:Y:S01]  /*0ac0*/  CS2R R6, SRZ ;  /* 0x0000000000067805 */ /* 0x000fe2000001ff00 */
[----:B------:R-:W-:Y:S01]  /*0ad0*/  ULDC UR14, c[0x0][0x198] ;  /* 0x00006600000e7ab9 */ /* 0x000fe20000000800 */
[----:B-1----:R-:W-:Y:S01]  /*0ae0*/  CS2R R4, SRZ ;  /* 0x0000000000047805 */ /* 0x002fe2000001ff00 */
[----:B--2---:R-:W-:-:S05]  /*0af0*/  @P6 IMAD R3, R234, 0x40, R3 ;  /* 0x00000040ea036824 */ /* 0x004fca00078e0203 */
[----:B------:R-:W-:Y:S01]  /*0b00*/  @P6 SHF.R.S32.HI R0, RZ, 0x1f, R3 ;  /* 0x0000001fff006819 */ /* 0x000fe20000011403 */
[----:B----4-:R1:W2:Y:S03]  /*0b10*/  @P0 R2UR UR9, R2 ;  /* 0x00000000020903c2 */ /* 0x0102a600000e0000 */
[----:B------:R-:W-:Y:S01]  /*0b20*/  @P6 LEA.HI R0, R0, R3, RZ, 0x6 ;  /* 0x0000000300006211 */ /* 0x000fe200078f30ff */
[----:B------:R-:W-:Y:S01]  /*0b30*/  IMAD.MOV.U32 R3, RZ, RZ, RZ ;  /* 0x000000ffff037224 */ /* 0x000fe200078e00ff */
[--C-:B---3--:R-:W-:Y:S01]  /*0b40*/  @P6 SHF.R.S32.HI R5, RZ, 0x1f, R13.reuse ;  /* 0x0000001fff056819 */ /* 0x108fe2000001140d */
[----:B------:R-:W-:Y:S01]  /*0b50*/  @P6 IMAD.MOV.U32 R4, RZ, RZ, R13 ;  /* 0x000000ffff046224 */ /* 0x000fe200078e000d */
[--C-:B-----5:R-:W-:Y:S01]  /*0b60*/  @P2 SHF.R.S32.HI R7, RZ, 0x1f, R11.reuse ;  /* 0x0000001fff072819 */ /* 0x120fe2000001140b */
[----:B------:R-:W-:Y:S01]  /*0b70*/  @P2 IMAD.MOV.U32 R6, RZ, RZ, R11 ;  /* 0x000000ffff062224 */ /* 0x000fe200078e000b */
[----:B------:R-:W-:Y:S01]  /*0b80*/  @P6 LOP3.LUT R3, R0, 0xffffffc0, RZ, 0xc0, !PT ;  /* 0xffffffc000036812 */ /* 0x000fe200078ec0ff */
[----:B-12---:R-:W-:Y:S05]  /*0b90*/  @P0 BRA `(.L_x_1307) ;  /* 0x0000006000000947 */ /* 0x006fea0003800000 */
[----:B------:R-:W-:Y:S05]  /*0ba0*/  @!P6 BRA `(.L_x_1307) ;  /* 0x000000500000e947 */ /* 0x000fea0003800000 */
[----:B------:R-:W2:Y:S04]  /*0bb0*/  LDG.E R2, [R16.64] ;  /* 0x0000000c10027981 */ /* 0x000ea8000c1e1900 */
[----:B------:R-:W3:Y:S01]  /*0bc0*/  LDG.E R0, [R16.64+0x4] ;  /* 0x0000040c10007981 */ /* 0x000ee2000c1e1900 */
[----:B--2---:R-:W1:Y:S08]  /*0bd0*/  R2UR UR9, R2 ;  /* 0x00000000020973c2 */ /* 0x004e7000000e0000 */
[----:B---3--:R-:W1:Y:S02]  /*0be0*/  R2UR UR4, R0 ;  /* 0x00000000000473c2 */ /* 0x008e6400000e0000 */
[----:B-1----:R-:W-:-:S06]  /*0bf0*/  UIADD3 UR9, -UR9, UR4, URZ ;  /* 0x0000000409097290 */ /* 0x002fcc000fffe13f */
.L_x_1307:
[----:B------:R-:W-:-:S04]  /*0c00*/  ISETP.NE.U32.AND P0, PT, RZ, c[0x0][0x2e0], PT ;  /* 0x0000b800ff007a0c */ /* 0x000fc80003f05070 */
[----:B------:R-:W-:-:S13]  /*0c10*/  ISETP.NE.AND.EX P0, PT, RZ, c[0x0][0x2e4], PT, P0 ;  /* 0x0000b900ff007a0c */ /* 0x000fda0003f05300 */
[----:B------:R-:W-:Y:S05]  /*0c20*/  @!P0 BRA `(.L_x_1308) ;  /* 0x0000004000008947 */ /* 0x000fea0003800000 */
[----:B------:R-:W-:-:S05]  /*0c30*/  IMAD.WIDE R8, R234, R9, c[0x0][0x2e0] ;  /* 0x0000b800ea087625 */ /* 0x000fca00078e0209 */
[----:B------:R-:W2:Y:S02]  /*0c40*/  LDG.E R0, [R8.64] ;  /* 0x0000000c08007981 */ /* 0x000ea4000c1e1900 */
[----:B--2---:R1:W2:Y:S02]  /*0c50*/  R2UR UR14, R0 ;  /* 0x00000000000e73c2 */ /* 0x0042a400000e0000 */
[----:B-12---:R-:W-:Y:S05]  /*0c60*/  BRA `(.L_x_1309) ;  /* 0x0000006000007947 */ /* 0x006fea0003800000 */
.L_x_1308:
[----:B------:R-:W-:Y:S05]  /*0c70*/  @!P2 BRA `(.L_x_1309) ;  /* 0x000000500000a947 */ /* 0x000fea0003800000 */
[----:B------:R-:W2:Y:S04]  /*0c80*/  LDG.E R0, [R14.64] ;  /* 0x0000000c0e007981 */ /* 0x000ea8000c1e1900 */
[----:B------:R-:W3:Y:S01]  /*0c90*/  LDG.E R2, [R14.64+0x4] ;  /* 0x0000040c0e027981 */ /* 0x000ee2000c1e1900 */
[----:B--2---:R-:W1:Y:S08]  /*0ca0*/  R2UR UR14, R0 ;  /* 0x00000000000e73c2 */ /* 0x004e7000000e0000 */
[----:B---3--:R-:W1:Y:S02]  /*0cb0*/  R2UR UR4, R2 ;  /* 0x00000000020473c2 */ /* 0x008e6400000e0000 */
[----:B-1----:R-:W-:-:S06]  /*0cc0*/  UIADD3 UR14, -UR14, UR4, URZ ;  /* 0x000000040e0e7290 */ /* 0x002fcc000fffe13f */
.L_x_1309:
[----:B------:R-:W-:Y:S01]  /*0cd0*/  UIADD3 UR6, -UR14, UR9, URZ ;  /* 0x000000090e067290 */ /* 0x000fe2000fffe13f */
[----:B------:R-:W-:Y:S01]  /*0ce0*/  PLOP3.LUT P0, PT, PT, PT, PT, 0x80, 0x0 ;  /* 0x000000000000781c */ /* 0x000fe20003f0f070 */
[----:B------:R-:W-:Y:S01]  /*0cf0*/  ULDC UR4, c[0x0][0x2a4] ;  /* 0x0000a90000047ab9 */ /* 0x000fe20000000800 */
[----:B------:R-:W-:Y:S01]  /*0d00*/  CS2R R170, SRZ ;  /* 0x0000000000aa7805 */ /* 0x000fe2000001ff00 */
[----:B------:R-:W-:Y:S01]  /*0d10*/  UIMAD UR6, UR11, 0x50, UR6 ;  /* 0x000000500b0678a4 */ /* 0x000fe2000f8e0206 */
        /* <DEDUP_REMOVED lines=72> */
[----:B------:R-:W-:Y:S01]  /*11a0*/  SHF.R.S32.HI R17, RZ, 0x1f, R226 ;  /* 0x0000001fff117819 */ /* 0x000fe200000114e2 */
[----:B------:R-:W-:Y:S01]  /*11b0*/  ULDC.64 UR6, c[0x0][0x248] ;  /* 0x0000920000067ab9 */ /* 0x000fe20000000a00 */
[----:B------:R-:W-:Y:S01]  /*11c0*/  IMAD.U32 R14, RZ, RZ, UR11 ;  /* 0x0000000bff0e7e24 */ /* 0x000fe2000f8e00ff */
[----:B------:R-:W-:Y:S01]  /*11d0*/  UISETP.NE.AND UP0, UPT, UR6, 0x1, UPT ;  /* 0x000000010600788c */ /* 0x000fe2000bf05270 */
[----:B------:R-:W-:Y:S01]  /*11e0*/  LEA.HI R218, R17, R226, RZ, 0x3 ;  /* 0x000000e211da7211 */ /* 0x000fe200078f18ff */
[----:B------:R-:W-:Y:S01]  /*11f0*/  UIMAD.WIDE.U32 UR6, UR10, UR7, URZ ;  /* 0x000000070a0672a5 */ /* 0x000fe2000f8e003f */
[----:B------:R-:W-:Y:S01]  /*1200*/  SEL R26, R234, RZ, !P2 ;  /* 0x000000ffea1a7207 */ /* 0x000fe20005000000 */
[----:B------:R-:W-:Y:S01]  /*1210*/  ULDC UR4, c[0x0][0x250] ;  /* 0x0000940000047ab9 */ /* 0x000fe20000000800 */
[----:B------:R-:W-:Y:S01]  /*1220*/  LOP3.LUT R11, R218, 0xfffffff8, RZ, 0xc0, !PT ;  /* 0xfffffff8da0b7812 */ /* 0x000fe200078ec0ff */
[----:B------:R-:W-:Y:S01]  /*1230*/  UMOV UR15, UR10 ;  /* 0x0000000a000f7c82 */ /* 0x000fe20008000000 */
[----:B------:R-:W-:Y:S01]  /*1240*/  SHF.R.S32.HI R233, RZ, 0x3, R218 ;  /* 0x00000003ffe97819 */ /* 0x000fe200000114da */
[----:B------:R-:W-:Y:S01]  /*1250*/  IMAD.U32 R240, RZ, RZ, UR10 ;  /* 0x0000000afff07e24 */ /* 0x000fe2000f8e00ff */
[----:B------:R-:W-:Y:S01]  /*1260*/  SEL R236, R234, RZ, !P6 ;  /* 0x000000ffeaec7207 */ /* 0x000fe20007000000 */
[----:B------:R-:W-:Y:S01]  /*1270*/  IMAD.IADD R2, R226, 0x1, -R11 ;  /* 0x00000001e2027824 */ /* 0x000fe200078e0a0b */
[----:B------:R-:W-:Y:S01]  /*1280*/  @UP0 USHF.R.U32.HI UR15, URZ, UR4, UR7 ;  /* 0x000000043f0f0299 */ /* 0x000fe20008011607 */
[----:B------:R-:W-:Y:S01]  /*1290*/  SHF.R.S32.HI R9, RZ, 0x1f, R233 ;  /* 0x0000001fff097819 */ /* 0x000fe200000114e9 */
[C---:B------:R-:W-:Y:S01]  /*12a0*/  IMAD.SHL.U32 R13, R233.reuse, 0x40, RZ ;  /* 0x00000040e90d7824 */ /* 0x040fe200078e00ff */
[----:B------:R-:W-:Y:S01]  /*12b0*/  ULDC.64 UR6, c[0x0][0x1e0] ;  /* 0x0000780000067ab9 */ /* 0x000fe20000000a00 */
[----:B------:R-:W-:Y:S01]  /*12c0*/  IMAD.SHL.U32 R22, R2, 0x8, RZ ;  /* 0x0000000802167824 */ /* 0x000fe200078e00ff */
[----:B------:R-:W-:Y:S01]  /*12d0*/  USHF.R.S32.HI UR4, URZ, 0x1f, UR15 ;  /* 0x0000001f3f047899 */ /* 0x000fe2000801140f */
[C---:B------:R-:W-:Y:S01]  /*12e0*/  IADD3 R29, P1, R233.reuse, R4, RZ ;  /* 0x00000004e91d7210 */ /* 0x040fe20007f3e0ff */
[----:B------:R-:W-:Y:S01]  /*12f0*/  IMAD.U32 R31, RZ, RZ, UR15 ;  /* 0x0000000fff1f7e24 */ /* 0x000fe2000f8e00ff */
[----:B------:R-:W-:Y:S01]  /*1300*/  IADD3 R6, P0, R233, R6, RZ ;  /* 0x00000006e9067210 */ /* 0x000fe20007f1e0ff */
[----:B------:R-:W-:Y:S01]  /*1310*/  UIMAD UR6, UR4, UR6, URZ ;  /* 0x00000006040672a4 */ /* 0x000fe2000f8e023f */
[----:B------:R-:W-:Y:S01]  /*1320*/  SHF.R.S32.HI R23, RZ, 0x1f, R22 ;  /* 0x0000001fff177819 */ /* 0x000fe20000011416 */
[C---:B------:R-:W-:Y:S01]  /*1330*/  IMAD.X R10, R9.reuse, 0x1, R5, P1 ;  /* 0x00000001090a7824 */ /* 0x040fe200008e0605 */
[----:B------:R-:W-:Y:S01]  /*1340*/  SHF.R.S32.HI R4, RZ, 0x1f, R234 ;  /* 0x0000001fff047819 */ /* 0x000fe200000114ea */
[----:B------:R-:W-:Y:S01]  /*1350*/  UIMAD UR6, UR15, UR7, UR6 ;  /* 0x000000070f0672a4 */ /* 0x000fe2000f8e0206 */
[----:B------:R-:W-:Y:S01]  /*1360*/  IMAD.X R7, R9, 0x1, R7, P0 ;  /* 0x0000000109077824 */ /* 0x000fe200000e0607 */
[----:B------:R-:W-:Y:S01]  /*1370*/  IADD3 R0, -R233, UR14, RZ ;  /* 0x0000000ee9007c10 */ /* 0x000fe2000fffe1ff */
[----:B------:R-:W-:Y:S01]  /*1380*/  IMAD.WIDE.U32 R18, R31, c[0x0][0x1e0], R22 ;  /* 0x000078001f127a25 */ /* 0x000fe200078e0016 */
[----:B------:R-:W-:Y:S01]  /*1390*/  SEL R5, R4, RZ, !P2 ;  /* 0x000000ff04057207 */ /* 0x000fe20005000000 */
[----:B------:R-:W-:Y:S01]  /*13a0*/  USHF.R.S32.HI UR17, URZ, 0x1f, UR8 ;  /* 0x0000001f3f117899 */ /* 0x000fe20008011408 */
[----:B------:R-:W-:Y:S01]  /*13b0*/  LOP3.LUT R13, R13, 0x1c0, RZ, 0xc0, !PT ;  /* 0x000001c00d0d7812 */ /* 0x000fe200078ec0ff */
[----:B------:R-:W-:Y:S01]  /*13c0*/  IMAD.WIDE R14, R14, 0x50, R6 ;  /* 0x000000500e0e7825 */ /* 0x000fe200078e0206 */
[----:B------:R-:W-:Y:S01]  /*13d0*/  IADD3 R19, R19, UR6, RZ ;  /* 0x0000000613137c10 */ /* 0x000fe2000fffe0ff */
[----:B------:R-:W-:Y:S01]  /*13e0*/  ULDC.64 UR6, c[0x0][0x1b0] ;  /* 0x00006c0000067ab9 */ /* 0x000fe20000000a00 */
[-C--:B------:R-:W-:Y:S01]  /*13f0*/  LEA.HI R6, R17, R226.reuse, RZ, 0x6 ;  /* 0x000000e211067211 */ /* 0x080fe200078f30ff */
[----:B------:R-:W-:Y:S01]  /*1400*/  IMAD R7, R5, c[0x0][0x1e8], RZ ;  /* 0x00007a0005077a24 */ /* 0x000fe200078e02ff */
[----:B------:R-:W-:Y:S01]  /*1410*/  IADD3 R8, R22, 0x80, RZ ;  /* 0x0000008016087810 */ /* 0x000fe20007ffe0ff */
[----:B------:R-:W-:Y:S01]  /*1420*/  IMAD.WIDE.U32 R18, R26, c[0x0][0x1e8], R18 ;  /* 0x00007a001a127a25 */ /* 0x000fe200078e0012 */
[----:B------:R-:W-:Y:S01]  /*1430*/  UIMAD UR6, UR4, UR6, URZ ;  /* 0x00000006040672a4 */ /* 0x000fe2000f8e023f */
[----:B------:R-:W-:Y:S01]  /*1440*/  SEL R4, R4, RZ, !P6 ;  /* 0x000000ff04047207 */ /* 0x000fe20007000000 */
[----:B------:R-:W-:Y:S01]  /*1450*/  USHF.R.S32.HI UR4, URZ, 0x1f, UR10 ;  /* 0x0000001f3f047899 */ /* 0x000fe2000801140a */
[----:B------:R-:W-:Y:S01]  /*1460*/  IMAD R7, R26, c[0x0][0x1ec], R7 ;  /* 0x00007b001a077a24 */ /* 0x000fe200078e0207 */
[----:B------:R-:W-:Y:S01]  /*1470*/  ISETP.GE.AND P5, PT, R8, c[0x0][0x1cc], PT ;  /* 0x0000730008007a0c */ /* 0x000fe20003fa6270 */
[----:B------:R-:W-:Y:S01]  /*1480*/  IMAD.U32 R9, RZ, RZ, UR11 ;  /* 0x0000000bff097e24 */ /* 0x000fe2000f8e00ff */
[----:B------:R-:W-:Y:S01]  /*1490*/  UIMAD UR6, UR15, UR7, UR6 ;  /* 0x000000070f0672a4 */ /* 0x000fe2000f8e0206 */
[----:B------:R-:W-:Y:S01]  /*14a0*/  IMAD R24, R10, c[0x0][0x178], RZ ;  /* 0x00005e000a187a24 */ /* 0x000fe200078e02ff */
[----:B------:R-:W-:Y:S01]  /*14b0*/  ISETP.GT.AND P6, PT, R226, 0x7f, PT ;  /* 0x0000007fe200780c */ /* 0x000fe20003fc4270 */
[----:B------:R-:W-:Y:S01]  /*14c0*/  IMAD.IADD R19, R19, 0x1, R7 ;  /* 0x0000000113137824 */ /* 0x000fe200078e0207 */
[----:B------:R-:W-:Y:S01]  /*14d0*/  USHF.L.U32 UR15, UR8, 0x6, URZ ;  /* 0x00000006080f7899 */ /* 0x000fe2000800063f */
[----:B------:R-:W-:Y:S01]  /*14e0*/  IMAD R7, R15, c[0x0][0x1d8], RZ ;  /* 0x000076000f077a24 */ /* 0x000fe200078e02ff */
[----:B------:R-:W-:Y:S01]  /*14f0*/  LEA.HI R216, R17, R226, RZ, 0x7 ;  /* 0x000000e211d87211 */ /* 0x000fe200078f38ff */
[----:B------:R-:W-:Y:S01]  /*1500*/  IMAD R9, R9, -0x50, R0 ;  /* 0xffffffb009097824 */ /* 0x000fe200078e0200 */
[----:B------:R-:W-:Y:S01]  /*1510*/  LOP3.LUT R0, R13, 0x38, R22, 0xf8, !PT ;  /* 0x000000380d007812 */ /* 0x000fe200078ef816 */
[C---:B------:R-:W-:Y:S01]  /*1520*/  IMAD R24, R29.reuse, c[0x0][0x17c], R24 ;  /* 0x00005f001d187a24 */ /* 0x040fe200078e0218 */
[----:B------:R-:W-:Y:S01]  /*1530*/  SHF.R.U32.HI R13, RZ, 0x3, R13 ;  /* 0x00000003ff0d7819 */ /* 0x000fe2000001160d */
[----:B------:R-:W-:Y:S01]  /*1540*/  IMAD.WIDE.U32 R20, R29, c[0x0][0x178], R22 ;  /* 0x00005e001d147a25 */ /* 0x000fe200078e0016 */
[----:B------:R-:W-:Y:S01]  /*1550*/  SHF.R.S32.HI R216, RZ, 0x7, R216 ;  /* 0x00000007ffd87819 */ /* 0x000fe200000114d8 */
[----:B------:R-:W-:Y:S01]  /*1560*/  UIMAD UR14, UR11, -0x50, UR14 ;  /* 0xffffffb00b0e78a4 */ /* 0x000fe2000f8e020e */
[----:B------:R-:W-:Y:S01]  /*1570*/  LOP3.LUT R13, R0, R13, RZ, 0x3c, !PT ;  /* 0x0000000d000d7212 */ /* 0x000fe200078e3cff */
        /* <DEDUP_REMOVED lines=8> */
[----:B------:R-:W-:Y:S01]  /*1600*/  IMAD.MOV.U32 R24, RZ, RZ, R20 ;  /* 0x000000ffff187224 */ /* 0x000fe200078e0014 */
[----:B------:R-:W-:Y:S01]  /*1610*/  LEA R20, P0, R18, c[0x0][0x1c0], 0x1 ;  /* 0x0000700012147a11 */ /* 0x000fe200078008ff */
[----:B------:R-:W-:Y:S01]  /*1620*/  IMAD.IADD R0, R19, 0x1, R7 ;  /* 0x0000000113007824 */ /* 0x000fe200078e0207 */
[----:B------:R-:W-:Y:S01]  /*1630*/  CS2R R160, SRZ ;  /* 0x0000000000a07805 */ /* 0x000fe2000001ff00 */
[----:B------:R-:W-:Y:S01]  /*1640*/  IMAD.MOV.U32 R11, RZ, RZ, c[0x0][0x1d8] ;  /* 0x00007600ff0b7624 */ /* 0x000fe200078e00ff */
[----:B------:R-:W-:Y:S01]  /*1650*/  CS2R R158, SRZ ;  /* 0x00000000009e7805 */ /* 0x000fe2000001ff00 */
[----:B------:R-:W-:Y:S01]  /*1660*/  IMAD.WIDE.U32 R240, R240, c[0x0][0x180], R24 ;  /* 0x00006000f0f07a25 */ /* 0x000fe200078e0018 */
[----:B------:R-:W-:Y:S01]  /*1670*/  LEA.HI.X R21, R18, c[0x0][0x1c4], R0, 0x1, P0 ;  /* 0x0000710012157a11 */ /* 0x000fe200000f0c00 */
[----:B------:R-:W-:Y:S01]  /*1680*/  CS2R R156, SRZ ;  /* 0x00000000009c7805 */ /* 0x000fe2000001ff00 */
[C---:B------:R-:W-:Y:S01]  /*1690*/  ISETP.GE.AND P0, PT, R22.reuse, c[0x0][0x1cc], PT ;  /* 0x0000730016007a0c */ /* 0x040fe20003f06270 */
[----:B------:R-:W-:Y:S01]  /*16a0*/  IMAD.MOV.U32 R7, RZ, RZ, c[0x0][0x1dc] ;  /* 0x00007700ff077624 */ /* 0x000fe200078e00ff */
[----:B------:R-:W-:Y:S01]  /*16b0*/  SHF.R.S32.HI R0, RZ, 0x6, R6 ;  /* 0x00000006ff007819 */ /* 0x000fe20000011406 */
[----:B------:R-:W-:Y:S01]  /*16c0*/  IMAD.WIDE.U32 R30, R31, c[0x0][0x1b0], R22 ;  /* 0x00006c001f1e7a25 */ /* 0x000fe200078e0016 */
[----:B------:R-:W-:Y:S01]  /*16d0*/  ISETP.LT.OR P2, PT, R9, 0x1, P0 ;  /* 0x000000010900780c */ /* 0x000fe20000741670 */
[----:B------:R-:W-:Y:S01]  /*16e0*/  CS2R R154, SRZ ;  /* 0x00000000009a7805 */ /* 0x000fe2000001ff00 */
[----:B------:R-:W-:Y:S01]  /*16f0*/  IADD3 R6, R22, 0x40, RZ ;  /* 0x0000004016067810 */ /* 0x000fe20007ffe0ff */
[----:B------:R-:W-:Y:S01]  /*1700*/  IMAD R228, R0, 0x200, R13 ;  /* 0x0000020000e47824 */ /* 0x000fe200078e020d */
[C---:B------:R-:W-:Y:S01]  /*1710*/  LEA R24, P1, R11.reuse, R20, 0x6 ;  /* 0x000000140b187211 */ /* 0x040fe200078230ff */
[C---:B------:R-:W-:Y:S01]  /*1720*/  IMAD.SHL.U32 R13, R11.reuse, 0x20, RZ ;  /* 0x000000200b0d7824 */ /* 0x040fe200078e00ff */
[----:B------:R-:W-:Y:S01]  /*1730*/  ISETP.GE.AND P4, PT, R6, c[0x0][0x1cc], PT ;  /* 0x0000730006007a0c */ /* 0x000fe20003f86270 */
[----:B------:R-:W-:Y:S01]  /*1740*/  IMAD.SHL.U32 R228, R228, 0x2, RZ ;  /* 0x00000002e4e47824 */ /* 0x000fe200078e00ff */
[----:B------:R-:W-:Y:S01]  /*1750*/  LEA.HI.X R25, R11, R21, R7, 0x6, P1 ;  /* 0x000000150b197211 */ /* 0x000fe200008f3407 */
[----:B------:R-:W-:Y:S01]  /*1760*/  IMAD.MOV.U32 R7, RZ, RZ, 0x5 ;  /* 0x00000005ff077424 */ /* 0x000fe200078e00ff */
[----:B------:R-:W-:Y:S01]  /*1770*/  ISETP.LT.OR P3, PT, R9, 0x1, P4 ;  /* 0x000000010900780c */ /* 0x000fe20002761670 */
[----:B------:R-:W-:Y:S01]  /*1780*/  IMAD R5, R5, c[0x0][0x1b8], RZ ;  /* 0x00006e0005057a24 */ /* 0x000fe200078e02ff */
[C---:B------:R-:W-:Y:S01]  /*1790*/  ISETP.LT.OR P1, PT, R9.reuse, 0x21, P0 ;  /* 0x000000210900780c */ /* 0x040fe20000721670 */
[----:B------:R-:W-:Y:S01]  /*17a0*/  @!PT LDS RZ, [RZ] ;  /* 0x00000000fffff984 */ /* 0x000fe20000000800 */
[----:B------:R-:W-:Y:S01]  /*17b0*/  @!PT LDS RZ, [RZ] ;  /* 0x00000000fffff984 */ /* 0x000fe20000000800 */
[----:B------:R-:W-:Y:S01]  /*17c0*/  @!PT LDS RZ, [RZ] ;  /* 0x00000000fffff984 */ /* 0x000fe20000000800 */
[----:B------:R1:W-:Y:S01]  /*17d0*/  LDGSTS.E.BYPASS.LTC128B.128 [R228+0x7880], [R20.64], !P2 ;  /* 0x0788000014e47fae */ /* 0x0003e2000d101d4c */
[----:B------:R-:W-:Y:S01]  /*17e0*/  ISETP.LT.OR P2, PT, R9, 0x1, P5 ;  /* 0x000000010900780c */ /* 0x000fe20002f41670 */
[----:B------:R-:W-:Y:S01]  /*17f0*/  IMAD R5, R26, c[0x0][0x1bc], R5 ;  /* 0x00006f001a057a24 */ /* 0x000fe200078e0205 */
[----:B------:R-:W-:Y:S01]  /*1800*/  SHF.L.U64.HI R11, R11, R7, c[0x0][0x1dc] ;  /* 0x000077000b0b7619 */ /* 0x000fe20000010207 */
[----:B------:R-:W-:Y:S01]  /*1810*/  IMAD.MOV.U32 R16, RZ, RZ, c[0x0][0x1a8] ;  /* 0x00006a00ff107624 */ /* 0x000fe200078e00ff */
[----:B------:R-:W-:Y:S01]  /*1820*/  IADD3 R31, R31, UR6, RZ ;  /* 0x000000061f1f7c10 */ /* 0x000fe2000fffe0ff */
[----:B------:R-:W-:Y:S01]  /*1830*/  ULDC.64 UR6, c[0x0][0x180] ;  /* 0x0000600000067ab9 */ /* 0x000fe20000000a00 */
[C---:B------:R-:W-:Y:S01]  /*1840*/  ISETP.LT.OR P5, PT, R9.reuse, 0x21, P5 ;  /* 0x000000210900780c */ /* 0x040fe20002fa1670 */
[----:B------:R-:W-:Y:S01]  /*1850*/  UIMAD UR6, UR4, UR6, URZ ;  /* 0x00000006040672a4 */ /* 0x000fe2000f8e023f */
[----:B------:R-:W-:Y:S01]  /*1860*/  IMAD R10, R10, c[0x0][0x208], RZ ;  /* 0x000082000a0a7a24 */ /* 0x000fe200078e02ff */
[----:B------:R1:W-:Y:S01]  /*1870*/  LDGSTS.E.BYPASS.LTC128B.128 [R228+0xa080], [R20.64+0x80], !P3 ;  /* 0x0a08008014e47fae */ /* 0x0003e2000d901d4c */
[----:B------:R-:W-:Y:S01]  /*1880*/  ISETP.GT.AND P3, PT, R226, 0x7f, PT ;  /* 0x0000007fe200780c */ /* 0x000fe20003f64270 */
[----:B------:R-:W-:Y:S01]  /*1890*/  IMAD.WIDE.U32 R26, R26, c[0x0][0x1b8], R30 ;  /* 0x00006e001a1a7a25 */ /* 0x000fe200078e001e */
[----:B------:R-:W-:Y:S01]  /*18a0*/  UIMAD UR6, UR10, UR7, UR6 ;  /* 0x000000070a0672a4 */ /* 0x000fe2000f8e0206 */
[----:B------:R1:W-:Y:S01]  /*18b0*/  LDGSTS.E.BYPASS.LTC128B.128 [R228+0xc880], [R20.64+0x100], !P2 ;  /* 0x0c88010014e47fae */ /* 0x0003e2000d101d4c */
[----:B------:R-:W-:Y:S01]  /*18c0*/  ISETP.LT.OR P2, PT, R9, 0x21, P4 ;  /* 0x000000210900780c */ /* 0x000fe20002741670 */
[----:B------:R-:W-:Y:S01]  /*18d0*/  IMAD.IADD R27, R27, 0x1, R5 ;  /* 0x000000011b1b7824 */ /* 0x000fe200078e0205 */
[----:B------:R-:W-:Y:S01]  /*18e0*/  CS2R R152, SRZ ;  /* 0x0000000000987805 */ /* 0x000fe2000001ff00 */
[----:B------:R2:W-:Y:S01]  /*18f0*/  LDGSTS.E.BYPASS.LTC128B.128 [R228+0x8880], [R24.64], !P1 ;  /* 0x0888000018e47fae */ /* 0x0005e2000c901d4c */
[----:B------:R-:W-:Y:S01]  /*1900*/  ISETP.GE.AND P1, PT, R6, c[0x0][0x16c], PT ;  /* 0x00005b0006007a0c */ /* 0x000fe20003f26270 */
[----:B------:R-:W-:Y:S01]  /*1910*/  IMAD R5, R15, c[0x0][0x1a8], RZ ;  /* 0x00006a000f057a24 */ /* 0x000fe200078e02ff */
[----:B------:R-:W-:Y:S01]  /*1920*/  IADD3 R241, R241, UR6, RZ ;  /* 0x00000006f1f17c10 */ /* 0x000fe2000fffe0ff */
[----:B------:R-:W-:Y:S01]  /*1930*/  IMAD.MOV.U32 R222, RZ, RZ, c[0x0][0x178] ;  /* 0x00005e00ffde7624 */ /* 0x000fe200078e00ff */
[----:B------:R-:W-:Y:S01]  /*1940*/  SEL R12, RZ, 0xffffffff, P1 ;  /* 0xffffffffff0c7807 */ /* 0x000fe20000800000 */
[----:B------:R-:W-:Y:S01]  /*1950*/  IMAD R5, R14, c[0x0][0x1ac], R5 ;  /* 0x00006b000e057a24 */ /* 0x000fe200078e0205 */
[----:B------:R-:W-:Y:S01]  /*1960*/  ISETP.GT.AND P1, PT, R226, 0x7f, PT ;  /* 0x0000007fe200780c */ /* 0x000fe20003f24270 */
[----:B------:R-:W-:Y:S01]  /*1970*/  IMAD.WIDE.U32 R14, R14, c[0x0][0x1a8], R26 ;  /* 0x00006a000e0e7a25 */ /* 0x000fe200078e001a */
[----:B------:R-:W-:Y:S01]  /*1980*/  @!P3 LEA R18, P0, R13, R24, 0x1 ;  /* 0x000000180d12b211 */ /* 0x000fe200078008ff */
[----:B------:R2:W-:Y:S01]  /*1990*/  LDGSTS.E.BYPASS.LTC128B.128 [R228+0xb080], [R24.64+0x80], !P2 ;  /* 0x0b08008018e47fae */ /* 0x0005e2000d101d4c */
[----:B------:R-:W-:Y:S01]  /*19a0*/  ULDC.64 UR6, c[0x0][0x270] ;  /* 0x00009c0000067ab9 */ /* 0x000fe20000000a00 */
[----:B------:R-:W-:Y:S01]  /*19b0*/  IMAD.IADD R5, R15, 0x1, R5 ;  /* 0x000000010f057824 */ /* 0x000fe200078e0205 */
[----:B------:R-:W-:Y:S01]  /*19c0*/  @!P3 LEA.HI.X R19, R13, R25, R11, 0x1, P0 ;  /* 0x000000190d13b211 */ /* 0x000fe200000f0c0b */
[----:B------:R2:W-:Y:S01]  /*19d0*/  LDGSTS.E.BYPASS.LTC128B.128 [R228+0xd880], [R24.64+0x100], !P5 ;  /* 0x0d88010018e47fae */ /* 0x0005e2000e901d4c */
[----:B------:R-:W-:Y:S01]  /*19e0*/  ISETP.GE.AND P0, PT, R22, c[0x0][0x16c], PT ;  /* 0x00005b0016007a0c */ /* 0x000fe20003f06270 */
[----:B------:R-:W-:Y:S01]  /*19f0*/  IMAD.SHL.U32 R12, R12, 0x2, RZ ;  /* 0x000000020c0c7824 */ /* 0x000fe200078e00ff */
[----:B------:R-:W-:Y:S01]  /*1a00*/  UIMAD UR6, UR4, UR6, URZ ;  /* 0x00000006040672a4 */ /* 0x000fe2000f8e023f */
[----:B------:R-:W-:Y:S01]  /*1a10*/  IMAD R251, R4, c[0x0][0x188], RZ ;  /* 0x0000620004fb7a24 */ /* 0x000fe200078e02ff */
[----:B------:R-:W-:Y:S01]  /*1a20*/  SEL R11, RZ, 0x1, P0 ;  /* 0x00000001ff0b7807 */ /* 0x000fe20000000000 */
[----:B------:R-:W-:Y:S01]  /*1a30*/  IMAD.WIDE.U32 R240, R236, c[0x0][0x188], R240 ;  /* 0x00006200ecf07a25 */ /* 0x000fe200078e00f0 */
[C---:B------:R-:W-:Y:S01]  /*1a40*/  @!P3 ISETP.GE.AND P0, PT, R9.reuse, 0x41, PT ;  /* 0x000000410900b80c */ /* 0x040fe20003f06270 */
[----:B------:R-:W-:Y:S01]  /*1a50*/  UIMAD UR16, UR10, UR7, UR6 ;  /* 0x000000070a1072a4 */ /* 0x000fe2000f8e0206 */
[----:B------:R-:W-:Y:S01]  /*1a60*/  @!P1 ISETP.LT.OR P2, PT, R9, 0x41, P4 ;  /* 0x000000410900980c */ /* 0x000fe20002741670 */
[----:B-1----:R-:W-:Y:S01]  /*1a70*/  IMAD R20, R29, c[0x0][0x20c], R10 ;  /* 0x000083001d147a24 */ /* 0x002fe200078e020a */
[----:B------:R-:W-:Y:S01]  /*1a80*/  ISETP.GT.AND P4, PT, R226, 0x7f, PT ;  /* 0x0000007fe200780c */ /* 0x000fe20003f84270 */
[----:B------:R-:W-:Y:S01]  /*1a90*/  IMAD R251, R236, c[0x0][0x18c], R251 ;  /* 0x00006300ecfb7a24 */ /* 0x000fe200078e02fb */
[----:B------:R-:W-:Y:S01]  /*1aa0*/  LOP3.LUT R12, R12, 0x2, R11, 0xe2, !PT ;  /* 0x000000020c0c7812 */ /* 0x000fe200078ee20b */
[----:B------:R-:W-:Y:S01]  /*1ab0*/  IMAD.MOV.U32 R11, RZ, RZ, c[0x0][0x1ac] ;  /* 0x00006b00ff0b7624 */ /* 0x000fe200078e00ff */
[----:B------:R-:W-:Y:S01]  /*1ac0*/  ULDC.64 UR6, c[0x0][0x210] ;  /* 0x0000840000067ab9 */ /* 0x000fe20000000a00 */
[----:B------:R-:W-:Y:S01]  /*1ad0*/  IMAD.SHL.U32 R13, R222, 0x40, RZ ;  /* 0x00000040de0d7824 */ /* 0x000fe200078e00ff */
[----:B------:R-:W-:Y:S01]  /*1ae0*/  UIMAD UR6, UR4, UR6, URZ ;  /* 0x00000006040672a4 */ /* 0x000fe2000f8e023f */
[----:B------:R-:W-:Y:S01]  /*1af0*/  IMAD.IADD R251, R241, 0x1, R251 ;  /* 0x00000001f1fb7824 */ /* 0x000fe200078e02fb */
[----:B------:R-:W-:Y:S01]  /*1b00*/  CS2R R150, SRZ ;  /* 0x0000000000967805 */ /* 0x000fe2000001ff00 */
[----:B------:R-:W-:Y:S01]  /*1b10*/  @!P1 ISETP.GE.OR P3, PT, R22, c[0x0][0x1cc], !P0 ;  /* 0x0000730016009a0c */ /* 0x000fe20004766670 */
[----:B------:R-:W-:Y:S01]  /*1b20*/  IMAD.MOV.U32 R250, RZ, RZ, R240 ;  /* 0x000000fffffa7224 */ /* 0x000fe200078e00f0 */
[----:B------:R-:W-:Y:S01]  /*1b30*/  UIMAD UR6, UR10, UR7, UR6 ;  /* 0x000000070a0672a4 */ /* 0x000fe2000f8e0206 */
[----:B------:R-:W-:Y:S01]  /*1b40*/  IMAD.SHL.U32 R232, R226, 0x4, RZ ;  /* 0x00000004e2e87824 */ /* 0x000fe200078e00ff */
[----:B------:R-:W-:Y:S01]  /*1b50*/  @!P4 ISETP.GE.OR P1, PT, R8, c[0x0][0x1cc], !P0 ;  /* 0x000073000800ca0c */ /* 0x000fe20004726670 */
[----:B------:R-:W-:Y:S01]  /*1b60*/  IMAD.WIDE.U32 R30, R13, UR8, R250 ;  /* 0x000000080d1e7c25 */ /* 0x000fe2000f8e00fa */
[C---:B------:R-:W-:Y:S01]  /*1b70*/  LEA R32, P0, R14.reuse, c[0x0][0x190], 0x1 ;  /* 0x000064000e207a11 */ /* 0x040fe200078008ff */
[----:B------:R-:W-:Y:S01]  /*1b80*/  CS2R R148, SRZ ;  /* 0x0000000000947805 */ /* 0x000fe2000001ff00 */
[----:B------:R-:W-:Y:S01]  /*1b90*/  CS2R R146, SRZ ;  /* 0x0000000000927805 */ /* 0x000fe2000001ff00 */
[----:B------:R-:W-:Y:S01]  /*1ba0*/  IMAD.WIDE.U32 R28, R29, c[0x0][0x208], R22 ;  /* 0x000082001d1c7a25 */ /* 0x000fe200078e0016 */
[----:B------:R-:W-:Y:S01]  /*1bb0*/  LEA.HI.X R33, R14, c[0x0][0x194], R5, 0x1, P0 ;  /* 0x000065000e217a11 */ /* 0x000fe200000f0c05 */
[----:B------:R-:W-:Y:S01]  /*1bc0*/  CS2R R144, SRZ ;  /* 0x0000000000907805 */ /* 0x000fe2000001ff00 */
[----:B------:R-:W-:Y:S01]  /*1bd0*/  CS2R R142, SRZ ;  /* 0x00000000008e7805 */ /* 0x000fe2000001ff00 */
[----:B------:R1:W-:Y:S01]  /*1be0*/  @!P4 LDGSTS.E.BYPASS.LTC128B.128 [R228+0x9880], [R18.64], !P3 ;  /* 0x0988000012e4cfae */ /* 0x0003e2000d901d4c */
[----:B------:R-:W-:Y:S01]  /*1bf0*/  ISETP.GE.AND P3, PT, R8, c[0x0][0x19c], PT ;  /* 0x0000670008007a0c */ /* 0x000fe20003f66270 */
[----:B------:R-:W-:Y:S01]  /*1c00*/  IMAD.MOV.U32 R5, RZ, RZ, 0x6 ;  /* 0x00000006ff057424 */ /* 0x000fe200078e00ff */
[----:B------:R-:W-:Y:S01]  /*1c10*/  CS2R R140, SRZ ;  /* 0x00000000008c7805 */ /* 0x000fe2000001ff00 */
[----:B------:R1:W-:Y:S01]  /*1c20*/  @!P4 LDGSTS.E.BYPASS.LTC128B.128 [R228+0xc080], [R18.64+0x80], !P2 ;  /* 0x0c08008012e4cfae */ /* 0x0003e2000d101d4c */
[----:B------:R-:W-:Y:S01]  /*1c30*/  ISETP.GE.AND P2, PT, R6, c[0x0][0x19c], PT ;  /* 0x0000670006007a0c */ /* 0x000fe20003f46270 */
[----:B------:R-:W-:Y:S01]  /*1c40*/  IMAD.SHL.U32 R14, R16, 0x20, RZ ;  /* 0x00000020100e7824 */ /* 0x000fe200078e00ff */
[----:B------:R-:W-:Y:S01]  /*1c50*/  ISETP.LT.OR P5, PT, R9, 0x1, P3 ;  /* 0x000000010900780c */ /* 0x000fe20001fa1670 */
[----:B------:R1:W-:Y:S01]  /*1c60*/  @!P4 LDGSTS.E.BYPASS.LTC128B.128 [R228+0xe880], [R18.64+0x100], !P1 ;  /* 0x0e88010012e4cfae */ /* 0x0003e2000c901d4c */
[----:B------:R-:W-:Y:S01]  /*1c70*/  ISETP.GE.AND P4, PT, R22, c[0x0][0x19c], PT ;  /* 0x0000670016007a0c */ /* 0x000fe20003f86270 */
[----:B------:R-:W-:Y:S01]  /*1c80*/  IMAD.IADD R21, R29, 0x1, R20 ;  /* 0x000000011d157824 */ /* 0x000fe200078e0214 */
[C---:B------:R-:W-:Y:S01]  /*1c90*/  ISETP.LT.OR P1, PT, R9.reuse, 0x1, P2 ;  /* 0x000000010900780c */ /* 0x040fe20001721670 */
[----:B------:R-:W-:Y:S01]  /*1ca0*/  IMAD.MOV.U32 R20, RZ, RZ, R28 ;  /* 0x000000ffff147224 */ /* 0x000fe200078e001c */
[----:B------:R-:W-:Y:S01]  /*1cb0*/  ISETP.LT.OR P0, PT, R9, 0x1, P4 ;  /* 0x000000010900780c */ /* 0x000fe20002701670 */
[C---:B------:R-:W-:Y:S01]  /*1cc0*/  IMAD.SHL.U32 R223, R222.reuse, 0x20, RZ ;  /* 0x00000020dedf7824 */ /* 0x040fe200078e00ff */
[C---:B------:R-:W-:Y:S01]  /*1cd0*/  SHF.L.U64.HI R10, R222.reuse, R5, c[0x0][0x17c] ;  /* 0x00005f00de0a7619 */ /* 0x040fe20000010205 */
[----:B------:R-:W-:Y:S01]  /*1ce0*/  IMAD.MOV.U32 R224, RZ, RZ, c[0x0][0x208] ;  /* 0x00008200ffe07624 */ /* 0x000fe200078e00ff */
[----:B------:R-:W-:Y:S01]  /*1cf0*/  SHF.L.U64.HI R222, R222, R7, c[0x0][0x17c] ;  /* 0x00005f00dede7619 */ /* 0x000fe20000010207 */
[----:B------:R-:W-:Y:S01]  /*1d00*/  IMAD R221, R4, c[0x0][0x278], RZ ;  /* 0x00009e0004dd7a24 */ /* 0x000fe200078e02ff */
[----:B------:R-:W-:Y:S01]  /*1d10*/  CS2R R138, SRZ ;  /* 0x00000000008a7805 */ /* 0x000fe2000001ff00 */
[----:B------:R-:W-:Y:S01]  /*1d20*/  IMAD R10, R10, UR8, RZ ;  /* 0x000000080a0a7c24 */ /* 0x000fe2000f8e02ff */
[----:B------:R-:W-:Y:S01]  /*1d30*/  CS2R R136, SRZ ;  /* 0x0000000000887805 */ /* 0x000fe2000001ff00 */
[----:B------:R-:W-:Y:S01]  /*1d40*/  IMAD R221, R236, c[0x0][0x27c], R221 ;  /* 0x00009f00ecdd7a24 */ /* 0x000fe200078e02dd */
[----:B------:R-:W-:Y:S01]  /*1d50*/  CS2R R134, SRZ ;  /* 0x0000000000867805 */ /* 0x000fe2000001ff00 */
[----:B------:R-:W-:Y:S01]  /*1d60*/  IMAD R10, R13, UR17, R10 ;  /* 0x000000110d0a7c24 */ /* 0x000fe2000f8e020a */
[----:B------:R-:W-:Y:S01]  /*1d70*/  CS2R R132, SRZ ;  /* 0x0000000000847805 */ /* 0x000fe2000001ff00 */
[----:B------:R3:W-:Y:S01]  /*1d80*/  LDGSTS.E.BYPASS.LTC128B.128 [R228+0x80], [R32.64], !P0 ;  /* 0x0008000020e47fae */ /* 0x0007e2000c101d4c */
[C---:B------:R-:W-:Y:S01]  /*1d90*/  LEA R26, P0, R16.reuse, R32, 0x6 ;  /* 0x00000020101a7211 */ /* 0x040fe200078030ff */
[----:B------:R-:W-:Y:S01]  /*1da0*/  IMAD.IADD R10, R31, 0x1, R10 ;  /* 0x000000011f0a7824 */ /* 0x000fe200078e020a */
[----:B------:R-:W-:Y:S01]  /*1db0*/  CS2R R130, SRZ ;  /* 0x0000000000827805 */ /* 0x000fe2000001ff00 */
[----:B------:R3:W-:Y:S01]  /*1dc0*/  LDGSTS.E.BYPASS.LTC128B.128 [R228+0x2880], [R32.64+0x80], !P1 ;  /* 0x0288008020e47fae */ /* 0x0007e2000c901d4c */
[C---:B------:R-:W-:Y:S01]  /*1dd0*/  ISETP.LT.OR P1, PT, R9.reuse, 0x21, P4 ;  /* 0x000000210900780c */ /* 0x040fe20002721670 */
[----:B------:R-:W-:Y:S01]  /*1de0*/  IMAD.U32 R13, RZ, RZ, UR10 ;  /* 0x0000000aff0d7e24 */ /* 0x000fe2000f8e00ff */
[C---:B------:R-:W-:Y:S01]  /*1df0*/  LEA.HI.X R27, R16.reuse, R33, R11, 0x6, P0 ;  /* 0x00000021101b7211 */ /* 0x040fe200000f340b */
[----:B------:R3:W-:Y:S01]  /*1e00*/  LDGSTS.E.BYPASS.LTC128B.128 [R228+0x5080], [R32.64+0x100], !P5 ;  /* 0x0508010020e47fae */ /* 0x0007e2000e901d4c */
[----:B------:R-:W-:Y:S01]  /*1e10*/  SHF.L.U64.HI R11, R16, R7, c[0x0][0x1ac] ;  /* 0x00006b00100b7619 */ /* 0x000fe20000010207 */
[----:B------:R-:W-:Y:S01]  /*1e20*/  IMAD R247, R4, c[0x0][0x218], RZ ;  /* 0x0000860004f77a24 */ /* 0x000fe200078e02ff */
[----:B--2---:R-:W-:Y:S01]  /*1e30*/  @!P6 LEA R24, P0, R14, R26, 0x1 ;  /* 0x0000001a0e18e211 */ /* 0x004fe200078008ff */
[----:B------:R-:W-:Y:S01]  /*1e40*/  IMAD.SHL.U32 R225, R224, 0x20, RZ ;  /* 0x00000020e0e17824 */ /* 0x000fe200078e00ff */
[C---:B------:R-:W-:Y:S01]  /*1e50*/  ISETP.LT.OR P5, PT, R9.reuse, 0x21, P3 ;  /* 0x000000210900780c */ /* 0x040fe20001fa1670 */
[----:B------:R-:W-:Y:S01]  /*1e60*/  IMAD R247, R236, c[0x0][0x21c], R247 ;  /* 0x00008700ecf77a24 */ /* 0x000fe200078e02f7 */
[----:B------:R-:W-:Y:S01]  /*1e70*/  @!P6 LEA.HI.X R25, R14, R27, R11, 0x1, P0 ;  /* 0x0000001b0e19e211 */ /* 0x000fe200000f0c0b */
[----:B------:R-:W-:Y:S01]  /*1e80*/  IMAD.U32 R14, RZ, RZ, UR15 ;  /* 0x0000000fff0e7e24 */ /* 0x000fe2000f8e00ff */
[----:B------:R-:W-:Y:S01]  /*1e90*/  ISETP.GE.AND P0, PT, R8, c[0x0][0x16c], PT ;  /* 0x00005b0008007a0c */ /* 0x000fe20003f06270 */
[----:B------:R2:W-:Y:S01]  /*1ea0*/  LDGSTS.E.BYPASS.LTC128B.128 [R228+0x1080], [R26.64], !P1 ;  /* 0x010800001ae47fae */ /* 0x0005e2000c901d4c */
[----:B------:R-:W-:Y:S01]  /*1eb0*/  ISETP.GT.AND P1, PT, R226, 0x7f, PT ;  /* 0x0000007fe200780c */ /* 0x000fe20003f24270 */
[----:B------:R-:W-:Y:S01]  /*1ec0*/  IMAD R219, R4, c[0x0][0x290], RZ ;  /* 0x0000a40004db7a24 */ /* 0x000fe200078e02ff */
[----:B------:R-:W-:Y:S01]  /*1ed0*/  SEL R11, RZ, 0x4, P0 ;  /* 0x00000004ff0b7807 */ /* 0x000fe20000000000 */
[----:B------:R-:W-:Y:S01]  /*1ee0*/  IMAD.SHL.U32 R211, R216, 0x8, RZ ;  /* 0x00000008d8d37824 */ /* 0x000fe200078e00ff */
[----:B-1----:R-:W-:Y:S01]  /*1ef0*/  LEA R18, P0, R30, c[0x0][0x160], 0x1 ;  /* 0x000058001e127a11 */ /* 0x002fe200078008ff */
[----:B------:R-:W-:Y:S01]  /*1f00*/  IMAD R219, R236, c[0x0][0x294], R219 ;  /* 0x0000a500ecdb7a24 */ /* 0x000fe200078e02db */
[----:B------:R-:W-:Y:S01]  /*1f10*/  ISETP.LT.OR P6, PT, R9, 0x21, P2 ;  /* 0x000000210900780c */ /* 0x000fe200017c1670 */
[----:B------:R-:W-:Y:S01]  /*1f20*/  IMAD R235, R4, c[0x0][0x240], RZ ;  /* 0x0000900004eb7a24 */ /* 0x000fe200078e02ff */
[----:B------:R-:W-:Y:S01]  /*1f30*/  LEA.HI.X R19, R30, c[0x0][0x164], R10, 0x1, P0 ;  /* 0x000059001e137a11 */ /* 0x000fe200000f0c0a */
[----:B------:R-:W-:Y:S01]  /*1f40*/  IMAD.MOV.U32 R217, RZ, RZ, 0x10 ;  /* 0x00000010ffd97424 */ /* 0x000fe200078e00ff */
[----:B------:R-:W-:Y:S01]  /*1f50*/  IADD3 R10, P0, R232, R3, RZ ;  /* 0x00000003e80a7210 */ /* 0x000fe20007f1e0ff */
[----:B------:R-:W-:Y:S01]  /*1f60*/  IMAD R235, R236, c[0x0][0x244], R235 ;  /* 0x00009100eceb7a24 */ /* 0x000fe200078e02eb */
[----:B------:R-:W-:Y:S01]  /*1f70*/  LOP3.LUT R211, R211, 0x8, RZ, 0xc0, !PT ;  /* 0x00000008d3d37812 */ /* 0x000fe200078ec0ff */
[----:B------:R-:W-:Y:S01]  /*1f80*/  IMAD.MOV.U32 R215, RZ, RZ, 0x20 ;  /* 0x00000020ffd77424 */ /* 0x000fe200078e00ff */
[C---:B------:R-:W-:Y:S01]  /*1f90*/  @!P1 ISETP.LT.OR P4, PT, R9.reuse, 0x41, P4 ;  /* 0x000000410900980c */ /* 0x040fe20002781670 */
[----:B------:R-:W-:Y:S01]  /*1fa0*/  IMAD.SHL.U32 R0, R0, 0x8, RZ ;  /* 0x0000000800007824 */ /* 0x000fe200078e00ff */
[C---:B------:R-:W-:Y:S01]  /*1fb0*/  @!P1 ISETP.LT.OR P2, PT, R9.reuse, 0x41, P2 ;  /* 0x000000410900980c */ /* 0x040fe20001741670 */
[----:B------:R-:W-:Y:S01]  /*1fc0*/  CS2R R128, SRZ ;  /* 0x0000000000807805 */ /* 0x000fe2000001ff00 */
[----:B------:R-:W-:Y:S01]  /*1fd0*/  @!P1 ISETP.LT.OR P3, PT, R9, 0x41, P3 ;  /* 0x000000410900980c */ /* 0x000fe20001f61670 */
[----:B------:R2:W-:Y:S01]  /*1fe0*/  LDGSTS.E.BYPASS.LTC128B.128 [R228+0x3880], [R26.64+0x80], !P6 ;  /* 0x038800801ae47fae */ /* 0x0005e2000f101d4c */
[----:B------:R-:W-:Y:S01]  /*1ff0*/  LOP3.LUT R9, R12, R11, RZ, 0xfc, !PT ;  /* 0x0000000b0c097212 */ /* 0x000fe200078efcff */
[----:B------:R-:W-:Y:S01]  /*2000*/  IMAD.U32 R12, RZ, RZ, UR10 ;  /* 0x0000000aff0c7e24 */ /* 0x000fe2000f8e00ff */
[----:B------:R-:W-:Y:S01]  /*2010*/  SHF.R.S32.HI R11, RZ, 0x1f, R3 ;  /* 0x0000001fff0b7819 */ /* 0x000fe20000011403 */
[----:B------:R2:W-:Y:S01]  /*2020*/  LDGSTS.E.BYPASS.LTC128B.128 [R228+0x6080], [R26.64+0x100], !P5 ;  /* 0x060801001ae47fae */ /* 0x0005e2000e901d4c */
[C---:B------:R-:W-:Y:S01]  /*2030*/  LOP3.LUT P5, RZ, R9.reuse, 0x1, RZ, 0xc0, !PT ;  /* 0x0000000109ff7812 */ /* 0x040fe200078ac0ff */
[----:B------:R-:W-:Y:S01]  /*2040*/  IMAD.WIDE.U32 R238, R12, c[0x0][0x210], R20 ;  /* 0x000084000cee7a25 */ /* 0x000fe200078e0014 */
[----:B------:R-:W-:Y:S01]  /*2050*/  LEA.HI.X.SX32 R11, R232, R11, 0x1, P0 ;  /* 0x0000000be80b7211 */ /* 0x000fe200000f0eff */
[----:B------:R1:W-:Y:S01]  /*2060*/  @!P1 LDGSTS.E.BYPASS.LTC128B.128 [R228+0x2080], [R24.64], !P4 ;  /* 0x0208000018e49fae */ /* 0x0003e2000e101d4c */
[----:B------:R-:W-:Y:S01]  /*2070*/  ISETP.GT.AND P0, PT, R226, 0x7f, PT ;  /* 0x0000007fe200780c */ /* 0x000fe20003f04270 */
[----:B------:R-:W-:Y:S01]  /*2080*/  CS2R R126, SRZ ;  /* 0x00000000007e7805 */ /* 0x000fe2000001ff00 */
[----:B------:R-:W-:Y:S01]  /*2090*/  LOP3.LUT P4, RZ, R9, 0x2, RZ, 0xc0, !PT ;  /* 0x0000000209ff7812 */ /* 0x000fe2000788c0ff */
[----:B------:R-:W-:Y:S01]  /*20a0*/  IMAD.WIDE.U32 R244, R13, c[0x0][0x270], R10 ;  /* 0x00009c000df47a25 */ /* 0x000fe200078e000a */
[----:B------:R-:W-:Y:S01]  /*20b0*/  LOP3.LUT P6, RZ, R9, 0x4, RZ, 0xc0, !PT ;  /* 0x0000000409ff7812 */ /* 0x000fe200078cc0ff */
[----:B------:R-:W-:Y:S01]  /*20c0*/  CS2R R124, SRZ ;  /* 0x00000000007c7805 */ /* 0x000fe2000001ff00 */
[----:B------:R-:W-:Y:S01]  /*20d0*/  IADD3 R9, -R233, UR9, -R14 ;  /* 0x00000009e9097c10 */ /* 0x000fe2000fffe90e */
[----:B------:R-:W-:Y:S01]  /*20e0*/  CS2R R122, SRZ ;  /* 0x00000000007a7805 */ /* 0x000fe2000001ff00 */
[----:B------:R-:W-:Y:S01]  /*20f0*/  IADD3 R245, R245, UR16, RZ ;  /* 0x00000010f5f57c10 */ /* 0x000fe2000fffe0ff */
[----:B------:R-:W-:Y:S01]  /*2100*/  USHF.R.S32.HI UR16, URZ, 0x1f, UR15 ;  /* 0x0000001f3f107899 */ /* 0x000fe2000801140f */
[C---:B------:R-:W-:Y:S01]  /*2110*/  ISETP.LT.OR P1, PT, R9.reuse, 0x1, !P4 ;  /* 0x000000010900780c */ /* 0x040fe20006721670 */
[----:B------:R-:W-:Y:S01]  /*2120*/  CS2R R120, SRZ ;  /* 0x0000000000787805 */ /* 0x000fe2000001ff00 */
[----:B------:R-:W-:Y:S01]  /*2130*/  SHF.L.U64.HI R12, R224, R5, c[0x0][0x20c] ;  /* 0x00008300e00c7619 */ /* 0x000fe20000010205 */
[----:B------:R1:W-:Y:S01]  /*2140*/  @!P0 LDGSTS.E.BYPASS.LTC128B.128 [R228+0x4880], [R24.64+0x80], !P2 ;  /* 0x0488008018e48fae */ /* 0x0003e2000d101d4c */
[----:B------:R-:W-:Y:S01]  /*2150*/  ISETP.LT.OR P2, PT, R9, 0x1, !P5 ;  /* 0x000000010900780c */ /* 0x000fe20006f41670 */
[----:B------:R-:W-:Y:S01]  /*2160*/  IMAD.WIDE.U32 R244, R236, c[0x0][0x278], R244 ;  /* 0x00009e00ecf47a25 */ /* 0x000fe200078e00f4 */
[----:B------:R-:W-:Y:S01]  /*2170*/  IADD3 R239, R239, UR6, RZ ;  /* 0x00000006efef7c10 */ /* 0x000fe2000fffe0ff */
[----:B------:R1:W-:Y:S01]  /*2180*/  @!P0 LDGSTS.E.BYPASS.LTC128B.128 [R228+0x7080], [R24.64+0x100], !P3 ;  /* 0x0708010018e48fae */ /* 0x0003e2000d901d4c */
[C---:B------:R-:W-:Y:S01]  /*2190*/  ISETP.LT.OR P0, PT, R9.reuse, 0x1, !P6 ;  /* 0x000000010900780c */ /* 0x040fe20007701670 */
[----:B------:R-:W-:Y:S01]  /*21a0*/  IMAD R12, R12, UR8, RZ ;  /* 0x000000080c0c7c24 */ /* 0x000fe2000f8e02ff */
[----:B------:R-:W-:Y:S01]  /*21b0*/  ISETP.LT.OR P3, PT, R9, 0x21, !P5 ;  /* 0x000000210900780c */ /* 0x000fe20006f61670 */
[----:B------:R-:W0:Y:S01]  /*21c0*/  LDGDEPBAR ;  /* 0x00000000000079af */ /* 0x000e220000000000 */
[----:B------:R-:W-:Y:S01]  /*21d0*/  IMAD.IADD R221, R245, 0x1, R221 ;  /* 0x00000001f5dd7824 */ /* 0x000fe200078e02dd */
[----:B------:R-:W-:Y:S01]  /*21e0*/  ULDC.64 UR6, c[0x0][0x288] ;  /* 0x0000a20000067ab9 */ /* 0x000fe20000000a00 */
[----:B------:R-:W-:Y:S01]  /*21f0*/  IMAD.WIDE.U32 R238, R236, c[0x0][0x218], R238 ;  /* 0x00008600ecee7a25 */ /* 0x000fe200078e00ee */
[----:B------:R-:W-:Y:S01]  /*2200*/  UIMAD UR6, UR4, UR6, URZ ;  /* 0x00000006040672a4 */ /* 0x000fe2000f8e023f */
[----:B------:R-:W-:Y:S01]  /*2210*/  CS2R R118, SRZ ;  /* 0x0000000000767805 */ /* 0x000fe2000001ff00 */
[----:B------:R4:W-:Y:S01]  /*2220*/  LDGSTS.E.BYPASS.LTC128B.128 [R228+0xf080], [R18.64], !P2 ;  /* 0x0f08000012e47fae */ /* 0x0009e2000d101d4c */
[----:B------:R-:W-:Y:S01]  /*2230*/  ISETP.LT.OR P2, PT, R9, 0x21, !P4 ;  /* 0x000000210900780c */ /* 0x000fe20006741670 */
[----:B------:R-:W-:Y:S01]  /*2240*/  IMAD.IADD R247, R239, 0x1, R247 ;  /* 0x00000001eff77824 */ /* 0x000fe200078e02f7 */
[----:B------:R-:W-:Y:S01]  /*2250*/  UIMAD UR6, UR10, UR7, UR6 ;  /* 0x000000070a0672a4 */ /* 0x000fe2000f8e0206 */
[----:B------:R4:W-:Y:S01]  /*2260*/  LDGSTS.E.BYPASS.LTC128B.128 [R228+0x11080], [R18.64+0x80], !P1 ;  /* 0x1108008012e47fae */ /* 0x0009e2000c901d4c */
[----:B------:R-:W-:Y:S01]  /*2270*/  ISETP.LT.OR P1, PT, R9, 0x21, !P6 ;  /* 0x000000210900780c */ /* 0x000fe20007721670 */
[----:B------:R-:W-:Y:S01]  /*2280*/  IMAD.MOV.U32 R246, RZ, RZ, R238 ;  /* 0x000000fffff67224 */ /* 0x000fe200078e00ee */
[----:B------:R-:W-:Y:S01]  /*2290*/  CS2R R116, SRZ ;  /* 0x0000000000747805 */ /* 0x000fe2000001ff00 */
[----:B------:R4:W-:Y:S01]  /*22a0*/  LDGSTS.E.BYPASS.LTC128B.128 [R228+0x13080], [R18.64+0x100], !P0 ;  /* 0x1308010012e47fae */ /* 0x0009e2000c101d4c */
[C---:B------:R-:W-:Y:S01]  /*22b0*/  LEA R20, P0, R223.reuse, R18, 0x1 ;  /* 0x00000012df147211 */ /* 0x040fe200078008ff */
[----:B------:R-:W-:Y:S01]  /*22c0*/  CS2R R114, SRZ ;  /* 0x0000000000727805 */ /* 0x000fe2000001ff00 */
[----:B------:R-:W-:Y:S01]  /*22d0*/  CS2R R112, SRZ ;  /* 0x0000000000707805 */ /* 0x000fe2000001ff00 */
[----:B------:R-:W-:Y:S01]  /*22e0*/  CS2R R82, SRZ ;  /* 0x0000000000527805 */ /* 0x000fe2000001ff00 */
[----:B------:R-:W-:Y:S01]  /*22f0*/  LEA.HI.X R21, R223, R19, R222, 0x1, P0 ;  /* 0x00000013df157211 */ /* 0x000fe200000f0cde */
[----:B------:R-:W-:Y:S01]  /*2300*/  CS2R R80, SRZ ;  /* 0x0000000000507805 */ /* 0x000fe2000001ff00 */
[C---:B------:R-:W-:Y:S01]  /*2310*/  ISETP.GT.AND P0, PT, R226.reuse, 0xf, PT ;  /* 0x0000000fe200780c */ /* 0x040fe20003f04270 */
[----:B------:R-:W-:Y:S01]  /*2320*/  CS2R R78, SRZ ;  /* 0x00000000004e7805 */ /* 0x000fe2000001ff00 */
[----:B------:R-:W-:Y:S01]  /*2330*/  CS2R R76, SRZ ;  /* 0x00000000004c7805 */ /* 0x000fe2000001ff00 */
[----:B------:R5:W-:Y:S01]  /*2340*/  LDGSTS.E.BYPASS.LTC128B.128 [R228+0x10080], [R20.64], !P3 ;  /* 0x1008000014e47fae */ /* 0x000be2000d901d4c */
[C---:B------:R-:W-:Y:S01]  /*2350*/  ISETP.GT.AND P3, PT, R226.reuse, 0xf, PT ;  /* 0x0000000fe200780c */ /* 0x040fe20003f64270 */
[----:B------:R-:W-:Y:S01]  /*2360*/  CS2R R74, SRZ ;  /* 0x00000000004a7805 */ /* 0x000fe2000001ff00 */
[----:B------:R-:W-:Y:S01]  /*2370*/  P2R R5, PR, RZ, 0x1 ;  /* 0x00000001ff057803 */ /* 0x000fe20000000000 */
[----:B------:R5:W-:Y:S01]  /*2380*/  LDGSTS.E.BYPASS.LTC128B.128 [R228+0x12080], [R20.64+0x80], !P2 ;  /* 0x1208008014e47fae */ /* 0x000be2000d101d4c */
[----:B------:R-:W-:Y:S01]  /*2390*/  ISETP.GT.AND P2, PT, R226, 0xf, PT ;  /* 0x0000000fe200780c */ /* 0x000fe20003f44270 */
[C---:B------:R-:W-:Y:S01]  /*23a0*/  IMAD.SHL.U32 R5, R224.reuse, 0x40, RZ ;  /* 0x00000040e0057824 */ /* 0x040fe200078e00ff */
[----:B------:R-:W-:Y:S01]  /*23b0*/  SHF.L.U64.HI R224, R224, R7, c[0x0][0x20c] ;  /* 0x00008300e0e07619 */ /* 0x000fe20000010207 */
[----:B------:R5:W-:Y:S01]  /*23c0*/  LDGSTS.E.BYPASS.LTC128B.128 [R228+0x14080], [R20.64+0x100], !P1 ;  /* 0x1408010014e47fae */ /* 0x000be2000c901d4c */
[----:B------:R-:W-:Y:S01]  /*23d0*/  IMAD R7, R3, 0xc0, RZ ;  /* 0x000000c003077824 */ /* 0x000fe200078e02ff */
[----:B------:R-:W-:Y:S01]  /*23e0*/  SHF.R.S32.HI R3, RZ, 0x1f, R226 ;  /* 0x0000001fff037819 */ /* 0x000fe200000114e2 */
[C---:B------:R-:W-:Y:S01]  /*23f0*/  IMAD R9, R5.reuse, UR17, R12 ;  /* 0x0000001105097c24 */ /* 0x040fe2000f8e020c */
[----:B------:R-:W-:Y:S01]  /*2400*/  CS2R R72, SRZ ;  /* 0x0000000000487805 */ /* 0x000fe2000001ff00 */
[----:B------:R-:W-:Y:S01]  /*2410*/  CS2R R70, SRZ ;  /* 0x0000000000467805 */ /* 0x000fe2000001ff00 */
[----:B------:R-:W-:Y:S01]  /*2420*/  @!P3 IADD3 R13, P0, R244, UR15, RZ ;  /* 0x0000000ff40dbc10 */ /* 0x000fe2000ff1e0ff */
[----:B------:R-:W-:Y:S01]  /*2430*/  CS2R R68, SRZ ;  /* 0x0000000000447805 */ /* 0x000fe2000001ff00 */
[----:B------:R-:W-:Y:S01]  /*2440*/  CS2R R66, SRZ ;  /* 0x0000000000427805 */ /* 0x000fe2000001ff00 */
[----:B----4-:R-:W-:Y:S01]  /*2450*/  IMAD.WIDE.U32 R18, R5, UR8, R246 ;  /* 0x0000000805127c25 */ /* 0x010fe2000f8e00f6 */
[----:B------:R-:W-:Y:S01]  /*2460*/  @!P3 IADD3.X R12, R221, UR16, RZ, P0, !PT ;  /* 0x00000010dd0cbc10 */ /* 0x000fe200087fe4ff */
[----:B------:R-:W-:Y:S01]  /*2470*/  CS2R R64, SRZ ;  /* 0x0000000000407805 */ /* 0x000fe2000001ff00 */
[----:B-1----:R-:W-:Y:S01]  /*2480*/  @!P2 LEA R24, P0, R13, c[0x0][0x258], 0x2 ;  /* 0x000096000d18aa11 */ /* 0x002fe200078010ff */
[----:B------:R-:W-:Y:S01]  /*2490*/  IMAD.IADD R9, R19, 0x1, R9 ;  /* 0x0000000113097824 */ /* 0x000fe200078e0209 */
[----:B------:R-:W-:Y:S01]  /*24a0*/  IADD3 R5, -R14, UR9, -R233 ;  /* 0x000000090e057c10 */ /* 0x000fe2000fffe9e9 */
[----:B------:R-:W-:Y:S01]  /*24b0*/  IMAD.U32 R14, RZ, RZ, UR10 ;  /* 0x0000000aff0e7e24 */ /* 0x000fe2000f8e00ff */
[----:B------:R-:W-:Y:S01]  /*24c0*/  @!P2 LEA.HI.X R25, R13, c[0x0][0x25c], R12, 0x2, P0 ;  /* 0x000097000d19aa11 */ /* 0x000fe200000f140c */
[----:B------:R-:W-:Y:S01]  /*24d0*/  @!P2 IMAD.SHL.U32 R12, R226, 0x10, RZ ;  /* 0x00000010e20ca824 */ /* 0x000fe200078e00ff */
[----:B------:R-:W-:Y:S01]  /*24e0*/  ISETP.GE.AND P3, PT, R22, c[0x0][0x1fc], PT ;  /* 0x00007f0016007a0c */ /* 0x000fe20003f66270 */
[----:B------:R-:W-:Y:S01]  /*24f0*/  CS2R R62, SRZ ;  /* 0x00000000003e7805 */ /* 0x000fe2000001ff00 */
[----:B--2---:R-:W-:Y:S01]  /*2500*/  LEA R26, P0, R18, c[0x0][0x1f0], 0x1 ;  /* 0x00007c00121a7a11 */ /* 0x004fe200078008ff */
[----:B------:R-:W-:Y:S01]  /*2510*/  CS2R R60, SRZ ;  /* 0x00000000003c7805 */ /* 0x000fe2000001ff00 */
[----:B------:R1:W-:Y:S01]  /*2520*/  @!P2 LDGSTS.E.BYPASS.LTC128B.128 [R12+0x21080], [R24.64] ;  /* 0x21080000180cafae */ /* 0x0003e2000b901d4c */
[----:B------:R-:W-:Y:S01]  /*2530*/  ISETP.GE.AND P2, PT, R6, c[0x0][0x1fc], PT ;  /* 0x00007f0006007a0c */ /* 0x000fe20003f46270 */
[----:B------:R-:W-:Y:S01]  /*2540*/  CS2R R58, SRZ ;  /* 0x00000000003a7805 */ /* 0x000fe2000001ff00 */
[C---:B------:R-:W-:Y:S01]  /*2550*/  ISETP.LT.OR P1, PT, R5.reuse, 0x1, P3 ;  /* 0x000000010500780c */ /* 0x040fe20001f21670 */
[----:B------:R-:W0:Y:S01]  /*2560*/  LDGDEPBAR ;  /* 0x00000000000079af */ /* 0x000e220000000000 */
[----:B------:R-:W-:Y:S01]  /*2570*/  LEA.HI.X R27, R18, c[0x0][0x1f4], R9, 0x1, P0 ;  /* 0x00007d00121b7a11 */ /* 0x000fe200000f0c09 */
[----:B------:R-:W-:Y:S01]  /*2580*/  IMAD.U32 R18, RZ, RZ, UR10 ;  /* 0x0000000aff127e24 */ /* 0x000fe2000f8e00ff */
[----:B------:R-:W-:Y:S01]  /*2590*/  ISETP.LT.OR P0, PT, R5, 0x1, P2 ;  /* 0x000000010500780c */ /* 0x000fe20001701670 */
[----:B------:R-:W-:Y:S01]  /*25a0*/  CS2R R56, SRZ ;  /* 0x0000000000387805 */ /* 0x000fe2000001ff00 */
[-C--:B------:R-:W-:Y:S01]  /*25b0*/  LEA.HI R13, R17, R226.reuse, RZ, 0x2 ;  /* 0x000000e2110d7211 */ /* 0x080fe200078f10ff */
[----:B------:R-:W-:Y:S01]  /*25c0*/  IMAD.WIDE.U32 R18, R18, c[0x0][0x288], R10 ;  /* 0x0000a20012127a25 */ /* 0x000fe200078e000a */
[----:B------:R-:W-:Y:S01]  /*25d0*/  ISETP.LT.OR P3, PT, R5, 0x21, P3 ;  /* 0x000000210500780c */ /* 0x000fe20001f61670 */
[----:B------:R-:W-:Y:S01]  /*25e0*/  CS2R R54, SRZ ;  /* 0x0000000000367805 */ /* 0x000fe2000001ff00 */
[----:B------:R-:W-:Y:S01]  /*25f0*/  SHF.R.S32.HI R11, RZ, 0x2, R13 ;  /* 0x00000002ff0b7819 */ /* 0x000fe2000001140d */
[----:B------:R-:W-:Y:S01]  /*2600*/  CS2R R52, SRZ ;  /* 0x0000000000347805 */ /* 0x000fe2000001ff00 */
[----:B------:R-:W-:Y:S01]  /*2610*/  IADD3 R19, R19, UR6, RZ ;  /* 0x0000000613137c10 */ /* 0x000fe2000fffe0ff */
[----:B------:R2:W-:Y:S01]  /*2620*/  LDGSTS.E.BYPASS.LTC128B.128 [R228+0x1b080], [R26.64], !P1 ;  /* 0x1b0800001ae47fae */ /* 0x0005e2000c901d4c */
[----:B------:R-:W-:Y:S01]  /*2630*/  LEA.HI R9, R17, R226, RZ, 0x5 ;  /* 0x000000e211097211 */ /* 0x000fe200078f28ff */
[----:B------:R-:W-:Y:S01]  /*2640*/  ULDC.64 UR6, c[0x0][0x238] ;  /* 0x00008e0000067ab9 */ /* 0x000fe20000000a00 */
[----:B------:R-:W-:Y:S01]  /*2650*/  CS2R R50, SRZ ;  /* 0x0000000000327805 */ /* 0x000fe2000001ff00 */
[----:B------:R2:W-:Y:S01]  /*2660*/  LDGSTS.E.BYPASS.LTC128B.128 [R228+0x1d080], [R26.64+0x80], !P0 ;  /* 0x1d0800801ae47fae */ /* 0x0005e2000c101d4c */
[C---:B-----5:R-:W-:Y:S01]  /*2670*/  LEA R20, P0, R225.reuse, R26, 0x1 ;  /* 0x0000001ae1147211 */ /* 0x060fe200078008ff */
[----:B------:R-:W-:Y:S01]  /*2680*/  IMAD.WIDE.U32 R242, R236, c[0x0][0x290], R18 ;  /* 0x0000a400ecf27a25 */ /* 0x000fe200078e0012 */
[----:B------:R-:W-:Y:S01]  /*2690*/  UIMAD UR6, UR4, UR6, URZ ;  /* 0x00000006040672a4 */ /* 0x000fe2000f8e023f */
[----:B------:R-:W-:Y:S01]  /*26a0*/  CS2R R48, SRZ ;  /* 0x0000000000307805 */ /* 0x000fe2000001ff00 */
[----:B------:R-:W-:Y:S01]  /*26b0*/  LEA.HI.X R21, R225, R27, R224, 0x1, P0 ;  /* 0x0000001be1157211 */ /* 0x000fe200000f0ce0 */
[----:B------:R-:W-:Y:S01]  /*26c0*/  IMAD.IADD R219, R243, 0x1, R219 ;  /* 0x00000001f3db7824 */ /* 0x000fe200078e02db */
[CC--:B-1----:R-:W-:Y:S01]  /*26d0*/  IADD3 R24, P0, R7.reuse, R226.reuse, RZ ;  /* 0x000000e207187210 */ /* 0x0c2fe20007f1e0ff */
[----:B------:R-:W-:Y:S01]  /*26e0*/  UIMAD UR6, UR10, UR7, UR6 ;  /* 0x000000070a0672a4 */ /* 0x000fe2000f8e0206 */
[----:B------:R-:W-:Y:S01]  /*26f0*/  SHF.R.S32.HI R12, RZ, 0x1f, R13 ;  /* 0x0000001fff0c7819 */ /* 0x000fe2000001140d */
[----:B------:R-:W-:Y:S01]  /*2700*/  CS2R R46, SRZ ;  /* 0x00000000002e7805 */ /* 0x000fe2000001ff00 */
[----:B------:R-:W-:Y:S01]  /*2710*/  LEA.HI.X.SX32 R25, R7, R3, 0x1, P0 ;  /* 0x0000000307197211 */ /* 0x000fe200000f0eff */
[----:B------:R-:W-:Y:S01]  /*2720*/  CS2R R44, SRZ ;  /* 0x00000000002c7805 */ /* 0x000fe2000001ff00 */
[----:B------:R-:W-:Y:S01]  /*2730*/  ISETP.GE.AND P0, PT, R8, c[0x0][0x1fc], PT ;  /* 0x00007f0008007a0c */ /* 0x000fe20003f06270 */
[----:B------:R-:W-:Y:S01]  /*2740*/  CS2R R42, SRZ ;  /* 0x00000000002a7805 */ /* 0x000fe2000001ff00 */
[----:B------:R-:W-:Y:S01]  /*2750*/  LEA.HI R3, R17, R226, RZ, 0x4 ;  /* 0x000000e211037211 */ /* 0x000fe200078f20ff */
[----:B------:R-:W-:Y:S01]  /*2760*/  IMAD.WIDE.U32 R14, R14, c[0x0][0x238], R24 ;  /* 0x00008e000e0e7a25 */ /* 0x000fe200078e0018 */
[C---:B------:R-:W-:Y:S01]  /*2770*/  ISETP.LT.OR P1, PT, R5.reuse, 0x1, P0 ;  /* 0x000000010500780c */ /* 0x040fe20000721670 */
[----:B------:R-:W-:Y:S01]  /*2780*/  CS2R R40, SRZ ;  /* 0x0000000000287805 */ /* 0x000fe2000001ff00 */
[----:B------:R-:W-:Y:S01]  /*2790*/  ISETP.LT.OR P0, PT, R5, 0x21, P0 ;  /* 0x000000210500780c */ /* 0x000fe20000701670 */
[----:B------:R-:W-:Y:S01]  /*27a0*/  CS2R R38, SRZ ;  /* 0x0000000000267805 */ /* 0x000fe2000001ff00 */
[----:B------:R-:W-:Y:S01]  /*27b0*/  LEA.HI R12, R12, R11, RZ, 0x3 ;  /* 0x0000000b0c0c7211 */ /* 0x000fe200078f18ff */
[----:B------:R-:W-:Y:S01]  /*27c0*/  CS2R R36, SRZ ;  /* 0x0000000000247805 */ /* 0x000fe2000001ff00 */
[----:B------:R-:W-:Y:S01]  /*27d0*/  SHF.R.S32.HI R10, RZ, 0x4, R3 ;  /* 0x00000004ff0a7819 */ /* 0x000fe20000011403 */
[----:B------:R-:W-:Y:S01]  /*27e0*/  CS2R R34, SRZ ;  /* 0x0000000000227805 */ /* 0x000fe2000001ff00 */
[----:B------:R-:W-:Y:S01]  /*27f0*/  LOP3.LUT R12, R12, 0xfffffff8, RZ, 0xc0, !PT ;  /* 0xfffffff80c0c7812 */ /* 0x000fe200078ec0ff */
[----:B---3--:R-:W-:Y:S01]  /*2800*/  CS2R R32, SRZ ;  /* 0x0000000000207805 */ /* 0x008fe2000001ff00 */
[----:B------:R-:W-:Y:S01]  /*2810*/  LEA.HI R7, R3, R10, RZ, 0x1 ;  /* 0x0000000a03077211 */ /* 0x000fe200078f08ff */
[----:B------:R-:W-:Y:S01]  /*2820*/  CS2R R30, SRZ ;  /* 0x00000000001e7805 */ /* 0x000fe2000001ff00 */
[----:B------:R-:W-:Y:S01]  /*2830*/  LOP3.LUT R13, R13, 0x3ffffffc, RZ, 0xc0, !PT ;  /* 0x3ffffffc0d0d7812 */ /* 0x000fe200078ec0ff */
[----:B------:R2:W-:Y:S01]  /*2840*/  LDGSTS.E.BYPASS.LTC128B.128 [R228+0x1f080], [R26.64+0x100], !P1 ;  /* 0x1f0801001ae47fae */ /* 0x0005e2000c901d4c */
[----:B------:R-:W-:Y:S01]  /*2850*/  ISETP.LT.OR P1, PT, R5, 0x21, P2 ;  /* 0x000000210500780c */ /* 0x000fe20001721670 */
[----:B------:R-:W-:Y:S01]  /*2860*/  IMAD.IADD R11, R11, 0x1, -R12 ;  /* 0x000000010b0b7824 */ /* 0x000fe200078e0a0c */
[----:B------:R-:W-:Y:S01]  /*2870*/  LOP3.LUT R5, R7, 0xfffffffe, RZ, 0xc0, !PT ;  /* 0xfffffffe07057812 */ /* 0x000fe200078ec0ff */
[----:B------:R1:W-:Y:S01]  /*2880*/  LDGSTS.E.BYPASS.LTC128B.128 [R228+0x1c080], [R20.64], !P3 ;  /* 0x1c08000014e47fae */ /* 0x0003e2000d901d4c */
[--C-:B------:R-:W-:Y:S01]  /*2890*/  SHF.R.S32.HI R7, RZ, 0x1f, R9.reuse ;  /* 0x0000001fff077819 */ /* 0x100fe20000011409 */
[----:B------:R-:W-:Y:S01]  /*28a0*/  IMAD.SHL.U32 R16, R11, 0x10, RZ ;  /* 0x000000100b107824 */ /* 0x000fe200078e00ff */
[----:B------:R-:W-:Y:S01]  /*28b0*/  SHF.R.S32.HI R12, RZ, 0x5, R9 ;  /* 0x00000005ff0c7819 */ /* 0x000fe20000011409 */
[----:B------:R-:W-:Y:S01]  /*28c0*/  IMAD.IADD R5, R10, 0x1, -R5 ;  /* 0x000000010a057824 */ /* 0x000fe200078e0a05 */
[----:B------:R-:W-:Y:S01]  /*28d0*/  ISETP.GE.AND P3, PT, R8, c[0x0][0x1fc], PT ;  /* 0x00007f0008007a0c */ /* 0x000fe20003f66270 */
[----:B------:R-:W-:Y:S01]  /*28e0*/  IMAD.IADD R13, R226, 0x1, -R13 ;  /* 0x00000001e20d7824 */ /* 0x000fe200078e0a0d */
[----:B------:R-:W-:Y:S01]  /*28f0*/  LEA.HI R7, R7, R12, RZ, 0x2 ;  /* 0x0000000c07077211 */ /* 0x000fe200078f10ff */
[----:B------:R-:W-:Y:S01]  /*2900*/  IMAD.SHL.U32 R220, R5, 0x8, RZ ;  /* 0x0000000805dc7824 */ /* 0x000fe200078e00ff */
[----:B------:R-:W-:Y:S01]  /*2910*/  LOP3.LUT R16, R211, 0x70, R16, 0xf8, !PT ;  /* 0x00000070d3107812 */ /* 0x000fe200078ef810 */
[----:B------:R1:W-:Y:S01]  /*2920*/  LDGSTS.E.BYPASS.LTC128B.128 [R228+0x1e080], [R20.64+0x80], !P1 ;  /* 0x1e08008014e47fae */ /* 0x0003e2000c901d4c */
[----:B------:R-:W-:Y:S01]  /*2930*/  ISETP.GE.AND P1, PT, R6, c[0x0][0x1fc], PT ;  /* 0x00007f0006007a0c */ /* 0x000fe20003f26270 */
[----:B------:R-:W-:Y:S01]  /*2940*/  CS2R R28, SRZ ;  /* 0x00000000001c7805 */ /* 0x000fe2000001ff00 */
[----:B------:R-:W-:Y:S01]  /*2950*/  LOP3.LUT R7, R7, 0xfffffffc, RZ, 0xc0, !PT ;  /* 0xfffffffc07077812 */ /* 0x000fe200078ec0ff */
[----:B------:R1:W-:Y:S01]  /*2960*/  LDGSTS.E.BYPASS.LTC128B.128 [R228+0x20080], [R20.64+0x100], !P0 ;  /* 0x2008010014e47fae */ /* 0x0003e2000c101d4c */
[----:B------:R-:W-:Y:S01]  /*2970*/  IADD3 R6, P0, R242, UR15, RZ ;  /* 0x0000000ff2067c10 */ /* 0x000fe2000ff1e0ff */
[----:B------:R-:W-:Y:S01]  /*2980*/  CS2R R24, SRZ ;  /* 0x0000000000187805 */ /* 0x000fe2000001ff00 */
[----:B------:R-:W-:Y:S01]  /*2990*/  LOP3.LUT R3, R3, 0xfffffff0, RZ, 0xc0, !PT ;  /* 0xfffffff003037812 */ /* 0x000fe200078ec0ff */
[----:B------:R-:W-:Y:S01]  /*29a0*/  UMOV UR4, URZ ;  /* 0x0000003f00047c82 */ /* 0x000fe20008000000 */
[----:B------:R-:W-:Y:S01]  /*29b0*/  IADD3.X R17, R219, UR16, RZ, P0, !PT ;  /* 0x00000010db117c10 */ /* 0x000fe200087fe4ff */
[----:B------:R-:W-:Y:S01]  /*29c0*/  UMOV UR16, 0x1 ;  /* 0x0000000100107882 */ /* 0x000fe20000000000 */
[----:B------:R-:W-:-:S02]  /*29d0*/  LEA R18, P0, R6, c[0x0][0x280], 0x2 ;  /* 0x0000a00006127a11 */ /* 0x000fc400078010ff */
[----:B------:R-:W-:Y:S01]  /*29e0*/  LOP3.LUT R9, R9, 0xffffffe0, RZ, 0xc0, !PT ;  /* 0xffffffe009097812 */ /* 0x000fe200078ec0ff */
[----:B--2---:R-:W-:Y:S01]  /*29f0*/  CS2R R26, SRZ ;  /* 0x00000000001a7805 */ /* 0x004fe2000001ff00 */
[----:B------:R-:W-:Y:S01]  /*2a00*/  LEA.HI.X R19, R6, c[0x0][0x284], R17, 0x2, P0 ;  /* 0x0000a10006137a11 */ /* 0x000fe200000f1411 */
[----:B------:R-:W-:Y:S01]  /*2a10*/  IMAD.IADD R6, R12, 0x1, -R7 ;  /* 0x000000010c067824 */ /* 0x000fe200078e0a07 */
[C---:B------:R-:W-:Y:S01]  /*2a20*/  ISETP.GE.AND P0, PT, R226.reuse, 0x10, PT ;  /* 0x00000010e200780c */ /* 0x040fe20003f06270 */
[----:B------:R-:W-:Y:S01]  /*2a30*/  IMAD.IADD R9, R226, 0x1, -R9 ;  /* 0x00000001e2097824 */ /* 0x000fe200078e0a09 */
[----:B------:R-:W-:Y:S01]  /*2a40*/  IADD3 R15, R15, UR6, RZ ;  /* 0x000000060f0f7c10 */ /* 0x000fe2000fffe0ff */
[C---:B------:R-:W-:Y:S01]  /*2a50*/  IMAD.SHL.U32 R17, R6.reuse, 0x100, RZ ;  /* 0x0000010006117824 */ /* 0x040fe200078e00ff */
[----:B------:R-:W-:Y:S02]  /*2a60*/  LEA.HI R10, R6, R6, RZ, 0x1 ;  /* 0x00000006060a7211 */ /* 0x000fe400078f08ff */
[----:B------:R-:W-:Y:S01]  /*2a70*/  ISETP.GE.AND P2, PT, R22, c[0x0][0x1fc], PT ;  /* 0x00007f0016007a0c */ /* 0x000fe20003f46270 */
[----:B------:R-:W-:Y:S01]  /*2a80*/  IMAD.WIDE.U32 R236, R236, c[0x0][0x240], R14 ;  /* 0x00009000ecec7a25 */ /* 0x000fe200078e000e */
[----:B------:R-:W-:-:S02]  /*2a90*/  LOP3.LUT R16, R16, 0x100, R17, 0xf8, !PT ;  /* 0x0000010010107812 */ /* 0x000fc400078ef811 */
[----:B------:R-:W-:Y:S01]  /*2aa0*/  LEA.HI R15, R216, R216, RZ, 0x1 ;  /* 0x000000d8d80f7211 */ /* 0x000fe200078f08ff */
[----:B------:R-:W-:Y:S01]  /*2ab0*/  IMAD.SHL.U32 R10, R10, 0x100, RZ ;  /* 0x000001000a0a7824 */ /* 0x000fe200078e00ff */
[----:B------:R-:W-:Y:S01]  /*2ac0*/  SEL R7, RZ, 0x1, P2 ;  /* 0x00000001ff077807 */ /* 0x000fe20001000000 */
[----:B------:R-:W-:Y:S01]  /*2ad0*/  IMAD.IADD R235, R237, 0x1, R235 ;  /* 0x00000001edeb7824 */ /* 0x000fe200078e02eb */
[----:B-1----:R-:W-:Y:S02]  /*2ae0*/  SHF.R.S32.HI R20, RZ, 0x1f, R9 ;  /* 0x0000001fff147819 */ /* 0x002fe40000011409 */
[----:B------:R-:W-:Y:S01]  /*2af0*/  LOP3.LUT R8, R10, 0x7ffffe00, RZ, 0xc0, !PT ;  /* 0x7ffffe000a087812 */ /* 0x000fe200078ec0ff */
[----:B------:R-:W-:Y:S01]  /*2b00*/  IMAD.IADD R10, R226, 0x1, -R3 ;  /* 0x00000001e20a7824 */ /* 0x000fe200078e0a03 */
[----:B------:R-:W-:Y:S01]  /*2b10*/  LEA.HI R231, R20, R9, RZ, 0x2 ;  /* 0x0000000914e77211 */ /* 0x000fe200078f10ff */
[----:B------:R-:W-:Y:S01]  /*2b20*/  @!P0 IMAD.SHL.U32 R3, R226, 0x10, RZ ;  /* 0x00000010e2038824 */ /* 0x000fe200078e00ff */
[----:B------:R-:W-:Y:S01]  /*2b30*/  LOP3.LUT R15, R15, 0x1ffffffe, RZ, 0xc0, !PT ;  /* 0x1ffffffe0f0f7812 */ /* 0x000fe200078ec0ff */
[----:B------:R-:W-:Y:S01]  /*2b40*/  IMAD R8, R13, 0x2, R8 ;  /* 0x000000020d087824 */ /* 0x000fe200078e0208 */
[----:B------:R-:W-:-:S02]  /*2b50*/  SHF.R.U32.HI R13, RZ, 0x3, R16 ;  /* 0x00000003ff0d7819 */ /* 0x000fc40000011610 */
[----:B------:R1:W-:Y:S01]  /*2b60*/  @!P0 LDGSTS.E.BYPASS.LTC128B.128 [R3+0x21280], [R18.64] ;  /* 0x2128000012038fae */ /* 0x0003e2000b901d4c */
[----:B------:R-:W-:Y:S01]  /*2b70*/  LOP3.LUT P0, RZ, R11, 0x1, RZ, 0xc0, !PT ;  /* 0x000000010bff7812 */ /* 0x000fe2000780c0ff */
[----:B------:R-:W-:Y:S01]  /*2b80*/  IMAD.SHL.U32 R11, R12, 0x100, RZ ;  /* 0x000001000c0b7824 */ /* 0x000fe200078e00ff */
[----:B------:R-:W-:Y:S01]  /*2b90*/  LOP3.LUT R13, R16, 0x28, R13, 0x78, !PT ;  /* 0x00000028100d7812 */ /* 0x000fe200078e780d */
[----:B------:R-:W-:Y:S01]  /*2ba0*/  IMAD.SHL.U32 R16, R10, 0x10, RZ ;  /* 0x000000100a107824 */ /* 0x000fe200078e00ff */
[----:B------:R-:W-:Y:S01]  /*2bb0*/  SHF.R.S32.HI R209, RZ, 0x1f, R10 ;  /* 0x0000001fffd17819 */ /* 0x000fe2000001140a */
[----:B------:R-:W-:Y:S01]  /*2bc0*/  IMAD.IADD R248, R216, 0x1, -R15 ;  /* 0x00000001d8f87824 */ /* 0x000fe200078e0a0f */
[----:B------:R-:W-:Y:S01]  /*2bd0*/  LOP3.LUT R4, R231, 0x7ffffffc, RZ, 0xc0, !PT ;  /* 0x7ffffffce7047812 */ /* 0x000fe200078ec0ff */
[----:B------:R-:W-:Y:S01]  /*2be0*/  IMAD.IADD R8, R8, 0x1, R13 ;  /* 0x0000000108087824 */ /* 0x000fe200078e020d */
[----:B------:R-:W-:Y:S01]  /*2bf0*/  LEA.HI R209, R209, R10, RZ, 0x3 ;  /* 0x0000000ad1d17211 */ /* 0x000fe200078f18ff */
[----:B------:R-:W-:Y:S01]  /*2c00*/  IMAD.SHL.U32 R12, R6, 0x10, RZ ;  /* 0x00000010060c7824 */ /* 0x000fe200078e00ff */
[----:B------:R-:W-:Y:S01]  /*2c10*/  LOP3.LUT R16, R16, 0xf0, RZ, 0xc0, !PT ;  /* 0x000000f010107812 */ /* 0x000fe200078ec0ff */
[----:B------:R-:W-:Y:S01]  /*2c20*/  IMAD.SHL.U32 R230, R8, 0x2, RZ ;  /* 0x0000000208e67824 */ /* 0x000fe200078e00ff */
[----:B------:R-:W-:Y:S01]  /*2c30*/  LOP3.LUT R13, R209, 0xfffffff8, RZ, 0xc0, !PT ;  /* 0xfffffff8d10d7812 */ /* 0x000fe200078ec0ff */
[----:B------:R-:W-:Y:S01]  /*2c40*/  IMAD.IADD R9, R9, 0x1, -R4 ;  /* 0x0000000109097824 */ /* 0x000fe200078e0a04 */
[----:B------:R-:W-:Y:S01]  /*2c50*/  SEL R4, RZ, 0xffffffff, P1 ;  /* 0xffffffffff047807 */ /* 0x000fe20000800000 */
[----:B------:R-:W-:Y:S01]  /*2c60*/  IMAD.SHL.U32 R209, R209, 0x40, RZ ;  /* 0x00000040d1d17824 */ /* 0x000fe200078e00ff */
[----:B------:R-:W-:Y:S01]  /*2c70*/  IADD3 R227, R230, 0x215a0, RZ ;  /* 0x000215a0e6e37810 */ /* 0x000fe20007ffe0ff */
[----:B------:R-:W-:Y:S01]  /*2c80*/  IMAD R248, R248, 0x4, R9 ;  /* 0x00000004f8f87824 */ /* 0x000fe200078e0209 */
[----:B------:R-:W-:Y:S01]  /*2c90*/  LOP3.LUT P1, RZ, R2, 0x4, RZ, 0xc0, !PT ;  /* 0x0000000402ff7812 */ /* 0x000fe2000782c0ff */
[----:B------:R-:W-:Y:S01]  /*2ca0*/  IMAD.SHL.U32 R4, R4, 0x2, RZ ;  /* 0x0000000204047824 */ /* 0x000fe200078e00ff */
[----:B------:R-:W-:Y:S01]  /*2cb0*/  LOP3.LUT R210, R16, 0x100, R11, 0xf8, !PT ;  /* 0x0000010010d27812 */ /* 0x000fe200078ef80b */
[----:B------:R-:W-:Y:S01]  /*2cc0*/  IMAD.SHL.U32 R11, R5, 0x20, RZ ;  /* 0x00000020050b7824 */ /* 0x000fe200078e00ff */
[----:B------:R-:W-:Y:S01]  /*2cd0*/  SEL R205, R215, 0xffffffe0, !P1 ;  /* 0xffffffe0d7cd7807 */ /* 0x000fe20004800000 */
[----:B------:R-:W0:Y:S01]  /*2ce0*/  LDGDEPBAR ;  /* 0x00000000000079af */ /* 0x000e220000000000 */
[----:B------:R-:W-:Y:S01]  /*2cf0*/  SHF.R.U32.HI R9, RZ, 0x3, R210 ;  /* 0x00000003ff097819 */ /* 0x000fe200000116d2 */
[----:B------:R-:W-:Y:S01]  /*2d00*/  IMAD.SHL.U32 R248, R248, 0x2, RZ ;  /* 0x00000002f8f87824 */ /* 0x000fe200078e00ff */
[----:B-1----:R-:W-:Y:S01]  /*2d10*/  IADD3 R3, R230, 0x21480, RZ ;  /* 0x00021480e6037810 */ /* 0x002fe20007ffe0ff */
[----:B------:R-:W0:Y:S01]  /*2d20*/  LDGDEPBAR ;  /* 0x00000000000079af */ /* 0x000e220000000000 */
[----:B------:R-:W-:-:S02]  /*2d30*/  LOP3.LUT R11, R11, 0x20, RZ, 0xc0, !PT ;  /* 0x000000200b0b7812 */ /* 0x000fc400078ec0ff */
[----:B------:R-:W-:Y:S01]  /*2d40*/  @P0 IADD3 R227, R3, 0xe0, RZ ;  /* 0x000000e003e30810 */ /* 0x000fe20007ffe0ff */
[C---:B------:R-:W-:Y:S01]  /*2d50*/  IMAD.SHL.U32 R3, R2.reuse, 0x40, RZ ;  /* 0x0000004002037824 */ /* 0x040fe200078e00ff */
[----:B------:R-:W-:Y:S01]  /*2d60*/  LOP3.LUT P0, RZ, R2, 0x2, RZ, 0xc0, !PT ;  /* 0x0000000202ff7812 */ /* 0x000fe2000780c0ff */
[----:B------:R-:W-:Y:S01]  /*2d70*/  IMAD.IADD R2, R10, 0x1, -R13 ;  /* 0x000000010a027824 */ /* 0x000fe200078e0a0d */
[----:B------:R-:W-:Y:S02]  /*2d80*/  LOP3.LUT R220, R220, 0x8, RZ, 0xc0, !PT ;  /* 0x00000008dcdc7812 */ /* 0x000fe400078ec0ff */
[----:B------:R-:W-:Y:S02]  /*2d90*/  SEL R207, R217, 0xfffffff0, !P0 ;  /* 0xfffffff0d9cf7807 */ /* 0x000fe40004000000 */
[C---:B------:R-:W-:Y:S02]  /*2da0*/  LOP3.LUT P1, RZ, R2.reuse, 0x4, RZ, 0xc0, !PT ;  /* 0x0000000402ff7812 */ /* 0x040fe4000782c0ff */
[C---:B------:R-:W-:Y:S01]  /*2db0*/  LOP3.LUT P0, RZ, R2.reuse, 0x2, RZ, 0xc0, !PT ;  /* 0x0000000202ff7812 */ /* 0x040fe2000780c0ff */
[----:B------:R-:W-:Y:S01]  /*2dc0*/  IMAD.SHL.U32 R2, R2, 0x40, RZ ;  /* 0x0000004002027824 */ /* 0x000fe200078e00ff */
[----:B------:R-:W-:-:S02]  /*2dd0*/  LOP3.LUT R3, R3, 0x1c0, RZ, 0xc0, !PT ;  /* 0x000001c003037812 */ /* 0x000fc400078ec0ff */
[----:B------:R-:W-:Y:S02]  /*2de0*/  LOP3.LUT R9, R9, 0x38, RZ, 0xc0, !PT ;  /* 0x0000003809097812 */ /* 0x000fe400078ec0ff */
[C---:B------:R-:W-:Y:S02]  /*2df0*/  LOP3.LUT R13, R3.reuse, 0x30, R12, 0xf8, !PT ;  /* 0x00000030030d7812 */ /* 0x040fe400078ef80c */
[----:B------:R-:W-:Y:S02]  /*2e00*/  LOP3.LUT R2, R2, 0x1c0, RZ, 0xc0, !PT ;  /* 0x000001c002027812 */ /* 0x000fe400078ec0ff */
[----:B------:R-:W-:Y:S02]  /*2e10*/  LOP3.LUT R8, R3, 0x8, R218, 0xf8, !PT ;  /* 0x0000000803087812 */ /* 0x000fe400078ef8da */
[----:B------:R-:W-:Y:S02]  /*2e20*/  LOP3.LUT R4, R4, 0x2, R7, 0xe2, !PT ;  /* 0x0000000204047812 */ /* 0x000fe400078ee207 */
[----:B------:R-:W-:-:S02]  /*2e30*/  SHF.R.U32.HI R3, RZ, 0x3, R3 ;  /* 0x00000003ff037819 */ /* 0x000fc40000011603 */
[----:B------:R-:W-:Y:S02]  /*2e40*/  LOP3.LUT R218, R13, 0x8, R218, 0xf8, !PT ;  /* 0x000000080dda7812 */ /* 0x000fe400078ef8da */
[----:B------:R-:W-:Y:S02]  /*2e50*/  LOP3.LUT R209, R209, 0xfffffe00, RZ, 0xc0, !PT ;  /* 0xfffffe00d1d17812 */ /* 0x000fe400078ec0ff */
[----:B------:R-:W-:Y:S02]  /*2e60*/  SHF.R.U32.HI R7, RZ, 0x3, R2 ;  /* 0x00000003ff077819 */ /* 0x000fe40000011602 */
[----:B------:R-:W-:Y:S02]  /*2e70*/  LOP3.LUT R0, R11, 0x18, R0, 0xf8, !PT ;  /* 0x000000180b007812 */ /* 0x000fe400078ef800 */
[----:B------:R-:W-:Y:S02]  /*2e80*/  LOP3.LUT R210, R9, R210, R220, 0x1e, !PT ;  /* 0x000000d209d27212 */ /* 0x000fe400078e1edc */
[----:B------:R-:W-:-:S02]  /*2e90*/  LOP3.LUT R11, R8, R3, RZ, 0x3c, !PT ;  /* 0x00000003080b7212 */ /* 0x000fc400078e3cff */
[----:B------:R-:W-:Y:S01]  /*2ea0*/  LOP3.LUT R218, R218, R3, RZ, 0x3c, !PT ;  /* 0x00000003dada7212 */ /* 0x000fe200078e3cff */
[----:B------:R-:W-:Y:S01]  /*2eb0*/  IMAD R3, R6, 0x400, R209 ;  /* 0x0000040006037824 */ /* 0x000fe200078e02d1 */
[C---:B------:R-:W-:Y:S01]  /*2ec0*/  LOP3.LUT R220, R7.reuse, R2, R220, 0x1e, !PT ;  /* 0x0000000207dc7212 */ /* 0x040fe200078e1edc */
[----:B------:R-:W-:Y:S01]  /*2ed0*/  IMAD R216, R216, 0x200, R11 ;  /* 0x00000200d8d87824 */ /* 0x000fe200078e020b */
[C---:B------:R-:W-:Y:S01]  /*2ee0*/  LOP3.LUT P2, RZ, R10.reuse, 0x2, RZ, 0xc0, !PT ;  /* 0x000000020aff7812 */ /* 0x040fe2000784c0ff */
[----:B------:R-:W-:Y:S01]  /*2ef0*/  IMAD.SHL.U32 R10, R10, 0x2, RZ ;  /* 0x000000020a0a7824 */ /* 0x000fe200078e00ff */
[----:B------:R-:W-:Y:S01]  /*2f00*/  LOP3.LUT R0, R7, R0, R2, 0x1e, !PT ;  /* 0x0000000007007212 */ /* 0x000fe200078e1e02 */
[----:B------:R-:W-:Y:S01]  /*2f10*/  IMAD.IADD R220, R3, 0x1, R220 ;  /* 0x0000000103dc7824 */ /* 0x000fe200078e02dc */
[----:B------:R-:W-:Y:S01]  /*2f20*/  LOP3.LUT R211, R16, R211, RZ, 0xfc, !PT ;  /* 0x000000d310d37212 */ /* 0x000fe200078efcff */
[----:B------:R-:W-:Y:S01]  /*2f30*/  IMAD.SHL.U32 R216, R216, 0x2, RZ ;  /* 0x00000002d8d87824 */ /* 0x000fe200078e00ff */
[----:B------:R-:W-:Y:S01]  /*2f40*/  LOP3.LUT R209, R0, R209, RZ, 0xfc, !PT ;  /* 0x000000d100d17212 */ /* 0x000fe200078efcff */
[----:B------:R-:W-:Y:S01]  /*2f50*/  IMAD.SHL.U32 R214, R220, 0x2, RZ ;  /* 0x00000002dcd67824 */ /* 0x000fe200078e00ff */
[----:B------:R-:W-:Y:S01]  /*2f60*/  LOP3.LUT R211, R211, 0x18, R10, 0x78, !PT ;  /* 0x00000018d3d37812 */ /* 0x000fe200078e780a */
[----:B------:R-:W-:Y:S01]  /*2f70*/  IMAD.MOV.U32 R0, RZ, RZ, 0x120 ;  /* 0x00000120ff007424 */ /* 0x000fe200078e00ff */
[----:B------:R-:W-:Y:S01]  /*2f80*/  SEL R217, R217, 0xfffffff0, !P0 ;  /* 0xfffffff0d9d97807 */ /* 0x000fe20004000000 */
[--C-:B------:R-:W-:Y:S01]  /*2f90*/  IMAD R207, R207, 0x2, R216.reuse ;  /* 0x00000002cfcf7824 */ /* 0x100fe200078e02d8 */
[----:B------:R-:W-:Y:S01]  /*2fa0*/  SEL R215, R215, 0xffffffe0, !P1 ;  /* 0xffffffe0d7d77807 */ /* 0x000fe20004800000 */
[----:B------:R-:W-:Y:S01]  /*2fb0*/  IMAD.SHL.U32 R211, R211, 0x2, RZ ;  /* 0x00000002d3d37824 */ /* 0x000fe200078e00ff */
[----:B------:R-:W-:Y:S01]  /*2fc0*/  IADD3 R212, R214, 0x1b080, RZ ;  /* 0x0001b080d6d47810 */ /* 0x000fe20007ffe0ff */
[----:B------:R-:W-:Y:S01]  /*2fd0*/  IMAD.SHL.U32 R213, R217, 0x2, RZ ;  /* 0x00000002d9d57824 */ /* 0x000fe200078e00ff */
[----:B------:R-:W-:Y:S01]  /*2fe0*/  SEL R0, R0, 0xe0, !P2 ;  /* 0x000000e000007807 */ /* 0x000fe20005000000 */
[----:B------:R-:W-:Y:S01]  /*2ff0*/  IMAD R206, R205, 0x2, R216 ;  /* 0x00000002cdce7824 */ /* 0x000fe200078e02d8 */
[----:B------:R-:W-:Y:S01]  /*3000*/  SEL R229, RZ, 0x4, P3 ;  /* 0x00000004ffe57807 */ /* 0x000fe20001800000 */
[----:B------:R-:W-:Y:S01]  /*3010*/  IMAD R212, R215, 0x2, R212 ;  /* 0x00000002d7d47824 */ /* 0x000fe200078e02d4 */
[----:B------:R-:W-:Y:S01]  /*3020*/  LEA.HI.SX32 R231, R231, R12, 0x1e ;  /* 0x0000000ce7e77211 */ /* 0x000fe200078ff2ff */
[----:B------:R-:W-:Y:S01]  /*3030*/  IMAD R218, R5, 0x200, R218 ;  /* 0x0000020005da7824 */ /* 0x000fe200078e02da */
[----:B------:R-:W-:Y:S01]  /*3040*/  LOP3.LUT R229, R4, R229, RZ, 0xfc, !PT ;  /* 0x000000e504e57212 */ /* 0x000fe200078efcff */
[----:B------:R-:W-:Y:S01]  /*3050*/  IMAD R0, R0, 0x2, R211 ;  /* 0x0000000200007824 */ /* 0x000fe200078e02d3 */
[----:B------:R-:W-:Y:S01]  /*3060*/  IADD3 R249, R228, 0xf080, RZ ;  /* 0x0000f080e4f97810 */ /* 0x000fe20007ffe0ff */
[----:B------:R-:W-:Y:S01]  /*3070*/  IMAD R205, R205, 0x2, R207 ;  /* 0x00000002cdcd7824 */ /* 0x000fe200078e02cf */
[----:B------:R-:W-:Y:S01]  /*3080*/  LEA R210, R210, 0x23c80, 0x1 ;  /* 0x00023c80d2d27811 */ /* 0x000fe200078e08ff */
[----:B------:R-:W-:Y:S01]  /*3090*/  IMAD.IADD R215, R220, 0x1, R215 ;  /* 0x00000001dcd77824 */ /* 0x000fe200078e02d7 */
[----:B------:R-:W-:Y:S01]  /*30a0*/  IADD3 R252, -R248, UR14, RZ ;  /* 0x0000000ef8fc7c10 */ /* 0x000fe2000fffe1ff */
[----:B------:R-:W-:Y:S01]  /*30b0*/  IMAD.IADD R204, R214, 0x1, R213 ;  /* 0x00000001d6cc7824 */ /* 0x000fe200078e02d5 */
[----:B------:R-:W-:Y:S01]  /*30c0*/  LEA R209, R209, 0x80, 0x1 ;  /* 0x00000080d1d17811 */ /* 0x000fe200078e08ff */
[----:B------:R-:W-:-:S02]  /*30d0*/  IMAD.IADD R208, R220, 0x1, R217 ;  /* 0x00000001dcd07824 */ /* 0x000fc400078e02d9 */
.L_x_1313:
        /* <DEDUP_REMOVED lines=211> */
[----:B--234-:R-:W-:Y:S01]  /*3e10*/  ISETP.GT.AND P3, PT, R226, 0xf, PT ;  /* 0x0000000fe200780c */ /* 0x01cfe20003f64270 */
[----:B------:R-:W-:Y:S01]  /*3e20*/  IMAD.U32 R8, RZ, RZ, UR8 ;  /* 0x00000008ff087e24 */ /* 0x000fe2000f8e00ff */
[----:B------:R-:W-:Y:S02]  /*3e30*/  USHF.R.S32.HI UR17, URZ, 0x1f, UR15 ;  /* 0x0000001f3f117899 */ /* 0x000fe4000801140f */
[----:B------:R-:W-:Y:S02]  /*3e40*/  ULDC.64 UR6, c[0x0][0x178] ;  /* 0x00005e0000067ab9 */ /* 0x000fe40000000a00 */
[----:B------:R-:W-:Y:S02]  /*3e50*/  UIMAD UR17, UR17, UR6, URZ ;  /* 0x00000006111172a4 */ /* 0x000fe4000f8e023f */
[----:B------:R-:W-:Y:S02]  /*3e60*/  UIMAD.WIDE.U32 UR18, UR15, UR6, URZ ;  /* 0x000000060f1272a5 */ /* 0x000fe4000f8e003f */
[----:B------:R-:W-:Y:S02]  /*3e70*/  UIMAD UR17, UR15, UR7, UR17 ;  /* 0x000000070f1172a4 */ /* 0x000fe4000f8e0211 */
[----:B------:R-:W-:Y:S01]  /*3e80*/  USHF.L.U32 UR6, UR18, 0x6, URZ ;  /* 0x0000000612067899 */ /* 0x000fe2000800063f */
[----:B------:R-:W-:Y:S01]  /*3e90*/  @!P3 LEA R8, R8, 0x40, 0x6 ;  /* 0x000000400808b811 */ /* 0x000fe200078e30ff */
[----:B------:R-:W-:Y:S03]  /*3ea0*/  UIADD3 UR17, UR19, UR17, URZ ;  /* 0x0000001113117290 */ /* 0x000fe6000fffe03f */
[----:B------:R-:W-:Y:S01]  /*3eb0*/  @!P3 IADD3 R9, P0, R8, R244, RZ ;  /* 0x000000f40809b210 */ /* 0x000fe20007f1e0ff */
[----:B------:R-:W-:Y:S01]  /*3ec0*/  USHF.L.U64.HI UR17, UR18, 0x6, UR17 ;  /* 0x0000000612117899 */ /* 0x000fe20008010211 */
[----:B------:R-:W-:Y:S02]  /*3ed0*/  IADD3 R7, P2, P1, R240, UR6, R223 ;  /* 0x00000006f0077c10 */ /* 0x000fe4000f95e0df */
[----:B------:R-:W-:Y:S02]  /*3ee0*/  @!P3 LEA.HI.X.SX32 R8, R8, R221, 0x1, P0 ;  /* 0x000000dd0808b211 */ /* 0x000fe400000f0eff */
[----:B------:R-:W-:Y:S02]  /*3ef0*/  ISETP.GT.AND P0, PT, R226, 0xf, PT ;  /* 0x0000000fe200780c */ /* 0x000fe40003f04270 */
[----:B------:R-:W-:Y:S01]  /*3f00*/  IADD3 R5, P3, R240, UR6, RZ ;  /* 0x00000006f0057c10 */ /* 0x000fe2000ff7e0ff */
[----:B------:R-:W-:Y:S01]  /*3f10*/  UIMAD UR6, UR15, -0x40, UR9 ;  /* 0xffffffc00f0678a4 */ /* 0x000fe2000f8e0209 */
[C---:B------:R-:W-:Y:S02]  /*3f20*/  IADD3.X R6, R251.reuse, UR17, R222, P2, P1 ;  /* 0x00000011fb067c10 */ /* 0x040fe400097e24de */
[----:B------:R-:W-:Y:S02]  /*3f30*/  IADD3.X R4, R251, UR17, RZ, P3, !PT ;  /* 0x00000011fb047c10 */ /* 0x000fe40009ffe4ff */
[----:B------:R-:W-:Y:S02]  /*3f40*/  ISETP.GT.AND P3, PT, R226, 0xf, PT ;  /* 0x0000000fe200780c */ /* 0x000fe40003f64270 */
[----:B------:R-:W-:Y:S02]  /*3f50*/  LEA R16, P2, R5, c[0x0][0x160], 0x1 ;  /* 0x0000580005107a11 */ /* 0x000fe400078408ff */
[----:B------:R-:W-:Y:S02]  /*3f60*/  IADD3 R10, -R233, UR6, RZ ;  /* 0x00000006e90a7c10 */ /* 0x000fe4000fffe1ff */
[----:B------:R-:W-:Y:S02]  /*3f70*/  @!P0 LEA R12, P0, R9, c[0x0][0x258], 0x2 ;  /* 0x00009600090c8a11 */ /* 0x000fe400078010ff */
[----:B------:R-:W-:Y:S02]  /*3f80*/  LEA R14, P1, R7, c[0x0][0x160], 0x1 ;  /* 0x00005800070e7a11 */ /* 0x000fe400078208ff */
[----:B------:R-:W-:Y:S01]  /*3f90*/  LEA.HI.X R17, R5, c[0x0][0x164], R4, 0x1, P2 ;  /* 0x0000590005117a11 */ /* 0x000fe200010f0c04 */
[----:B------:R-:W-:Y:S01]  /*3fa0*/  IMAD.U32 R5, RZ, RZ, UR16 ;  /* 0x00000010ff057e24 */ /* 0x000fe2000f8e00ff */
[C---:B------:R-:W-:Y:S02]  /*3fb0*/  ISETP.LT.OR P2, PT, R10.reuse, 0x1, !P5 ;  /* 0x000000010a00780c */ /* 0x040fe40006f41670 */
[----:B------:R-:W-:Y:S01]  /*3fc0*/  LEA.HI.X R15, R7, c[0x0][0x164], R6, 0x1, P1 ;  /* 0x00005900070f7a11 */ /* 0x000fe200008f0c06 */
[----:B------:R-:W-:Y:S01]  /*3fd0*/  IMAD.U32 R6, RZ, RZ, UR16 ;  /* 0x00000010ff067e24 */ /* 0x000fe2000f8e00ff */
[----:B------:R-:W-:Y:S01]  /*3fe0*/  ISETP.LT.OR P1, PT, R10, 0x1, !P4 ;  /* 0x000000010a00780c */ /* 0x000fe20006721670 */
[----:B------:R-:W-:Y:S02]  /*3ff0*/  @!P3 IMAD R5, R5, 0x40, R232 ;  /* 0x000000400505b824 */ /* 0x000fe400078e02e8 */
[----:B------:R-:W-:Y:S01]  /*4000*/  @!P3 LEA.HI.X R13, R9, c[0x0][0x25c], R8, 0x2, P0 ;  /* 0x00009700090dba11 */ /* 0x000fe200000f1408 */
[----:B------:R-:W-:Y:S01]  /*4010*/  IMAD R4, R6, 0x6000, R249 ;  /* 0x0000600006047824 */ /* 0x000fe200078e02f9 */
[C---:B------:R-:W-:Y:S01]  /*4020*/  ISETP.LT.OR P0, PT, R10.reuse, 0x1, !P6 ;  /* 0x000000010a00780c */ /* 0x040fe20007701670 */
[----:B------:R-:W-:Y:S03]  /*4030*/  @!P3 IMAD.SHL.U32 R7, R5, 0x4, RZ ;  /* 0x000000040507b824 */ /* 0x000fe600078e00ff */
[----:B------:R-:W-:Y:S01]  /*4040*/  @!PT LDS RZ, [RZ] ;  /* 0x00000000fffff984 */ /* 0x000fe20000000800 */
[----:B------:R-:W-:Y:S01]  /*4050*/  @!PT LDS RZ, [RZ] ;  /* 0x00000000fffff984 */ /* 0x000fe20000000800 */
[----:B------:R-:W-:Y:S01]  /*4060*/  @!PT LDS RZ, [RZ] ;  /* 0x00000000fffff984 */ /* 0x000fe20000000800 */
[----:B------:R2:W-:Y:S01]  /*4070*/  LDGSTS.E.BYPASS.LTC128B.128 [R4], [R16.64], !P2 ;  /* 0x0000000010047fae */ /* 0x0005e2000d101d4c */
[C---:B------:R-:W-:Y:S03]  /*4080*/  ISETP.LT.OR P2, PT, R10.reuse, 0x21, !P5 ;  /* 0x000000210a00780c */ /* 0x040fe60006f41670 */
[----:B------:R2:W-:Y:S01]  /*4090*/  LDGSTS.E.BYPASS.LTC128B.128 [R4+0x2000], [R16.64+0x80], !P1 ;  /* 0x0200008010047fae */ /* 0x0005e2000c901d4c */
[C---:B------:R-:W-:Y:S04]  /*40a0*/  ISETP.LT.OR P1, PT, R10.reuse, 0x21, !P4 ;  /* 0x000000210a00780c */ /* 0x040fe80006721670 */
[----:B------:R2:W-:Y:S01]  /*40b0*/  LDGSTS.E.BYPASS.LTC128B.128 [R4+0x4000], [R16.64+0x100], !P0 ;  /* 0x0400010010047fae */ /* 0x0005e2000c101d4c */
[----:B------:R-:W-:Y:S04]  /*40c0*/  ISETP.LT.OR P0, PT, R10, 0x21, !P6 ;  /* 0x000000210a00780c */ /* 0x000fe80007701670 */
[----:B------:R2:W-:Y:S04]  /*40d0*/  LDGSTS.E.BYPASS.LTC128B.128 [R4+0x1000], [R14.64], !P2 ;  /* 0x010000000e047fae */ /* 0x0005e8000d101d4c */
[----:B------:R2:W-:Y:S05]  /*40e0*/  LDGSTS.E.BYPASS.LTC128B.128 [R4+0x3000], [R14.64+0x80], !P1 ;  /* 0x030000800e047fae */ /* 0x0005ea000c901d4c */
[----:B------:R2:W-:Y:S04]  /*40f0*/  LDGSTS.E.BYPASS.LTC128B.128 [R4+0x5000], [R14.64+0x100], !P0 ;  /* 0x050001000e047fae */ /* 0x0005e8000c101d4c */
[----:B------:R2:W-:Y:S02]  /*4100*/  @!P3 LDGSTS.E.BYPASS.LTC128B.128 [R7+0x21080], [R12.64] ;  /* 0x210800000c07bfae */ /* 0x0005e4000b901d4c */
.L_x_1311:
[C---:B-1234-:R-:W-:Y:S01]  /*4110*/  HMMA.16816.F32.BF16 R4, R84.reuse, R2, RZ ;  /* 0x000000025404723c */ /* 0x05efe200000418ff */
[----:B------:R-:W-:Y:S01]  /*4120*/  LDSM.16.M88.2 R2, [R206+0x7880] ;  /* 0x00788000ce02783b */ /* 0x000fe20000000100 */
[----:B------:R-:W-:Y:S04]  /*4130*/  ULEA UR6, UR8, UR14, 0x6 ;  /* 0x0000000e08067291 */ /* 0x000fe8000f8e303f */
[----:B------:R-:W0:Y:S01]  /*4140*/  LDGDEPBAR ;  /* 0x00000000000079af */ /* 0x000e220000000000 */
[----:B------:R-:W-:Y:S01]  /*4150*/  UIADD3 UR6, -UR9, 0x1, UR6 ;  /* 0x0000000109067890 */ /* 0x000fe2000fffe106 */
[C---:B------:R-:W-:Y:S08]  /*4160*/  HMMA.16816.F32.BF16 R8, R84.reuse, R88, RZ ;  /* 0x000000585408723c */ /* 0x040ff000000418ff */
[C---:B------:R-:W-:Y:S01]  /*4170*/  HMMA.16816.F32.BF16 R12, R84.reuse, R90, RZ ;  /* 0x0000005a540c723c */ /* 0x040fe200000418ff */
[----:B------:R-:W1:Y:S07]  /*4180*/  LDSM.16.M88.4 R88, [R212] ;  /* 0x00000000d458783b */ /* 0x000e6e0000000200 */
[C---:B------:R-:W-:Y:S01]  /*4190*/  HMMA.16816.F32.BF16 R16, R84.reuse, R92, RZ ;  /* 0x0000005c5410723c */ /* 0x040fe200000418ff */
[----:B------:R-:W-:Y:S07]  /*41a0*/  LDSM.16.M88.2 R92, [R206+0x9080] ;  /* 0x00908000ce5c783b */ /* 0x000fee0000000100 */
[----:B------:R-:W-:Y:S01]  /*41b0*/  HMMA.16816.F32.BF16 R20, R84, R94, RZ ;  /* 0x0000005e5414723c */ /* 0x000fe200000418ff */
[----:B------:R-:W2:Y:S05]  /*41c0*/  LDSM.16.M88.2 R84, [R206+0x8080] ;  /* 0x00808000ce54783b */ /* 0x000eaa0000000100 */
[----:B------:R-:W3:Y:S02]  /*41d0*/  LDSM.16.M88.2 R86, [R206+0x8880] ;  /* 0x00888000ce56783b */ /* 0x000ee40000000100 */
[C---:B------:R-:W-:Y:S03]  /*41e0*/  HMMA.16816.F32.BF16 R4, R96.reuse, R100, R4 ;  /* 0x000000646004723c */ /* 0x040fe60000041804 */
[----:B------:R-:W4:Y:S05]  /*41f0*/  LDSM.16.M88.2 R94, [R206+0x9880] ;  /* 0x00988000ce5e783b */ /* 0x000f2a0000000100 */
[C---:B------:R-:W-:Y:S01]  /*4200*/  HMMA.16816.F32.BF16 R8, R96.reuse, R102, R8 ;  /* 0x000000666008723c */ /* 0x040fe20000041808 */
[----:B------:R-:W-:Y:S05]  /*4210*/  LDSM.16.M88.2 R100, [R205+0x8080] ;  /* 0x00808000cd64783b */ /* 0x000fea0000000100 */
[----:B------:R-:W-:Y:S02]  /*4220*/  LDSM.16.M88.2 R102, [R205+0xa880] ;  /* 0x00a88000cd66783b */ /* 0x000fe40000000100 */
[C---:B------:R-:W-:Y:S08]  /*4230*/  HMMA.16816.F32.BF16 R12, R96.reuse, R104, R12 ;  /* 0x00000068600c723c */ /* 0x040ff0000004180c */
[C---:B------:R-:W-:Y:S01]  /*4240*/  HMMA.16816.F32.BF16 R16, R96.reuse, R106, R16 ;  /* 0x0000006a6010723c */ /* 0x040fe20000041810 */
[----:B------:R-:W-:Y:S07]  /*4250*/  LDSM.16.M88.4 R104, [R214+0x1f080] ;  /* 0x01f08000d668783b */ /* 0x000fee0000000200 */
[----:B------:R-:W-:Y:S07]  /*4260*/  HMMA.16816.F32.BF16 R20, R96, R108, R20 ;  /* 0x0000006c6014723c */ /* 0x000fee0000041814 */
[----:B------:R-:W-:Y:S01]  /*4270*/  IADD3 R108, R213, R212, RZ ;  /* 0x000000d4d56c7210 */ /* 0x000fe20007ffe0ff */
[C---:B-1----:R-:W-:Y:S01]  /*4280*/  HMMA.16816.F32.BF16 R4, R88.reuse, R2, R4 ;  /* 0x000000025804723c */ /* 0x042fe20000041804 */
[----:B------:R-:W-:Y:S05]  /*4290*/  LDSM.16.M88.2 R2, [R205+0x7880] ;  /* 0x00788000cd02783b */ /* 0x000fea0000000100 */
[----:B------:R-:W1:Y:S02]  /*42a0*/  LDSM.16.M88.4 R96, [R108] ;  /* 0x000000006c60783b */ /* 0x000e640000000200 */
[C---:B--2---:R-:W-:Y:S03]  /*42b0*/  HMMA.16816.F32.BF16 R8, R88.reuse, R84, R8 ;  /* 0x000000545808723c */ /* 0x044fe60000041808 */
[----:B------:R-:W2:Y:S05]  /*42c0*/  LDSM.16.M88.2 R84, [R205+0x8880] ;  /* 0x00888000cd54783b */ /* 0x000eaa0000000100 */
[C---:B---3--:R-:W-:Y:S01]  /*42d0*/  HMMA.16816.F32.BF16 R12, R88.reuse, R86, R12 ;  /* 0x00000056580c723c */ /* 0x048fe2000004180c */
[----:B------:R-:W3:Y:S07]  /*42e0*/  LDSM.16.M88.2 R86, [R205+0x9080] ;  /* 0x00908000cd56783b */ /* 0x000eee0000000100 */
[C---:B------:R-:W-:Y:S01]  /*42f0*/  HMMA.16816.F32.BF16 R16, R88.reuse, R92, R16 ;  /* 0x0000005c5810723c */ /* 0x040fe20000041810 */
[----:B------:R-:W5:Y:S07]  /*4300*/  LDSM.16.M88.2 R92, [R205+0x9880] ;  /* 0x00988000cd5c783b */ /* 0x000f6e0000000100 */
[----:B----4-:R-:W-:Y:S01]  /*4310*/  HMMA.16816.F32.BF16 R20, R88, R94, R20 ;  /* 0x0000005e5814723c */ /* 0x010fe20000041814 */
[----:B------:R-:W-:Y:S05]  /*4320*/  LDSM.16.M88.2 R94, [R216+0xa080] ;  /* 0x00a08000d85e783b */ /* 0x000fea0000000100 */
[----:B------:R-:W4:Y:S02]  /*4330*/  LDSM.16.M88.4 R88, [R214+0x1d080] ;  /* 0x01d08000d658783b */ /* 0x000f240000000200 */
[C---:B-1----:R-:W-:Y:S03]  /*4340*/  HMMA.16816.F32.BF16 R4, R96.reuse, R2, R4 ;  /* 0x000000026004723c */ /* 0x042fe60000041804 */
[----:B------:R-:W1:Y:S05]  /*4350*/  LDSM.16.M88.2 R2, [R216+0xa880] ;  /* 0x00a88000d802783b */ /* 0x000e6a0000000100 */
[C---:B------:R-:W-:Y:S01]  /*4360*/  HMMA.16816.F32.BF16 R8, R96.reuse, R100, R8 ;  /* 0x000000646008723c */ /* 0x040fe20000041808 */
[----:B------:R-:W-:Y:S07]  /*4370*/  LDSM.16.M88.2 R100, [R205+0xa080] ;  /* 0x00a08000cd64783b */ /* 0x000fee0000000100 */
[C---:B--2---:R-:W-:Y:S01]  /*4380*/  HMMA.16816.F32.BF16 R12, R96.reuse, R84, R12 ;  /* 0x00000054600c723c */ /* 0x044fe2000004180c */
[----:B------:R-:W2:Y:S07]  /*4390*/  LDSM.16.M88.2 R84, [R216+0xb080] ;  /* 0x00b08000d854783b */ /* 0x000eae0000000100 */
[C---:B---3--:R-:W-:Y:S01]  /*43a0*/  HMMA.16816.F32.BF16 R16, R96.reuse, R86, R16 ;  /* 0x000000566010723c */ /* 0x048fe20000041810 */
[----:B------:R-:W3:Y:S07]  /*43b0*/  LDSM.16.M88.2 R86, [R216+0xb880] ;  /* 0x00b88000d856783b */ /* 0x000eee0000000100 */
[----:B-----5:R-:W-:Y:S01]  /*43c0*/  HMMA.16816.F32.BF16 R20, R96, R92, R20 ;  /* 0x0000005c6014723c */ /* 0x020fe20000041814 */
[----:B------:R-:W5:Y:S05]  /*43d0*/  LDSM.16.M88.2 R92, [R216+0xc080] ;  /* 0x00c08000d85c783b */ /* 0x000f6a0000000100 */
[----:B------:R-:W-:Y:S02]  /*43e0*/  LDSM.16.M88.4 R96, [R204+0x1d080] ;  /* 0x01d08000cc60783b */ /* 0x000fe40000000200 */
[C---:B----4-:R-:W-:Y:S03]  /*43f0*/  HMMA.16816.F32.BF16 R4, R88.reuse, R94, R4 ;  /* 0x0000005e5804723c */ /* 0x050fe60000041804 */
[----:B------:R-:W4:Y:S05]  /*4400*/  LDSM.16.M88.2 R94, [R207+0xa080] ;  /* 0x00a08000cf5e783b */ /* 0x000f2a0000000100 */
[C---:B-1----:R-:W-:Y:S01]  /*4410*/  HMMA.16816.F32.BF16 R8, R88.reuse, R2, R8 ;  /* 0x000000025808723c */ /* 0x042fe20000041808 */
[----:B------:R-:W1:Y:S07]  /*4420*/  LDSM.16.M88.2 R2, [R207+0xa880] ;  /* 0x00a88000cf02783b */ /* 0x000e6e0000000100 */
[C---:B--2---:R-:W-:Y:S01]  /*4430*/  HMMA.16816.F32.BF16 R12, R88.reuse, R84, R12 ;  /* 0x00000054580c723c */ /* 0x044fe2000004180c */
[----:B------:R-:W2:Y:S07]  /*4440*/  LDSM.16.M88.2 R84, [R207+0xb080] ;  /* 0x00b08000cf54783b */ /* 0x000eae0000000100 */
[C---:B---3--:R-:W-:Y:S01]  /*4450*/  HMMA.16816.F32.BF16 R16, R88.reuse, R86, R16 ;  /* 0x000000565810723c */ /* 0x048fe20000041810 */
[----:B------:R-:W3:Y:S07]  /*4460*/  LDSM.16.M88.2 R86, [R207+0xb880] ;  /* 0x00b88000cf56783b */ /* 0x000eee0000000100 */
[----:B-----5:R-:W-:Y:S01]  /*4470*/  HMMA.16816.F32.BF16 R20, R88, R92, R20 ;  /* 0x0000005c5814723c */ /* 0x020fe20000041814 */
[----:B------:R-:W5:Y:S05]  /*4480*/  LDSM.16.M88.2 R88, [R207+0xc080] ;  /* 0x00c08000cf58783b */ /* 0x000f6a0000000100 */
[----:B------:R-:W-:Y:S02]  /*4490*/  LDSM.16.M88.2 R90, [R206+0xa080] ;  /* 0x00a08000ce5a783b */ /* 0x000fe40000000100 */
[C---:B----4-:R-:W-:Y:S03]  /*44a0*/  HMMA.16816.F32.BF16 R4, R96.reuse, R94, R4 ;  /* 0x0000005e6004723c */ /* 0x050fe60000041804 */
[----:B------:R-:W4:Y:S05]  /*44b0*/  LDSM.16.M88.4 R92, [R212+0x2000] ;  /* 0x00200000d45c783b */ /* 0x000f2a0000000200 */
        /* <DEDUP_REMOVED lines=8> */
[----:B------:R-:W5:Y:S02]  /*4540*/  LDSM.16.M88.4 R96, [R108+0x2000] ;  /* 0x002000006c60783b */ /* 0x000f640000000200 */
        /* <DEDUP_REMOVED lines=10> */
[----:B------:R-:W-:Y:S02]  /*45f0*/  LDSM.16.M88.4 R92, [R204+0x1f080] ;  /* 0x01f08000cc5c783b */ /* 0x000fe40000000200 */
[C---:B------:R-:W-:Y:S08]  /*4600*/  HMMA.16816.F32.BF16 R4, R96.reuse, R100, R4 ;  /* 0x000000646004723c */ /* 0x040ff00000041804 */
[C---:B------:R-:W-:Y:S07]  /*4610*/  HMMA.16816.F32.BF16 R8, R96.reuse, R102, R8 ;  /* 0x000000666008723c */ /* 0x040fee0000041808 */
[----:B------:R-:W-:Y:S01]  /*4620*/  IADD3 R103, -R248, UR6, R231 ;  /* 0x00000006f8677c10 */ /* 0x000fe2000fffe1e7 */
[C---:B----4-:R-:W-:Y:S01]  /*4630*/  HMMA.16816.F32.BF16 R12, R96.reuse, R90, R12 ;  /* 0x0000005a600c723c */ /* 0x050fe2000004180c */
[----:B------:R-:W4:Y:S03]  /*4640*/  LDSM.16.M88.2 R90, [R216+0xd880] ;  /* 0x00d88000d85a783b */ /* 0x000f260000000100 */
[----:B------:R-:W-:Y:S04]  /*4650*/  IMNMX R109, R252, R103, PT ;  /* 0x00000067fc6d7217 */ /* 0x000fe80003800200 */
[C---:B-1----:R-:W-:Y:S01]  /*4660*/  HMMA.16816.F32.BF16 R16, R96.reuse, R2, R16 ;  /* 0x000000026010723c */ /* 0x042fe20000041810 */
[----:B------:R-:W1:Y:S02]  /*4670*/  LDSM.16.M88.2 R2, [R216+0xe080] ;  /* 0x00e08000d802783b */ /* 0x000e640000000100 */
[C---:B------:R-:W-:Y:S05]  /*4680*/  ISETP.GT.AND P0, PT, R109.reuse, RZ, PT ;  /* 0x000000ff6d00720c */ /* 0x040fea0003f04270 */
[----:B--2---:R-:W-:Y:S01]  /*4690*/  HMMA.16816.F32.BF16 R20, R96, R84, R20 ;  /* 0x000000546014723c */ /* 0x004fe20000041814 */
[----:B------:R-:W2:Y:S06]  /*46a0*/  LDSM.16.M88.2 R84, [R216+0xe880] ;  /* 0x00e88000d854783b */ /* 0x000eac0000000100 */
[C---:B------:R-:W-:Y:S01]  /*46b0*/  FSEL R96, R178.reuse, -INF , P0 ;  /* 0xff800000b2607808 */ /* 0x040fe20000000000 */
[C---:B---3--:R-:W-:Y:S01]  /*46c0*/  HMMA.16816.F32.BF16 R4, R104.reuse, R86, R4 ;  /* 0x000000566804723c */ /* 0x048fe20000041804 */
[----:B------:R-:W3:Y:S04]  /*46d0*/  LDSM.16.M88.2 R86, [R207+0xc880] ;  /* 0x00c88000cf56783b */ /* 0x000ee80000000100 */
[----:B------:R-:W-:Y:S01]  /*46e0*/  FFMA.FTZ R178, -R178, R178, 1 ;  /* 0x3f800000b2b27423 */ /* 0x000fe200000101b2 */
[----:B------:R-:W-:Y:S01]  /*46f0*/  ISETP.GT.AND P0, PT, R109, 0x1, PT ;  /* 0x000000016d00780c */ /* 0x000fe20003f04270 */
[--C-:B------:R-:W-:Y:S01]  /*4700*/  FFMA.FTZ R100, R96, c[0x0][0x29c], -R199.reuse ;  /* 0x0000a70060647a23 */ /* 0x100fe200000108c7 */
[C---:B-----5:R-:W-:Y:S01]  /*4710*/  HMMA.16816.F32.BF16 R8, R104.reuse, R88, R8 ;  /* 0x000000586808723c */ /* 0x060fe20000041808 */
[----:B------:R-:W5:Y:S03]  /*4720*/  LDSM.16.M88.2 R88, [R207+0xd080] ;  /* 0x00d08000cf58783b */ /* 0x000f660000000100 */
[C---:B------:R-:W-:Y:S01]  /*4730*/  FSEL R96, R179.reuse, -INF , P0 ;  /* 0xff800000b3607808 */ /* 0x040fe20000000000 */
[----:B------:R-:W-:Y:S01]  /*4740*/  MUFU.EX2 R100, R100 ;  /* 0x0000006400647308 */ /* 0x000fe20000000800 */
[----:B------:R-:W-:Y:S01]  /*4750*/  FFMA.FTZ R179, -R179, R179, 1 ;  /* 0x3f800000b3b37423 */ /* 0x000fe200000101b3 */
[C---:B------:R-:W-:Y:S01]  /*4760*/  ISETP.GT.AND P0, PT, R109.reuse, 0x10, PT ;  /* 0x000000106d00780c */ /* 0x040fe20003f04270 */
[C---:B----4-:R-:W-:Y:S01]  /*4770*/  HMMA.16816.F32.BF16 R12, R104.reuse, R90, R12 ;  /* 0x0000005a680c723c */ /* 0x050fe2000004180c */
[----:B------:R-:W4:Y:S03]  /*4780*/  LDSM.16.M88.2 R90, [R207+0xd880] ;  /* 0x00d88000cf5a783b */ /* 0x000f260000000100 */
[--C-:B------:R-:W-:Y:S01]  /*4790*/  FFMA.FTZ R101, R96, c[0x0][0x29c], -R199.reuse ;  /* 0x0000a70060657a23 */ /* 0x100fe200000108c7 */
[C---:B------:R-:W-:Y:S01]  /*47a0*/  FSEL R96, R182.reuse, -INF , P0 ;  /* 0xff800000b6607808 */ /* 0x040fe20000000000 */
[----:B------:R-:W-:Y:S01]  /*47b0*/  FFMA.FTZ R182, -R182, R182, 1 ;  /* 0x3f800000b6b67423 */ /* 0x000fe200000101b6 */
[----:B------:R-:W-:Y:S01]  /*47c0*/  ISETP.GT.AND P0, PT, R109, 0x11, PT ;  /* 0x000000116d00780c */ /* 0x000fe20003f04270 */
[C---:B-1----:R-:W-:Y:S01]  /*47d0*/  HMMA.16816.F32.BF16 R16, R104.reuse, R2, R16 ;  /* 0x000000026810723c */ /* 0x042fe20000041810 */
[----:B------:R-:W1:Y:S01]  /*47e0*/  LDSM.16.M88.2 R2, [R207+0xe080] ;  /* 0x00e08000cf02783b */ /* 0x000e620000000100 */
[----:B------:R-:W1:Y:S02]  /*47f0*/  MUFU.EX2 R101, R101 ;  /* 0x0000006500657308 */ /* 0x000e640000000800 */
[--C-:B------:R-:W-:Y:S02]  /*4800*/  FFMA.FTZ R102, R96, c[0x0][0x29c], -R199.reuse ;  /* 0x0000a70060667a23 */ /* 0x100fe400000108c7 */
[----:B------:R-:W-:Y:S02]  /*4810*/  LDSM.16.M88.4 R96, [R212+0x4000] ;  /* 0x00400000d460783b */ /* 0x000fe40000000200 */
[----:B--2---:R-:W-:Y:S03]  /*4820*/  HMMA.16816.F32.BF16 R20, R104, R84, R20 ;  /* 0x000000546814723c */ /* 0x004fe60000041814 */
[----:B------:R-:W2:Y:S01]  /*4830*/  LDSM.16.M88.2 R84, [R207+0xe880] ;  /* 0x00e88000cf54783b */ /* 0x000ea20000000100 */
[----:B------:R-:W-:Y:S04]  /*4840*/  MUFU.EX2 R102, R102 ;  /* 0x0000006600667308 */ /* 0x000fe80000000800 */
[C---:B---3--:R-:W-:Y:S01]  /*4850*/  HMMA.16816.F32.BF16 R4, R92.reuse, R86, R4 ;  /* 0x000000565c04723c */ /* 0x048fe20000041804 */
[----:B------:R-:W3:Y:S07]  /*4860*/  LDSM.16.M88.2 R86, [R206+0xc880] ;  /* 0x00c88000ce56783b */ /* 0x000eee0000000100 */
[C---:B-----5:R-:W-:Y:S07]  /*4870*/  HMMA.16816.F32.BF16 R8, R92.reuse, R88, R8 ;  /* 0x000000585c08723c */ /* 0x060fee0000041808 */
[C---:B------:R-:W-:Y:S01]  /*4880*/  FSEL R88, R183.reuse, -INF , P0 ;  /* 0xff800000b7587808 */ /* 0x040fe20000000000 */
[----:B------:R-:W-:Y:S01]  /*4890*/  FFMA.FTZ R183, -R183, R183, 1 ;  /* 0x3f800000b7b77423 */ /* 0x000fe200000101b7 */
[C---:B----4-:R-:W-:Y:S01]  /*48a0*/  HMMA.16816.F32.BF16 R12, R92.reuse, R90, R12 ;  /* 0x0000005a5c0c723c */ /* 0x050fe2000004180c */
[----:B------:R-:W-:Y:S02]  /*48b0*/  LDSM.16.M88.2 R90, [R206+0xd880] ;  /* 0x00d88000ce5a783b */ /* 0x000fe40000000100 */
[--C-:B------:R-:W-:Y:S01]  /*48c0*/  FFMA.FTZ R105, R88, c[0x0][0x29c], -R199.reuse ;  /* 0x0000a70058697a23 */ /* 0x100fe200000108c7 */
[C---:B------:R-:W-:Y:S02]  /*48d0*/  ISETP.GT.AND P0, PT, R109.reuse, 0x20, PT ;  /* 0x000000206d00780c */ /* 0x040fe40003f04270 */
[----:B------:R-:W4:Y:S02]  /*48e0*/  LDSM.16.M88.2 R88, [R206+0xd080] ;  /* 0x00d08000ce58783b */ /* 0x000f240000000100 */
[C---:B-1----:R-:W-:Y:S01]  /*48f0*/  HMMA.16816.F32.BF16 R16, R92.reuse, R2, R16 ;  /* 0x000000025c10723c */ /* 0x042fe20000041810 */
[----:B------:R-:W1:Y:S02]  /*4900*/  MUFU.EX2 R105, R105 ;  /* 0x0000006900697308 */ /* 0x000e640000000800 */
[----:B------:R-:W5:Y:S01]  /*4910*/  LDSM.16.M88.2 R2, [R206+0xe080] ;  /* 0x00e08000ce02783b */ /* 0x000f620000000100 */
[C---:B------:R-:W-:Y:S01]  /*4920*/  FSEL R106, R186.reuse, -INF , P0 ;  /* 0xff800000ba6a7808 */ /* 0x040fe20000000000 */
[----:B------:R-:W-:Y:S01]  /*4930*/  FFMA.FTZ R186, -R186, R186, 1 ;  /* 0x3f800000baba7423 */ /* 0x000fe200000101ba */
[----:B------:R-:W-:Y:S03]  /*4940*/  ISETP.GT.AND P0, PT, R109, 0x21, PT ;  /* 0x000000216d00780c */ /* 0x000fe60003f04270 */
[--C-:B------:R-:W-:Y:S01]  /*4950*/  FFMA.FTZ R104, R106, c[0x0][0x29c], -R199.reuse ;  /* 0x0000a7006a687a23 */ /* 0x100fe200000108c7 */
[----:B--2---:R-:W-:Y:S01]  /*4960*/  HMMA.16816.F32.BF16 R20, R92, R84, R20 ;  /* 0x000000545c14723c */ /* 0x004fe20000041814 */
[----:B------:R-:W2:Y:S02]  /*4970*/  LDSM.16.M88.2 R84, [R206+0xe880] ;  /* 0x00e88000ce54783b */ /* 0x000ea40000000100 */
[C---:B------:R-:W-:Y:S01]  /*4980*/  FSEL R106, R187.reuse, -INF , P0 ;  /* 0xff800000bb6a7808 */ /* 0x040fe20000000000 */
[----:B------:R-:W-:Y:S01]  /*4990*/  FFMA.FTZ R187, -R187, R187, 1 ;  /* 0x3f800000bbbb7423 */ /* 0x000fe200000101bb */
[C---:B------:R-:W-:Y:S01]  /*49a0*/  ISETP.GT.AND P0, PT, R109.reuse, 0x30, PT ;  /* 0x000000306d00780c */ /* 0x040fe20003f04270 */
[----:B------:R-:W-:Y:S02]  /*49b0*/  MUFU.EX2 R104, R104 ;  /* 0x0000006800687308 */ /* 0x000fe40000000800 */
[C---:B---3--:R-:W-:Y:S01]  /*49c0*/  HMMA.16816.F32.BF16 R4, R96.reuse, R86, R4 ;  /* 0x000000566004723c */ /* 0x048fe20000041804 */
[----:B------:R-:W-:Y:S04]  /*49d0*/  LDSM.16.M88.2 R86, [R205+0xc880] ;  /* 0x00c88000cd56783b */ /* 0x000fe80000000100 */
[----:B------:R-:W-:Y:S01]  /*49e0*/  FSEL R92, R190, -INF , P0 ;  /* 0xff800000be5c7808 */ /* 0x000fe20000000000 */
[--C-:B------:R-:W-:Y:S01]  /*49f0*/  FFMA.FTZ R107, R106, c[0x0][0x29c], -R199.reuse ;  /* 0x0000a7006a6b7a23 */ /* 0x100fe200000108c7 */
[----:B------:R-:W-:Y:S01]  /*4a00*/  ISETP.GT.AND P0, PT, R109, 0x31, PT ;  /* 0x000000316d00780c */ /* 0x000fe20003f04270 */
[----:B------:R-:W-:Y:S04]  /*4a10*/  FFMA.FTZ R190, -R190, R190, 1 ;  /* 0x3f800000bebe7423 */ /* 0x000fe800000101be */
[--C-:B------:R-:W-:Y:S01]  /*4a20*/  FFMA.FTZ R106, R92, c[0x0][0x29c], -R199.reuse ;  /* 0x0000a7005c6a7a23 */ /* 0x100fe200000108c7 */
[----:B------:R-:W-:Y:S01]  /*4a30*/  MUFU.EX2 R107, R107 ;  /* 0x0000006b006b7308 */ /* 0x000fe20000000800 */
[----:B------:R3:W1:Y:S01]  /*4a40*/  LDSM.16.M88.4 R92, [R108+0x4000] ;  /* 0x004000006c5c783b */ /* 0x0006620000000200 */
[C---:B------:R-:W-:Y:S01]  /*4a50*/  FSEL R110, R191.reuse, -INF , P0 ;  /* 0xff800000bf6e7808 */ /* 0x040fe20000000000 */
[----:B------:R-:W-:Y:S01]  /*4a60*/  FFMA.FTZ R191, -R191, R191, 1 ;  /* 0x3f800000bfbf7423 */ /* 0x000fe200000101bf */
[C---:B------:R-:W-:Y:S01]  /*4a70*/  ISETP.GT.AND P0, PT, R109.reuse, 0x40, PT ;  /* 0x000000406d00780c */ /* 0x040fe20003f04270 */
[C---:B----4-:R-:W-:Y:S01]  /*4a80*/  HMMA.16816.F32.BF16 R8, R96.reuse, R88, R8 ;  /* 0x000000586008723c */ /* 0x050fe20000041808 */
[----:B------:R-:W4:Y:S02]  /*4a90*/  LDSM.16.M88.2 R88, [R205+0xd080] ;  /* 0x00d08000cd58783b */ /* 0x000f240000000100 */
[----:B------:R-:W-:Y:S02]  /*4aa0*/  FSEL R172, R194, -INF , P0 ;  /* 0xff800000c2ac7808 */ /* 0x000fe40000000000 */
[----:B------:R-:W-:Y:S01]  /*4ab0*/  MUFU.EX2 R106, R106 ;  /* 0x0000006a006a7308 */ /* 0x000fe20000000800 */
[----:B------:R-:W-:Y:S01]  /*4ac0*/  ISETP.GT.AND P0, PT, R109, 0x41, PT ;  /* 0x000000416d00780c */ /* 0x000fe20003f04270 */
[--C-:B------:R-:W-:Y:S01]  /*4ad0*/  FFMA.FTZ R111, R110, c[0x0][0x29c], -R199.reuse ;  /* 0x0000a7006e6f7a23 */ /* 0x100fe200000108c7 */
[----:B------:R-:W-:Y:S01]  /*4ae0*/  IADD3 R109, R103, 0x8, RZ ;  /* 0x00000008676d7810 */ /* 0x000fe20007ffe0ff */
[C---:B------:R-:W-:Y:S01]  /*4af0*/  HMMA.16816.F32.BF16 R12, R96.reuse, R90, R12 ;  /* 0x0000005a600c723c */ /* 0x040fe2000004180c */
[----:B------:R-:W4:Y:S02]  /*4b00*/  LDSM.16.M88.2 R90, [R205+0xd880] ;  /* 0x00d88000cd5a783b */ /* 0x000f240000000100 */
[--C-:B------:R-:W-:Y:S01]  /*4b10*/  FFMA.FTZ R110, R172, c[0x0][0x29c], -R199.reuse ;  /* 0x0000a700ac6e7a23 */ /* 0x100fe200000108c7 */
[----:B------:R-:W-:Y:S02]  /*4b20*/  IMNMX R109, R252, R109, PT ;  /* 0x0000006dfc6d7217 */ /* 0x000fe40003800200 */
[----:B------:R-:W-:Y:S02]  /*4b30*/  MUFU.EX2 R111, R111 ;  /* 0x0000006f006f7308 */ /* 0x000fe40000000800 */
[C---:B-----5:R-:W-:Y:S01]  /*4b40*/  HMMA.16816.F32.BF16 R16, R96.reuse, R2, R16 ;  /* 0x000000026010723c */ /* 0x060fe20000041810 */
[----:B------:R-:W5:Y:S02]  /*4b50*/  LDSM.16.M88.2 R2, [R205+0xe080] ;  /* 0x00e08000cd02783b */ /* 0x000f640000000100 */
[----:B------:R-:W-:Y:S02]  /*4b60*/  ISETP.GT.AND P3, PT, R109, 0x30, PT ;  /* 0x000000306d00780c */ /* 0x000fe40003f64270 */
[----:B---3--:R-:W-:Y:S02]  /*4b70*/  FSEL R108, R195, -INF , P0 ;  /* 0xff800000c36c7808 */ /* 0x008fe40000000000 */
[C---:B------:R-:W-:Y:S01]  /*4b80*/  ISETP.GT.AND P0, PT, R109.reuse, RZ, PT ;  /* 0x000000ff6d00720c */ /* 0x040fe20003f04270 */
[----:B--2---:R-:W-:Y:S01]  /*4b90*/  HMMA.16816.F32.BF16 R20, R96, R84, R20 ;  /* 0x000000546014723c */ /* 0x004fe20000041814 */
[----:B------:R-:W2:Y:S01]  /*4ba0*/  LDSM.16.M88.2 R84, [R205+0xe880] ;  /* 0x00e88000cd54783b */ /* 0x000ea20000000100 */
[----:B------:R-:W-:Y:S01]  /*4bb0*/  MUFU.EX2 R103, R110 ;  /* 0x0000006e00677308 */ /* 0x000fe20000000800 */
[C---:B------:R-:W-:Y:S01]  /*4bc0*/  ISETP.GT.AND P2, PT, R109.reuse, 0x31, PT ;  /* 0x000000316d00780c */ /* 0x040fe20003f44270 */
[----:B------:R-:W-:Y:S01]  /*4bd0*/  FFMA.FTZ R199, R108, c[0x0][0x29c], -R199 ;  /* 0x0000a7006cc77a23 */ /* 0x000fe200000108c7 */
[C---:B------:R-:W-:Y:S01]  /*4be0*/  FSEL R173, R180.reuse, -INF , P0 ;  /* 0xff800000b4ad7808 */ /* 0x040fe20000000000 */
[----:B------:R-:W3:Y:S01]  /*4bf0*/  LDS R97, [R231.X4+0x21280] ;  /* 0x02128000e7617984 */ /* 0x000ee20000004800 */
[C---:B------:R-:W-:Y:S01]  /*4c00*/  ISETP.GT.AND P0, PT, R109.reuse, 0x1, PT ;  /* 0x000000016d00780c */ /* 0x040fe20003f04270 */
[----:B------:R-:W-:Y:S01]  /*4c10*/  FFMA.FTZ R180, -R180, R180, 1 ;  /* 0x3f800000b4b47423 */ /* 0x000fe200000101b4 */
[----:B------:R-:W-:Y:S01]  /*4c20*/  ISETP.GT.AND P1, PT, R109, 0x20, PT ;  /* 0x000000206d00780c */ /* 0x000fe20003f24270 */
[C---:B-1----:R-:W-:Y:S02]  /*4c30*/  HMMA.16816.F32.BF16 R4, R92.reuse, R86, R4 ;  /* 0x000000565c04723c */ /* 0x042fe40000041804 */
[----:B------:R-:W-:Y:S03]  /*4c40*/  MUFU.EX2 R108, R199 ;  /* 0x000000c7006c7308 */ /* 0x000fe60000000800 */
[C---:B------:R-:W-:Y:S01]  /*4c50*/  FSEL R99, R181.reuse, -INF , P0 ;  /* 0xff800000b5637808 */ /* 0x040fe20000000000 */
[----:B------:R-:W-:Y:S01]  /*4c60*/  FFMA.FTZ R181, -R181, R181, 1 ;  /* 0x3f800000b5b57423 */ /* 0x000fe200000101b5 */
[C---:B------:R-:W-:Y:S01]  /*4c70*/  FSEL R175, R188.reuse, -INF , P1 ;  /* 0xff800000bcaf7808 */ /* 0x040fe20000800000 */
[C---:B----4-:R-:W-:Y:S03]  /*4c80*/  HMMA.16816.F32.BF16 R8, R92.reuse, R88, R8 ;  /* 0x000000585c08723c */ /* 0x050fe60000041808 */
[----:B------:R-:W-:Y:S01]  /*4c90*/  ISETP.GT.AND P1, PT, R109, 0x40, PT ;  /* 0x000000406d00780c */ /* 0x000fe20003f24270 */
[--C-:B------:R-:W-:Y:S01]  /*4ca0*/  FFMA.FTZ R98, R99, c[0x0][0x29c], -R198.reuse ;  /* 0x0000a70063627a23 */ /* 0x100fe200000108c6 */
[----:B------:R-:W-:Y:S01]  /*4cb0*/  ISETP.GT.AND P0, PT, R109, 0x10, PT ;  /* 0x000000106d00780c */ /* 0x000fe20003f04270 */
[----:B------:R-:W-:Y:S02]  /*4cc0*/  FFMA.FTZ R188, -R188, R188, 1 ;  /* 0x3f800000bcbc7423 */ /* 0x000fe400000101bc */
[C---:B------:R-:W-:Y:S01]  /*4cd0*/  HMMA.16816.F32.BF16 R12, R92.reuse, R90, R12 ;  /* 0x0000005a5c0c723c */ /* 0x040fe2000004180c */
[----:B------:R1:W-:Y:S03]  /*4ce0*/  MUFU.EX2 R99, R98 ;  /* 0x0000006200637308 */ /* 0x0003e60000000800 */
[--C-:B------:R-:W-:Y:S01]  /*4cf0*/  FFMA.FTZ R96, R173, c[0x0][0x29c], -R198.reuse ;  /* 0x0000a700ad607a23 */ /* 0x100fe200000108c6 */
[C---:B------:R-:W-:Y:S01]  /*4d00*/  FSEL R173, R184.reuse, -INF , P0 ;  /* 0xff800000b8ad7808 */ /* 0x040fe20000000000 */
[----:B------:R-:W-:Y:S01]  /*4d10*/  FFMA.FTZ R184, -R184, R184, 1 ;  /* 0x3f800000b8b87423 */ /* 0x000fe200000101b8 */
[----:B------:R-:W-:Y:S01]  /*4d20*/  ISETP.GT.AND P0, PT, R109, 0x11, PT ;  /* 0x000000116d00780c */ /* 0x000fe20003f04270 */
[C---:B-----5:R-:W-:Y:S03]  /*4d30*/  HMMA.16816.F32.BF16 R16, R92.reuse, R2, R16 ;  /* 0x000000025c10723c */ /* 0x060fe60000041810 */
[----:B------:R-:W4:Y:S01]  /*4d40*/  MUFU.EX2 R96, R96 ;  /* 0x0000006000607308 */ /* 0x000f220000000800 */
[C---:B------:R-:W-:Y:S01]  /*4d50*/  FSEL R89, R185.reuse, -INF , P0 ;  /* 0xff800000b9597808 */ /* 0x040fe20000000000 */
[----:B------:R-:W-:Y:S01]  /*4d60*/  FFMA.FTZ R185, -R185, R185, 1 ;  /* 0x3f800000b9b97423 */ /* 0x000fe200000101b9 */
[----:B------:R-:W-:Y:S01]  /*4d70*/  FSEL R91, R192, -INF , P3 ;  /* 0xff800000c05b7808 */ /* 0x000fe20001800000 */
[--C-:B------:R-:W-:Y:S01]  /*4d80*/  FFMA.FTZ R90, R175, c[0x0][0x29c], -R198.reuse ;  /* 0x0000a700af5a7a23 */ /* 0x100fe200000108c6 */
[----:B--2---:R-:W-:Y:S03]  /*4d90*/  HMMA.16816.F32.BF16 R20, R92, R84, R20 ;  /* 0x000000545c14723c */ /* 0x004fe60000041814 */
[----:B------:R-:W-:Y:S01]  /*4da0*/  ISETP.GT.AND P0, PT, R109, 0x21, PT ;  /* 0x000000216d00780c */ /* 0x000fe20003f04270 */
[--C-:B------:R-:W-:Y:S01]  /*4db0*/  FFMA.FTZ R88, R173, c[0x0][0x29c], -R198.reuse ;  /* 0x0000a700ad587a23 */ /* 0x100fe200000108c6 */
[----:B------:R-:W-:Y:S01]  /*4dc0*/  FSEL R175, R196, -INF , P1 ;  /* 0xff800000c4af7808 */ /* 0x000fe20000800000 */
[----:B------:R-:W-:Y:S01]  /*4dd0*/  MUFU.EX2 R90, R90 ;  /* 0x0000005a005a7308 */ /* 0x000fe20000000800 */
[----:B------:R-:W-:Y:S01]  /*4de0*/  FSEL R173, R189, -INF , P0 ;  /* 0xff800000bdad7808 */ /* 0x000fe20000000000 */
[--C-:B---3--:R-:W-:Y:S01]  /*4df0*/  FADD.FTZ R92, R5, -R97.reuse ;  /* 0x80000061055c7221 */ /* 0x108fe20000010000 */
[----:B------:R-:W-:Y:S03]  /*4e00*/  ISETP.GT.AND P0, PT, R109, 0x41, PT ;  /* 0x000000416d00780c */ /* 0x000fe60003f04270 */
[--C-:B-1----:R-:W-:Y:S01]  /*4e10*/  FFMA.FTZ R98, R89, c[0x0][0x29c], -R198.reuse ;  /* 0x0000a70059627a23 */ /* 0x102fe200000108c6 */
[----:B------:R-:W-:Y:S01]  /*4e20*/  FSEL R199, R193, -INF , P2 ;  /* 0xff800000c1c77808 */ /* 0x000fe20001000000 */
[--C-:B------:R-:W-:Y:S01]  /*4e30*/  FFMA.FTZ R109, R91, c[0x0][0x29c], -R198.reuse ;  /* 0x0000a7005b6d7a23 */ /* 0x100fe200000108c6 */
[----:B------:R-:W-:Y:S01]  /*4e40*/  F2FP.BF16.PACK_AB R93, R101, R100 ;  /* 0x00000064655d723e */ /* 0x000fe200000010ff */
[----:B------:R1:W-:Y:S01]  /*4e50*/  MUFU.EX2 R89, R98 ;  /* 0x0000006200597308 */ /* 0x0003e20000000800 */
[--C-:B------:R-:W-:Y:S01]  /*4e60*/  FFMA.FTZ R91, R175, c[0x0][0x29c], -R198.reuse ;  /* 0x0000a700af5b7a23 */ /* 0x100fe200000108c6 */
[----:B------:R-:W-:Y:S01]  /*4e70*/  FSEL R177, R197, -INF , P0 ;  /* 0xff800000c5b17808 */ /* 0x000fe20000000000 */
[--C-:B------:R-:W-:Y:S01]  /*4e80*/  FADD.FTZ R175, R4, -R97.reuse ;  /* 0x8000006104af7221 */ /* 0x100fe20000010000 */
[----:B------:R-:W-:Y:S01]  /*4e90*/  SHF.L.U32 R110, R218, 0x1, RZ ;  /* 0x00000001da6e7819 */ /* 0x000fe200000006ff */
[----:B------:R-:W-:Y:S01]  /*4ea0*/  FMUL.FTZ R92, R101, R92 ;  /* 0x0000005c655c7220 */ /* 0x000fe20000410000 */
[----:B------:R-:W-:Y:S01]  /*4eb0*/  PLOP3.LUT P0, PT, PT, PT, UP0, 0x80, 0x0 ;  /* 0x000000000000781c */ /* 0x000fe20003f0f008 */
[----:B------:R-:W-:Y:S02]  /*4ec0*/  FMUL.FTZ R175, R100, R175 ;  /* 0x000000af64af7220 */ /* 0x000fe40000410000 */
[--C-:B------:R-:W-:Y:S01]  /*4ed0*/  FADD.FTZ R95, R8, -R97.reuse ;  /* 0x80000061085f7221 */ /* 0x100fe20000010000 */
[----:B------:R-:W2:Y:S01]  /*4ee0*/  MUFU.EX2 R88, R88 ;  /* 0x0000005800587308 */ /* 0x000ea20000000800 */
[--C-:B------:R-:W-:Y:S01]  /*4ef0*/  FADD.FTZ R8, R9, -R97.reuse ;  /* 0x8000006109087221 */ /* 0x100fe20000010000 */
[----:B------:R-:W-:Y:S01]  /*4f00*/  F2FP.BF16.PACK_AB R9, R105, R102 ;  /* 0x000000666909723e */ /* 0x000fe200000010ff */
[----:B------:R-:W-:Y:S02]  /*4f10*/  FMUL.FTZ R175, R175, R178 ;  /* 0x000000b2afaf7220 */ /* 0x000fe40000410000 */
[----:B------:R-:W-:Y:S02]  /*4f20*/  FMUL.FTZ R92, R92, R179 ;  /* 0x000000b35c5c7220 */ /* 0x000fe40000410000 */
[--C-:B------:R-:W-:Y:S02]  /*4f30*/  FFMA.FTZ R173, R173, c[0x0][0x29c], -R198.reuse ;  /* 0x0000a700adad7a23 */ /* 0x100fe400000108c6 */
[----:B------:R-:W-:Y:S01]  /*4f40*/  FMUL.FTZ R95, R102, R95 ;  /* 0x0000005f665f7220 */ /* 0x000fe20000410000 */
[----:B------:R-:W-:Y:S01]  /*4f50*/  F2FP.BF16.PACK_AB R175, R92, R175 ;  /* 0x000000af5caf723e */ /* 0x000fe200000010ff */
[----:B------:R-:W-:Y:S01]  /*4f60*/  FMUL.FTZ R8, R105, R8 ;  /* 0x0000000869087220 */ /* 0x000fe20000410000 */
[----:B------:R-:W3:Y:S01]  /*4f70*/  LDS R92, [R231.X4+0x212a0] ;  /* 0x0212a000e75c7984 */ /* 0x000ee20000004800 */
[----:B------:R-:W-:Y:S01]  /*4f80*/  FMUL.FTZ R95, R95, R182 ;  /* 0x000000b65f5f7220 */ /* 0x000fe20000410000 */
[----:B------:R-:W5:Y:S01]  /*4f90*/  MUFU.EX2 R173, R173 ;  /* 0x000000ad00ad7308 */ /* 0x000f620000000800 */
[----:B------:R-:W-:Y:S02]  /*4fa0*/  FMUL.FTZ R8, R8, R183 ;  /* 0x000000b708087220 */ /* 0x000fe40000410000 */
[--C-:B------:R-:W-:Y:S01]  /*4fb0*/  FADD.FTZ R101, R12, -R97.reuse ;  /* 0x800000610c657221 */ /* 0x100fe20000010000 */
[----:B------:R-:W-:Y:S01]  /*4fc0*/  STS [R230+0x21480], R93 ;  /* 0x0214805de6007388 */ /* 0x000fe20000000800 */
[--C-:B------:R-:W-:Y:S01]  /*4fd0*/  FADD.FTZ R12, R13, -R97.reuse ;  /* 0x800000610d0c7221 */ /* 0x100fe20000010000 */
[----:B------:R-:W-:Y:S01]  /*4fe0*/  F2FP.BF16.PACK_AB R95, R8, R95 ;  /* 0x0000005f085f723e */ /* 0x000fe200000010ff */
[--C-:B-1----:R-:W-:Y:S01]  /*4ff0*/  FFMA.FTZ R98, R199, c[0x0][0x29c], -R198.reuse ;  /* 0x0000a700c7627a23 */ /* 0x102fe200000108c6 */
[----:B----4-:R-:W-:Y:S01]  /*5000*/  F2FP.BF16.PACK_AB R8, R99, R96 ;  /* 0x000000606308723e */ /* 0x010fe200000010ff */
[----:B------:R-:W-:Y:S01]  /*5010*/  FMUL.FTZ R101, R104, R101 ;  /* 0x0000006568657220 */ /* 0x000fe20000410000 */
[----:B------:R-:W-:Y:S01]  /*5020*/  MUFU.EX2 R109, R109 ;  /* 0x0000006d006d7308 */ /* 0x000fe20000000800 */
[C---:B------:R-:W-:Y:S01]  /*5030*/  FMUL.FTZ R12, R107.reuse, R12 ;  /* 0x0000000c6b0c7220 */ /* 0x040fe20000410000 */
[----:B------:R-:W-:Y:S01]  /*5040*/  F2FP.BF16.PACK_AB R13, R107, R104 ;  /* 0x000000686b0d723e */ /* 0x000fe200000010ff */
[----:B------:R3:W-:Y:S01]  /*5050*/  STS [R227], R8 ;  /* 0x00000008e3007388 */ /* 0x0007e20000000800 */
[----:B------:R-:W-:Y:S02]  /*5060*/  FMUL.FTZ R101, R101, R186 ;  /* 0x000000ba65657220 */ /* 0x000fe40000410000 */
[----:B------:R-:W-:Y:S02]  /*5070*/  FMUL.FTZ R12, R12, R187 ;  /* 0x000000bb0c0c7220 */ /* 0x000fe40000410000 */
[--C-:B------:R-:W-:Y:S01]  /*5080*/  FADD.FTZ R105, R16, -R97.reuse ;  /* 0x8000006110697221 */ /* 0x100fe20000010000 */
[----:B------:R1:W-:Y:S01]  /*5090*/  STS [R230+0x21c80], R9 ;  /* 0x021c8009e6007388 */ /* 0x0003e20000000800 */
[----:B------:R-:W4:Y:S01]  /*50a0*/  MUFU.EX2 R98, R98 ;  /* 0x0000006200627308 */ /* 0x000f220000000800 */
[--C-:B------:R-:W-:Y:S01]  /*50b0*/  FADD.FTZ R16, R17, -R97.reuse ;  /* 0x8000006111107221 */ /* 0x100fe20000010000 */
[----:B------:R-:W-:Y:S01]  /*50c0*/  F2FP.BF16.PACK_AB R101, R12, R101 ;  /* 0x000000650c65723e */ /* 0x000fe200000010ff */
[----:B------:R-:W-:Y:S01]  /*50d0*/  FFMA.FTZ R198, R177, c[0x0][0x29c], -R198 ;  /* 0x0000a700b1c67a23 */ /* 0x000fe200000108c6 */
[----:B--2---:R-:W-:Y:S01]  /*50e0*/  F2FP.BF16.PACK_AB R12, R89, R88 ;  /* 0x00000058590c723e */ /* 0x004fe200000010ff */
[----:B------:R-:W-:Y:S01]  /*50f0*/  FMUL.FTZ R105, R106, R105 ;  /* 0x000000696a697220 */ /* 0x000fe20000410000 */
[C---:B------:R-:W-:Y:S01]  /*5100*/  F2FP.BF16.PACK_AB R17, R111.reuse, R106 ;  /* 0x0000006a6f11723e */ /* 0x040fe200000010ff */
[----:B------:R-:W-:Y:S02]  /*5110*/  FMUL.FTZ R16, R111, R16 ;  /* 0x000000106f107220 */ /* 0x000fe40000410000 */
[----:B------:R2:W-:Y:S01]  /*5120*/  STS [R227+0x800], R12 ;  /* 0x0008000ce3007388 */ /* 0x0005e20000000800 */
[----:B------:R-:W-:Y:S01]  /*5130*/  FMUL.FTZ R105, R105, R190 ;  /* 0x000000be69697220 */ /* 0x000fe20000410000 */
[----:B------:R-:W-:Y:S01]  /*5140*/  MUFU.EX2 R91, R91 ;  /* 0x0000005b005b7308 */ /* 0x000fe20000000800 */
[----:B------:R-:W-:Y:S02]  /*5150*/  FMUL.FTZ R16, R16, R191 ;  /* 0x000000bf10107220 */ /* 0x000fe40000410000 */
[--C-:B------:R-:W-:Y:S01]  /*5160*/  FADD.FTZ R20, R20, -R97.reuse ;  /* 0x8000006114147221 */ /* 0x100fe20000010000 */
[----:B------:R-:W-:Y:S01]  /*5170*/  STS [R230+0x22480], R13 ;  /* 0x0224800de6007388 */ /* 0x000fe20000000800 */
[----:B------:R-:W-:Y:S01]  /*5180*/  FADD.FTZ R21, R21, -R97 ;  /* 0x8000006115157221 */ /* 0x000fe20000010000 */
[----:B------:R-:W-:Y:S01]  /*5190*/  F2FP.BF16.PACK_AB R105, R16, R105 ;  /* 0x000000691069723e */ /* 0x000fe200000010ff */
[----:B------:R-:W-:Y:S01]  /*51a0*/  FFMA.FTZ R97, -R194, R194, 1 ;  /* 0x3f800000c2617423 */ /* 0x000fe200000101c2 */
[----:B-----5:R-:W-:Y:S01]  /*51b0*/  F2FP.BF16.PACK_AB R16, R173, R90 ;  /* 0x0000005aad10723e */ /* 0x020fe200000010ff */
[C---:B------:R-:W-:Y:S01]  /*51c0*/  FMUL.FTZ R21, R108.reuse, R21 ;  /* 0x000000156c157220 */ /* 0x040fe20000410000 */
[----:B------:R-:W5:Y:S01]  /*51d0*/  MUFU.EX2 R198, R198 ;  /* 0x000000c600c67308 */ /* 0x000f620000000800 */
[----:B------:R-:W-:Y:S02]  /*51e0*/  FFMA.FTZ R94, -R195, R195, 1 ;  /* 0x3f800000c35e7423 */ /* 0x000fe400000101c3 */
[----:B------:R-:W-:Y:S01]  /*51f0*/  FMUL.FTZ R20, R103, R20 ;  /* 0x0000001467147220 */ /* 0x000fe20000410000 */
[----:B------:R2:W-:Y:S01]  /*5200*/  STS [R227+0x1000], R16 ;  /* 0x00100010e3007388 */ /* 0x0005e20000000800 */
[----:B------:R-:W-:Y:S01]  /*5210*/  FMUL.FTZ R21, R21, R94 ;  /* 0x0000005e15157220 */ /* 0x000fe20000410000 */
[----:B------:R-:W-:Y:S01]  /*5220*/  F2FP.BF16.PACK_AB R103, R108, R103 ;  /* 0x000000676c67723e */ /* 0x000fe200000010ff */
[----:B------:R-:W-:Y:S02]  /*5230*/  FMUL.FTZ R20, R20, R97 ;  /* 0x0000006114147220 */ /* 0x000fe40000410000 */
[----:B------:R-:W-:Y:S01]  /*5240*/  STS [R230+0x22c80], R17 ;  /* 0x022c8011e6007388 */ /* 0x000fe20000000800 */
[--C-:B---3--:R-:W-:Y:S02]  /*5250*/  FADD.FTZ R8, R7, -R92.reuse ;  /* 0x8000005c07087221 */ /* 0x108fe40000010000 */
[----:B------:R-:W-:Y:S01]  /*5260*/  F2FP.BF16.PACK_AB R97, R21, R20 ;  /* 0x000000141561723e */ /* 0x000fe200000010ff */
[--C-:B------:R-:W-:Y:S01]  /*5270*/  FADD.FTZ R21, R6, -R92.reuse ;  /* 0x8000005c06157221 */ /* 0x100fe20000010000 */
[----:B----4-:R-:W-:Y:S01]  /*5280*/  F2FP.BF16.PACK_AB R20, R98, R109 ;  /* 0x0000006d6214723e */ /* 0x010fe200000010ff */
[----:B------:R-:W-:Y:S02]  /*5290*/  FMUL.FTZ R8, R99, R8 ;  /* 0x0000000863087220 */ /* 0x000fe40000410000 */
[----:B------:R-:W-:Y:S02]  /*52a0*/  FMUL.FTZ R21, R96, R21 ;  /* 0x0000001560157220 */ /* 0x000fe40000410000 */
[----:B------:R-:W-:Y:S01]  /*52b0*/  STS [R227+0x1800], R20 ;  /* 0x00180014e3007388 */ /* 0x000fe20000000800 */
[----:B------:R-:W-:Y:S02]  /*52c0*/  FMUL.FTZ R8, R8, R181 ;  /* 0x000000b508087220 */ /* 0x000fe40000410000 */
[----:B------:R-:W-:Y:S02]  /*52d0*/  FMUL.FTZ R21, R21, R180 ;  /* 0x000000b415157220 */ /* 0x000fe40000410000 */
[----:B------:R-:W-:Y:S01]  /*52e0*/  STS [R230+0x23480], R103 ;  /* 0x02348067e6007388 */ /* 0x000fe20000000800 */
[----:B-----5:R-:W-:Y:S01]  /*52f0*/  F2FP.BF16.PACK_AB R94, R198, R91 ;  /* 0x0000005bc65e723e */ /* 0x020fe200000010ff */
[--C-:B-1----:R-:W-:Y:S01]  /*5300*/  FADD.FTZ R9, R10, -R92.reuse ;  /* 0x8000005c0a097221 */ /* 0x102fe20000010000 */
[----:B------:R-:W-:Y:S01]  /*5310*/  F2FP.BF16.PACK_AB R8, R8, R21 ;  /* 0x000000150808723e */ /* 0x000fe200000010ff */
[--C-:B------:R-:W-:Y:S02]  /*5320*/  FADD.FTZ R10, R11, -R92.reuse ;  /* 0x8000005c0b0a7221 */ /* 0x100fe40000010000 */
[----:B------:R1:W-:Y:S01]  /*5330*/  STS [R227+0x2000], R94 ;  /* 0x0020005ee3007388 */ /* 0x0003e20000000800 */
[----:B------:R-:W-:Y:S02]  /*5340*/  FMUL.FTZ R9, R88, R9 ;  /* 0x0000000958097220 */ /* 0x000fe40000410000 */
[----:B------:R-:W-:Y:S02]  /*5350*/  FMUL.FTZ R10, R89, R10 ;  /* 0x0000000a590a7220 */ /* 0x000fe40000410000 */
[----:B------:R-:W-:Y:S01]  /*5360*/  BAR.SYNC.DEFER_BLOCKING 0x0 ;  /* 0x0000000000007b1d */ /* 0x000fe20000010000 */
[----:B------:R-:W-:Y:S02]  /*5370*/  FMUL.FTZ R9, R9, R184 ;  /* 0x000000b809097220 */ /* 0x000fe40000410000 */
[----:B------:R-:W-:Y:S02]  /*5380*/  FMUL.FTZ R10, R10, R185 ;  /* 0x000000b90a0a7220 */ /* 0x000fe40000410000 */
[--C-:B------:R-:W-:Y:S02]  /*5390*/  FADD.FTZ R11, R14, -R92.reuse ;  /* 0x8000005c0e0b7221 */ /* 0x100fe40000010000 */
[--C-:B--2---:R-:W-:Y:S01]  /*53a0*/  FADD.FTZ R12, R15, -R92.reuse ;  /* 0x8000005c0f0c7221 */ /* 0x104fe20000010000 */
[----:B------:R-:W-:Y:S01]  /*53b0*/  F2FP.BF16.PACK_AB R16, R10, R9 ;  /* 0x000000090a10723e */ /* 0x000fe200000010ff */
[----:B------:R-:W-:Y:S02]  /*53c0*/  FMUL.FTZ R11, R90, R11 ;  /* 0x0000000b5a0b7220 */ /* 0x000fe40000410000 */
[----:B------:R-:W-:Y:S02]  /*53d0*/  FMUL.FTZ R12, R173, R12 ;  /* 0x0000000cad0c7220 */ /* 0x000fe40000410000 */
[----:B------:R-:W-:Y:S02]  /*53e0*/  FFMA.FTZ R189, -R189, R189, 1 ;  /* 0x3f800000bdbd7423 */ /* 0x000fe400000101bd */
[--C-:B------:R-:W-:Y:S02]  /*53f0*/  FADD.FTZ R22, R22, -R92.reuse ;  /* 0x8000005c16167221 */ /* 0x100fe40000010000 */
[----:B------:R-:W-:Y:S02]  /*5400*/  FMUL.FTZ R11, R11, R188 ;  /* 0x000000bc0b0b7220 */ /* 0x000fe40000410000 */
[----:B------:R-:W-:Y:S02]  /*5410*/  FMUL.FTZ R12, R12, R189 ;  /* 0x000000bd0c0c7220 */ /* 0x000fe40000410000 */
[----:B------:R-:W-:Y:S02]  /*5420*/  FMUL.FTZ R22, R91, R22 ;  /* 0x000000165b167220 */ /* 0x000fe40000410000 */
[----:B------:R-:W-:Y:S01]  /*5430*/  FFMA.FTZ R13, -R196, R196, 1 ;  /* 0x3f800000c40d7423 */ /* 0x000fe200000101c4 */
[----:B------:R-:W-:Y:S01]  /*5440*/  STS [R230+0x23c80], R175 ;  /* 0x023c80afe6007388 */ /* 0x000fe20000000800 */
[--C-:B------:R-:W-:Y:S02]  /*5450*/  FADD.FTZ R18, R18, -R92.reuse ;  /* 0x8000005c12127221 */ /* 0x100fe40000010000 */
[--C-:B------:R-:W-:Y:S02]  /*5460*/  FADD.FTZ R19, R19, -R92.reuse ;  /* 0x8000005c13137221 */ /* 0x100fe40000010000 */
[----:B------:R-:W-:Y:S01]  /*5470*/  STS [R227+0x2800], R8 ;  /* 0x00280008e3007388 */ /* 0x000fe20000000800 */
[----:B------:R-:W-:Y:S01]  /*5480*/  FMUL.FTZ R13, R22, R13 ;  /* 0x0000000d160d7220 */ /* 0x000fe20000410000 */
[----:B------:R-:W-:Y:S01]  /*5490*/  F2FP.BF16.PACK_AB R22, R12, R11 ;  /* 0x0000000b0c16723e */ /* 0x000fe200000010ff */
[----:B------:R-:W-:Y:S02]  /*54a0*/  FMUL.FTZ R18, R109, R18 ;  /* 0x000000126d127220 */ /* 0x000fe40000410000 */
[----:B------:R-:W-:Y:S01]  /*54b0*/  STS [R230+0x24480], R95 ;  /* 0x0244805fe6007388 */ /* 0x000fe20000000800 */
[----:B------:R-:W-:Y:S02]  /*54c0*/  FMUL.FTZ R19, R98, R19 ;  /* 0x0000001362137220 */ /* 0x000fe40000410000 */
[----:B------:R-:W-:Y:S02]  /*54d0*/  FFMA.FTZ R9, -R192, R192, 1 ;  /* 0x3f800000c0097423 */ /* 0x000fe400000101c0 */
[----:B------:R-:W-:Y:S01]  /*54e0*/  STS [R227+0x3000], R16 ;  /* 0x00300010e3007388 */ /* 0x000fe20000000800 */
[----:B------:R-:W-:Y:S02]  /*54f0*/  FFMA.FTZ R10, -R193, R193, 1 ;  /* 0x3f800000c10a7423 */ /* 0x000fe400000101c1 */
[----:B------:R-:W-:Y:S02]  /*5500*/  FMUL.FTZ R9, R18, R9 ;  /* 0x0000000912097220 */ /* 0x000fe40000410000 */
[----:B------:R-:W-:Y:S01]  /*5510*/  STS [R230+0x24c80], R101 ;  /* 0x024c8065e6007388 */ /* 0x000fe20000000800 */
[----:B------:R-:W-:Y:S02]  /*5520*/  FMUL.FTZ R10, R19, R10 ;  /* 0x0000000a130a7220 */ /* 0x000fe40000410000 */
[----:B------:R-:W-:Y:S02]  /*5530*/  FADD.FTZ R23, R23, -R92 ;  /* 0x8000005c17177221 */ /* 0x000fe40000010000 */
[----:B------:R-:W-:Y:S01]  /*5540*/  STS [R227+0x3800], R22 ;  /* 0x00380016e3007388 */ /* 0x000fe20000000800 */
[----:B------:R-:W-:Y:S01]  /*5550*/  F2FP.BF16.PACK_AB R88, R10, R9 ;  /* 0x000000090a58723e */ /* 0x000fe200000010ff */
[----:B------:R-:W-:Y:S02]  /*5560*/  FMUL.FTZ R23, R198, R23 ;  /* 0x00000017c6177220 */ /* 0x000fe40000410000 */
[----:B------:R-:W-:Y:S01]  /*5570*/  FFMA.FTZ R14, -R197, R197, 1 ;  /* 0x3f800000c50e7423 */ /* 0x000fe200000101c5 */
[----:B------:R-:W-:Y:S03]  /*5580*/  STS [R230+0x25480], R105 ;  /* 0x02548069e6007388 */ /* 0x000fe60000000800 */
[----:B------:R-:W-:Y:S02]  /*5590*/  FMUL.FTZ R14, R23, R14 ;  /* 0x0000000e170e7220 */ /* 0x000fe40000410000 */
[----:B------:R-:W-:Y:S03]  /*55a0*/  STS [R227+0x4000], R88 ;  /* 0x00400058e3007388 */ /* 0x000fe60000000800 */
[----:B-1----:R-:W-:Y:S02]  /*55b0*/  F2FP.BF16.PACK_AB R94, R14, R13 ;  /* 0x0000000d0e5e723e */ /* 0x002fe400000010ff */
        /* <DEDUP_REMOVED lines=50> */
[C---:B------:R-:W-:Y:S01]  /*58e0*/  HMMA.16816.F32.BF16 R56, R100.reuse, R104, R56 ;  /* 0x000000686438723c */ /* 0x040fe20000041838 */
[----:B------:R-:W-:Y:S07]  /*58f0*/  LDSM.16.MT88.4 R104, [R110+0x20880] ;  /* 0x020880006e68783b */ /* 0x000fee0000004200 */
[-C--:B----4-:R-:W-:Y:S08]  /*5900*/  HMMA.16816.F32.BF16 R60, R100, R2.reuse, R60 ;  /* 0x00000002643c723c */ /* 0x090ff0000004183c */
[-C--:B------:R-:W-:Y:S08]  /*5910*/  HMMA.16816.F32.BF16 R64, R96, R2.reuse, R64 ;  /* 0x000000026040723c */ /* 0x080ff00000041840 */
[C---:B------:R-:W-:Y:S01]  /*5920*/  HMMA.16816.F32.BF16 R68, R88.reuse, R2, R68 ;  /* 0x000000025844723c */ /* 0x040fe20000041844 */
[----:B------:R-:W2:Y:S07]  /*5930*/  LDSM.16.MT88.2 R2, [R211+0x23880] ;  /* 0x02388000d302783b */ /* 0x000eae0000004100 */
[-C--:B-----5:R-:W-:Y:S01]  /*5940*/  HMMA.16816.F32.BF16 R72, R88, R8.reuse, R72 ;  /* 0x000000085848723c */ /* 0x0a0fe20000041848 */
[----:B------:R-:W3:Y:S07]  /*5950*/  LDSM.16.MT88.4 R88, [R110+0x1c880] ;  /* 0x01c880006e58783b */ /* 0x000eee0000004200 */
[-C--:B------:R-:W-:Y:S01]  /*5960*/  HMMA.16816.F32.BF16 R76, R96, R8.reuse, R76 ;  /* 0x00000008604c723c */ /* 0x080fe2000004184c */
[----:B------:R-:W4:Y:S07]  /*5970*/  LDSM.16.MT88.4 R96, [R110+0x1e880] ;  /* 0x01e880006e60783b */ /* 0x000f2e0000004200 */
[----:B------:R-:W-:Y:S01]  /*5980*/  HMMA.16816.F32.BF16 R80, R100, R8, R80 ;  /* 0x000000086450723c */ /* 0x000fe20000041850 */
[----:B------:R-:W5:Y:S07]  /*5990*/  LDSM.16.MT88.2 R8, [R0+0x22880] ;  /* 0x022880000008783b */ /* 0x000f6e0000004100 */
        /* <DEDUP_REMOVED lines=22> */
[C---:B------:R-:W-:Y:S01]  /*5b00*/  HMMA.16816.F32.BF16 R32, R104.reuse, R94, R32 ;  /* 0x0000005e6820723c */ /* 0x040fe20000041820 */
[----:B------:R2:W1:Y:S05]  /*5b10*/  LDSM.16.MT88.4 R176, [R209] ;  /* 0x00000000d1b0783b */ /* 0x00046a0000004200 */
[----:B------:R2:W1:Y:S02]  /*5b20*/  LDSM.16.MT88.4 R92, [R209+0x2800] ;  /* 0x00280000d15c783b */ /* 0x0004640000004200 */
[-C--:B------:R-:W-:Y:S03]  /*5b30*/  HMMA.16816.F32.BF16 R36, R104, R108.reuse, R36 ;  /* 0x0000006c6824723c */ /* 0x080fe60000041824 */
[----:B------:R2:W1:Y:S05]  /*5b40*/  LDSM.16.M88.4 R184, [R210+0x800] ;  /* 0x00080000d2b8783b */ /* 0x00046a0000000200 */
[-C--:B------:R-:W-:Y:S01]  /*5b50*/  HMMA.16816.F32.BF16 R40, R96, R108.reuse, R40 ;  /* 0x0000006c6028723c */ /* 0x080fe20000041828 */
[----:B------:R2:W1:Y:S05]  /*5b60*/  LDSM.16.M88.4 R192, [R210+0xc00] ;  /* 0x000c0000d2c0783b */ /* 0x00046a0000000200 */
[----:B------:R2:W1:Y:S02]  /*5b70*/  LDSM.16.MT88.4 R188, [R209+0x800] ;  /* 0x00080000d1bc783b */ /* 0x0004640000004200 */
[C---:B------:R-:W-:Y:S03]  /*5b80*/  HMMA.16816.F32.BF16 R44, R88.reuse, R108, R44 ;  /* 0x0000006c582c723c */ /* 0x040fe6000004182c */
[----:B------:R2:W1:Y:S05]  /*5b90*/  LDSM.16.MT88.4 R108, [R209+0x5000] ;  /* 0x00500000d16c783b */ /* 0x00046a0000004200 */
[-C--:B-----5:R-:W-:Y:S01]  /*5ba0*/  HMMA.16816.F32.BF16 R48, R88, R8.reuse, R48 ;  /* 0x000000085830723c */ /* 0x0a0fe20000041830 */
        /* <DEDUP_REMOVED lines=22> */
[----:B------:R-:W-:Y:S01]  /*5d10*/  IADD3 R4, P2, P1, R238, UR6, R225 ;  /* 0x00000006ee047c10 */ /* 0x000fe2000f95e0e1 */
[----:B------:R-:W-:Y:S01]  /*5d20*/  USHF.L.U64.HI UR17, UR20, 0x6, UR17 ;  /* 0x0000000614117899 */ /* 0x000fe20008010211 */
[----:B------:R-:W-:Y:S02]  /*5d30*/  IMAD.U32 R2, RZ, RZ, UR18 ;  /* 0x00000012ff027e24 */ /* 0x000fe4000f8e00ff */
[----:B------:R-:W-:Y:S02]  /*5d40*/  LEA.HI.X.SX32 R5, R8, R219, 0x1, P0 ;  /* 0x000000db08057211 */ /* 0x000fe400000f0eff */
[----:B------:R-:W-:Y:S02]  /*5d50*/  LEA R8, P0, R6, c[0x0][0x280], 0x2 ;  /* 0x0000a00006087a11 */ /* 0x000fe400078010ff */
[----:B------:R-:W-:Y:S02]  /*5d60*/  IADD3.X R3, R247, UR17, R224, P2, P1 ;  /* 0x00000011f7037c10 */ /* 0x000fe400097e24e0 */
[----:B------:R-:W-:Y:S02]  /*5d70*/  IADD3 R7, -R233, UR9, -R2 ;  /* 0x00000009e9077c10 */ /* 0x000fe4000fffe902 */
[----:B------:R-:W-:Y:S02]  /*5d80*/  IADD3 R2, P1, R238, UR6, RZ ;  /* 0x00000006ee027c10 */ /* 0x000fe4000ff3e0ff */
[----:B------:R-:W-:Y:S02]  /*5d90*/  LEA.HI.X R9, R6, c[0x0][0x284], R5, 0x2, P0 ;  /* 0x0000a10006097a11 */ /* 0x000fe400000f1405 */
[C---:B------:R-:W-:Y:S02]  /*5da0*/  LEA R10, P0, R2.reuse, c[0x0][0x1f0], 0x1 ;  /* 0x00007c00020a7a11 */ /* 0x040fe400078008ff */
[----:B------:R-:W-:Y:S02]  /*5db0*/  IADD3.X R5, R247, UR17, RZ, P1, !PT ;  /* 0x00000011f7057c10 */ /* 0x000fe40008ffe4ff */
[----:B------:R-:W-:Y:S02]  /*5dc0*/  ISETP.LT.OR P2, PT, R7, 0x1, !P3 ;  /* 0x000000010700780c */ /* 0x000fe40005f41670 */
[----:B------:R-:W-:Y:S02]  /*5dd0*/  LEA.HI.X R11, R2, c[0x0][0x1f4], R5, 0x1, P0 ;  /* 0x00007d00020b7a11 */ /* 0x000fe400000f0c05 */
[C---:B------:R-:W-:Y:S02]  /*5de0*/  LEA R12, P0, R4.reuse, c[0x0][0x1f0], 0x1 ;  /* 0x00007c00040c7a11 */ /* 0x040fe400078008ff */
[----:B------:R-:W-:Y:S02]  /*5df0*/  LOP3.LUT P1, RZ, R229, 0x2, RZ, 0xc0, !PT ;  /* 0x00000002e5ff7812 */ /* 0x000fe4000782c0ff */
[----:B------:R-:W-:Y:S02]  /*5e00*/  LEA.HI.X R13, R4, c[0x0][0x1f4], R3, 0x1, P0 ;  /* 0x00007d00040d7a11 */ /* 0x000fe400000f0c03 */
        /* <DEDUP_REMOVED lines=18> */
.L_x_1312:
[-C--:B--234-:R-:W-:Y:S01]  /*5f30*/  HMMA.16816.F32.BF16 R4, R172, R176.reuse, RZ ;  /* 0x000000b0ac04723c */ /* 0x09cfe200000418ff */
[----:B------:R-:W0:Y:S01]  /*5f40*/  LDGDEPBAR ;  /* 0x00000000000079af */ /* 0x000e220000000000 */
[----:B------:R-:W-:Y:S02]  /*5f50*/  UIMAD UR8, UR8, 0x3000, URZ ;  /* 0x00003000080878a4 */ /* 0x000fe4000f8e023f */
[----:B------:R-:W-:Y:S02]  /*5f60*/  UISETP.GE.AND UP0, UPT, UR15, UR5, UPT ;  /* 0x000000050f00728c */ /* 0x000fe4000bf06270 */
[----:B------:R-:W-:Y:S02]  /*5f70*/  UIADD3 UR7, UR4, 0x1, URZ ;  /* 0x0000000104077890 */ /* 0x000fe4000fffe03f */
[C---:B-1----:R-:W-:Y:S01]  /*5f80*/  HMMA.16816.F32.BF16 R8, R180.reuse, R176, RZ ;  /* 0x000000b0b408723c */ /* 0x042fe200000418ff */
[----:B------:R-:W-:Y:S02]  /*5f90*/  UISETP.GE.AND UP2, UPT, UR4, 0x1, UPT ;  /* 0x000000010400788c */ /* 0x000fe4000bf46270 */
[----:B------:R-:W-:Y:S01]  /*5fa0*/  UIADD3 UR6, UR16, 0x1, URZ ;  /* 0x0000000110067890 */ /* 0x000fe2000fffe03f */
[----:B------:R-:W-:Y:S01]  /*5fb0*/  IADD3 R2, P0, R236, UR8, RZ ;  /* 0x00000008ec027c10 */ /* 0x000fe2000ff1e0ff */
[----:B------:R-:W-:Y:S03]  /*5fc0*/  UISETP.GE.AND UP1, UPT, UR16, 0x1, UPT ;  /* 0x000000011000788c */ /* 0x000fe6000bf26270 */
[-C--:B------:R-:W-:Y:S01]  /*5fd0*/  HMMA.16816.F32.BF16 R12, R180, R178.reuse, RZ ;  /* 0x000000b2b40c723c */ /* 0x080fe200000418ff */
[----:B------:R-:W-:Y:S07]  /*5fe0*/  USEL UR16, UR6, URZ, !UP1 ;  /* 0x0000003f06107287 */ /* 0x000fee000c800000 */
        /* <DEDUP_REMOVED lines=11> */
[----:B------:R-:W1:Y:S07]  /*60a0*/  LDSM.16.M88.4 R172, [R210+0x1000] ;  /* 0x00100000d2ac783b */ /* 0x000e6e0000000200 */
        /* <DEDUP_REMOVED lines=13> */
[----:B------:R-:W3:Y:S07]  /*6180*/  LDSM.16.MT88.4 R192, [R209+0x6000] ;  /* 0x00600000d1c0783b */ /* 0x000eee0000004200 */
[----:B------:R-:W-:Y:S01]  /*6190*/  HMMA.16816.F32.BF16 R108, R184, R202, R108 ;  /* 0x000000cab86c723c */ /* 0x000fe2000004186c */
[----:B------:R-:W4:Y:S04]  /*61a0*/  LDSM.16.M88.4 R184, [R210+0x1800] ;  /* 0x00180000d2b8783b */ /* 0x000f280000000200 */
[----:B------:R-:W5:Y:S03]  /*61b0*/  LDSM.16.M88.4 R200, [R210+0x1c00] ;  /* 0x001c0000d2c8783b */ /* 0x000f660000000200 */
        /* <DEDUP_REMOVED lines=17> */
[-C--:B----4-:R-:W-:Y:S08]  /*62d0*/  HMMA.16816.F32.BF16 R4, R184, R196.reuse, R4 ;  /* 0x000000c4b804723c */ /* 0x090ff00000041804 */
[C---:B-----5:R-:W-:Y:S08]  /*62e0*/  HMMA.16816.F32.BF16 R8, R200.reuse, R196, R8 ;  /* 0x000000c4c808723c */ /* 0x060ff00000041808 */
[-C--:B------:R-:W-:Y:S08]  /*62f0*/  HMMA.16816.F32.BF16 R12, R200, R198.reuse, R12 ;  /* 0x000000c6c80c723c */ /* 0x080ff0000004180c */
[C---:B------:R-:W-:Y:S01]  /*6300*/  HMMA.16816.F32.BF16 R16, R184.reuse, R198, R16 ;  /* 0x000000c6b810723c */ /* 0x040fe20000041810 */
[----:B------:R-:W4:Y:S07]  /*6310*/  LDSM.16.MT88.4 R196, [R209+0x4800] ;  /* 0x00480000d1c4783b */ /* 0x000f2e0000004200 */
        /* <DEDUP_REMOVED lines=9> */
[----:B------:R-:W-:Y:S01]  /*63b0*/  IMAD.U32 R186, RZ, RZ, UR8 ;  /* 0x00000008ffba7e24 */ /* 0x000fe2000f8e00ff */
[-C--:B------:R-:W-:Y:S01]  /*63c0*/  HMMA.16816.F32.BF16 R4, R180, R188.reuse, R4 ;  /* 0x000000bcb404723c */ /* 0x080fe20000041804 */
[----:B------:R-:W-:Y:S04]  /*63d0*/  UMOV UR8, UR15 ;  /* 0x0000000f00087c82 */ /* 0x000fe80008000000 */
[----:B------:R-:W-:Y:S02]  /*63e0*/  LEA.HI.X.SX32 R3, R186, R235, 0x1, P0 ;  /* 0x000000ebba037211 */ /* 0x000fe400000f0eff */
[C---:B------:R-:W-:Y:S01]  /*63f0*/  LEA R184, P0, R2.reuse, c[0x0][0x220], 0x2 ;  /* 0x0000880002b87a11 */ /* 0x040fe200078010ff */
[C---:B---3--:R-:W-:Y:S04]  /*6400*/  HMMA.16816.F32.BF16 R8, R192.reuse, R188, R8 ;  /* 0x000000bcc008723c */ /* 0x048fe80000041808 */
[----:B------:R-:W-:Y:S01]  /*6410*/  LEA.HI.X R185, R2, c[0x0][0x224], R3, 0x2, P0 ;  /* 0x0000890002b97a11 */ /* 0x000fe200000f1403 */
[----:B------:R-:W-:Y:S01]  /*6420*/  IMAD.U32 R3, RZ, RZ, UR4 ;  /* 0x00000004ff037e24 */ /* 0x000fe2000f8e00ff */
[----:B------:R-:W-:Y:S01]  /*6430*/  PLOP3.LUT P0, PT, PT, PT, UP0, 0x80, 0x0 ;  /* 0x000000000000781c */ /* 0x000fe20003f0f008 */
[----:B------:R-:W-:Y:S01]  /*6440*/  USEL UR4, UR7, URZ, !UP2 ;  /* 0x0000003f07047287 */ /* 0x000fe2000d000000 */
[-C--:B------:R-:W-:Y:S04]  /*6450*/  HMMA.16816.F32.BF16 R12, R192, R190.reuse, R12 ;  /* 0x000000bec00c723c */ /* 0x080fe8000004180c */
[----:B------:R-:W-:Y:S03]  /*6460*/  IMAD R3, R3, 0x3000, R218 ;  /* 0x0000300003037824 */ /* 0x000fe600078e02da */
[----:B------:R-:W-:Y:S01]  /*6470*/  RED.E.ADD.F32.FTZ.RN.STRONG.GPU [R184.64], R4 ;  /* 0x00000004b800798e */ /* 0x000fe2000c10e78c */
[C---:B------:R-:W-:Y:S03]  /*6480*/  HMMA.16816.F32.BF16 R16, R180.reuse, R190, R16 ;  /* 0x000000beb410723c */ /* 0x040fe60000041810 */
[----:B------:R-:W-:Y:S01]  /*6490*/  RED.E.ADD.F32.FTZ.RN.STRONG.GPU [R184.64+0x400], R5 ;  /* 0x00040005b800798e */ /* 0x000fe2000c10e78c */
[----:B------:R-:W-:Y:S03]  /*64a0*/  IMAD.SHL.U32 R172, R3, 0x2, RZ ;  /* 0x0000000203ac7824 */ /* 0x000fe600078e00ff */
        /* <DEDUP_REMOVED lines=14> */
[----:B------:R-:W-:Y:S04]  /*6590*/  RED.E.ADD.F32.FTZ.RN.STRONG.GPU [R184.64+0x2c00], R19 ;  /* 0x002c0013b800798e */ /* 0x000fe8000c10e78c */
[----:B------:R-:W-:Y:S01]  /*65a0*/  RED.E.ADD.F32.FTZ.RN.STRONG.GPU [R184.64+0x3000], R12 ;  /* 0x0030000cb800798e */ /* 0x000fe2000c10e78c */
[C---:B------:R-:W-:Y:S03]  /*65b0*/  HMMA.16816.F32.BF16 R100, R192.reuse, R176, R100 ;  /* 0x000000b0c064723c */ /* 0x040fe60000041864 */
[----:B------:R-:W-:Y:S04]  /*65c0*/  LDSM.16.MT88.2 R2, [R211+0x23c80] ;  /* 0x023c8000d302783b */ /* 0x000fe80000004100 */
[----:B------:R-:W1:Y:S01]  /*65d0*/  LDSM.16.MT88.4 R8, [R172+0xf080] ;  /* 0x00f08000ac08783b */ /* 0x000e620000004200 */
[-C--:B------:R-:W-:Y:S03]  /*65e0*/  HMMA.16816.F32.BF16 R104, R192, R178.reuse, R104 ;  /* 0x000000b2c068723c */ /* 0x080fe60000041868 */
[----:B------:R-:W-:Y:S04]  /*65f0*/  RED.E.ADD.F32.FTZ.RN.STRONG.GPU [R184.64+0x3400], R13 ;  /* 0x0034000db800798e */ /* 0x000fe8000c10e78c */
[----:B------:R-:W-:Y:S01]  /*6600*/  RED.E.ADD.F32.FTZ.RN.STRONG.GPU [R184.64+0x3800], R14 ;  /* 0x0038000eb800798e */ /* 0x000fe2000c10e78c */
[----:B------:R-:W-:Y:S03]  /*6610*/  HMMA.16816.F32.BF16 R108, R180, R178, R108 ;  /* 0x000000b2b46c723c */ /* 0x000fe6000004186c */
        /* <DEDUP_REMOVED lines=185> */
.L_x_1310:
[----:B------:R-:W-:Y:S05]  /*71b0*/  @P0 EXIT ;  /* 0x000000000000094d */ /* 0x000fea0003800000 */
[----:B------:R-:W-:Y:S01]  /*71c0*/  ISETP.NE.U32.AND P0, PT, RZ, c[0x0][0x360], PT ;  /* 0x0000d800ff007a0c */ /* 0x000fe20003f05070 */
[----:B------:R-:W-:Y:S02]  /*71d0*/  UMOV UR6, 0x1 ;  /* 0x0000000100067882 */ /* 0x000fe40000000000 */
[----:B------:R-:W-:Y:S01]  /*71e0*/  ULDC.64 UR4, c[0x0][0x338] ;  /* 0x0000ce0000047ab9 */ /* 0x000fe20000000a00 */
[----:B------:R-:W-:-:S13]  /*71f0*/  ISETP.NE.AND.EX P0, PT, RZ, c[0x0][0x364], PT, P0 ;  /* 0x0000d900ff007a0c */ /* 0x000fda0003f05300 */
[----:B------:R-:W-:-:S04]  /*7200*/  @P0 IMAD.MOV.U32 R3, RZ, RZ, 0x4 ;  /* 0x00000004ff030424 */ /* 0x000fc800078e00ff */
[----:B------:R-:W-:-:S05]  /*7210*/  @P0 IMAD.WIDE R4, R234, R3, c[0x0][0x360] ;  /* 0x0000d800ea040625 */ /* 0x000fca00078e0203 */
[----:B------:R1:W2:Y:S01]  /*7220*/  @P0 LDG.E R3, [R4.64] ;  /* 0x0000000c04030981 */ /* 0x0002a2000c1e1900 */
[----:B------:R-:W-:Y:S02]  /*7230*/  UISETP.NE.AND UP0, UPT, UR6, UR4, UPT ;  /* 0x000000040600728c */ /* 0x000fe4000bf05270 */
[----:B------:R-:W-:Y:S02]  /*7240*/  UIMAD.WIDE.U32 UR6, UR10, UR5, URZ ;  /* 0x000000050a0672a5 */ /* 0x000fe4000f8e003f */
[----:B------:R-:W-:Y:S02]  /*7250*/  ULDC UR4, c[0x0][0x340] ;  /* 0x0000d00000047ab9 */ /* 0x000fe40000000800 */
[----:B------:R-:W-:-:S04]  /*7260*/  UIMAD UR11, UR11, 0x3c00, URZ ;  /* 0x00003c000b0b78a4 */ /* 0x000fc8000f8e023f */
[----:B------:R-:W-:Y:S02]  /*7270*/  USHF.R.S32.HI UR6, URZ, 0x1f, UR11 ;  /* 0x0000001f3f067899 */ /* 0x000fe4000801140b */
[----:B------:R-:W-:Y:S02]  /*7280*/  @UP0 UMOV UR5, UR7 ;  /* 0x0000000700050c82 */ /* 0x000fe40008000000 */
[----:B------:R-:W-:-:S03]  /*7290*/  @UP0 USHF.R.U32.HI UR10, URZ, UR4, UR5 ;  /* 0x000000043f0a0299 */ /* 0x000fc60008011605 */
[----:B------:R-:W-:Y:S02]  /*72a0*/  ULDC.64 UR4, c[0x0][0x328] ;  /* 0x0000ca0000047ab9 */ /* 0x000fe40000000a00 */
[----:B------:R-:W-:Y:S01]  /*72b0*/  USHF.R.S32.HI UR7, URZ, 0x1f, UR10 ;  /* 0x0000001f3f077899 */ /* 0x000fe2000801140a */
[----:B------:R-:W-:-:S03]  /*72c0*/  IMAD.U32 R6, RZ, RZ, UR10 ;  /* 0x0000000aff067e24 */ /* 0x000fc6000f8e00ff */
[----:B------:R-:W-:Y:S01]  /*72d0*/  UIMAD UR4, UR7, UR4, URZ ;  /* 0x00000004070472a4 */ /* 0x000fe2000f8e023f */
[----:B-1----:R-:W-:-:S03]  /*72e0*/  SEL R5, R234, RZ, !P0 ;  /* 0x000000ffea057207 */ /* 0x002fc60004000000 */
[----:B------:R-:W-:-:S03]  /*72f0*/  UIMAD UR8, UR10, UR5, UR4 ;  /* 0x000000050a0872a4 */ /* 0x000fc6000f8e0204 */
[----:B------:R-:W-:Y:S02]  /*7300*/  ULDC.64 UR4, c[0x0][0x300] ;  /* 0x0000c00000047ab9 */ /* 0x000fe40000000a00 */
[----:B------:R-:W-:-:S04]  /*7310*/  UIMAD UR4, UR7, UR4, URZ ;  /* 0x00000004070472a4 */ /* 0x000fc8000f8e023f */
[----:B------:R-:W-:Y:S01]  /*7320*/  UIMAD UR4, UR10, UR5, UR4 ;  /* 0x000000050a0472a4 */ /* 0x000fe2000f8e0204 */
[----:B------:R-:W-:Y:S01]  /*7330*/  BAR.SYNC.DEFER_BLOCKING 0x1, 0x100 ;  /* 0x0044000000007b1d */ /* 0x000fe20000010000 */
[----:B--2---:R-:W-:-:S04]  /*7340*/  @P0 IMAD R3, R234, 0x50, R3 ;  /* 0x00000050ea030824 */ /* 0x004fc800078e0203 */
[----:B------:R-:W-:-:S05]  /*7350*/  @P0 IMAD.HI R3, R3, 0x66666667, RZ ;  /* 0x6666666703030827 */ /* 0x000fca00078e02ff */
[----:B------:R-:W-:-:S04]  /*7360*/  @P0 SHF.R.U32.HI R0, RZ, 0x1f, R3 ;  /* 0x0000001fff000819 */ /* 0x000fc80000011603 */
[----:B------:R-:W-:-:S05]  /*7370*/  @P0 LEA.HI.SX32 R0, R3, R0, 0x1b ;  /* 0x0000000003000211 */ /* 0x000fca00078fdaff */
[----:B------:R-:W-:Y:S01]  /*7380*/  @P0 IMAD R2, R0, 0x3c00, RZ ;  /* 0x00003c0000020824 */ /* 0x000fe200078e02ff */
[----:B------:R-:W-:-:S04]  /*7390*/  SHF.R.S32.HI R0, RZ, 0x1f, R226 ;  /* 0x0000001fff007819 */ /* 0x000fc800000114e2 */
[----:B------:R-:W-:Y:S02]  /*73a0*/  @P0 SHF.R.S32.HI R3, RZ, 0x1f, R2 ;  /* 0x0000001fff030819 */ /* 0x000fe40000011402 */
[----:B------:R-:W-:-:S06]  /*73b0*/  @!P0 CS2R R2, SRZ ;  /* 0x0000000000028805 */ /* 0x000fcc000001ff00 */
[----:B------:R-:W-:Y:S01]  /*73c0*/  IADD3 R226, P2, P1, R2, UR11, R226 ;  /* 0x0000000b02e27c10 */ /* 0x000fe2000f95e0e2 */
[----:B------:R-:W-:-:S03]  /*73d0*/  IMAD.U32 R2, RZ, RZ, UR10 ;  /* 0x0000000aff027e24 */ /* 0x000fc6000f8e00ff */
[----:B------:R-:W-:Y:S02]  /*73e0*/  IADD3.X R227, R3, UR6, R0, P2, P1 ;  /* 0x0000000603e37c10 */ /* 0x000fe400097e2400 */
[----:B------:R-:W-:-:S03]  /*73f0*/  SHF.R.S32.HI R0, RZ, 0x1f, R234 ;  /* 0x0000001fff007819 */ /* 0x000fc600000114ea */
[----:B------:R-:W-:Y:S01]  /*7400*/  IMAD.WIDE.U32 R6, R6, c[0x0][0x328], R226 ;  /* 0x0000ca0006067a25 */ /* 0x000fe200078e00e2 */
[----:B------:R-:W-:-:S03]  /*7410*/  SEL R0, R0, RZ, !P0 ;  /* 0x000000ff00007207 */ /* 0x000fc60004000000 */
[----:B------:R-:W-:Y:S01]  /*7420*/  IMAD.WIDE.U32 R2, R2, c[0x0][0x300], R226 ;  /* 0x0000c00002027a25 */ /* 0x000fe200078e00e2 */
[----:B------:R-:W-:-:S03]  /*7430*/  IADD3 R7, R7, UR8, RZ ;  /* 0x0000000807077c10 */ /* 0x000fc6000fffe0ff */
[----:B------:R-:W-:Y:S01]  /*7440*/  IMAD R4, R0, c[0x0][0x330], RZ ;  /* 0x0000cc0000047a24 */ /* 0x000fe200078e02ff */
[----:B------:R-:W-:Y:S01]  /*7450*/  IADD3 R3, R3, UR4, RZ ;  /* 0x0000000403037c10 */ /* 0x000fe2000fffe0ff */
[----:B------:R-:W-:-:S04]  /*7460*/  IMAD.WIDE.U32 R6, R5, c[0x0][0x330], R6 ;  /* 0x0000cc0005067a25 */ /* 0x000fc800078e0006 */
[C---:B------:R-:W-:Y:S01]  /*7470*/  IMAD R4, R5.reuse, c[0x0][0x334], R4 ;  /* 0x0000cd0005047a24 */ /* 0x040fe200078e0204 */
[----:B------:R-:W-:Y:S01]  /*7480*/  LEA R10, P1, R6, c[0x0][0x310], 0x2 ;  /* 0x0000c400060a7a11 */ /* 0x000fe200078210ff */
[----:B------:R-:W-:-:S04]  /*7490*/  IMAD.WIDE.U32 R8, R5, c[0x0][0x308], R2 ;  /* 0x0000c20005087a25 */ /* 0x000fc800078e0002 */
[----:B------:R-:W-:Y:S01]  /*74a0*/  IMAD.IADD R3, R7, 0x1, R4 ;  /* 0x0000000107037824 */ /* 0x000fe200078e0204 */
[----:B------:R-:W-:Y:S01]  /*74b0*/  LEA R2, P0, R8, c[0x0][0x2e8], 0x2 ;  /* 0x0000ba0008027a11 */ /* 0x000fe200078010ff */
[----:B------:R-:W-:-:S03]  /*74c0*/  IMAD R0, R0, c[0x0][0x308], RZ ;  /* 0x0000c20000007a24 */ /* 0x000fc600078e02ff */
[----:B------:R-:W-:Y:S01]  /*74d0*/  LEA.HI.X R11, R6, c[0x0][0x314], R3, 0x2, P1 ;  /* 0x0000c500060b7a11 */ /* 0x000fe200008f1403 */
[----:B------:R-:W-:-:S04]  /*74e0*/  IMAD R0, R5, c[0x0][0x30c], R0 ;  /* 0x0000c30005007a24 */ /* 0x000fc800078e0200 */
[----:B------:R-:W-:Y:S01]  /*74f0*/  RED.E.ADD.F32.FTZ.RN.STRONG.GPU [R10.64], R24 ;  /* 0x000000180a00798e */ /* 0x000fe2000c10e78c */
[----:B------:R-:W-:-:S03]  /*7500*/  IMAD.IADD R5, R9, 0x1, R0 ;  /* 0x0000000109057824 */ /* 0x000fc600078e0200 */
[----:B------:R-:W-:Y:S02]  /*7510*/  RED.E.ADD.F32.FTZ.RN.STRONG.GPU [R10.64+0x400], R25 ;  /* 0x000400190a00798e */ /* 0x000fe4000c10e78c */
[----:B------:R-:W-:Y:S02]  /*7520*/  LEA.HI.X R3, R8, c[0x0][0x2ec], R5, 0x2, P0 ;  /* 0x0000bb0008037a11 */ /* 0x000fe400000f1405 */
        /* <DEDUP_REMOVED lines=119> */
.L_x_1314:
        /* <DEDUP_REMOVED lines=14> */
.L_x_1429:


//--------------------- .text._ZN7cutlass13device_kernelIN5flash32FlashAttnBwdPostprocessConvertdQIN4cute5tupleIJNS3_1CILi80EEENS5_ILi192EEEEEENS_10bfloat16_tEfNS_4arch4Sm80ELi256ENS3_8TiledMMAINS3_8MMA_AtomIJNS3_30SM80_16x8x16_F32BF16BF16F32_TNEEEENS3_6LayoutINS4_IJNS5_ILi4EEENS5_ILi2EEENS5_ILi1EEEEEENS4_IJSJ_SH_NS5_ILi0EEEEEEEENS4_IJNS5_ILi64EEENS5_ILi16EEESP_EEEEELb1EEEEEvNT_6ParamsE --------------------------
	.section	.text._ZN7cutlass13device_kernelIN5flash32FlashAttnBwdPostprocessConvertdQIN4cute5tupleIJNS3_1CILi80EEENS5_ILi192EEEEEENS_10bfloat16_tEfNS_4arch4Sm80ELi256ENS3_8TiledMMAINS3_8MMA_AtomIJNS3_30SM80_16x8x16_F32BF16BF16F32_TNEEEENS3_6LayoutINS4_IJNS5_ILi4EEENS5_ILi2EEENS5_ILi1EEEEEENS4_IJSJ_SH_NS5_ILi0EEEEEEEENS4_IJNS5_ILi64EEENS5_ILi16EEESP_EEEEELb1EEEEEvNT_6ParamsE,"ax",@progbits
	.sectioninfo	@"SHI_REGISTERS=80"
	.align	128
.text._ZN7cutlass13device_kernelIN5flash32FlashAttnBwdPostprocessConvertdQIN4cute5tupleIJNS3_1CILi80EEENS5_ILi192EEEEEENS_10bfloat16_tEfNS_4arch4Sm80ELi256ENS3_8TiledMMAINS3_8MMA_AtomIJNS3_30SM80_16x8x16_F32BF16BF16F32_TNEEEENS3_6LayoutINS4_IJNS5_ILi4EEENS5_ILi2EEENS5_ILi1EEEEEENS4_IJSJ_SH_NS5_ILi0EEEEEEEENS4_IJNS5_ILi64EEENS5_ILi16EEESP_EEEEELb1EEEEEvNT_6ParamsE:
        .type           _ZN7cutlass13device_kernelIN5flash32FlashAttnBwdPostprocessConvertdQIN4cute5tupleIJNS3_1CILi80EEENS5_ILi192EEEEEENS_10bfloat16_tEfNS_4arch4Sm80ELi256ENS3_8TiledMMAINS3_8MMA_AtomIJNS3_30SM80_16x8x16_F32BF16BF16F32_TNEEEENS3_6LayoutINS4_IJNS5_ILi4EEENS5_ILi2EEENS5_ILi1EEEEEENS4_IJSJ_SH_NS5_ILi0EEEEEEEENS4_IJNS5_ILi64EEENS5_ILi16EEESP_EEEEELb1EEEEEvNT_6ParamsE,@function
        .size           _ZN7cutlass13device_kernelIN5flash32FlashAttnBwdPostprocessConvertdQIN4cute5tupleIJNS3_1CILi80EEENS5_ILi192EEEEEENS_10bfloat16_tEfNS_4arch4Sm80ELi256ENS3_8TiledMMAINS3_8MMA_AtomIJNS3_30SM80_16x8x16_F32BF16BF16F32_TNEEEENS3_6LayoutINS4_IJNS5_ILi4EEENS5_ILi2EEENS5_ILi1EEEEEENS4_IJSJ_SH_NS5_ILi0EEEEEEEENS4_IJNS5_ILi64EEENS5_ILi16EEESP_EEEEELb1EEEEEvNT_6ParamsE,(.L_x_1430 - _ZN7cutlass13device_kernelIN5flash32FlashAttnBwdPostprocessConvertdQIN4cute5tupleIJNS3_1CILi80EEENS5_ILi192EEEEEENS_10bfloat16_tEfNS_4arch4Sm80ELi256ENS3_8TiledMMAINS3_8MMA_AtomIJNS3_30SM80_16x8x16_F32BF16BF16F32_TNEEEENS3_6LayoutINS4_IJNS5_ILi4EEENS5_ILi2EEENS5_ILi1EEEEEENS4_IJSJ_SH_NS5_ILi0EEEEEEEENS4_IJNS5_ILi64EEENS5_ILi16EEESP_EEEEELb1EEEEEvNT_6ParamsE)
        .other          _ZN7cutlass13device_kernelIN5flash32FlashAttnBwdPostprocessConvertdQIN4cute5tupleIJNS3_1CILi80EEENS5_ILi192EEEEEENS_10bfloat16_tEfNS_4arch4Sm80ELi256ENS3_8TiledMMAINS3_8MMA_AtomIJNS3_30SM80_16x8x16_F32BF16BF16F32_TNEEEENS3_6LayoutINS4_IJNS5_ILi4EEENS5_ILi2EEENS5_ILi1EEEEEENS4_IJSJ_SH_NS5_ILi0EEEEEEEENS4_IJNS5_ILi64EEENS5_ILi16EEESP_EEEEELb1EEEEEvNT_6ParamsE,@"STO_CUDA_ENTRY STV_DEFAULT"
_ZN7cutlass13device_kernelIN5flash32FlashAttnBwdPostprocessConvertdQIN4cute5tupleIJNS3_1CILi80EEENS5_ILi192EEEEEENS_10bfloat16_tEfNS_4arch4Sm80ELi256ENS3_8TiledMMAINS3_8MMA_AtomIJNS3_30SM80_16x8x16_F32BF16BF16F32_TNEEEENS3_6LayoutINS4_IJNS5_ILi4EEENS5_ILi2EEENS5_ILi1EEEEEENS4_IJSJ_SH_NS5_ILi0EEEEEEEENS4_IJNS5_ILi64EEENS5_ILi16EEESP_EEEEELb1EEEEEvNT_6ParamsE:
[----:B------:R-:W-:Y:S02]  /*0000*/  IMAD.MOV.U32 R1, RZ, RZ, c[0x0][0x28] ;  /* 0x00000a00ff017624 */ /* 0x000fe400078e00ff */
[----:B------:R-:W0:Y:S01]  /*0010*/  S2R R6, SR_CTAID.Z ;  /* 0x0000000000067919 */ /* 0x000e220000002700 */
[----:B------:R-:W-:Y:S01]  /*0020*/  ISETP.NE.U32.AND P1, PT, RZ, c[0x0][0x1c8], PT ;  /* 0x00007200ff007a0c */ /* 0x000fe20003f25070 */
[----:B------:R-:W-:Y:S01]  /*0030*/  IMAD.MOV.U32 R5, RZ, RZ, 0x4 ;  /* 0x00000004ff057424 */ /* 0x000fe200078e00ff */
[----:B------:R-:W-:Y:S01]  /*0040*/  ISETP.NE.U32.AND P0, PT, RZ, c[0x0][0x1c0], PT ;  /* 0x00007000ff007a0c */ /* 0x000fe20003f05070 */
[----:B------:R-:W-:Y:S01]  /*0050*/  ULDC.64 UR4, c[0x0][0x118] ;  /* 0x0000460000047ab9 */ /* 0x000fe20000000a00 */
[----:B------:R-:W-:Y:S02]  /*0060*/  ISETP.NE.AND.EX P1, PT, RZ, c[0x0][0x1cc], PT, P1 ;  /* 0x00007300ff007a0c */ /* 0x000fe40003f25310 */
[----:B------:R-:W-:Y:S01]  /*0070*/  ISETP.NE.AND.EX P0, PT, RZ, c[0x0][0x1c4], PT, P0 ;  /* 0x00007100ff007a0c */ /* 0x000fe20003f05300 */
[----:B------:R-:W-:Y:S02]  /*0080*/  IMAD.MOV.U32 R69, RZ, RZ, c[0x0][0x190] ;  /* 0x00006400ff457624 */ /* 0x000fe400078e00ff */
[----:B0-----:R-:W-:-:S08]  /*0090*/  IMAD.WIDE R2, R6, R5, c[0x0][0x1c0] ;  /* 0x0000700006027625 */ /* 0x001fd000078e0205 */
[----:B------:R-:W-:Y:S02]  /*00a0*/  @P1 IMAD.WIDE R4, R6, R5, c[0x0][0x1c8] ;  /* 0x0000720006041625 */ /* 0x000fe400078e0205 */
[----:B------:R0:W5:Y:S01]  /*00b0*/  @P0 LDG.E R67, [R2.64] ;  /* 0x0000000402430981 */ /* 0x000162000c1e1900 */
[----:B------:R-:W-:-:S03]  /*00c0*/  ISETP.NE.U32.AND P2, PT, RZ, c[0x0][0x1c0], PT ;  /* 0x00007000ff007a0c */ /* 0x000fc60003f45070 */
[----:B------:R0:W5:Y:S04]  /*00d0*/  @P1 LDG.E R69, [R4.64] ;  /* 0x0000000404451981 */ /* 0x000168000c1e1900 */
[----:B------:R-:W1:Y:S02]  /*00e0*/  S2R R66, SR_CTAID.X ;  /* 0x0000000000427919 */ /* 0x000e640000002500 */
[----:B-1----:R-:W-:Y:S01]  /*00f0*/  IMAD R0, R66, 0x50, RZ ;  /* 0x0000005042007824 */ /* 0x002fe200078e02ff */
[----:B------:R-:W-:Y:S05]  /*0100*/  @P1 BRA `(.L_x_1315) ;  /* 0x0000004000001947 */ /* 0x000fea0003800000 */
[----:B0-----:R-:W-:Y:S05]  /*0110*/  @!P0 BRA `(.L_x_1315) ;  /* 0x0000003000008947 */ /* 0x001fea0003800000 */
[----:B------:R-:W2:Y:S04]  /*0120*/  LDG.E R4, [R2.64] ;  /* 0x0000000402047981 */ /* 0x000ea8000c1e1900 */
[----:B-----5:R-:W2:Y:S02]  /*0130*/  LDG.E R69, [R2.64+0x4] ;  /* 0x0000040402457981 */ /* 0x020ea4000c1e1900 */
[----:B--2---:R-:W-:-:S02]  /*0140*/  IMAD.IADD R69, R69, 0x1, -R4 ;  /* 0x0000000145457824 */ /* 0x004fc400078e0a04 */
.L_x_1315:
[----:B0-----:R-:W0:Y:S01]  /*0150*/  S2R R65, SR_TID.X ;  /* 0x0000000000417919 */ /* 0x001e220000002100 */
[----:B------:R-:W-:-:S02]  /*0160*/  ISETP.NE.AND.EX P1, PT, RZ, c[0x0][0x1c4], PT, P2 ;  /* 0x00007100ff007a0c */ /* 0x000fc40003f25320 */
[----:B-----5:R-:W-:Y:S01]  /*0170*/  ISETP.GE.AND P2, PT, R0, R69, PT ;  /* 0x000000450000720c */ /* 0x020fe20003f46270 */
[----:B------:R-:W-:-:S04]  /*0180*/  @P0 IMAD R0, R6, 0x50, R67 ;  /* 0x0000005006000824 */ /* 0x000fc800078e0243 */
[----:B------:R-:W-:-:S08]  /*0190*/  @P0 IMAD.HI R0, R0, 0x66666667, RZ ;  /* 0x6666666700000827 */ /* 0x000fd000078e02ff */
[----:B------:R-:W-:Y:S05]  /*01a0*/  @P1 EXIT P2 ;  /* 0x000000000000194d */ /* 0x000fea0001000000 */
[----:B------:R-:W1:Y:S01]  /*01b0*/  S2R R64, SR_CTAID.Y ;  /* 0x0000000000407919 */ /* 0x000e620000002600 */
[----:B------:R-:W-:Y:S01]  /*01c0*/  @P0 SHF.R.U32.HI R3, RZ, 0x1f, R0 ;  /* 0x0000001fff030819 */ /* 0x000fe20000011600 */
[----:B------:R-:W-:Y:S01]  /*01d0*/  CS2R R4, SRZ ;  /* 0x0000000000047805 */ /* 0x000fe2000001ff00 */
[----:B------:R-:W-:Y:S01]  /*01e0*/  IMAD R7, R66, 0x3c00, RZ ;  /* 0x00003c0042077824 */ /* 0x000fe200078e02ff */
[----:B------:R-:W-:Y:S02]  /*01f0*/  SHF.R.S32.HI R2, RZ, 0x1f, R6 ;  /* 0x0000001fff027819 */ /* 0x000fe40000011406 */
[----:B------:R-:W-:Y:S01]  /*0200*/  @P0 LEA.HI.SX32 R3, R0, R3, 0x1b ;  /* 0x0000000300030211 */ /* 0x000fe200078fdaff */
[----:B0-----:R-:W-:Y:S01]  /*0210*/  IMAD.SHL.U32 R0, R65, 0x4, RZ ;  /* 0x0000000441007824 */ /* 0x001fe200078e00ff */
[----:B------:R-:W-:Y:S02]  /*0220*/  SHF.R.S32.HI R9, RZ, 0x1f, R7 ;  /* 0x0000001fff097819 */ /* 0x000fe40000011407 */
[----:B------:R-:W-:Y:S01]  /*0230*/  SEL R2, R2, RZ, !P1 ;  /* 0x000000ff02027207 */ /* 0x000fe20004800000 */
[----:B------:R-:W-:-:S04]  /*0240*/  @P0 IMAD R3, R3, 0x3c00, RZ ;  /* 0x00003c0003030824 */ /* 0x000fc800078e02ff */
[--C-:B------:R-:W-:Y:S01]  /*0250*/  @P0 IMAD.MOV.U32 R4, RZ, RZ, R3.reuse ;  /* 0x000000ffff040224 */ /* 0x100fe200078e0003 */
[----:B------:R-:W-:-:S04]  /*0260*/  @P0 SHF.R.S32.HI R5, RZ, 0x1f, R3 ;  /* 0x0000001fff050819 */ /* 0x000fc80000011403 */
[----:B------:R-:W-:Y:S02]  /*0270*/  IADD3 R4, P2, P3, R4, R0, R7 ;  /* 0x0000000004047210 */ /* 0x000fe40007b5e007 */
[----:B------:R-:W-:Y:S02]  /*0280*/  SHF.R.S32.HI R0, RZ, 0x1f, R0 ;  /* 0x0000001fff007819 */ /* 0x000fe40000011400 */
[----:B-1----:R-:W-:Y:S02]  /*0290*/  SHF.R.S32.HI R3, RZ, 0x1f, R64 ;  /* 0x0000001fff037819 */ /* 0x002fe40000011440 */
[----:B------:R-:W-:Y:S01]  /*02a0*/  IADD3.X R5, R5, R0, R9, P2, P3 ;  /* 0x0000000005057210 */ /* 0x000fe200017e6409 */
[----:B------:R-:W-:Y:S01]  /*02b0*/  IMAD R9, R2, c[0x0][0x180], RZ ;  /* 0x0000600002097a24 */ /* 0x000fe200078e02ff */
[----:B------:R-:W-:Y:S01]  /*02c0*/  SEL R0, R6, RZ, !P1 ;  /* 0x000000ff06007207 */ /* 0x000fe20004800000 */
[----:B------:R-:W-:Y:S02]  /*02d0*/  IMAD R7, R3, c[0x0][0x178], RZ ;  /* 0x00005e0003077a24 */ /* 0x000fe400078e02ff */
[----:B------:R-:W-:-:S04]  /*02e0*/  IMAD.WIDE.U32 R4, R64, c[0x0][0x178], R4 ;  /* 0x00005e0040047a25 */ /* 0x000fc800078e0004 */
[----:B------:R-:W-:Y:S02]  /*02f0*/  IMAD R7, R64, c[0x0][0x17c], R7 ;  /* 0x00005f0040077a24 */ /* 0x000fe400078e0207 */
[----:B------:R-:W-:Y:S02]  /*0300*/  IMAD R9, R0, c[0x0][0x184], R9 ;  /* 0x0000610000097a24 */ /* 0x000fe400078e0209 */
[----:B------:R-:W-:-:S04]  /*0310*/  IMAD.IADD R5, R5, 0x1, R7 ;  /* 0x0000000105057824 */ /* 0x000fc800078e0207 */
[----:B------:R-:W-:-:S04]  /*0320*/  IMAD.WIDE.U32 R4, R0, c[0x0][0x180], R4 ;  /* 0x0000600000047a25 */ /* 0x000fc800078e0004 */
[----:B------:R-:W-:Y:S01]  /*0330*/  IMAD.IADD R5, R5, 0x1, R9 ;  /* 0x0000000105057824 */ /* 0x000fe200078e0209 */
[----:B------:R-:W-:-:S04]  /*0340*/  LEA R76, P1, R4, c[0x0][0x160], 0x2 ;  /* 0x00005800044c7a11 */ /* 0x000fc800078210ff */
[----:B------:R-:W-:-:S05]  /*0350*/  LEA.HI.X R77, R4, c[0x0][0x164], R5, 0x2, P1 ;  /* 0x00005900044d7a11 */ /* 0x000fca00008f1405 */
[----:B------:R0:W2:Y:S04]  /*0360*/  LDG.E.128 R4, [R76.64] ;  /* 0x000000044c047981 */ /* 0x0000a8000c1e1d00 */
[----:B------:R0:W3:Y:S04]  /*0370*/  LDG.E.128 R8, [R76.64+0x1000] ;  /* 0x001000044c087981 */ /* 0x0000e8000c1e1d00 */
[----:B------:R0:W4:Y:S04]  /*0380*/  LDG.E.128 R12, [R76.64+0x2000] ;  /* 0x002000044c0c7981 */ /* 0x000128000c1e1d00 */
[----:B------:R0:W5:Y:S04]  /*0390*/  LDG.E.128 R16, [R76.64+0x3000] ;  /* 0x003000044c107981 */ /* 0x000168000c1e1d00 */
        /* <DEDUP_REMOVED lines=10> */
[----:B------:R0:W5:Y:S01]  /*0440*/  LDG.E.128 R60, [R76.64+0xe000] ;  /* 0x00e000044c3c7981 */ /* 0x000162000c1e1d00 */
[----:B------:R-:W-:Y:S01]  /*0450*/  SHF.R.S32.HI R70, RZ, 0x1f, R65 ;  /* 0x0000001fff467819 */ /* 0x000fe20000011441 */
[----:B------:R-:W-:Y:S01]  /*0460*/  BSSY B0, `(.L_x_1316) ;  /* 0x0000173000007945 */ /* 0x000fe20003800000 */
[----:B------:R-:W-:-:S02]  /*0470*/  ISETP.GT.AND P5, PT, R65, 0x27f, PT ;  /* 0x0000027f4100780c */ /* 0x000fc40003fa4270 */
[CC--:B------:R-:W-:Y:S02]  /*0480*/  LEA.HI R73, R70.reuse, R65.reuse, RZ, 0x2 ;  /* 0x0000004146497211 */ /* 0x0c0fe400078f10ff */
[-C--:B------:R-:W-:Y:S02]  /*0490*/  LEA.HI R75, R70, R65.reuse, RZ, 0x7 ;  /* 0x00000041464b7211 */ /* 0x080fe400078f38ff */
[----:B------:R-:W-:Y:S01]  /*04a0*/  SHF.R.S32.HI R72, RZ, 0x2, R73 ;  /* 0x00000002ff487819 */ /* 0x000fe20000011449 */
[----:B0-----:R-:W-:Y:S01]  /*04b0*/  IMAD R76, R66, -0x50, R69 ;  /* 0xffffffb0424c7824 */ /* 0x001fe200078e0245 */
[----:B------:R-:W-:Y:S02]  /*04c0*/  LEA.HI R69, R70, R65, RZ, 0x3 ;  /* 0x0000004146457211 */ /* 0x000fe400078f18ff */
[----:B------:R-:W-:Y:S02]  /*04d0*/  SHF.R.S32.HI R71, RZ, 0x1f, R73 ;  /* 0x0000001fff477819 */ /* 0x000fe40000011449 */
[----:B------:R-:W-:-:S02]  /*04e0*/  SHF.R.S32.HI R68, RZ, 0x3, R69 ;  /* 0x00000003ff447819 */ /* 0x000fc40000011445 */
[-C--:B------:R-:W-:Y:S02]  /*04f0*/  LEA.HI R74, R71, R72.reuse, RZ, 0x3 ;  /* 0x00000048474a7211 */ /* 0x080fe400078f18ff */
[----:B------:R-:W-:Y:S02]  /*0500*/  IMNMX R71, R76, 0x50, PT ;  /* 0x000000504c477817 */ /* 0x000fe40003800200 */
[----:B------:R-:W-:Y:S02]  /*0510*/  LOP3.LUT R76, R75, 0xffffff80, RZ, 0xc0, !PT ;  /* 0xffffff804b4c7812 */ /* 0x000fe400078ec0ff */
[----:B------:R-:W-:Y:S02]  /*0520*/  LOP3.LUT R75, R74, 0xfffffff8, RZ, 0xc0, !PT ;  /* 0xfffffff84a4b7812 */ /* 0x000fe400078ec0ff */
[----:B------:R-:W-:Y:S02]  /*0530*/  IADD3 R77, R68, 0x20, RZ ;  /* 0x00000020444d7810 */ /* 0x000fe40007ffe0ff */
[----:B------:R-:W-:-:S02]  /*0540*/  IADD3 R72, R76, R72, -R75 ;  /* 0x000000484c487210 */ /* 0x000fc40007ffe84b */
[-C--:B------:R-:W-:Y:S02]  /*0550*/  ISETP.GE.AND P4, PT, R68, R71.reuse, PT ;  /* 0x000000474400720c */ /* 0x080fe40003f86270 */
[----:B------:R-:W-:Y:S01]  /*0560*/  ISETP.GE.AND P1, PT, R77, R71, PT ;  /* 0x000000474d00720c */ /* 0x000fe20003f26270 */
[----:B--2---:R0:W-:Y:S04]  /*0570*/  STS.128 [R65.X16], R4 ;  /* 0x0000000441007388 */ /* 0x0041e8000000cc00 */
[----:B---3--:R1:W-:Y:S04]  /*0580*/  STS.128 [R65.X16+0x1000], R8 ;  /* 0x0010000841007388 */ /* 0x0083e8000000cc00 */
[----:B----4-:R2:W-:Y:S04]  /*0590*/  STS.128 [R65.X16+0x2000], R12 ;  /* 0x0020000c41007388 */ /* 0x0105e8000000cc00 */
[----:B-----5:R-:W-:Y:S04]  /*05a0*/  STS.128 [R65.X16+0x3000], R16 ;  /* 0x0030001041007388 */ /* 0x020fe8000000cc00 */
[----:B------:R-:W-:Y:S01]  /*05b0*/  STS.128 [R65.X16+0x4000], R20 ;  /* 0x0040001441007388 */ /* 0x000fe2000000cc00 */
[----:B0-----:R-:W-:-:S02]  /*05c0*/  LOP3.LUT R4, R73, 0xfffffffc, RZ, 0xc0, !PT ;  /* 0xfffffffc49047812 */ /* 0x001fc400078ec0ff */
[CC--:B------:R-:W-:Y:S01]  /*05d0*/  LEA.HI R5, R70.reuse, R65.reuse, RZ, 0x5 ;  /* 0x0000004146057211 */ /* 0x0c0fe200078f28ff */
[----:B------:R-:W-:Y:S01]  /*05e0*/  STS.128 [R65.X16+0x5000], R24 ;  /* 0x0050001841007388 */ /* 0x000fe2000000cc00 */
[----:B-1----:R-:W-:Y:S01]  /*05f0*/  SHF.R.S32.HI R11, RZ, 0x1f, R69 ;  /* 0x0000001fff0b7819 */ /* 0x002fe20000011445 */
[----:B------:R-:W-:Y:S01]  /*0600*/  IMAD.IADD R4, R65, 0x1, -R4 ;  /* 0x0000000141047824 */ /* 0x000fe200078e0a04 */
[--C-:B------:R-:W-:Y:S01]  /*0610*/  SHF.R.S32.HI R6, RZ, 0x1f, R5.reuse ;  /* 0x0000001fff067819 */ /* 0x100fe20000011405 */
[----:B------:R0:W-:Y:S01]  /*0620*/  STS.128 [R65.X16+0x6000], R28 ;  /* 0x0060001c41007388 */ /* 0x0001e2000000cc00 */
[----:B------:R-:W-:Y:S02]  /*0630*/  SHF.R.S32.HI R9, RZ, 0x5, R5 ;  /* 0x00000005ff097819 */ /* 0x000fe40000011405 */
[----:B------:R-:W-:Y:S01]  /*0640*/  LEA.HI R70, R70, R65, RZ, 0x6 ;  /* 0x0000004146467211 */ /* 0x000fe200078f30ff */
[----:B------:R-:W-:Y:S01]  /*0650*/  STS.128 [R65.X16+0x7000], R32 ;  /* 0x0070002041007388 */ /* 0x000fe2000000cc00 */
[----:B------:R-:W-:-:S02]  /*0660*/  LEA.HI R7, R6, R9, RZ, 0x2 ;  /* 0x0000000906077211 */ /* 0x000fc400078f10ff */
[----:B------:R-:W-:Y:S01]  /*0670*/  LEA.HI R6, R4, R4, RZ, 0x1 ;  /* 0x0000000404067211 */ /* 0x000fe200078f08ff */
[----:B------:R-:W-:Y:S01]  /*0680*/  STS.128 [R65.X16+0x8000], R36 ;  /* 0x0080002441007388 */ /* 0x000fe2000000cc00 */
[----:B------:R-:W-:Y:S01]  /*0690*/  LOP3.LUT R10, R7, 0xfffffffc, RZ, 0xc0, !PT ;  /* 0xfffffffc070a7812 */ /* 0x000fe200078ec0ff */
[----:B------:R-:W-:Y:S01]  /*06a0*/  IMAD.SHL.U32 R70, R70, 0x2, RZ ;  /* 0x0000000246467824 */ /* 0x000fe200078e00ff */
[----:B------:R-:W-:Y:S01]  /*06b0*/  LEA.HI R11, R11, R68, RZ, 0x2 ;  /* 0x000000440b0b7211 */ /* 0x000fe200078f10ff */
[----:B------:R-:W-:Y:S01]  /*06c0*/  STS.128 [R65.X16+0x9000], R40 ;  /* 0x0090002841007388 */ /* 0x000fe2000000cc00 */
[C---:B------:R-:W-:Y:S01]  /*06d0*/  LOP3.LUT R7, R6.reuse, 0x3fffffe, RZ, 0xc0, !PT ;  /* 0x03fffffe06077812 */ /* 0x040fe200078ec0ff */
[----:B------:R-:W-:Y:S01]  /*06e0*/  IMAD.SHL.U32 R6, R6, 0x20, RZ ;  /* 0x0000002006067824 */ /* 0x000fe200078e00ff */
[----:B--2---:R-:W-:Y:S01]  /*06f0*/  LOP3.LUT R13, R11, 0xffffffc, RZ, 0xc0, !PT ;  /* 0x0ffffffc0b0d7812 */ /* 0x004fe200078ec0ff */
[----:B------:R-:W-:Y:S01]  /*0700*/  STS.128 [R65.X16+0xa000], R44 ;  /* 0x00a0002c41007388 */ /* 0x000fe2000000cc00 */
[----:B------:R-:W-:Y:S01]  /*0710*/  IMAD.IADD R11, R9, 0x1, -R10 ;  /* 0x00000001090b7824 */ /* 0x000fe200078e0a0a */
[----:B------:R-:W-:Y:S01]  /*0720*/  LOP3.LUT R10, R69, 0xfffffff8, RZ, 0xc0, !PT ;  /* 0xfffffff8450a7812 */ /* 0x000fe200078ec0ff */
[----:B------:R-:W-:Y:S01]  /*0730*/  IMAD.IADD R7, R4, 0x1, -R7 ;  /* 0x0000000104077824 */ /* 0x000fe200078e0a07 */
[----:B------:R-:W-:Y:S01]  /*0740*/  STS.128 [R65.X16+0xb000], R48 ;  /* 0x00b0003041007388 */ /* 0x000fe2000000cc00 */
[C---:B------:R-:W-:Y:S01]  /*0750*/  IADD3 R4, R68.reuse, 0x40, RZ ;  /* 0x0000004044047810 */ /* 0x040fe20007ffe0ff */
[----:B------:R-:W-:Y:S01]  /*0760*/  IMAD.IADD R13, R68, 0x1, -R13 ;  /* 0x00000001440d7824 */ /* 0x000fe200078e0a0d */
[----:B------:R-:W-:Y:S01]  /*0770*/  LOP3.LUT R70, R70, 0xffffff80, RZ, 0xc0, !PT ;  /* 0xffffff8046467812 */ /* 0x000fe200078ec0ff */
[----:B------:R-:W-:Y:S01]  /*0780*/  STS.128 [R65.X16+0xc000], R52 ;  /* 0x00c0003441007388 */ /* 0x000fe2000000cc00 */
[----:B------:R-:W-:Y:S01]  /*0790*/  IMAD.SHL.U32 R9, R9, 0x40, RZ ;  /* 0x0000004009097824 */ /* 0x000fe200078e00ff */
[----:B------:R-:W-:Y:S01]  /*07a0*/  ISETP.GE.AND P2, PT, R4, R71, PT ;  /* 0x000000470400720c */ /* 0x000fe20003f46270 */
[----:B------:R-:W-:Y:S01]  /*07b0*/  IMAD R72, R11, 0x500, R72 ;  /* 0x000005000b487824 */ /* 0x000fe200078e0248 */
[----:B------:R-:W-:Y:S01]  /*07c0*/  STS.128 [R65.X16+0xd000], R56 ;  /* 0x00d0003841007388 */ /* 0x000fe2000000cc00 */
[C---:B------:R-:W-:Y:S01]  /*07d0*/  LOP3.LUT R4, R6.reuse, 0x40, RZ, 0xc0, !PT ;  /* 0x0000004006047812 */ /* 0x040fe200078ec0ff */
[----:B------:R-:W-:Y:S01]  /*07e0*/  IMAD.IADD R10, R65, 0x1, -R10 ;  /* 0x00000001410a7824 */ /* 0x000fe200078e0a0a */
[----:B------:R-:W-:Y:S01]  /*07f0*/  LOP3.LUT P3, RZ, R6, 0x40, RZ, 0xc0, !PT ;  /* 0x0000004006ff7812 */ /* 0x000fe2000786c0ff */
[----:B------:R-:W-:Y:S01]  /*0800*/  STS.128 [R65.X16+0xe000], R60 ;  /* 0x00e0003c41007388 */ /* 0x000fe2000000cc00 */
[----:B------:R-:W-:Y:S01]  /*0810*/  IMAD R70, R13, 0x10, R70 ;  /* 0x000000100d467824 */ /* 0x000fe200078e0246 */
[----:B------:R-:W-:Y:S01]  /*0820*/  LOP3.LUT R13, R9, 0x40, RZ, 0xc0, !PT ;  /* 0x00000040090d7812 */ /* 0x000fe200078ec0ff */
[----:B------:R-:W-:Y:S01]  /*0830*/  IMAD R72, R7, 0x20, R72 ;  /* 0x0000002007487824 */ /* 0x000fe200078e0248 */
[----:B------:R-:W-:Y:S01]  /*0840*/  BAR.SYNC.DEFER_BLOCKING 0x0 ;  /* 0x0000000000007b1d */ /* 0x000fe20000010000 */
[----:B------:R-:W-:Y:S01]  /*0850*/  CS2R R6, SRZ ;  /* 0x0000000000067805 */ /* 0x000fe2000001ff00 */
[----:B------:R-:W-:Y:S01]  /*0860*/  LEA.HI R9, R4, R4, RZ, 0x1d ;  /* 0x0000000404097211 */ /* 0x000fe200078fe8ff */
[C---:B------:R-:W-:Y:S01]  /*0870*/  IMAD.SHL.U32 R4, R10.reuse, 0x8, RZ ;  /* 0x000000080a047824 */ /* 0x040fe200078e00ff */
[----:B------:R-:W-:Y:S01]  /*0880*/  LEA.HI R11, R10, R10, RZ, 0x1 ;  /* 0x0000000a0a0b7211 */ /* 0x000fe200078f08ff */
[--C-:B------:R-:W-:Y:S01]  /*0890*/  @P0 IMAD.MOV.U32 R6, RZ, RZ, R67.reuse ;  /* 0x000000ffff060224 */ /* 0x100fe200078e0043 */
[----:B------:R-:W-:Y:S01]  /*08a0*/  @P0 SHF.R.S32.HI R7, RZ, 0x1f, R67 ;  /* 0x0000001fff070819 */ /* 0x000fe20000011443 */
[----:B------:R-:W-:Y:S01]  /*08b0*/  IMAD.IADD R72, R9, 0x1, R72 ;  /* 0x0000000109487824 */ /* 0x000fe200078e0248 */
[----:B------:R-:W-:-:S02]  /*08c0*/  SHF.R.S32.HI R11, RZ, 0x1, R11 ;  /* 0x00000001ff0b7819 */ /* 0x000fc4000001140b */
[----:B------:R-:W-:Y:S01]  /*08d0*/  LOP3.LUT R9, R13, 0x8, R4, 0xf8, !PT ;  /* 0x000000080d097812 */ /* 0x000fe200078ef804 */
[----:B0-----:R-:W-:Y:S01]  /*08e0*/  IMAD.SHL.U32 R28, R72, 0x2, RZ ;  /* 0x00000002481c7824 */ /* 0x001fe200078e00ff */
[----:B------:R-:W-:Y:S01]  /*08f0*/  SHF.R.U32.HI R10, RZ, 0x3, R13 ;  /* 0x00000003ff0a7819 */ /* 0x000fe2000001160d */
[----:B------:R-:W-:Y:S01]  /*0900*/  IMAD R70, R11, 0x500, R70 ;  /* 0x000005000b467824 */ /* 0x000fe200078e0246 */
[C---:B------:R-:W-:Y:S02]  /*0910*/  IADD3 R6, P0, R68.reuse, R6, RZ ;  /* 0x0000000644067210 */ /* 0x040fe40007f1e0ff */
[----:B------:R-:W-:Y:S02]  /*0920*/  LOP3.LUT R13, R9, R10, RZ, 0x3c, !PT ;  /* 0x0000000a090d7212 */ /* 0x000fe400078e3cff */
[----:B------:R-:W-:Y:S02]  /*0930*/  LEA.HI.X.SX32 R7, R68, R7, 0x1, P0 ;  /* 0x0000000744077211 */ /* 0x000fe400000f0eff */
[----:B------:R-:W-:-:S02]  /*0940*/  LEA R12, R72, 0xf000, 0x1 ;  /* 0x0000f000480c7811 */ /* 0x000fc400078e08ff */
[C---:B------:R-:W-:Y:S01]  /*0950*/  ISETP.GT.AND P0, PT, R65.reuse, 0x17f, PT ;  /* 0x0000017f4100780c */ /* 0x040fe20003f04270 */
[----:B------:R-:W-:Y:S01]  /*0960*/  IMAD.WIDE R6, R66, 0x50, R6 ;  /* 0x0000005042067825 */ /* 0x000fe200078e0206 */
[----:B------:R-:W0:Y:S01]  /*0970*/  LDS R8, [R65.X4+0x400] ;  /* 0x0004000041087984 */ /* 0x000e220000004800 */
[C---:B------:R-:W-:Y:S02]  /*0980*/  IADD3 R9, R12.reuse, 0x10, RZ ;  /* 0x000000100c097810 */ /* 0x040fe40007ffe0ff */
[----:B------:R-:W-:Y:S01]  /*0990*/  @P3 IADD3 R9, R12, -0x10, RZ ;  /* 0xfffffff00c093810 */ /* 0x000fe20007ffe0ff */
[----:B------:R-:W1:Y:S01]  /*09a0*/  LDS R59, [R65.X4+0x2800] ;  /* 0x00280000413b7984 */ /* 0x000e620000004800 */
[----:B------:R-:W-:-:S03]  /*09b0*/  ISETP.GT.AND P3, PT, R65, 0x7f, PT ;  /* 0x0000007f4100780c */ /* 0x000fc60003f64270 */
[----:B------:R-:W2:Y:S04]  /*09c0*/  LDS R58, [R65.X4+0x2c00] ;  /* 0x002c0000413a7984 */ /* 0x000ea80000004800 */
[----:B------:R-:W3:Y:S04]  /*09d0*/  LDS R5, [R65.X4] ;  /* 0x0000000041057984 */ /* 0x000ee80000004800 */
[----:B------:R-:W4:Y:S04]  /*09e0*/  LDS R60, [R65.X4+0x800] ;  /* 0x00080000413c7984 */ /* 0x000f280000004800 */
[----:B------:R-:W5:Y:S04]  /*09f0*/  LDS R68, [R65.X4+0xc00] ;  /* 0x000c000041447984 */ /* 0x000f680000004800 */
[----:B------:R-:W5:Y:S04]  /*0a00*/  LDS R69, [R65.X4+0x1000] ;  /* 0x0010000041457984 */ /* 0x000f680000004800 */
[----:B------:R-:W5:Y:S04]  /*0a10*/  LDS R66, [R65.X4+0x1800] ;  /* 0x0018000041427984 */ /* 0x000f680000004800 */
[----:B------:R-:W5:Y:S04]  /*0a20*/  LDS R63, [R65.X4+0x1c00] ;  /* 0x001c0000413f7984 */ /* 0x000f680000004800 */
[----:B------:R-:W5:Y:S01]  /*0a30*/  LDS R54, [R65.X4+0x3000] ;  /* 0x0030000041367984 */ /* 0x000f620000004800 */
[----:B0-----:R-:W-:-:S03]  /*0a40*/  FMUL.FTZ R11, R8, c[0x0][0x1b8] ;  /* 0x00006e00080b7a20 */ /* 0x001fc60000410000 */
[----:B------:R-:W0:Y:S01]  /*0a50*/  LDS R56, [R65.X4+0x3400] ;  /* 0x0034000041387984 */ /* 0x000e220000004800 */
[----:B------:R-:W-:Y:S02]  /*0a60*/  IMAD.IADD R8, R70, 0x1, R13 ;  /* 0x0000000146087824 */ /* 0x000fe400078e020d */
[----:B-1----:R-:W-:Y:S01]  /*0a70*/  FMUL.FTZ R59, R59, c[0x0][0x1b8] ;  /* 0x00006e003b3b7a20 */ /* 0x002fe20000410000 */
[----:B------:R-:W1:Y:S01]  /*0a80*/  LDS R70, [R65.X4+0x1400] ;  /* 0x0014000041467984 */ /* 0x000e620000004800 */
[----:B--2---:R-:W-:-:S03]  /*0a90*/  FMUL.FTZ R58, R58, c[0x0][0x1b8] ;  /* 0x00006e003a3a7a20 */ /* 0x004fc60000410000 */
[----:B------:R-:W2:Y:S01]  /*0aa0*/  LDS R62, [R65.X4+0x2000] ;  /* 0x00200000413e7984 */ /* 0x000ea20000004800 */
[----:B---3--:R-:W-:-:S03]  /*0ab0*/  FMUL.FTZ R10, R5, c[0x0][0x1b8] ;  /* 0x00006e00050a7a20 */ /* 0x008fc60000410000 */
[----:B------:R-:W3:Y:S01]  /*0ac0*/  LDS R61, [R65.X4+0x2400] ;  /* 0x00240000413d7984 */ /* 0x000ee20000004800 */
[----:B------:R-:W-:Y:S01]  /*0ad0*/  F2FP.BF16.PACK_AB R58, R58, R59 ;  /* 0x0000003b3a3a723e */ /* 0x000fe200000010ff */
[----:B----4-:R-:W-:Y:S02]  /*0ae0*/  FMUL.FTZ R67, R60, c[0x0][0x1b8] ;  /* 0x00006e003c437a20 */ /* 0x010fe40000410000 */
[----:B------:R-:W4:Y:S01]  /*0af0*/  LDS R57, [R65.X4+0x3800] ;  /* 0x0038000041397984 */ /* 0x000f220000004800 */
[----:B------:R-:W-:Y:S01]  /*0b00*/  F2FP.BF16.PACK_AB R71, R11, R10 ;  /* 0x0000000a0b47723e */ /* 0x000fe200000010ff */
[----:B-----5:R-:W-:Y:S02]  /*0b10*/  FMUL.FTZ R68, R68, c[0x0][0x1b8] ;  /* 0x00006e0044447a20 */ /* 0x020fe40000410000 */
[----:B------:R-:W5:Y:S01]  /*0b20*/  LDS R50, [R65.X4+0x3c00] ;  /* 0x003c000041327984 */ /* 0x000f620000004800 */
[----:B------:R-:W-:Y:S01]  /*0b30*/  PRMT R72, R71, 0x7632, R72 ;  /* 0x0000763247487816 */ /* 0x000fe20000000048 */
[----:B------:R-:W-:-:S02]  /*0b40*/  FMUL.FTZ R69, R69, c[0x0][0x1b8] ;  /* 0x00006e0045457a20 */ /* 0x000fc40000410000 */
[----:B------:R-:W5:Y:S01]  /*0b50*/  LDS R49, [R65.X4+0x4000] ;  /* 0x0040000041317984 */ /* 0x000f620000004800 */
[----:B------:R-:W-:Y:S01]  /*0b60*/  F2FP.BF16.PACK_AB R67, R68, R67 ;  /* 0x000000434443723e */ /* 0x000fe200000010ff */
[----:B------:R-:W-:Y:S02]  /*0b70*/  FMUL.FTZ R66, R66, c[0x0][0x1b8] ;  /* 0x00006e0042427a20 */ /* 0x000fe40000410000 */
[----:B------:R-:W5:Y:S01]  /*0b80*/  LDS R53, [R65.X4+0x4400] ;  /* 0x0044000041357984 */ /* 0x000f620000004800 */
[----:B------:R-:W-:Y:S01]  /*0b90*/  PRMT R68, R67, 0x7632, R68 ;  /* 0x0000763243447816 */ /* 0x000fe20000000044 */
[----:B------:R-:W-:Y:S02]  /*0ba0*/  FMUL.FTZ R63, R63, c[0x0][0x1b8] ;  /* 0x00006e003f3f7a20 */ /* 0x000fe40000410000 */
[----:B------:R-:W5:Y:S01]  /*0bb0*/  LDS R55, [R65.X4+0x4800] ;  /* 0x0048000041377984 */ /* 0x000f620000004800 */
[----:B------:R-:W-:-:S03]  /*0bc0*/  FMUL.FTZ R54, R54, c[0x0][0x1b8] ;  /* 0x00006e0036367a20 */ /* 0x000fc60000410000 */
[----:B------:R-:W5:Y:S01]  /*0bd0*/  LDS R47, [R65.X4+0x4c00] ;  /* 0x004c0000412f7984 */ /* 0x000f620000004800 */
[----:B------:R-:W-:Y:S02]  /*0be0*/  F2FP.BF16.PACK_AB R63, R63, R66 ;  /* 0x000000423f3f723e */ /* 0x000fe400000010ff */
[----:B------:R-:W-:Y:S01]  /*0bf0*/  PRMT R66, R58, 0x7632, R66 ;  /* 0x000076323a427816 */ /* 0x000fe20000000042 */
[----:B------:R-:W5:Y:S01]  /*0c00*/  LDS R44, [R65.X4+0x5800] ;  /* 0x00580000412c7984 */ /* 0x000f620000004800 */
[----:B0-----:R-:W-:-:S03]  /*0c10*/  FMUL.FTZ R59, R56, c[0x0][0x1b8] ;  /* 0x00006e00383b7a20 */ /* 0x001fc60000410000 */
[----:B------:R-:W0:Y:S01]  /*0c20*/  LDS R46, [R65.X4+0x5c00] ;  /* 0x005c0000412e7984 */ /* 0x000e220000004800 */
[----:B-1----:R-:W-:Y:S01]  /*0c30*/  FMUL.FTZ R70, R70, c[0x0][0x1b8] ;  /* 0x00006e0046467a20 */ /* 0x002fe20000410000 */
[----:B------:R-:W-:Y:S02]  /*0c40*/  F2FP.BF16.PACK_AB R54, R59, R54 ;  /* 0x000000363b36723e */ /* 0x000fe400000010ff */
[----:B------:R-:W-:Y:S01]  /*0c50*/  LDS R40, [R65.X4+0x6400] ;  /* 0x0064000041287984 */ /* 0x000fe20000004800 */
[----:B--2---:R-:W-:Y:S01]  /*0c60*/  FMUL.FTZ R62, R62, c[0x0][0x1b8] ;  /* 0x00006e003e3e7a20 */ /* 0x004fe20000410000 */
[----:B------:R-:W-:Y:S02]  /*0c70*/  F2FP.BF16.PACK_AB R69, R70, R69 ;  /* 0x000000454645723e */ /* 0x000fe400000010ff */
[----:B------:R-:W1:Y:S01]  /*0c80*/  LDS R39, [R65.X4+0x6800] ;  /* 0x0068000041277984 */ /* 0x000e620000004800 */
[----:B---3--:R-:W-:Y:S01]  /*0c90*/  FMUL.FTZ R61, R61, c[0x0][0x1b8] ;  /* 0x00006e003d3d7a20 */ /* 0x008fe20000410000 */
[----:B------:R-:W-:-:S02]  /*0ca0*/  PRMT R59, R54, 0x7632, R59 ;  /* 0x00007632363b7816 */ /* 0x000fc4000000003b */
[----:B------:R-:W-:Y:S01]  /*0cb0*/  LDS R43, [R65.X4+0x6c00] ;  /* 0x006c0000412b7984 */ /* 0x000fe20000004800 */
[----:B----4-:R-:W-:Y:S01]  /*0cc0*/  FMUL.FTZ R57, R57, c[0x0][0x1b8] ;  /* 0x00006e0039397a20 */ /* 0x010fe20000410000 */
[----:B------:R-:W-:Y:S02]  /*0cd0*/  F2FP.BF16.PACK_AB R61, R61, R62 ;  /* 0x0000003e3d3d723e */ /* 0x000fe400000010ff */
[----:B------:R-:W2:Y:S01]  /*0ce0*/  LDS R52, [R65.X4+0x5000] ;  /* 0x0050000041347984 */ /* 0x000ea20000004800 */
[----:B-----5:R-:W-:Y:S01]  /*0cf0*/  FMUL.FTZ R50, R50, c[0x0][0x1b8] ;  /* 0x00006e0032327a20 */ /* 0x020fe20000410000 */
[----:B------:R-:W-:Y:S02]  /*0d00*/  PRMT R62, R69, 0x7632, R62 ;  /* 0x00007632453e7816 */ /* 0x000fe4000000003e */
[----:B------:R-:W3:Y:S01]  /*0d10*/  LDS R51, [R65.X4+0x5400] ;  /* 0x0054000041337984 */ /* 0x000ee20000004800 */
[----:B------:R-:W-:Y:S01]  /*0d20*/  FMUL.FTZ R49, R49, c[0x0][0x1b8] ;  /* 0x00006e0031317a20 */ /* 0x000fe20000410000 */
[----:B------:R-:W-:-:S02]  /*0d30*/  F2FP.BF16.PACK_AB R57, R50, R57 ;  /* 0x000000393239723e */ /* 0x000fc400000010ff */
[----:B------:R-:W4:Y:S01]  /*0d40*/  LDS R45, [R65.X4+0x7000] ;  /* 0x00700000412d7984 */ /* 0x000f220000004800 */
[----:B------:R-:W-:Y:S01]  /*0d50*/  FMUL.FTZ R50, R53, c[0x0][0x1b8] ;  /* 0x00006e0035327a20 */ /* 0x000fe20000410000 */
[----:B------:R-:W-:Y:S02]  /*0d60*/  PRMT R53, R54, 0x7610, R53 ;  /* 0x0000761036357816 */ /* 0x000fe40000000035 */
[----:B------:R-:W-:Y:S01]  /*0d70*/  LDS R37, [R65.X4+0x7400] ;  /* 0x0074000041257984 */ /* 0x000fe20000004800 */
[----:B------:R-:W-:Y:S01]  /*0d80*/  PRMT R56, R61, 0x7632, R56 ;  /* 0x000076323d387816 */ /* 0x000fe20000000038 */
[----:B------:R-:W-:Y:S01]  /*0d90*/  FMUL.FTZ R55, R55, c[0x0][0x1b8] ;  /* 0x00006e0037377a20 */ /* 0x000fe20000410000 */
[----:B------:R-:W-:Y:S01]  /*0da0*/  F2FP.BF16.PACK_AB R49, R50, R49 ;  /* 0x000000313231723e */ /* 0x000fe200000010ff */
[----:B------:R-:W5:Y:S01]  /*0db0*/  LDS R48, [R65.X4+0x6000] ;  /* 0x0060000041307984 */ /* 0x000f620000004800 */
[----:B------:R-:W-:Y:S01]  /*0dc0*/  FMUL.FTZ R54, R47, c[0x0][0x1b8] ;  /* 0x00006e002f367a20 */ /* 0x000fe20000410000 */
[----:B------:R-:W-:-:S02]  /*0dd0*/  PRMT R50, R57, 0x7632, R50 ;  /* 0x0000763239327816 */ /* 0x000fc40000000032 */
[----:B------:R-:W5:Y:S01]  /*0de0*/  LDS R42, [R65.X4+0x7800] ;  /* 0x00780000412a7984 */ /* 0x000f620000004800 */
[----:B------:R-:W-:Y:S01]  /*0df0*/  FMUL.FTZ R44, R44, c[0x0][0x1b8] ;  /* 0x00006e002c2c7a20 */ /* 0x000fe20000410000 */
[----:B------:R-:W-:Y:S02]  /*0e00*/  F2FP.BF16.PACK_AB R54, R54, R55 ;  /* 0x000000373636723e */ /* 0x000fe400000010ff */
[----:B------:R-:W5:Y:S01]  /*0e10*/  LDS R41, [R65.X4+0x7c00] ;  /* 0x007c000041297984 */ /* 0x000f620000004800 */
[----:B0-----:R-:W-:Y:S01]  /*0e20*/  FMUL.FTZ R47, R46, c[0x0][0x1b8] ;  /* 0x00006e002e2f7a20 */ /* 0x001fe20000410000 */
[----:B------:R-:W-:Y:S02]  /*0e30*/  PRMT R55, R49, 0x7610, R55 ;  /* 0x0000761031377816 */ /* 0x000fe40000000037 */
[----:B------:R-:W0:Y:S01]  /*0e40*/  LDS R34, [R65.X4+0x8000] ;  /* 0x0080000041227984 */ /* 0x000e220000004800 */
[----:B------:R-:W-:Y:S02]  /*0e50*/  PRMT R46, R54, 0x7632, R46 ;  /* 0x00007632362e7816 */ /* 0x000fe4000000002e */
[----:B------:R-:W-:Y:S01]  /*0e60*/  F2FP.BF16.PACK_AB R44, R47, R44 ;  /* 0x0000002c2f2c723e */ /* 0x000fe200000010ff */
[----:B------:R-:W-:Y:S01]  /*0e70*/  LDS R36, [R65.X4+0x8400] ;  /* 0x0084000041247984 */ /* 0x000fe20000004800 */
[----:B-1----:R-:W-:-:S02]  /*0e80*/  FMUL.FTZ R39, R39, c[0x0][0x1b8] ;  /* 0x00006e0027277a20 */ /* 0x002fc40000410000 */
[----:B------:R-:W-:Y:S01]  /*0e90*/  PRMT R47, R44, 0x7632, R47 ;  /* 0x000076322c2f7816 */ /* 0x000fe2000000002f */
[----:B------:R-:W1:Y:S04]  /*0ea0*/  LDS R38, [R65.X4+0x8800] ;  /* 0x0088000041267984 */ /* 0x000e680000004800 */
[----:B------:R-:W-:Y:S01]  /*0eb0*/  LDS R30, [R65.X4+0x8c00] ;  /* 0x008c0000411e7984 */ /* 0x000fe20000004800 */
[----:B--2---:R-:W-:-:S03]  /*0ec0*/  FMUL.FTZ R52, R52, c[0x0][0x1b8] ;  /* 0x00006e0034347a20 */ /* 0x004fc60000410000 */
[----:B------:R-:W2:Y:S01]  /*0ed0*/  LDS R35, [R65.X4+0x9800] ;  /* 0x0098000041237984 */ /* 0x000ea20000004800 */
[----:B---3--:R-:W-:-:S03]  /*0ee0*/  FMUL.FTZ R51, R51, c[0x0][0x1b8] ;  /* 0x00006e0033337a20 */ /* 0x008fc60000410000 */
[----:B------:R-:W3:Y:S01]  /*0ef0*/  LDS R26, [R65.X4+0x9c00] ;  /* 0x009c0000411a7984 */ /* 0x000ee20000004800 */
[----:B----4-:R-:W-:Y:S01]  /*0f00*/  FMUL.FTZ R45, R45, c[0x0][0x1b8] ;  /* 0x00006e002d2d7a20 */ /* 0x010fe20000410000 */
[----:B------:R-:W-:Y:S02]  /*0f10*/  F2FP.BF16.PACK_AB R51, R51, R52 ;  /* 0x000000343333723e */ /* 0x000fe400000010ff */
[----:B------:R-:W4:Y:S02]  /*0f20*/  LDS R29, [R65.X4+0x9000] ;  /* 0x00900000411d7984 */ /* 0x000f240000004800 */
[----:B------:R-:W-:Y:S02]  /*0f30*/  PRMT R52, R51, 0x7632, R52 ;  /* 0x0000763233347816 */ /* 0x000fe40000000034 */
[----:B------:R-:W-:Y:S01]  /*0f40*/  LDS R33, [R65.X4+0x9400] ;  /* 0x0094000041217984 */ /* 0x000fe20000004800 */
[----:B-----5:R-:W-:-:S03]  /*0f50*/  FMUL.FTZ R48, R48, c[0x0][0x1b8] ;  /* 0x00006e0030307a20 */ /* 0x020fc60000410000 */
[----:B------:R-:W5:Y:S01]  /*0f60*/  LDS R23, [R65.X4+0xa800] ;  /* 0x00a8000041177984 */ /* 0x000f620000004800 */
[----:B------:R-:W-:-:S03]  /*0f70*/  FMUL.FTZ R42, R42, c[0x0][0x1b8] ;  /* 0x00006e002a2a7a20 */ /* 0x000fc60000410000 */
[----:B------:R-:W5:Y:S01]  /*0f80*/  LDS R25, [R65.X4+0xac00] ;  /* 0x00ac000041197984 */ /* 0x000f620000004800 */
[----:B------:R-:W-:-:S03]  /*0f90*/  FMUL.FTZ R41, R41, c[0x0][0x1b8] ;  /* 0x00006e0029297a20 */ /* 0x000fc60000410000 */
[----:B------:R-:W5:Y:S01]  /*0fa0*/  LDS R32, [R65.X4+0xa000] ;  /* 0x00a0000041207984 */ /* 0x000f620000004800 */
[----:B0-----:R-:W-:Y:S01]  /*0fb0*/  FMUL.FTZ R34, R34, c[0x0][0x1b8] ;  /* 0x00006e0022227a20 */ /* 0x001fe20000410000 */
[----:B------:R-:W-:Y:S02]  /*0fc0*/  F2FP.BF16.PACK_AB R41, R41, R42 ;  /* 0x0000002a2929723e */ /* 0x000fe400000010ff */
[----:B------:R-:W0:Y:S02]  /*0fd0*/  LDS R31, [R65.X4+0xa400] ;  /* 0x00a40000411f7984 */ /* 0x000e240000004800 */
[----:B------:R-:W-:Y:S02]  /*0fe0*/  PRMT R42, R41, 0x7632, R42 ;  /* 0x00007632292a7816 */ /* 0x000fe4000000002a */
[----:B------:R-:W-:Y:S01]  /*0ff0*/  LDS R19, [R65.X4+0xb400] ;  /* 0x00b4000041137984 */ /* 0x000fe20000004800 */
[----:B-1----:R-:W-:-:S03]  /*1000*/  FMUL.FTZ R38, R38, c[0x0][0x1b8] ;  /* 0x00006e0026267a20 */ /* 0x002fc60000410000 */
        /* <DEDUP_REMOVED lines=8> */
[----:B------:R-:W-:Y:S04]  /*1090*/  LDS R16, [R65.X4+0xc400] ;  /* 0x00c4000041107984 */ /* 0x000fe80000004800 */
[----:B------:R-:W4:Y:S01]  /*10a0*/  LDS R21, [R65.X4+0xc800] ;  /* 0x00c8000041157984 */ /* 0x000f220000004800 */
[----:B-----5:R-:W-:-:S03]  /*10b0*/  FMUL.FTZ R23, R23, c[0x0][0x1b8] ;  /* 0x00006e0017177a20 */ /* 0x020fc60000410000 */
[----:B------:R-:W5:Y:S01]  /*10c0*/  LDS R20, [R65.X4+0xcc00] ;  /* 0x00cc000041147984 */ /* 0x000f620000004800 */
[----:B------:R-:W-:Y:S01]  /*10d0*/  FMUL.FTZ R26, R25, c[0x0][0x1b8] ;  /* 0x00006e00191a7a20 */ /* 0x000fe20000410000 */
[----:B------:R-:W-:Y:S02]  /*10e0*/  PRMT R25, R35, 0x7632, R25 ;  /* 0x0000763223197816 */ /* 0x000fe40000000019 */
[----:B------:R-:W5:Y:S01]  /*10f0*/  LDS R14, [R65.X4+0xd000] ;  /* 0x00d00000410e7984 */ /* 0x000f620000004800 */
[----:B------:R-:W-:Y:S01]  /*1100*/  FMUL.FTZ R32, R32, c[0x0][0x1b8] ;  /* 0x00006e0020207a20 */ /* 0x000fe20000410000 */
[----:B------:R-:W-:Y:S02]  /*1110*/  F2FP.BF16.PACK_AB R23, R26, R23 ;  /* 0x000000171a17723e */ /* 0x000fe400000010ff */
[----:B------:R-:W5:Y:S01]  /*1120*/  LDS R15, [R65.X4+0xd400] ;  /* 0x00d40000410f7984 */ /* 0x000f620000004800 */
[----:B0-----:R-:W-:Y:S01]  /*1130*/  FMUL.FTZ R31, R31, c[0x0][0x1b8] ;  /* 0x00006e001f1f7a20 */ /* 0x001fe20000410000 */
[----:B------:R-:W-:-:S02]  /*1140*/  PRMT R26, R23, 0x7632, R26 ;  /* 0x00007632171a7816 */ /* 0x000fc4000000001a */
[----:B------:R-:W0:Y:S02]  /*1150*/  LDS R17, [R65.X4+0xd800] ;  /* 0x00d8000041117984 */ /* 0x000e240000004800 */
[----:B------:R-:W-:Y:S02]  /*1160*/  F2FP.BF16.PACK_AB R31, R31, R32 ;  /* 0x000000201f1f723e */ /* 0x000fe400000010ff */
[----:B------:R-:W0:Y:S01]  /*1170*/  LDS R10, [R65.X4+0xdc00] ;  /* 0x00dc0000410a7984 */ /* 0x000e220000004800 */
[----:B-1----:R-:W-:Y:S01]  /*1180*/  FMUL.FTZ R27, R27, c[0x0][0x1b8] ;  /* 0x00006e001b1b7a20 */ /* 0x002fe20000410000 */
[----:B------:R-:W-:Y:S02]  /*1190*/  PRMT R32, R31, 0x7632, R32 ;  /* 0x000076321f207816 */ /* 0x000fe40000000020 */
[----:B------:R-:W1:Y:S04]  /*11a0*/  LDS R12, [R65.X4+0xe000] ;  /* 0x00e00000410c7984 */ /* 0x000e680000004800 */
[----:B------:R-:W1:Y:S01]  /*11b0*/  LDS R13, [R65.X4+0xe400] ;  /* 0x00e40000410d7984 */ /* 0x000e620000004800 */
[----:B--2---:R-:W-:-:S03]  /*11c0*/  FMUL.FTZ R18, R18, c[0x0][0x1b8] ;  /* 0x00006e0012127a20 */ /* 0x004fc60000410000 */
[----:B------:R-:W2:Y:S01]  /*11d0*/  LDS R11, [R65.X4+0xe800] ;  /* 0x00e80000410b7984 */ /* 0x000ea20000004800 */
[----:B---3--:R-:W-:-:S03]  /*11e0*/  FMUL.FTZ R24, R24, c[0x0][0x1b8] ;  /* 0x00006e0018187a20 */ /* 0x008fc60000410000 */
[----:B------:R3:W2:Y:S04]  /*11f0*/  LDS R60, [R65.X4+0xec00] ;  /* 0x00ec0000413c7984 */ /* 0x0006a80000004800 */
[----:B------:R-:W-:Y:S01]  /*1200*/  STS.U16 [R28+0xf000], R71 ;  /* 0x00f000471c007388 */ /* 0x000fe20000000400 */
[----:B----4-:R-:W-:Y:S01]  /*1210*/  FMUL.FTZ R21, R21, c[0x0][0x1b8] ;  /* 0x00006e0015157a20 */ /* 0x010fe20000410000 */
[----:B---3--:R-:W-:Y:S02]  /*1220*/  PRMT R65, R63, 0x7632, R65 ;  /* 0x000076323f417816 */ /* 0x008fe40000000041 */
[----:B------:R-:W-:Y:S01]  /*1230*/  STS.U16 [R28+0xf020], R72 ;  /* 0x00f020481c007388 */ /* 0x000fe20000000400 */
[----:B-----5:R-:W-:Y:S02]  /*1240*/  FMUL.FTZ R20, R20, c[0x0][0x1b8] ;  /* 0x00006e0014147a20 */ /* 0x020fe40000410000 */
[----:B------:R-:W-:Y:S01]  /*1250*/  FMUL.FTZ R14, R14, c[0x0][0x1b8] ;  /* 0x00006e000e0e7a20 */ /* 0x000fe20000410000 */
[----:B------:R-:W-:Y:S02]  /*1260*/  STS.U16 [R9], R67 ;  /* 0x0000004309007388 */ /* 0x000fe40000000400 */
[----:B------:R-:W-:Y:S01]  /*1270*/  F2FP.BF16.PACK_AB R20, R20, R21 ;  /* 0x000000151414723e */ /* 0x000fe200000010ff */
[----:B------:R-:W-:Y:S01]  /*1280*/  FMUL.FTZ R15, R15, c[0x0][0x1b8] ;  /* 0x00006e000f0f7a20 */ /* 0x000fe20000410000 */
[----:B------:R-:W-:Y:S01]  /*1290*/  STS.U16 [R9+0x20], R68 ;  /* 0x0000204409007388 */ /* 0x000fe20000000400 */
[----:B0-----:R-:W-:-:S03]  /*12a0*/  FMUL.FTZ R17, R17, c[0x0][0x1b8] ;  /* 0x00006e0011117a20 */ /* 0x001fc60000410000 */
[----:B------:R-:W-:Y:S01]  /*12b0*/  STS.U16 [R28+0x11800], R69 ;  /* 0x011800451c007388 */ /* 0x000fe20000000400 */
[----:B------:R-:W-:Y:S01]  /*12c0*/  F2FP.BF16.PACK_AB R14, R15, R14 ;  /* 0x0000000e0f0e723e */ /* 0x000fe200000010ff */
[----:B------:R-:W-:Y:S02]  /*12d0*/  FMUL.FTZ R10, R10, c[0x0][0x1b8] ;  /* 0x00006e000a0a7a20 */ /* 0x000fe40000410000 */
[----:B------:R-:W-:Y:S01]  /*12e0*/  STS.U16 [R28+0x11820], R62 ;  /* 0x0118203e1c007388 */ /* 0x000fe20000000400 */
[----:B------:R-:W-:Y:S01]  /*12f0*/  PRMT R15, R14, 0x7632, R15 ;  /* 0x000076320e0f7816 */ /* 0x000fe2000000000f */
[----:B-1----:R-:W-:Y:S02]  /*1300*/  FMUL.FTZ R12, R12, c[0x0][0x1b8] ;  /* 0x00006e000c0c7a20 */ /* 0x002fe40000410000 */
[----:B------:R-:W-:Y:S01]  /*1310*/  STS.U16 [R9+0x2800], R63 ;  /* 0x0028003f09007388 */ /* 0x000fe20000000400 */
[----:B------:R-:W-:Y:S01]  /*1320*/  F2FP.BF16.PACK_AB R10, R10, R17 ;  /* 0x000000110a0a723e */ /* 0x000fe200000010ff */
[----:B------:R-:W-:-:S02]  /*1330*/  FMUL.FTZ R13, R13, c[0x0][0x1b8] ;  /* 0x00006e000d0d7a20 */ /* 0x000fc40000410000 */
[----:B------:R-:W-:Y:S01]  /*1340*/  STS.U16 [R9+0x2820], R65 ;  /* 0x0028204109007388 */ /* 0x000fe20000000400 */
[----:B--2---:R-:W-:-:S03]  /*1350*/  FMUL.FTZ R11, R11, c[0x0][0x1b8] ;  /* 0x00006e000b0b7a20 */ /* 0x004fc60000410000 */
[----:B------:R0:W-:Y:S01]  /*1360*/  STS.U16 [R28+0x14020], R56 ;  /* 0x014020381c007388 */ /* 0x0001e20000000400 */
[----:B------:R-:W-:Y:S01]  /*1370*/  F2FP.BF16.PACK_AB R12, R13, R12 ;  /* 0x0000000c0d0c723e */ /* 0x000fe200000010ff */
[----:B------:R-:W-:Y:S02]  /*1380*/  FMUL.FTZ R60, R60, c[0x0][0x1b8] ;  /* 0x00006e003c3c7a20 */ /* 0x000fe40000410000 */
[----:B------:R-:W-:Y:S01]  /*1390*/  STS.U16 [R28+0x14000], R61 ;  /* 0x0140003d1c007388 */ /* 0x000fe20000000400 */
[----:B------:R-:W-:Y:S02]  /*13a0*/  PRMT R13, R10, 0x7632, R13 ;  /* 0x000076320a0d7816 */ /* 0x000fe4000000000d */
[----:B------:R-:W-:Y:S01]  /*13b0*/  PRMT R17, R12, 0x7632, R17 ;  /* 0x000076320c117816 */ /* 0x000fe20000000011 */
[----:B------:R-:W-:Y:S01]  /*13c0*/  STS.U16 [R9+0x5000], R58 ;  /* 0x0050003a09007388 */ /* 0x000fe20000000400 */
[----:B------:R-:W-:Y:S02]  /*13d0*/  F2FP.BF16.PACK_AB R11, R60, R11 ;  /* 0x0000000b3c0b723e */ /* 0x000fe400000010ff */
[----:B0-----:R-:W-:Y:S01]  /*13e0*/  PRMT R56, R49, 0x7632, R56 ;  /* 0x0000763231387816 */ /* 0x001fe20000000038 */
[----:B------:R-:W-:Y:S01]  /*13f0*/  FMUL.FTZ R49, R40, c[0x0][0x1b8] ;  /* 0x00006e0028317a20 */ /* 0x000fe20000410000 */
[----:B------:R-:W-:Y:S01]  /*1400*/  STS.U16 [R9+0x5020], R66 ;  /* 0x0050204209007388 */ /* 0x000fe20000000400 */
[----:B------:R-:W-:Y:S01]  /*1410*/  FMUL.FTZ R40, R43, c[0x0][0x1b8] ;  /* 0x00006e002b287a20 */ /* 0x000fe20000410000 */
[----:B------:R-:W-:Y:S01]  /*1420*/  PRMT R43, R44, 0x7610, R43 ;  /* 0x000076102c2b7816 */ /* 0x000fe2000000002b */
[----:B------:R-:W-:Y:S01]  /*1430*/  FMUL.FTZ R44, R37, c[0x0][0x1b8] ;  /* 0x00006e00252c7a20 */ /* 0x000fe20000410000 */
[----:B------:R-:W-:Y:S01]  /*1440*/  STS.U16 [R28+0xf200], R53 ;  /* 0x00f200351c007388 */ /* 0x000fe20000000400 */
[----:B------:R-:W-:Y:S01]  /*1450*/  FMUL.FTZ R37, R36, c[0x0][0x1b8] ;  /* 0x00006e0024257a20 */ /* 0x000fe20000410000 */
[----:B------:R-:W-:-:S02]  /*1460*/  F2FP.BF16.PACK_AB R39, R40, R39 ;  /* 0x000000272827723e */ /* 0x000fc400000010ff */
[----:B------:R-:W-:Y:S01]  /*1470*/  STS.U16 [R28+0xf220], R59 ;  /* 0x00f2203b1c007388 */ /* 0x000fe20000000400 */
[----:B------:R-:W-:Y:S02]  /*1480*/  F2FP.BF16.PACK_AB R44, R44, R45 ;  /* 0x0000002d2c2c723e */ /* 0x000fe400000010ff */
[----:B------:R-:W-:Y:S01]  /*1490*/  PRMT R45, R39, 0x7610, R45 ;  /* 0x00007610272d7816 */ /* 0x000fe2000000002d */
[----:B------:R-:W-:Y:S01]  /*14a0*/  STS.U16 [R9+0x200], R57 ;  /* 0x0002003909007388 */ /* 0x000fe20000000400 */
[----:B------:R-:W-:Y:S02]  /*14b0*/  F2FP.BF16.PACK_AB R48, R49, R48 ;  /* 0x000000303130723e */ /* 0x000fe400000010ff */
[----:B------:R-:W-:Y:S01]  /*14c0*/  F2FP.BF16.PACK_AB R34, R37, R34 ;  /* 0x000000222522723e */ /* 0x000fe200000010ff */
[----:B------:R-:W-:Y:S01]  /*14d0*/  STS.U16 [R9+0x220], R50 ;  /* 0x0002203209007388 */ /* 0x000fe20000000400 */
[----:B------:R-:W-:Y:S02]  /*14e0*/  PRMT R40, R48, 0x7632, R40 ;  /* 0x0000763230287816 */ /* 0x000fe40000000028 */
[----:B------:R-:W-:Y:S01]  /*14f0*/  PRMT R36, R44, 0x7632, R36 ;  /* 0x000076322c247816 */ /* 0x000fe20000000024 */
[----:B------:R-:W-:Y:S04]  /*1500*/  STS.U16 [R28+0x11a00], R55 ;  /* 0x011a00371c007388 */ /* 0x000fe80000000400 */
[----:B------:R-:W-:Y:S04]  /*1510*/  STS.U16 [R28+0x11a20], R56 ;  /* 0x011a20381c007388 */ /* 0x000fe80000000400 */
[----:B------:R0:W-:Y:S04]  /*1520*/  STS.U16 [R9+0x2a20], R46 ;  /* 0x002a202e09007388 */ /* 0x0001e80000000400 */
[----:B------:R-:W-:Y:S04]  /*1530*/  STS.U16 [R9+0x2a00], R54 ;  /* 0x002a003609007388 */ /* 0x000fe80000000400 */
[----:B------:R-:W-:Y:S01]  /*1540*/  STS.U16 [R28+0x14200], R51 ;  /* 0x014200331c007388 */ /* 0x000fe20000000400 */
[----:B0-----:R-:W-:Y:S01]  /*1550*/  PRMT R46, R39, 0x7632, R46 ;  /* 0x00007632272e7816 */ /* 0x001fe2000000002e */
[----:B------:R-:W-:-:S02]  /*1560*/  FMUL.FTZ R39, R30, c[0x0][0x1b8] ;  /* 0x00006e001e277a20 */ /* 0x000fc40000410000 */
[----:B------:R-:W-:Y:S01]  /*1570*/  STS.U16 [R28+0x14220], R52 ;  /* 0x014220341c007388 */ /* 0x000fe20000000400 */
[----:B------:R-:W-:Y:S01]  /*1580*/  FMUL.FTZ R30, R33, c[0x0][0x1b8] ;  /* 0x00006e00211e7a20 */ /* 0x000fe20000410000 */
[----:B------:R-:W-:Y:S02]  /*1590*/  PRMT R33, R34, 0x7632, R33 ;  /* 0x0000763222217816 */ /* 0x000fe40000000021 */
[----:B------:R-:W-:Y:S01]  /*15a0*/  F2FP.BF16.PACK_AB R38, R39, R38 ;  /* 0x000000262726723e */ /* 0x000fe200000010ff */
[----:B------:R-:W-:Y:S01]  /*15b0*/  STS.U16 [R9+0x5200], R43 ;  /* 0x0052002b09007388 */ /* 0x000fe20000000400 */
[----:B------:R-:W-:Y:S02]  /*15c0*/  F2FP.BF16.PACK_AB R29, R30, R29 ;  /* 0x0000001d1e1d723e */ /* 0x000fe400000010ff */
[----:B------:R-:W-:Y:S01]  /*15d0*/  PRMT R30, R38, 0x7632, R30 ;  /* 0x00007632261e7816 */ /* 0x000fe2000000001e */
[----:B------:R-:W-:Y:S04]  /*15e0*/  STS.U16 [R9+0x5220], R47 ;  /* 0x0052202f09007388 */ /* 0x000fe80000000400 */
[----:B------:R-:W-:Y:S04]  /*15f0*/  STS.U16 [R28+0xf400], R48 ;  /* 0x00f400301c007388 */ /* 0x000fe80000000400 */
[----:B------:R-:W-:Y:S04]  /*1600*/  STS.U16 [R28+0xf420], R40 ;  /* 0x00f420281c007388 */ /* 0x000fe80000000400 */
[----:B------:R-:W-:Y:S04]  /*1610*/  STS.U16 [R9+0x400], R45 ;  /* 0x0004002d09007388 */ /* 0x000fe80000000400 */
[----:B------:R-:W-:Y:S04]  /*1620*/  STS.U16 [R9+0x420], R46 ;  /* 0x0004202e09007388 */ /* 0x000fe80000000400 */
[----:B------:R-:W-:Y:S04]  /*1630*/  STS.U16 [R28+0x11c00], R44 ;  /* 0x011c002c1c007388 */ /* 0x000fe80000000400 */
[----:B------:R0:W-:Y:S04]  /*1640*/  STS.U16 [R28+0x11c20], R36 ;  /* 0x011c20241c007388 */ /* 0x0001e80000000400 */
[----:B------:R-:W-:Y:S04]  /*1650*/  STS.U16 [R9+0x2c00], R41 ;  /* 0x002c002909007388 */ /* 0x000fe80000000400 */
[----:B------:R-:W-:Y:S01]  /*1660*/  STS.U16 [R9+0x2c20], R42 ;  /* 0x002c202a09007388 */ /* 0x000fe20000000400 */
[----:B0-----:R-:W-:-:S03]  /*1670*/  PRMT R36, R29, 0x7632, R36 ;  /* 0x000076321d247816 */ /* 0x001fc60000000024 */
[----:B------:R-:W-:Y:S04]  /*1680*/  STS.U16 [R28+0x14400], R34 ;  /* 0x014400221c007388 */ /* 0x000fe80000000400 */
[----:B------:R-:W-:Y:S04]  /*1690*/  STS.U16 [R28+0x14420], R33 ;  /* 0x014420211c007388 */ /* 0x000fe80000000400 */
[----:B------:R0:W-:Y:S04]  /*16a0*/  STS.U16 [R9+0x5420], R30 ;  /* 0x0054201e09007388 */ /* 0x0001e80000000400 */
[----:B------:R-:W-:Y:S04]  /*16b0*/  STS.U16 [R9+0x5400], R38 ;  /* 0x0054002609007388 */ /* 0x000fe80000000400 */
[----:B------:R-:W-:Y:S01]  /*16c0*/  STS.U16 [R28+0xf600], R29 ;  /* 0x00f6001d1c007388 */ /* 0x000fe20000000400 */
[----:B0-----:R-:W-:-:S02]  /*16d0*/  FMUL.FTZ R30, R19, c[0x0][0x1b8] ;  /* 0x00006e00131e7a20 */ /* 0x001fc40000410000 */
[----:B------:R-:W-:Y:S01]  /*16e0*/  FMUL.FTZ R19, R22, c[0x0][0x1b8] ;  /* 0x00006e0016137a20 */ /* 0x000fe20000410000 */
[----:B------:R-:W-:Y:S01]  /*16f0*/  PRMT R22, R23, 0x7610, R22 ;  /* 0x0000761017167816 */ /* 0x000fe20000000016 */
[----:B------:R-:W-:Y:S01]  /*1700*/  FMUL.FTZ R23, R16, c[0x0][0x1b8] ;  /* 0x00006e0010177a20 */ /* 0x000fe20000410000 */
[----:B------:R-:W-:Y:S01]  /*1710*/  F2FP.BF16.PACK_AB R27, R30, R27 ;  /* 0x0000001b1e1b723e */ /* 0x000fe200000010ff */
[----:B------:R-:W-:Y:S01]  /*1720*/  STS.U16 [R28+0xf620], R36 ;  /* 0x00f620241c007388 */ /* 0x000fe20000000400 */
[----:B------:R-:W-:Y:S02]  /*1730*/  F2FP.BF16.PACK_AB R18, R19, R18 ;  /* 0x000000121312723e */ /* 0x000fe400000010ff */
[----:B------:R-:W-:Y:S01]  /*1740*/  F2FP.BF16.PACK_AB R23, R23, R24 ;  /* 0x000000181717723e */ /* 0x000fe200000010ff */
[----:B------:R-:W-:Y:S01]  /*1750*/  STS.U16 [R9+0x600], R35 ;  /* 0x0006002309007388 */ /* 0x000fe20000000400 */
[----:B------:R-:W-:Y:S02]  /*1760*/  PRMT R16, R27, 0x7632, R16 ;  /* 0x000076321b107816 */ /* 0x000fe40000000010 */
[----:B------:R-:W-:Y:S01]  /*1770*/  PRMT R19, R18, 0x7632, R19 ;  /* 0x0000763212137816 */ /* 0x000fe20000000013 */
[----:B------:R0:W-:Y:S01]  /*1780*/  STS.U16 [R9+0x620], R25 ;  /* 0x0006201909007388 */ /* 0x0001e20000000400 */
[----:B------:R-:W-:-:S03]  /*1790*/  PRMT R21, R23, 0x7632, R21 ;  /* 0x0000763217157816 */ /* 0x000fc60000000015 */
[----:B------:R1:W-:Y:S04]  /*17a0*/  STS.U16 [R28+0x11e00], R31 ;  /* 0x011e001f1c007388 */ /* 0x0003e80000000400 */
[----:B------:R2:W-:Y:S01]  /*17b0*/  STS.U16 [R28+0x11e20], R32 ;  /* 0x011e20201c007388 */ /* 0x0005e20000000400 */
[----:B0-----:R-:W-:-:S03]  /*17c0*/  CS2R R24, SRZ ;  /* 0x0000000000187805 */ /* 0x001fc6000001ff00 */
[----:B------:R0:W-:Y:S01]  /*17d0*/  STS.U16 [R9+0x2e00], R22 ;  /* 0x002e001609007388 */ /* 0x0001e20000000400 */
[----:B-1----:R-:W-:-:S03]  /*17e0*/  CS2R R30, SRZ ;  /* 0x00000000001e7805 */ /* 0x002fc6000001ff00 */
[----:B------:R-:W-:Y:S01]  /*17f0*/  STS.U16 [R9+0x2e20], R26 ;  /* 0x002e201a09007388 */ /* 0x000fe20000000400 */
[----:B--2---:R-:W-:-:S03]  /*1800*/  LEA R32, R8, 0xf000, 0x1 ;  /* 0x0000f00008207811 */ /* 0x004fc600078e08ff */
[----:B------:R1:W-:Y:S01]  /*1810*/  STS.U16 [R28+0x14600], R27 ;  /* 0x0146001b1c007388 */ /* 0x0003e20000000400 */
[----:B0-----:R-:W-:-:S03]  /*1820*/  PRMT R22, R20, 0x7632, R22 ;  /* 0x0000763214167816 */ /* 0x001fc60000000016 */
[----:B------:R-:W-:Y:S04]  /*1830*/  STS.U16 [R28+0x14620], R16 ;  /* 0x014620101c007388 */ /* 0x000fe80000000400 */
[----:B------:R-:W-:Y:S01]  /*1840*/  STS.U16 [R9+0x5600], R18 ;  /* 0x0056001209007388 */ /* 0x000fe20000000400 */
[----:B-1----:R-:W-:-:S03]  /*1850*/  CS2R R26, SRZ ;  /* 0x00000000001a7805 */ /* 0x002fc6000001ff00 */
[----:B------:R0:W-:Y:S04]  /*1860*/  STS.U16 [R9+0x5620], R19 ;  /* 0x0056201309007388 */ /* 0x0001e80000000400 */
[----:B------:R-:W-:Y:S04]  /*1870*/  STS.U16 [R28+0xf800], R23 ;  /* 0x00f800171c007388 */ /* 0x000fe80000000400 */
[----:B------:R-:W-:Y:S01]  /*1880*/  STS.U16 [R28+0xf820], R21 ;  /* 0x00f820151c007388 */ /* 0x000fe20000000400 */
[----:B0-----:R-:W-:-:S03]  /*1890*/  PRMT R19, R11, 0x7632, R19 ;  /* 0x000076320b137816 */ /* 0x001fc60000000013 */
[----:B------:R0:W-:Y:S04]  /*18a0*/  STS.U16 [R9+0x800], R20 ;  /* 0x0008001409007388 */ /* 0x0001e80000000400 */
[----:B------:R1:W-:Y:S04]  /*18b0*/  STS.U16 [R9+0x820], R22 ;  /* 0x0008201609007388 */ /* 0x0003e80000000400 */
[----:B------:R-:W-:Y:S01]  /*18c0*/  STS.U16 [R28+0x12000], R14 ;  /* 0x0120000e1c007388 */ /* 0x000fe20000000400 */
[----:B0-----:R-:W-:-:S03]  /*18d0*/  CS2R R20, SRZ ;  /* 0x0000000000147805 */ /* 0x001fc6000001ff00 */
[----:B------:R0:W-:Y:S01]  /*18e0*/  STS.U16 [R28+0x12020], R15 ;  /* 0x0120200f1c007388 */ /* 0x0001e20000000400 */
[----:B-1----:R-:W-:-:S03]  /*18f0*/  CS2R R22, SRZ ;  /* 0x0000000000167805 */ /* 0x002fc6000001ff00 */
[----:B------:R-:W-:Y:S04]  /*1900*/  STS.U16 [R9+0x3000], R10 ;  /* 0x0030000a09007388 */ /* 0x000fe80000000400 */
[----:B------:R-:W-:Y:S01]  /*1910*/  STS.U16 [R9+0x3020], R13 ;  /* 0x0030200d09007388 */ /* 0x000fe20000000400 */
[----:B0-----:R-:W-:-:S03]  /*1920*/  CS2R R14, SRZ ;  /* 0x00000000000e7805 */ /* 0x001fc6000001ff00 */
[----:B------:R0:W-:Y:S04]  /*1930*/  STS.U16 [R28+0x14800], R12 ;  /* 0x0148000c1c007388 */ /* 0x0001e80000000400 */
[----:B------:R1:W-:Y:S04]  /*1940*/  STS.U16 [R28+0x14820], R17 ;  /* 0x014820111c007388 */ /* 0x0003e80000000400 */
[----:B------:R2:W-:Y:S01]  /*1950*/  STS.U16 [R9+0x5800], R11 ;  /* 0x0058000b09007388 */ /* 0x0005e20000000400 */
[----:B0-----:R-:W-:-:S03]  /*1960*/  CS2R R12, SRZ ;  /* 0x00000000000c7805 */ /* 0x001fc6000001ff00 */
[----:B------:R0:W-:Y:S01]  /*1970*/  STS.U16 [R9+0x5820], R19 ;  /* 0x0058201309007388 */ /* 0x0001e20000000400 */
[----:B-1----:R-:W-:Y:S01]  /*1980*/  CS2R R16, SRZ ;  /* 0x0000000000107805 */ /* 0x002fe2000001ff00 */
[----:B------:R-:W-:Y:S02]  /*1990*/  CS2R R28, SRZ ;  /* 0x00000000001c7805 */ /* 0x000fe4000001ff00 */
[----:B------:R-:W-:Y:S01]  /*19a0*/  BAR.SYNC.DEFER_BLOCKING 0x0 ;  /* 0x0000000000007b1d */ /* 0x000fe20000010000 */
[----:B--2---:R-:W-:Y:S01]  /*19b0*/  CS2R R10, SRZ ;  /* 0x00000000000a7805 */ /* 0x004fe2000001ff00 */
[----:B0-----:R-:W-:Y:S01]  /*19c0*/  CS2R R18, SRZ ;  /* 0x0000000000127805 */ /* 0x001fe2000001ff00 */
[----:B------:R-:W-:-:S03]  /*19d0*/  CS2R R8, SRZ ;  /* 0x0000000000087805 */ /* 0x000fc6000001ff00 */
[----:B------:R0:W1:Y:S04]  /*19e0*/  @!P5 LDS.128 R24, [R32] ;  /* 0x000000002018d984 */ /* 0x0000680000000c00 */
[----:B------:R0:W2:Y:S04]  /*19f0*/  @!P5 LDS.128 R20, [R32+0x2800] ;  /* 0x002800002014d984 */ /* 0x0000a80000000c00 */
[----:B------:R0:W3:Y:S01]  /*1a00*/  @!P5 LDS.128 R16, [R32+0x5000] ;  /* 0x005000002010d984 */ /* 0x0000e20000000c00 */
[----:B------:R-:W-:Y:S05]  /*1a10*/  @P4 BRA `(.L_x_1317) ;  /* 0x0000017000004947 */ /* 0x000fea0003800000 */
[----:B------:R-:W-:Y:S01]  /*1a20*/  SHF.R.S32.HI R5, RZ, 0x1f, R4 ;  /* 0x0000001fff057819 */ /* 0x000fe20000011404 */
[----:B------:R-:W-:Y:S01]  /*1a30*/  IMAD R33, R3, c[0x0][0x1a8], RZ ;  /* 0x00006a0003217a24 */ /* 0x000fe200078e02ff */
[----:B------:R-:W-:Y:S01]  /*1a40*/  ISETP.GE.AND P5, PT, R4, c[0x0][0x194], PT ;  /* 0x0000650004007a0c */ /* 0x000fe20003fa6270 */
[----:B------:R-:W-:-:S02]  /*1a50*/  IMAD R37, R2, c[0x0][0x1b0], RZ ;  /* 0x00006c0002257a24 */ /* 0x000fc400078e02ff */
[C---:B------:R-:W-:Y:S02]  /*1a60*/  IMAD R33, R64.reuse, c[0x0][0x1ac], R33 ;  /* 0x00006b0040217a24 */ /* 0x040fe400078e0221 */
[----:B------:R-:W-:-:S04]  /*1a70*/  IMAD.WIDE.U32 R34, R64, c[0x0][0x1a8], R4 ;  /* 0x00006a0040227a25 */ /* 0x000fc800078e0004 */
[----:B------:R-:W-:Y:S02]  /*1a80*/  IMAD.IADD R35, R35, 0x1, R33 ;  /* 0x0000000123237824 */ /* 0x000fe400078e0221 */
[C---:B------:R-:W-:Y:S02]  /*1a90*/  IMAD R37, R0.reuse, c[0x0][0x1b4], R37 ;  /* 0x00006d0000257a24 */ /* 0x040fe400078e0225 */
[----:B------:R-:W-:-:S04]  /*1aa0*/  IMAD.WIDE.U32 R34, R0, c[0x0][0x1b0], R34 ;  /* 0x00006c0000227a25 */ /* 0x000fc800078e0022 */
[----:B------:R-:W-:Y:S02]  /*1ab0*/  IMAD R33, R7, c[0x0][0x1a0], RZ ;  /* 0x0000680007217a24 */ /* 0x000fe400078e02ff */
[----:B------:R-:W-:Y:S01]  /*1ac0*/  IMAD.IADD R35, R35, 0x1, R37 ;  /* 0x0000000123237824 */ /* 0x000fe200078e0225 */
[----:B------:R-:W-:Y:S01]  /*1ad0*/  IADD3 R37, R4, 0x40, RZ ;  /* 0x0000004004257810 */ /* 0x000fe20007ffe0ff */
[C---:B------:R-:W-:Y:S02]  /*1ae0*/  IMAD R33, R6.reuse, c[0x0][0x1a4], R33 ;  /* 0x0000690006217a24 */ /* 0x040fe400078e0221 */
[----:B------:R-:W-:Y:S01]  /*1af0*/  IMAD.WIDE.U32 R34, R6, c[0x0][0x1a0], R34 ;  /* 0x0000680006227a25 */ /* 0x000fe200078e0022 */
[----:B------:R-:W-:-:S03]  /*1b00*/  ISETP.GE.AND P4, PT, R37, c[0x0][0x194], PT ;  /* 0x0000650025007a0c */ /* 0x000fc60003f86270 */
[----:B------:R-:W-:Y:S01]  /*1b10*/  IMAD.IADD R33, R35, 0x1, R33 ;  /* 0x0000000123217824 */ /* 0x000fe200078e0221 */
[----:B------:R-:W-:Y:S02]  /*1b20*/  LEA R36, P6, R34, c[0x0][0x188], 0x1 ;  /* 0x0000620022247a11 */ /* 0x000fe400078c08ff */
[----:B------:R-:W-:Y:S02]  /*1b30*/  IADD3 R35, R4, 0x80, RZ ;  /* 0x0000008004237810 */ /* 0x000fe40007ffe0ff */
[----:B------:R-:W-:Y:S02]  /*1b40*/  LEA.HI.X R37, R34, c[0x0][0x18c], R33, 0x1, P6 ;  /* 0x0000630022257a11 */ /* 0x000fe400030f0c21 */
[----:B------:R-:W-:-:S03]  /*1b50*/  ISETP.GE.AND P6, PT, R35, c[0x0][0x194], PT ;  /* 0x0000650023007a0c */ /* 0x000fc60003fc6270 */
[----:B-1----:R1:W-:Y:S04]  /*1b60*/  @!P5 STG.E.128 [R36.64], R24 ;  /* 0x000000182400d986 */ /* 0x0023e8000c101d04 */
[----:B--2---:R1:W-:Y:S06]  /*1b70*/  @!P4 STG.E.128 [R36.64+0x80], R20 ;  /* 0x000080142400c986 */ /* 0x0043ec000c101d04 */
[----:B---3--:R1:W-:Y:S02]  /*1b80*/  @!P6 STG.E.128 [R36.64+0x100], R16 ;  /* 0x000100102400e986 */ /* 0x0083e4000c101d04 */
.L_x_1317:
[----:B------:R-:W-:Y:S05]  /*1b90*/  BSYNC B0 ;  /* 0x0000000000007941 */ /* 0x000fea0003800000 */
.L_x_1316:
[----:B------:R4:W0:Y:S01]  /*1ba0*/  @!P0 LDS.128 R12, [R32+0x400] ;  /* 0x00040000200c8984 */ /* 0x0008220000000c00 */
[----:B------:R-:W-:Y:S03]  /*1bb0*/  BSSY B0, `(.L_x_1318) ;  /* 0x000001e000007945 */ /* 0x000fe60003800000 */
[----:B------:R4:W3:Y:S04]  /*1bc0*/  @!P0 LDS.128 R8, [R32+0x2c00] ;  /* 0x002c000020088984 */ /* 0x0008e80000000c00 */
[----:B------:R4:W2:Y:S01]  /*1bd0*/  @!P0 LDS.128 R28, [R32+0x5400] ;  /* 0x00540000201c8984 */ /* 0x0008a20000000c00 */
[----:B------:R-:W-:Y:S05]  /*1be0*/  @P1 BRA `(.L_x_1319) ;  /* 0x000001a000001947 */ /* 0x000fea0003800000 */
[----:B-1-3--:R-:W-:Y:S01]  /*1bf0*/  IMAD R19, R3, c[0x0][0x1a8], RZ ;  /* 0x00006a0003137a24 */ /* 0x00afe200078e02ff */
[--C-:B------:R-:W-:Y:S01]  /*1c00*/  SHF.R.S32.HI R17, RZ, 0x1f, R4.reuse ;  /* 0x0000001fff117819 */ /* 0x100fe20000011404 */
[----:B------:R-:W-:Y:S01]  /*1c10*/  IMAD.MOV.U32 R16, RZ, RZ, R4 ;  /* 0x000000ffff107224 */ /* 0x000fe200078e0004 */
[----:B--2---:R-:W-:Y:S01]  /*1c20*/  IADD3 R20, R4, 0x40, RZ ;  /* 0x0000004004147810 */ /* 0x004fe20007ffe0ff */
[----:B------:R-:W-:Y:S01]  /*1c30*/  IMAD R21, R64, c[0x0][0x1ac], R19 ;  /* 0x00006b0040157a24 */ /* 0x000fe200078e0213 */
[----:B------:R-:W-:Y:S01]  /*1c40*/  IADD3 R19, P0, R6, 0x20, RZ ;  /* 0x0000002006137810 */ /* 0x000fe20007f1e0ff */
[----:B------:R-:W-:Y:S01]  /*1c50*/  IMAD.WIDE.U32 R16, R64, c[0x0][0x1a8], R16 ;  /* 0x00006a0040107a25 */ /* 0x000fe200078e0010 */
[----:B------:R-:W-:-:S02]  /*1c60*/  ISETP.GE.AND P4, PT, R20, c[0x0][0x194], PT ;  /* 0x0000650014007a0c */ /* 0x000fc40003f86270 */
[----:B------:R-:W-:Y:S01]  /*1c70*/  ISETP.GE.AND P1, PT, R4, c[0x0][0x194], PT ;  /* 0x0000650004007a0c */ /* 0x000fe20003f26270 */
[----:B------:R-:W-:Y:S02]  /*1c80*/  IMAD R23, R2, c[0x0][0x1b0], RZ ;  /* 0x00006c0002177a24 */ /* 0x000fe400078e02ff */
[----:B------:R-:W-:Y:S02]  /*1c90*/  IMAD.IADD R17, R17, 0x1, R21 ;  /* 0x0000000111117824 */ /* 0x000fe400078e0215 */
[----:B------:R-:W-:Y:S02]  /*1ca0*/  IMAD.X R18, RZ, RZ, R7, P0 ;  /* 0x000000ffff127224 */ /* 0x000fe400000e0607 */
[C---:B------:R-:W-:Y:S02]  /*1cb0*/  IMAD R23, R0.reuse, c[0x0][0x1b4], R23 ;  /* 0x00006d0000177a24 */ /* 0x040fe400078e0217 */
[----:B------:R-:W-:-:S04]  /*1cc0*/  IMAD.WIDE.U32 R16, R0, c[0x0][0x1b0], R16 ;  /* 0x00006c0000107a25 */ /* 0x000fc800078e0010 */
[----:B------:R-:W-:Y:S02]  /*1cd0*/  IMAD R18, R18, c[0x0][0x1a0], RZ ;  /* 0x0000680012127a24 */ /* 0x000fe400078e02ff */
[----:B------:R-:W-:Y:S02]  /*1ce0*/  IMAD.IADD R17, R17, 0x1, R23 ;  /* 0x0000000111117824 */ /* 0x000fe400078e0217 */
[C---:B------:R-:W-:Y:S01]  /*1cf0*/  IMAD R21, R19.reuse, c[0x0][0x1a4], R18 ;  /* 0x0000690013157a24 */ /* 0x040fe200078e0212 */
[----:B------:R-:W-:Y:S01]  /*1d00*/  IADD3 R18, R4, 0x80, RZ ;  /* 0x0000008004127810 */ /* 0x000fe20007ffe0ff */
[----:B------:R-:W-:-:S03]  /*1d10*/  IMAD.WIDE.U32 R16, R19, c[0x0][0x1a0], R16 ;  /* 0x0000680013107a25 */ /* 0x000fc600078e0010 */
[----:B------:R-:W-:Y:S01]  /*1d20*/  ISETP.GE.AND P5, PT, R18, c[0x0][0x194], PT ;  /* 0x0000650012007a0c */ /* 0x000fe20003fa6270 */
[----:B------:R-:W-:Y:S01]  /*1d30*/  IMAD.IADD R17, R17, 0x1, R21 ;  /* 0x0000000111117824 */ /* 0x000fe200078e0215 */
[----:B------:R-:W-:-:S04]  /*1d40*/  LEA R18, P0, R16, c[0x0][0x188], 0x1 ;  /* 0x0000620010127a11 */ /* 0x000fc800078008ff */
[----:B------:R-:W-:-:S05]  /*1d50*/  LEA.HI.X R19, R16, c[0x0][0x18c], R17, 0x1, P0 ;  /* 0x0000630010137a11 */ /* 0x000fca00000f0c11 */
[----:B0-----:R0:W-:Y:S04]  /*1d60*/  @!P1 STG.E.128 [R18.64], R12 ;  /* 0x0000000c12009986 */ /* 0x0011e8000c101d04 */
[----:B------:R0:W-:Y:S04]  /*1d70*/  @!P4 STG.E.128 [R18.64+0x80], R8 ;  /* 0x000080081200c986 */ /* 0x0001e8000c101d04 */
[----:B------:R0:W-:Y:S02]  /*1d80*/  @!P5 STG.E.128 [R18.64+0x100], R28 ;  /* 0x0001001c1200d986 */ /* 0x0001e4000c101d04 */
.L_x_1319:
[----:B------:R-:W-:Y:S05]  /*1d90*/  BSYNC B0 ;  /* 0x0000000000007941 */ /* 0x000fea0003800000 */
.L_x_1318:
[----:B0--3--:R-:W-:Y:S01]  /*1da0*/  CS2R R10, SRZ ;  /* 0x00000000000a7805 */ /* 0x009fe2000001ff00 */
[----:B------:R-:W-:Y:S06]  /*1db0*/  @P2 EXIT ;  /* 0x000000000000294d */ /* 0x000fec0003800000 */
[----:B------:R-:W-:Y:S01]  /*1dc0*/  CS2R R8, SRZ ;  /* 0x0000000000087805 */ /* 0x000fe2000001ff00 */
[----:B------:R-:W-:Y:S01]  /*1dd0*/  CS2R R14, SRZ ;  /* 0x00000000000e7805 */ /* 0x000fe2000001ff00 */
[----:B------:R-:W-:Y:S01]  /*1de0*/  CS2R R12, SRZ ;  /* 0x00000000000c7805 */ /* 0x000fe2000001ff00 */
[----:B------:R-:W-:Y:S01]  /*1df0*/  IMAD R3, R3, c[0x0][0x1a8], RZ ;  /* 0x00006a0003037a24 */ /* 0x000fe200078e02ff */
[--C-:B------:R-:W-:Y:S01]  /*1e00*/  SHF.R.S32.HI R5, RZ, 0x1f, R4.reuse ;  /* 0x0000001fff057819 */ /* 0x100fe20000011404 */
[----:B-1----:R-:W-:Y:S01]  /*1e10*/  CS2R R18, SRZ ;  /* 0x0000000000127805 */ /* 0x002fe2000001ff00 */
[----:B------:R-:W0:Y:S01]  /*1e20*/  @!P3 LDS.128 R8, [R32+0x800] ;  /* 0x000800002008b984 */ /* 0x000e220000000c00 */
[C---:B------:R-:W-:Y:S01]  /*1e30*/  IMAD R3, R64.reuse, c[0x0][0x1ac], R3 ;  /* 0x00006b0040037a24 */ /* 0x040fe200078e0203 */
[----:B------:R-:W-:Y:S01]  /*1e40*/  CS2R R16, SRZ ;  /* 0x0000000000107805 */ /* 0x000fe2000001ff00 */
[----:B------:R-:W-:Y:S01]  /*1e50*/  IMAD.WIDE.U32 R64, R64, c[0x0][0x1a8], R4 ;  /* 0x00006a0040407a25 */ /* 0x000fe200078e0004 */
[----:B------:R-:W1:Y:S01]  /*1e60*/  @!P3 LDS.128 R12, [R32+0x3000] ;  /* 0x00300000200cb984 */ /* 0x000e620000000c00 */
[----:B------:R-:W-:-:S02]  /*1e70*/  ISETP.GE.AND P1, PT, R4, c[0x0][0x194], PT ;  /* 0x0000650004007a0c */ /* 0x000fc40003f26270 */
[----:B------:R-:W-:Y:S01]  /*1e80*/  IMAD.IADD R65, R65, 0x1, R3 ;  /* 0x0000000141417824 */ /* 0x000fe200078e0203 */
[----:B------:R-:W-:Y:S01]  /*1e90*/  IADD3 R3, P0, R6, 0x40, RZ ;  /* 0x0000004006037810 */ /* 0x000fe20007f1e0ff */
[----:B------:R-:W-:Y:S01]  /*1ea0*/  IMAD R5, R2, c[0x0][0x1b0], RZ ;  /* 0x00006c0002057a24 */ /* 0x000fe200078e02ff */
[----:B------:R3:W4:Y:S01]  /*1eb0*/  @!P3 LDS.128 R16, [R32+0x5800] ;  /* 0x005800002010b984 */ /* 0x0007220000000c00 */
[----:B------:R-:W-:-:S04]  /*1ec0*/  IMAD.WIDE.U32 R64, R0, c[0x0][0x1b0], R64 ;  /* 0x00006c0000407a25 */ /* 0x000fc800078e0040 */
[----:B------:R-:W-:Y:S02]  /*1ed0*/  IMAD.X R6, RZ, RZ, R7, P0 ;  /* 0x000000ffff067224 */ /* 0x000fe400000e0607 */
[----:B------:R-:W-:Y:S01]  /*1ee0*/  IMAD R5, R0, c[0x0][0x1b4], R5 ;  /* 0x00006d0000057a24 */ /* 0x000fe200078e0205 */
[----:B------:R-:W-:Y:S01]  /*1ef0*/  IADD3 R0, R4, 0x40, RZ ;  /* 0x0000004004007810 */ /* 0x000fe20007ffe0ff */
[----:B------:R-:W-:Y:S02]  /*1f00*/  IMAD R6, R6, c[0x0][0x1a0], RZ ;  /* 0x0000680006067a24 */ /* 0x000fe400078e02ff */
[----:B------:R-:W-:Y:S01]  /*1f10*/  IMAD.IADD R65, R65, 0x1, R5 ;  /* 0x0000000141417824 */ /* 0x000fe200078e0205 */
[----:B------:R-:W-:Y:S01]  /*1f20*/  ISETP.GE.AND P2, PT, R0, c[0x0][0x194], PT ;  /* 0x0000650000007a0c */ /* 0x000fe20003f46270 */
        /* <DEDUP_REMOVED lines=8> */
[----:B-1----:R3:W-:Y:S01]  /*1fb0*/  @!P2 STG.E.128 [R4.64+0x80], R12 ;  /* 0x0000800c0400a986 */ /* 0x0027e2000c101d04 */
[----:B------:R-:W-:Y:S05]  /*1fc0*/  @P3 EXIT ;  /* 0x000000000000394d */ /* 0x000fea0003800000 */
[----:B----4-:R-:W-:Y:S01]  /*1fd0*/  STG.E.128 [R4.64+0x100], R16 ;  /* 0x0001001004007986 */ /* 0x010fe2000c101d04 */
[----:B------:R-:W-:Y:S05]  /*1fe0*/  EXIT ;  /* 0x000000000000794d */ /* 0x000fea0003800000 */
.L_x_1320:
        /* <DEDUP_REMOVED lines=9> */
.L_x_1430:


//--------------------- .text._ZN7cutlass13device_kernelIN5flash32FlashAttnBwdPostprocessConvertdQIN4cute5tupleIJNS3_1CILi64EEENS5_ILi192EEEEEENS_10bfloat16_tEfNS_4arch4Sm80ELi256ENS3_8TiledMMAINS3_8MMA_AtomIJNS3_30SM80_16x8x16_F32BF16BF16F32_TNEEEENS3_6LayoutINS4_IJNS5_ILi2EEENS5_ILi4EEENS5_ILi1EEEEEENS4_IJSJ_SH_NS5_ILi0EEEEEEEENS4_IJNS5_ILi32EEES6_NS5_ILi16EEEEEEEELb0EEEEEvNT_6ParamsE --------------------------
	.section	.text._ZN7cutlass13device_kernelIN5flash32FlashAttnBwdPostprocessConvertdQIN4cute5tupleIJNS3_1CILi64EEENS5_ILi192EEEEEENS_10bfloat16_tEfNS_4arch4Sm80ELi256ENS3_8TiledMMAINS3_8MMA_AtomIJNS3_30SM80_16x8x16_F32BF16BF16F32_TNEEEENS3_6LayoutINS4_IJNS5_ILi2EEENS5_ILi4EEENS5_ILi1EEEEEENS4_IJSJ_SH_NS5_ILi0EEEEEEEENS4_IJNS5_ILi32EEES6_NS5_ILi16EEEEEEEELb0EEEEEvNT_6ParamsE,"ax",@progbits
	.sectioninfo	@"SHI_REGISTERS=69"
	.align	128
.text._ZN7cutlass13device_kernelIN5flash32FlashAttnBwdPostprocessConvertdQIN4cute5tupleIJNS3_1CILi64EEENS5_ILi192EEEEEENS_10bfloat16_tEfNS_4arch4Sm80ELi256ENS3_8TiledMMAINS3_8MMA_AtomIJNS3_30SM80_16x8x16_F32BF16BF16F32_TNEEEENS3_6LayoutINS4_IJNS5_ILi2EEENS5_ILi4EEENS5_ILi1EEEEEENS4_IJSJ_SH_NS5_ILi0EEEEEEEENS4_IJNS5_ILi32EEES6_NS5_ILi16EEEEEEEELb0EEEEEvNT_6ParamsE:
        .type           _ZN7cutlass13device_kernelIN5flash32FlashAttnBwdPostprocessConvertdQIN4cute5tupleIJNS3_1CILi64EEENS5_ILi192EEEEEENS_10bfloat16_tEfNS_4arch4Sm80ELi256ENS3_8TiledMMAINS3_8MMA_AtomIJNS3_30SM80_16x8x16_F32BF16BF16F32_TNEEEENS3_6LayoutINS4_IJNS5_ILi2EEENS5_ILi4EEENS5_ILi1EEEEEENS4_IJSJ_SH_NS5_ILi0EEEEEEEENS4_IJNS5_ILi32EEES6_NS5_ILi16EEEEEEEELb0EEEEEvNT_6ParamsE,@function
        .size           _ZN7cutlass13device_kernelIN5flash32FlashAttnBwdPostprocessConvertdQIN4cute5tupleIJNS3_1CILi64EEENS5_ILi192EEEEEENS_10bfloat16_tEfNS_4arch4Sm80ELi256ENS3_8TiledMMAINS3_8MMA_AtomIJNS3_30SM80_16x8x16_F32BF16BF16F32_TNEEEENS3_6LayoutINS4_IJNS5_ILi2EEENS5_ILi4EEENS5_ILi1EEEEEENS4_IJSJ_SH_NS5_ILi0EEEEEEEENS4_IJNS5_ILi32EEES6_NS5_ILi16EEEEEEEELb0EEEEEvNT_6ParamsE,(.L_x_1431 - _ZN7cutlass13device_kernelIN5flash32FlashAttnBwdPostprocessConvertdQIN4cute5tupleIJNS3_1CILi64EEENS5_ILi192EEEEEENS_10bfloat16_tEfNS_4arch4Sm80ELi256ENS3_8TiledMMAINS3_8MMA_AtomIJNS3_30SM80_16x8x16_F32BF16BF16F32_TNEEEENS3_6LayoutINS4_IJNS5_ILi2EEENS5_ILi4EEENS5_ILi1EEEEEENS4_IJSJ_SH_NS5_ILi0EEEEEEEENS4_IJNS5_ILi32EEES6_NS5_ILi16EEEEEEEELb0EEEEEvNT_6ParamsE)
        .other          _ZN7cutlass13device_kernelIN5flash32FlashAttnBwdPostprocessConvertdQIN4cute5tupleIJNS3_1CILi64EEENS5_ILi192EEEEEENS_10bfloat16_tEfNS_4arch4Sm80ELi256ENS3_8TiledMMAINS3_8MMA_AtomIJNS3_30SM80_16x8x16_F32BF16BF16F32_TNEEEENS3_6LayoutINS4_IJNS5_ILi2EEENS5_ILi4EEENS5_ILi1EEEEEENS4_IJSJ_SH_NS5_ILi0EEEEEEEENS4_IJNS5_ILi32EEES6_NS5_ILi16EEEEEEEELb0EEEEEvNT_6ParamsE,@"STO_CUDA_ENTRY STV_DEFAULT"
_ZN7cutlass13device_kernelIN5flash32FlashAttnBwdPostprocessConvertdQIN4cute5tupleIJNS3_1CILi64EEENS5_ILi192EEEEEENS_10bfloat16_tEfNS_4arch4Sm80ELi256ENS3_8TiledMMAINS3_8MMA_AtomIJNS3_30SM80_16x8x16_F32BF16BF16F32_TNEEEENS3_6LayoutINS4_IJNS5_ILi2EEENS5_ILi4EEENS5_ILi1EEEEEENS4_IJSJ_SH_NS5_ILi0EEEEEEEENS4_IJNS5_ILi32EEES6_NS5_ILi16EEEEEEEELb0EEEEEvNT_6ParamsE:
        /* <DEDUP_REMOVED lines=15> */
[----:B-1----:R-:W-:Y:S01]  /*00f0*/  IMAD.SHL.U32 R58, R54, 0x40, RZ ;  /* 0x00000040363a7824 */ /* 0x002fe200078e00ff */
[----:B------:R-:W-:Y:S05]  /*0100*/  @P1 BRA `(.L_x_1321) ;  /* 0x0000004000001947 */ /* 0x000fea0003800000 */
[----:B0-----:R-:W-:Y:S05]  /*0110*/  @!P0 BRA `(.L_x_1321) ;  /* 0x0000003000008947 */ /* 0x001fea0003800000 */
[----:B------:R-:W2:Y:S04]  /*0120*/  LDG.E R0, [R2.64] ;  /* 0x0000000402007981 */ /* 0x000ea8000c1e1900 */
[----:B-----5:R-:W2:Y:S02]  /*0130*/  LDG.E R57, [R2.64+0x4] ;  /* 0x0000040402397981 */ /* 0x020ea4000c1e1900 */
[----:B--2---:R-:W-:-:S02]  /*0140*/  IADD3 R57, -R0, R57, RZ ;  /* 0x0000003900397210 */ /* 0x004fc40007ffe1ff */
.L_x_1321:
[----:B0-----:R-:W-:Y:S01]  /*0150*/  ISETP.NE.AND.EX P1, PT, RZ, c[0x0][0x1c4], PT, P2 ;  /* 0x00007100ff007a0c */ /* 0x001fe20003f25320 */
[----:B-----5:R-:W-:Y:S01]  /*0160*/  @P0 IMAD R2, R52, 0x40, R55 ;  /* 0x0000004034020824 */ /* 0x020fe200078e0237 */
[----:B------:R-:W-:-:S13]  /*0170*/  ISETP.LE.AND P2, PT, R57, R58, PT ;  /* 0x0000003a3900720c */ /* 0x000fda0003f43270 */
[----:B------:R-:W-:Y:S05]  /*0180*/  @P1 EXIT P2 ;  /* 0x000000000000194d */ /* 0x000fea0001000000 */
[----:B------:R-:W0:Y:S01]  /*0190*/  S2R R53, SR_TID.X ;  /* 0x0000000000357919 */ /* 0x000e220000002100 */
[----:B------:R-:W-:Y:S01]  /*01a0*/  @P0 SHF.R.S32.HI R3, RZ, 0x1f, R2 ;  /* 0x0000001fff030819 */ /* 0x000fe20000011402 */
[----:B------:R-:W-:Y:S01]  /*01b0*/  CS2R R4, SRZ ;  /* 0x0000000000047805 */ /* 0x000fe2000001ff00 */
[----:B------:R-:W-:Y:S01]  /*01c0*/  IMAD R7, R54, 0x3000, RZ ;  /* 0x0000300036077824 */ /* 0x000fe200078e02ff */
[----:B------:R-:W1:Y:S01]  /*01d0*/  S2R R0, SR_CTAID.Y ;  /* 0x0000000000007919 */ /* 0x000e620000002600 */
[----:B------:R-:W-:-:S03]  /*01e0*/  @P0 LEA.HI R3, R3, R2, RZ, 0x6 ;  /* 0x0000000203030211 */ /* 0x000fc600078f30ff */
[----:B------:R-:W-:Y:S02]  /*01f0*/  SHF.R.S32.HI R9, RZ, 0x1f, R7 ;  /* 0x0000001fff097819 */ /* 0x000fe40000011407 */
[----:B------:R-:W-:-:S05]  /*0200*/  @P0 SHF.R.S32.HI R3, RZ, 0x6, R3 ;  /* 0x00000006ff030819 */ /* 0x000fca0000011403 */
[----:B------:R-:W-:-:S04]  /*0210*/  @P0 IMAD R3, R3, 0x3000, RZ ;  /* 0x0000300003030824 */ /* 0x000fc800078e02ff */
[--C-:B------:R-:W-:Y:S01]  /*0220*/  @P0 IMAD.MOV.U32 R4, RZ, RZ, R3.reuse ;  /* 0x000000ffff040224 */ /* 0x100fe200078e0003 */
[----:B------:R-:W-:Y:S02]  /*0230*/  @P0 SHF.R.S32.HI R5, RZ, 0x1f, R3 ;  /* 0x0000001fff050819 */ /* 0x000fe40000011403 */
[----:B------:R-:W-:Y:S01]  /*0240*/  SHF.R.S32.HI R3, RZ, 0x1f, R52 ;  /* 0x0000001fff037819 */ /* 0x000fe20000011434 */
[----:B0-----:R-:W-:Y:S01]  /*0250*/  IMAD.SHL.U32 R6, R53, 0x4, RZ ;  /* 0x0000000435067824 */ /* 0x001fe200078e00ff */
[----:B------:R-:W-:Y:S02]  /*0260*/  SEL R52, R52, RZ, !P1 ;  /* 0x000000ff34347207 */ /* 0x000fe40004800000 */
[----:B------:R-:W-:Y:S02]  /*0270*/  SEL R3, R3, RZ, !P1 ;  /* 0x000000ff03037207 */ /* 0x000fe40004800000 */
[----:B------:R-:W-:Y:S02]  /*0280*/  IADD3 R4, P2, P3, R4, R6, R7 ;  /* 0x0000000604047210 */ /* 0x000fe40007b5e007 */
[----:B-1----:R-:W-:-:S02]  /*0290*/  SHF.R.S32.HI R2, RZ, 0x1f, R0 ;  /* 0x0000001fff027819 */ /* 0x002fc40000011400 */
[----:B------:R-:W-:-:S03]  /*02a0*/  SHF.R.S32.HI R6, RZ, 0x1f, R6 ;  /* 0x0000001fff067819 */ /* 0x000fc60000011406 */
[----:B------:R-:W-:Y:S01]  /*02b0*/  IMAD R7, R2, c[0x0][0x178], RZ ;  /* 0x00005e0002077a24 */ /* 0x000fe200078e02ff */
[----:B------:R-:W-:Y:S01]  /*02c0*/  IADD3.X R5, R5, R6, R9, P2, P3 ;  /* 0x0000000605057210 */ /* 0x000fe200017e6409 */
[----:B------:R-:W-:Y:S02]  /*02d0*/  IMAD R9, R3, c[0x0][0x180], RZ ;  /* 0x0000600003097a24 */ /* 0x000fe400078e02ff */
[C---:B------:R-:W-:Y:S02]  /*02e0*/  IMAD R7, R0.reuse, c[0x0][0x17c], R7 ;  /* 0x00005f0000077a24 */ /* 0x040fe400078e0207 */
[----:B------:R-:W-:-:S04]  /*02f0*/  IMAD.WIDE.U32 R4, R0, c[0x0][0x178], R4 ;  /* 0x00005e0000047a25 */ /* 0x000fc800078e0004 */
[----:B------:R-:W-:Y:S02]  /*0300*/  IMAD.IADD R5, R5, 0x1, R7 ;  /* 0x0000000105057824 */ /* 0x000fe400078e0207 */
[C---:B------:R-:W-:Y:S02]  /*0310*/  IMAD R9, R52.reuse, c[0x0][0x184], R9 ;  /* 0x0000610034097a24 */ /* 0x040fe400078e0209 */
[----:B------:R-:W-:-:S05]  /*0320*/  IMAD.WIDE.U32 R4, R52, c[0x0][0x180], R4 ;  /* 0x0000600034047a25 */ /* 0x000fca00078e0004 */
[----:B------:R-:W-:Y:S02]  /*0330*/  IADD3 R5, R5, R9, RZ ;  /* 0x0000000905057210 */ /* 0x000fe40007ffe0ff */
        /* <DEDUP_REMOVED lines=15> */
[----:B------:R-:W-:Y:S01]  /*0430*/  IMAD.IADD R57, R57, 0x1, -R58 ;  /* 0x0000000139397824 */ /* 0x000fe200078e0a3a */
[----:B------:R-:W-:Y:S02]  /*0440*/  BSSY B0, `(.L_x_1322) ;  /* 0x00000fa000007945 */ /* 0x000fe40003800000 */
[----:B------:R-:W-:-:S02]  /*0450*/  LEA.HI R56, R60, R53, RZ, 0x2 ;  /* 0x000000353c387211 */ /* 0x000fc400078f10ff */
[CC--:B------:R-:W-:Y:S02]  /*0460*/  LEA.HI R66, R60.reuse, R53.reuse, RZ, 0x5 ;  /* 0x000000353c427211 */ /* 0x0c0fe400078f28ff */
[--C-:B------:R-:W-:Y:S02]  /*0470*/  SHF.R.S32.HI R59, RZ, 0x2, R56.reuse ;  /* 0x00000002ff3b7819 */ /* 0x100fe40000011438 */
[----:B------:R-:W-:Y:S02]  /*0480*/  SHF.R.S32.HI R64, RZ, 0x1f, R56 ;  /* 0x0000001fff407819 */ /* 0x000fe40000011438 */
[----:B------:R-:W-:Y:S02]  /*0490*/  LEA.HI R65, R60, R53, RZ, 0x7 ;  /* 0x000000353c417211 */ /* 0x000fe400078f38ff */
[----:B------:R-:W-:Y:S02]  /*04a0*/  LEA.HI R64, R64, R59, RZ, 0x3 ;  /* 0x0000003b40407211 */ /* 0x000fe400078f18ff */
[----:B------:R-:W-:Y:S01]  /*04b0*/  SHF.R.S32.HI R61, RZ, 0x5, R66 ;  /* 0x00000005ff3d7819 */ /* 0x000fe20000011442 */
[----:B------:R-:W-:Y:S01]  /*04c0*/  IMAD.SHL.U32 R65, R65, 0x8, RZ ;  /* 0x0000000841417824 */ /* 0x000fe200078e00ff */
[----:B------:R-:W-:-:S02]  /*04d0*/  LOP3.LUT R64, R64, 0xfffffff8, RZ, 0xc0, !PT ;  /* 0xfffffff840407812 */ /* 0x000fc400078ec0ff */
[----:B0-----:R-:W-:Y:S02]  /*04e0*/  LEA.HI R63, R60, R53, RZ, 0x3 ;  /* 0x000000353c3f7211 */ /* 0x001fe400078f18ff */
[----:B------:R-:W-:Y:S01]  /*04f0*/  LEA.HI R66, R66, R61, RZ, 0x1 ;  /* 0x0000003d42427211 */ /* 0x000fe200078f08ff */
[----:B------:R-:W-:Y:S01]  /*0500*/  IMAD.IADD R59, R59, 0x1, -R64 ;  /* 0x000000013b3b7824 */ /* 0x000fe200078e0a40 */
[----:B------:R-:W-:Y:S02]  /*0510*/  LOP3.LUT R64, R56, 0x7ffffffc, RZ, 0xc0, !PT ;  /* 0x7ffffffc38407812 */ /* 0x000fe400078ec0ff */
[----:B------:R-:W-:Y:S02]  /*0520*/  LOP3.LUT R65, R65, 0x7ffffc00, RZ, 0xc0, !PT ;  /* 0x7ffffc0041417812 */ /* 0x000fe400078ec0ff */
[----:B------:R-:W-:Y:S02]  /*0530*/  SHF.R.S32.HI R62, RZ, 0x1f, R59 ;  /* 0x0000001fff3e7819 */ /* 0x000fe4000001143b */
[----:B------:R-:W-:-:S02]  /*0540*/  LOP3.LUT R66, R66, 0xfffffffe, RZ, 0xc0, !PT ;  /* 0xfffffffe42427812 */ /* 0x000fc400078ec0ff */
[----:B------:R-:W-:Y:S01]  /*0550*/  LEA.HI R56, R62, R59, RZ, 0x2 ;  /* 0x0000003b3e387211 */ /* 0x000fe200078f10ff */
[----:B------:R-:W-:Y:S01]  /*0560*/  IMAD.IADD R62, R53, 0x1, -R64 ;  /* 0x00000001353e7824 */ /* 0x000fe200078e0a40 */
[----:B------:R-:W-:Y:S01]  /*0570*/  LEA.HI R60, R60, R53, RZ, 0x6 ;  /* 0x000000353c3c7211 */ /* 0x000fe200078f30ff */
[----:B------:R-:W-:Y:S01]  /*0580*/  IMAD.IADD R61, R61, 0x1, -R66 ;  /* 0x000000013d3d7824 */ /* 0x000fe200078e0a42 */
[C---:B------:R-:W-:Y:S01]  /*0590*/  LOP3.LUT R64, R56.reuse, 0x7fffffc, RZ, 0xc0, !PT ;  /* 0x07fffffc38407812 */ /* 0x040fe200078ec0ff */
[----:B------:R-:W-:Y:S01]  /*05a0*/  IMAD.SHL.U32 R56, R56, 0x10, RZ ;  /* 0x0000001038387824 */ /* 0x000fe200078e00ff */
[----:B------:R-:W-:Y:S02]  /*05b0*/  LEA R62, R62, R65, 0x1 ;  /* 0x000000413e3e7211 */ /* 0x000fe400078e08ff */
[----:B------:R-:W-:Y:S01]  /*05c0*/  SHF.R.S32.HI R60, RZ, 0x6, R60 ;  /* 0x00000006ff3c7819 */ /* 0x000fe2000001143c */
[----:B------:R-:W-:Y:S01]  /*05d0*/  IMAD.IADD R58, R59, 0x1, -R64 ;  /* 0x000000013b3a7824 */ /* 0x000fe200078e0a40 */
[----:B------:R-:W-:-:S02]  /*05e0*/  SHF.R.S32.HI R59, RZ, 0x3, R63 ;  /* 0x00000003ff3b7819 */ /* 0x000fc4000001143f */
[----:B------:R-:W-:Y:S02]  /*05f0*/  SHF.R.S32.HI R64, RZ, 0x1f, R63 ;  /* 0x0000001fff407819 */ /* 0x000fe4000001143f */
[----:B------:R-:W-:Y:S02]  /*0600*/  IMNMX R57, R57, 0x40, PT ;  /* 0x0000004039397817 */ /* 0x000fe40003800200 */
[----:B------:R-:W-:Y:S02]  /*0610*/  LEA.HI R64, R64, R59, RZ, 0x2 ;  /* 0x0000003b40407211 */ /* 0x000fe400078f10ff */
[----:B------:R-:W-:Y:S02]  /*0620*/  LOP3.LUT R56, R56, 0x40, RZ, 0xc0, !PT ;  /* 0x0000004038387812 */ /* 0x000fe400078ec0ff */
[----:B------:R-:W-:Y:S02]  /*0630*/  LOP3.LUT R64, R64, 0xffffffc, RZ, 0xc0, !PT ;  /* 0x0ffffffc40407812 */ /* 0x000fe400078ec0ff */
[----:B------:R-:W-:Y:S01]  /*0640*/  ISETP.GE.AND P1, PT, R59, R57, PT ;  /* 0x000000393b00720c */ /* 0x000fe20003f26270 */
[----:B--2---:R0:W-:Y:S04]  /*0650*/  STS.128 [R53.X16], R4 ;  /* 0x0000000435007388 */ /* 0x0041e8000000cc00 */
[----:B---3--:R-:W-:Y:S04]  /*0660*/  STS.128 [R53.X16+0x1000], R8 ;  /* 0x0010000835007388 */ /* 0x008fe8000000cc00 */
[----:B----4-:R1:W-:Y:S04]  /*0670*/  STS.128 [R53.X16+0x2000], R12 ;  /* 0x0020000c35007388 */ /* 0x0103e8000000cc00 */
[----:B-----5:R-:W-:Y:S04]  /*0680*/  STS.128 [R53.X16+0x3000], R16 ;  /* 0x0030001035007388 */ /* 0x020fe8000000cc00 */
[----:B------:R-:W-:Y:S01]  /*0690*/  STS.128 [R53.X16+0x4000], R20 ;  /* 0x0040001435007388 */ /* 0x000fe2000000cc00 */
[----:B0-----:R-:W-:Y:S01]  /*06a0*/  LOP3.LUT R4, R63, 0xfffffff8, RZ, 0xc0, !PT ;  /* 0xfffffff83f047812 */ /* 0x001fe200078ec0ff */
[----:B------:R-:W-:Y:S01]  /*06b0*/  IMAD R5, R61, 0x100, R62 ;  /* 0x000001003d057824 */ /* 0x000fe200078e023e */
[----:B------:R-:W-:Y:S01]  /*06c0*/  IADD3 R7, R59, -R64, RZ ;  /* 0x800000403b077210 */ /* 0x000fe20007ffe0ff */
[----:B------:R-:W-:Y:S01]  /*06d0*/  STS.128 [R53.X16+0x5000], R24 ;  /* 0x0050001835007388 */ /* 0x000fe2000000cc00 */
[----:B------:R-:W-:-:S02]  /*06e0*/  IMAD.SHL.U32 R61, R61, 0x40, RZ ;  /* 0x000000403d3d7824 */ /* 0x000fc400078e00ff */
[----:B------:R-:W-:Y:S01]  /*06f0*/  IMAD.IADD R4, R53, 0x1, -R4 ;  /* 0x0000000135047824 */ /* 0x000fe200078e0a04 */
[----:B------:R-:W-:Y:S01]  /*0700*/  STS.128 [R53.X16+0x6000], R28 ;  /* 0x0060001c35007388 */ /* 0x000fe2000000cc00 */
[----:B-1----:R-:W-:Y:S01]  /*0710*/  IMAD R14, R60, 0x8, R7 ;  /* 0x000000083c0e7824 */ /* 0x002fe200078e0207 */
[----:B------:R-:W-:Y:S02]  /*0720*/  LOP3.LUT R61, R61, 0x40, RZ, 0xc0, !PT ;  /* 0x000000403d3d7812 */ /* 0x000fe400078ec0ff */
[----:B------:R-:W-:Y:S01]  /*0730*/  STS.128 [R53.X16+0x7000], R32 ;  /* 0x0070002035007388 */ /* 0x000fe2000000cc00 */
[C---:B------:R-:W-:Y:S01]  /*0740*/  LEA.HI R6, R4.reuse, R4, RZ, 0x1 ;  /* 0x0000000404067211 */ /* 0x040fe200078f08ff */
[----:B------:R-:W-:Y:S01]  /*0750*/  IMAD.SHL.U32 R4, R4, 0x8, RZ ;  /* 0x0000000804047824 */ /* 0x000fe200078e00ff */
[----:B------:R-:W-:Y:S01]  /*0760*/  LEA R58, R58, R5, 0x4 ;  /* 0x000000053a3a7211 */ /* 0x000fe200078e20ff */
[----:B------:R-:W-:Y:S01]  /*0770*/  STS.128 [R53.X16+0x8000], R36 ;  /* 0x0080002435007388 */ /* 0x000fe2000000cc00 */
[----:B------:R-:W-:-:S02]  /*0780*/  SHF.L.U32 R6, R6, 0x9, RZ ;  /* 0x0000000906067819 */ /* 0x000fc400000006ff */
[----:B------:R-:W-:Y:S01]  /*0790*/  LOP3.LUT R8, R61, 0x8, R4, 0xf8, !PT ;  /* 0x000000083d087812 */ /* 0x000fe200078ef804 */
[----:B------:R-:W-:Y:S01]  /*07a0*/  STS.128 [R53.X16+0x9000], R40 ;  /* 0x0090002835007388 */ /* 0x000fe2000000cc00 */
[----:B------:R-:W-:Y:S02]  /*07b0*/  LOP3.LUT R9, R6, 0x7ffffc00, RZ, 0xc0, !PT ;  /* 0x7ffffc0006097812 */ /* 0x000fe400078ec0ff */
[----:B------:R-:W-:Y:S01]  /*07c0*/  CS2R R6, SRZ ;  /* 0x0000000000067805 */ /* 0x000fe2000001ff00 */
[----:B------:R-:W-:Y:S01]  /*07d0*/  STS.128 [R53.X16+0xa000], R44 ;  /* 0x00a0002c35007388 */ /* 0x000fe2000000cc00 */
[----:B------:R-:W-:Y:S01]  /*07e0*/  @P0 IMAD.MOV.U32 R6, RZ, RZ, R55 ;  /* 0x000000ffff060224 */ /* 0x000fe200078e0037 */
[----:B------:R-:W-:Y:S01]  /*07f0*/  SHF.R.U32.HI R61, RZ, 0x3, R61 ;  /* 0x00000003ff3d7819 */ /* 0x000fe2000001163d */
[----:B------:R-:W-:Y:S01]  /*0800*/  IMAD.U32 R14, R14, 0x10, R9 ;  /* 0x000000100e0e7824 */ /* 0x000fe200078e0009 */
[----:B------:R-:W-:Y:S01]  /*0810*/  STS.128 [R53.X16+0xb000], R48 ;  /* 0x00b0003035007388 */ /* 0x000fe2000000cc00 */
[----:B------:R-:W-:Y:S01]  /*0820*/  @P0 SHF.R.S32.HI R7, RZ, 0x1f, R55 ;  /* 0x0000001fff070819 */ /* 0x000fe20000011437 */
[----:B------:R-:W-:Y:S01]  /*0830*/  IMAD.SHL.U32 R9, R60, 0x8, RZ ;  /* 0x000000083c097824 */ /* 0x000fe200078e00ff */
[----:B------:R-:W-:Y:S01]  /*0840*/  LOP3.LUT R61, R8, R61, RZ, 0x3c, !PT ;  /* 0x0000003d083d7212 */ /* 0x000fe200078e3cff */
[----:B------:R-:W-:Y:S01]  /*0850*/  BAR.SYNC.DEFER_BLOCKING 0x0 ;  /* 0x0000000000007b1d */ /* 0x000fe20000010000 */
[----:B------:R-:W-:-:S02]  /*0860*/  IADD3 R6, P0, R59, R6, RZ ;  /* 0x000000063b067210 */ /* 0x000fc40007f1e0ff */
[C---:B------:R-:W-:Y:S02]  /*0870*/  IADD3 R8, R59.reuse, 0x20, RZ ;  /* 0x000000203b087810 */ /* 0x040fe40007ffe0ff */
[----:B------:R-:W-:Y:S02]  /*0880*/  LEA.HI.X.SX32 R7, R59, R7, 0x1, P0 ;  /* 0x000000073b077211 */ /* 0x000fe400000f0eff */
[----:B------:R-:W-:Y:S01]  /*0890*/  ISETP.GE.AND P0, PT, R8, R57, PT ;  /* 0x000000390800720c */ /* 0x000fe20003f06270 */
[----:B------:R-:W-:Y:S01]  /*08a0*/  IMAD.IADD R8, R14, 0x1, R61 ;  /* 0x000000010e087824 */ /* 0x000fe200078e023d */
[----:B------:R-:W-:Y:S01]  /*08b0*/  LOP3.LUT R9, R56, 0x8, R9, 0xf8, !PT ;  /* 0x0000000838097812 */ /* 0x000fe200078ef809 */
[----:B------:R-:W-:Y:S01]  /*08c0*/  IMAD.WIDE R6, R54, 0x40, R6 ;  /* 0x0000004036067825 */ /* 0x000fe200078e0206 */
[----:B------:R-:W-:-:S04]  /*08d0*/  SHF.R.U32.HI R56, RZ, 0x3, R56 ;  /* 0x00000003ff387819 */ /* 0x000fc80000011638 */
[----:B------:R-:W-:-:S04]  /*08e0*/  LOP3.LUT R9, R9, R56, RZ, 0x3c, !PT ;  /* 0x0000003809097212 */ /* 0x000fc800078e3cff */
[----:B------:R-:W-:Y:S01]  /*08f0*/  IADD3 R9, R9, R58, RZ ;  /* 0x0000003a09097210 */ /* 0x000fe20007ffe0ff */
[----:B------:R-:W0:Y:S04]  /*0900*/  LDS R10, [R53.X4] ;  /* 0x00000000350a7984 */ /* 0x000e280000004800 */
[----:B------:R-:W1:Y:S04]  /*0910*/  LDS R11, [R53.X4+0x400] ;  /* 0x00040000350b7984 */ /* 0x000e680000004800 */
[----:B------:R-:W2:Y:S04]  /*0920*/  LDS R12, [R53.X4+0x800] ;  /* 0x00080000350c7984 */ /* 0x000ea80000004800 */
[----:B------:R-:W3:Y:S04]  /*0930*/  LDS R13, [R53.X4+0xc00] ;  /* 0x000c0000350d7984 */ /* 0x000ee80000004800 */
[----:B------:R-:W4:Y:S04]  /*0940*/  LDS R16, [R53.X4+0x1000] ;  /* 0x0010000035107984 */ /* 0x000f280000004800 */
[----:B------:R-:W5:Y:S04]  /*0950*/  LDS R17, [R53.X4+0x1400] ;  /* 0x0014000035117984 */ /* 0x000f680000004800 */
[----:B------:R-:W5:Y:S04]  /*0960*/  LDS R18, [R53.X4+0x1800] ;  /* 0x0018000035127984 */ /* 0x000f680000004800 */
[----:B------:R-:W5:Y:S04]  /*0970*/  LDS R19, [R53.X4+0x1c00] ;  /* 0x001c000035137984 */ /* 0x000f680000004800 */
[----:B------:R-:W5:Y:S04]  /*0980*/  LDS R25, [R53.X4+0x2000] ;  /* 0x0020000035197984 */ /* 0x000f680000004800 */
[----:B------:R-:W5:Y:S04]  /*0990*/  LDS R26, [R53.X4+0x2400] ;  /* 0x00240000351a7984 */ /* 0x000f680000004800 */
[----:B------:R-:W5:Y:S01]  /*09a0*/  LDS R15, [R53.X4+0x3800] ;  /* 0x00380000350f7984 */ /* 0x000f620000004800 */
[----:B0-----:R-:W-:-:S03]  /*09b0*/  FMUL.FTZ R10, R10, c[0x0][0x1b8] ;  /* 0x00006e000a0a7a20 */ /* 0x001fc60000410000 */
[----:B------:R-:W0:Y:S01]  /*09c0*/  LDS R14, [R53.X4+0x3c00] ;  /* 0x003c0000350e7984 */ /* 0x000e220000004800 */
[----:B-1----:R-:W-:-:S03]  /*09d0*/  FMUL.FTZ R11, R11, c[0x0][0x1b8] ;  /* 0x00006e000b0b7a20 */ /* 0x002fc60000410000 */
[----:B------:R-:W1:Y:S01]  /*09e0*/  LDS R27, [R53.X4+0x2800] ;  /* 0x00280000351b7984 */ /* 0x000e620000004800 */
[----:B--2---:R-:W-:Y:S01]  /*09f0*/  FMUL.FTZ R12, R12, c[0x0][0x1b8] ;  /* 0x00006e000c0c7a20 */ /* 0x004fe20000410000 */
[----:B------:R-:W-:Y:S02]  /*0a00*/  F2FP.BF16.PACK_AB R10, R11, R10 ;  /* 0x0000000a0b0a723e */ /* 0x000fe400000010ff */
[----:B------:R-:W2:Y:S01]  /*0a10*/  LDS R30, [R53.X4+0x2c00] ;  /* 0x002c0000351e7984 */ /* 0x000ea20000004800 */
[----:B---3--:R-:W-:-:S03]  /*0a20*/  FMUL.FTZ R13, R13, c[0x0][0x1b8] ;  /* 0x00006e000d0d7a20 */ /* 0x008fc60000410000 */
[----:B------:R-:W3:Y:S01]  /*0a30*/  LDS R31, [R53.X4+0x3000] ;  /* 0x00300000351f7984 */ /* 0x000ee20000004800 */
[----:B----4-:R-:W-:Y:S01]  /*0a40*/  FMUL.FTZ R16, R16, c[0x0][0x1b8] ;  /* 0x00006e0010107a20 */ /* 0x010fe20000410000 */
[----:B------:R-:W-:Y:S02]  /*0a50*/  F2FP.BF16.PACK_AB R11, R13, R12 ;  /* 0x0000000c0d0b723e */ /* 0x000fe400000010ff */
[----:B------:R-:W4:Y:S01]  /*0a60*/  LDS R24, [R53.X4+0x3400] ;  /* 0x0034000035187984 */ /* 0x000f220000004800 */
[----:B-----5:R-:W-:-:S03]  /*0a70*/  FMUL.FTZ R17, R17, c[0x0][0x1b8] ;  /* 0x00006e0011117a20 */ /* 0x020fc60000410000 */
[----:B------:R-:W5:Y:S01]  /*0a80*/  LDS R43, [R53.X4+0x4000] ;  /* 0x00400000352b7984 */ /* 0x000f620000004800 */
[----:B------:R-:W-:Y:S01]  /*0a90*/  FMUL.FTZ R18, R18, c[0x0][0x1b8] ;  /* 0x00006e0012127a20 */ /* 0x000fe20000410000 */
[----:B------:R-:W-:Y:S02]  /*0aa0*/  F2FP.BF16.PACK_AB R12, R17, R16 ;  /* 0x00000010110c723e */ /* 0x000fe400000010ff */
[----:B------:R-:W5:Y:S01]  /*0ab0*/  LDS R44, [R53.X4+0x4400] ;  /* 0x00440000352c7984 */ /* 0x000f620000004800 */
[----:B------:R-:W-:-:S03]  /*0ac0*/  FMUL.FTZ R19, R19, c[0x0][0x1b8] ;  /* 0x00006e0013137a20 */ /* 0x000fc60000410000 */
[----:B------:R-:W5:Y:S01]  /*0ad0*/  LDS R45, [R53.X4+0x4800] ;  /* 0x00480000352d7984 */ /* 0x000f620000004800 */
[----:B------:R-:W-:Y:S01]  /*0ae0*/  FMUL.FTZ R25, R25, c[0x0][0x1b8] ;  /* 0x00006e0019197a20 */ /* 0x000fe20000410000 */
[----:B------:R-:W-:Y:S02]  /*0af0*/  F2FP.BF16.PACK_AB R13, R19, R18 ;  /* 0x00000012130d723e */ /* 0x000fe400000010ff */
[----:B------:R-:W5:Y:S01]  /*0b00*/  LDS R16, [R53.X4+0x5000] ;  /* 0x0050000035107984 */ /* 0x000f620000004800 */
[----:B------:R-:W-:-:S03]  /*0b10*/  FMUL.FTZ R28, R26, c[0x0][0x1b8] ;  /* 0x00006e001a1c7a20 */ /* 0x000fc60000410000 */
[----:B------:R-:W5:Y:S01]  /*0b20*/  LDS R17, [R53.X4+0x5400] ;  /* 0x0054000035117984 */ /* 0x000f620000004800 */
[----:B------:R-:W-:-:S03]  /*0b30*/  FMUL.FTZ R40, R15, c[0x0][0x1b8] ;  /* 0x00006e000f287a20 */ /* 0x000fc60000410000 */
[----:B------:R-:W5:Y:S01]  /*0b40*/  LDS R18, [R53.X4+0x5800] ;  /* 0x0058000035127984 */ /* 0x000f620000004800 */
[----:B0-----:R-:W-:-:S03]  /*0b50*/  FMUL.FTZ R37, R14, c[0x0][0x1b8] ;  /* 0x00006e000e257a20 */ /* 0x001fc60000410000 */
[----:B------:R-:W0:Y:S01]  /*0b60*/  LDS R19, [R53.X4+0x5c00] ;  /* 0x005c000035137984 */ /* 0x000e220000004800 */
[----:B-1----:R-:W-:Y:S01]  /*0b70*/  FMUL.FTZ R29, R27, c[0x0][0x1b8] ;  /* 0x00006e001b1d7a20 */ /* 0x002fe20000410000 */
[----:B------:R-:W-:Y:S02]  /*0b80*/  F2FP.BF16.PACK_AB R40, R37, R40 ;  /* 0x000000282528723e */ /* 0x000fe400000010ff */
[----:B------:R-:W1:Y:S01]  /*0b90*/  LDS R20, [R53.X4+0x6000] ;  /* 0x0060000035147984 */ /* 0x000e620000004800 */
[----:B--2---:R-:W-:-:S03]  /*0ba0*/  FMUL.FTZ R30, R30, c[0x0][0x1b8] ;  /* 0x00006e001e1e7a20 */ /* 0x004fc60000410000 */
[----:B------:R-:W2:Y:S01]  /*0bb0*/  LDS R21, [R53.X4+0x6400] ;  /* 0x0064000035157984 */ /* 0x000ea20000004800 */
[----:B---3--:R-:W-:-:S03]  /*0bc0*/  FMUL.FTZ R31, R31, c[0x0][0x1b8] ;  /* 0x00006e001f1f7a20 */ /* 0x008fc60000410000 */
[----:B------:R-:W3:Y:S01]  /*0bd0*/  LDS R22, [R53.X4+0x6800] ;  /* 0x0068000035167984 */ /* 0x000ee20000004800 */
[----:B----4-:R-:W-:Y:S01]  /*0be0*/  FMUL.FTZ R32, R24, c[0x0][0x1b8] ;  /* 0x00006e0018207a20 */ /* 0x010fe20000410000 */
[----:B------:R-:W-:Y:S02]  /*0bf0*/  F2FP.BF16.PACK_AB R24, R28, R25 ;  /* 0x000000191c18723e */ /* 0x000fe400000010ff */
[----:B------:R-:W4:Y:S01]  /*0c00*/  LDS R23, [R53.X4+0x6c00] ;  /* 0x006c000035177984 */ /* 0x000f220000004800 */
[----:B------:R-:W-:Y:S01]  /*0c10*/  F2FP.BF16.PACK_AB R25, R30, R29 ;  /* 0x0000001d1e19723e */ /* 0x000fe200000010ff */
[----:B-----5:R-:W-:Y:S01]  /*0c20*/  FMUL.FTZ R46, R43, c[0x0][0x1b8] ;  /* 0x00006e002b2e7a20 */ /* 0x020fe20000410000 */
[----:B------:R-:W-:Y:S01]  /*0c30*/  F2FP.BF16.PACK_AB R31, R32, R31 ;  /* 0x0000001f201f723e */ /* 0x000fe200000010ff */
        /* <DEDUP_REMOVED lines=10> */
[----:B------:R-:W-:Y:S01]  /*0ce0*/  FMUL.FTZ R18, R18, c[0x0][0x1b8] ;  /* 0x00006e0012127a20 */ /* 0x000fe20000410000 */
[----:B------:R-:W-:Y:S02]  /*0cf0*/  F2FP.BF16.PACK_AB R16, R17, R16 ;  /* 0x000000101110723e */ /* 0x000fe400000010ff */
        /* <DEDUP_REMOVED lines=8> */
[----:B---3--:R-:W-:Y:S01]  /*0d80*/  FMUL.FTZ R22, R22, c[0x0][0x1b8] ;  /* 0x00006e0016167a20 */ /* 0x008fe20000410000 */
[----:B------:R-:W-:Y:S02]  /*0d90*/  F2FP.BF16.PACK_AB R18, R21, R20 ;  /* 0x000000141512723e */ /* 0x000fe400000010ff */
[----:B------:R-:W3:Y:S01]  /*0da0*/  LDS R28, [R53.X4+0x8000] ;  /* 0x00800000351c7984 */ /* 0x000ee20000004800 */
[----:B----4-:R-:W-:-:S03]  /*0db0*/  FMUL.FTZ R23, R23, c[0x0][0x1b8] ;  /* 0x00006e0017177a20 */ /* 0x010fc60000410000 */
[----:B------:R-:W4:Y:S01]  /*0dc0*/  LDS R33, [R53.X4+0x8400] ;  /* 0x0084000035217984 */ /* 0x000f220000004800 */
[----:B-----5:R-:W-:Y:S01]  /*0dd0*/  FMUL.FTZ R15, R15, c[0x0][0x1b8] ;  /* 0x00006e000f0f7a20 */ /* 0x020fe20000410000 */
[----:B------:R-:W-:Y:S01]  /*0de0*/  F2FP.BF16.PACK_AB R19, R23, R22 ;  /* 0x000000161713723e */ /* 0x000fe200000010ff */
[----:B------:R-:W-:Y:S01]  /*0df0*/  IMAD.SHL.U32 R23, R9, 0x2, RZ ;  /* 0x0000000209177824 */ /* 0x000fe200078e00ff */
[----:B------:R-:W5:Y:S01]  /*0e00*/  LDS R29, [R53.X4+0x8800] ;  /* 0x00880000351d7984 */ /* 0x000f620000004800 */
[----:B------:R-:W-:Y:S01]  /*0e10*/  FMUL.FTZ R36, R36, c[0x0][0x1b8] ;  /* 0x00006e0024247a20 */ /* 0x000fe20000410000 */
[----:B------:R-:W-:Y:S02]  /*0e20*/  LEA R9, R8, 0xc000, 0x1 ;  /* 0x0000c00008097811 */ /* 0x000fe400078e08ff */
[----:B------:R-:W5:Y:S01]  /*0e30*/  LDS R32, [R53.X4+0x8c00] ;  /* 0x008c000035207984 */ /* 0x000f620000004800 */
[----:B------:R-:W-:Y:S01]  /*0e40*/  FMUL.FTZ R14, R14, c[0x0][0x1b8] ;  /* 0x00006e000e0e7a20 */ /* 0x000fe20000410000 */
[----:B------:R-:W-:-:S02]  /*0e50*/  F2FP.BF16.PACK_AB R36, R36, R15 ;  /* 0x0000000f2424723e */ /* 0x000fc400000010ff */
[----:B------:R-:W5:Y:S01]  /*0e60*/  LDS R38, [R53.X4+0xa000] ;  /* 0x00a0000035267984 */ /* 0x000f620000004800 */
[----:B------:R-:W-:-:S03]  /*0e70*/  FMUL.FTZ R35, R35, c[0x0][0x1b8] ;  /* 0x00006e0023237a20 */ /* 0x000fc60000410000 */
[----:B------:R-:W5:Y:S01]  /*0e80*/  LDS R42, [R53.X4+0xa400] ;  /* 0x00a40000352a7984 */ /* 0x000f620000004800 */
[----:B------:R-:W-:Y:S01]  /*0e90*/  FMUL.FTZ R49, R49, c[0x0][0x1b8] ;  /* 0x00006e0031317a20 */ /* 0x000fe20000410000 */
[----:B------:R-:W-:Y:S02]  /*0ea0*/  F2FP.BF16.PACK_AB R35, R35, R14 ;  /* 0x0000000e2323723e */ /* 0x000fe400000010ff */
        /* <DEDUP_REMOVED lines=14> */
[----:B----4-:R-:W-:Y:S02]  /*0f90*/  FMUL.FTZ R33, R33, c[0x0][0x1b8] ;  /* 0x00006e0021217a20 */ /* 0x010fe40000410000 */
[----:B-----5:R-:W-:Y:S01]  /*0fa0*/  FMUL.FTZ R29, R29, c[0x0][0x1b8] ;  /* 0x00006e001d1d7a20 */ /* 0x020fe20000410000 */
[----:B------:R-:W-:Y:S02]  /*0fb0*/  STS [R23+0xc000], R10 ;  /* 0x00c0000a17007388 */ /* 0x000fe40000000800 */
[----:B------:R-:W-:Y:S01]  /*0fc0*/  F2FP.BF16.PACK_AB R28, R33, R28 ;  /* 0x0000001c211c723e */ /* 0x000fe200000010ff */
[----:B------:R-:W-:Y:S01]  /*0fd0*/  FMUL.FTZ R32, R32, c[0x0][0x1b8] ;  /* 0x00006e0020207a20 */ /* 0x000fe20000410000 */
[----:B------:R-:W-:Y:S01]  /*0fe0*/  STS [R23+0xc100], R11 ;  /* 0x00c1000b17007388 */ /* 0x000fe20000000800 */
[----:B------:R-:W-:-:S03]  /*0ff0*/  FMUL.FTZ R38, R38, c[0x0][0x1b8] ;  /* 0x00006e0026267a20 */ /* 0x000fc60000410000 */
[----:B------:R-:W-:Y:S01]  /*1000*/  F2FP.BF16.PACK_AB R29, R32, R29 ;  /* 0x0000001d201d723e */ /* 0x000fe200000010ff */
[----:B------:R4:W-:Y:S01]  /*1010*/  STS [R23+0xd000], R24 ;  /* 0x00d0001817007388 */ /* 0x0009e20000000800 */
[----:B------:R-:W-:-:S03]  /*1020*/  FMUL.FTZ R15, R42, c[0x0][0x1b8] ;  /* 0x00006e002a0f7a20 */ /* 0x000fc60000410000 */
[----:B------:R5:W-:Y:S01]  /*1030*/  STS [R23+0xd100], R25 ;  /* 0x00d1001917007388 */ /* 0x000be20000000800 */
[----:B------:R-:W-:Y:S01]  /*1040*/  FMUL.FTZ R37, R37, c[0x0][0x1b8] ;  /* 0x00006e0025257a20 */ /* 0x000fe20000410000 */
[----:B------:R-:W-:Y:S02]  /*1050*/  F2FP.BF16.PACK_AB R15, R15, R38 ;  /* 0x000000260f0f723e */ /* 0x000fe400000010ff */
[----:B------:R1:W-:Y:S01]  /*1060*/  STS [R23+0xc400], R12 ;  /* 0x00c4000c17007388 */ /* 0x0003e20000000800 */
[----:B------:R-:W-:Y:S01]  /*1070*/  FMUL.FTZ R14, R41, c[0x0][0x1b8] ;  /* 0x00006e00290e7a20 */ /* 0x000fe20000410000 */
[----:B----4-:R-:W-:Y:S02]  /*1080*/  IADD3 R24, R4, 0x80, RZ ;  /* 0x0000008004187810 */ /* 0x010fe40007ffe0ff */
[----:B------:R4:W-:Y:S01]  /*1090*/  STS [R23+0xc500], R13 ;  /* 0x00c5000d17007388 */ /* 0x0009e20000000800 */
[----:B0-----:R-:W-:Y:S01]  /*10a0*/  FMUL.FTZ R39, R39, c[0x0][0x1b8] ;  /* 0x00006e0027277a20 */ /* 0x001fe20000410000 */
[----:B------:R-:W-:-:S02]  /*10b0*/  F2FP.BF16.PACK_AB R14, R14, R37 ;  /* 0x000000250e0e723e */ /* 0x000fc400000010ff */
[----:B------:R4:W-:Y:S01]  /*10c0*/  STS [R23+0xd400], R31 ;  /* 0x00d4001f17007388 */ /* 0x0009e20000000800 */
[----:B-----5:R-:W-:Y:S01]  /*10d0*/  IADD3 R25, R4, 0x40, RZ ;  /* 0x0000004004197810 */ /* 0x020fe20007ffe0ff */
[----:B-1----:R-:W-:Y:S02]  /*10e0*/  FMUL.FTZ R44, R44, c[0x0][0x1b8] ;  /* 0x00006e002c2c7a20 */ /* 0x002fe40000410000 */
[----:B------:R4:W-:Y:S01]  /*10f0*/  STS [R23+0xd500], R40 ;  /* 0x00d5002817007388 */ /* 0x0009e20000000800 */
[----:B--2---:R-:W-:Y:S02]  /*1100*/  FMUL.FTZ R43, R43, c[0x0][0x1b8] ;  /* 0x00006e002b2b7a20 */ /* 0x004fe40000410000 */
[----:B------:R-:W-:Y:S01]  /*1110*/  F2FP.BF16.PACK_AB R39, R44, R39 ;  /* 0x000000272c27723e */ /* 0x000fe200000010ff */
[----:B------:R4:W-:Y:S01]  /*1120*/  STS [R23+0xe000], R46 ;  /* 0x00e0002e17007388 */ /* 0x0009e20000000800 */
[----:B---3--:R-:W-:-:S03]  /*1130*/  FMUL.FTZ R22, R45, c[0x0][0x1b8] ;  /* 0x00006e002d167a20 */ /* 0x008fc60000410000 */
[----:B------:R4:W-:Y:S02]  /*1140*/  STS [R23+0xe100], R47 ;  /* 0x00e1002f17007388 */ /* 0x0009e40000000800 */
[----:B------:R-:W-:Y:S02]  /*1150*/  F2FP.BF16.PACK_AB R22, R22, R43 ;  /* 0x0000002b1616723e */ /* 0x000fe400000010ff */
        /* <DEDUP_REMOVED lines=14> */
[----:B------:R-:W-:Y:S06]  /*1240*/  BAR.SYNC.DEFER_BLOCKING 0x0 ;  /* 0x0000000000007b1d */ /* 0x000fec0000010000 */
[----:B------:R-:W-:Y:S05]  /*1250*/  @P1 BRA `(.L_x_1323) ;  /* 0x0000018000001947 */ /* 0x000fea0003800000 */
[----:B----4-:R-:W-:Y:S01]  /*1260*/  ISETP.GE.AND P1, PT, R4, c[0x0][0x194], PT ;  /* 0x0000650004007a0c */ /* 0x010fe20003f26270 */
[----:B------:R-:W0:Y:S01]  /*1270*/  LDS.128 R20, [R9+0x2000] ;  /* 0x0020000009147984 */ /* 0x000e220000000c00 */
[----:B------:R-:W-:Y:S01]  /*1280*/  SHF.R.S32.HI R5, RZ, 0x1f, R4 ;  /* 0x0000001fff057819 */ /* 0x000fe20000011404 */
[----:B------:R-:W-:Y:S01]  /*1290*/  IMAD R11, R2, c[0x0][0x1a8], RZ ;  /* 0x00006a00020b7a24 */ /* 0x000fe200078e02ff */
[----:B------:R-:W-:Y:S01]  /*12a0*/  ISETP.GE.AND P2, PT, R25, c[0x0][0x194], PT ;  /* 0x0000650019007a0c */ /* 0x000fe20003f46270 */
[----:B------:R-:W1:Y:S01]  /*12b0*/  LDS.128 R12, [R9+0x4000] ;  /* 0x00400000090c7984 */ /* 0x000e620000000c00 */
[----:B------:R-:W-:Y:S01]  /*12c0*/  ISETP.GE.AND P3, PT, R24, c[0x0][0x194], PT ;  /* 0x0000650018007a0c */ /* 0x000fe20003f66270 */
[----:B------:R-:W-:-:S02]  /*12d0*/  IMAD R27, R0, c[0x0][0x1ac], R11 ;  /* 0x00006b00001b7a24 */ /* 0x000fc400078e020b */
[----:B------:R-:W-:-:S04]  /*12e0*/  IMAD.WIDE.U32 R10, R0, c[0x0][0x1a8], R4 ;  /* 0x00006a00000a7a25 */ /* 0x000fc800078e0004 */
[----:B------:R2:W3:Y:S01]  /*12f0*/  @!P1 LDS.128 R16, [R9] ;  /* 0x0000000009109984 */ /* 0x0004e20000000c00 */
[----:B------:R-:W-:Y:S02]  /*1300*/  IMAD.IADD R11, R11, 0x1, R27 ;  /* 0x000000010b0b7824 */ /* 0x000fe400078e021b */
[----:B------:R-:W-:Y:S02]  /*1310*/  IMAD R27, R3, c[0x0][0x1b0], RZ ;  /* 0x00006c00031b7a24 */ /* 0x000fe400078e02ff */
[----:B------:R-:W-:-:S04]  /*1320*/  IMAD.WIDE.U32 R10, R52, c[0x0][0x1b0], R10 ;  /* 0x00006c00340a7a25 */ /* 0x000fc800078e000a */
[----:B------:R-:W-:-:S04]  /*1330*/  IMAD R27, R52, c[0x0][0x1b4], R27 ;  /* 0x00006d00341b7a24 */ /* 0x000fc800078e021b */
[----:B------:R-:W-:Y:S02]  /*1340*/  IMAD.IADD R11, R11, 0x1, R27 ;  /* 0x000000010b0b7824 */ /* 0x000fe400078e021b */
[----:B------:R-:W-:Y:S02]  /*1350*/  IMAD R27, R7, c[0x0][0x1a0], RZ ;  /* 0x00006800071b7a24 */ /* 0x000fe400078e02ff */
[----:B------:R-:W-:-:S04]  /*1360*/  IMAD.WIDE.U32 R10, R6, c[0x0][0x1a0], R10 ;  /* 0x00006800060a7a25 */ /* 0x000fc800078e000a */
[----:B------:R-:W-:Y:S01]  /*1370*/  IMAD R27, R6, c[0x0][0x1a4], R27 ;  /* 0x00006900061b7a24 */ /* 0x000fe200078e021b */
[----:B------:R-:W-:-:S04]  /*1380*/  LEA R26, P4, R10, c[0x0][0x188], 0x1 ;  /* 0x000062000a1a7a11 */ /* 0x000fc800078808ff */
[----:B--2---:R-:W-:-:S04]  /*1390*/  IADD3 R9, R11, R27, RZ ;  /* 0x0000001b0b097210 */ /* 0x004fc80007ffe0ff */
[----:B------:R-:W-:-:S05]  /*13a0*/  LEA.HI.X R27, R10, c[0x0][0x18c], R9, 0x1, P4 ;  /* 0x000063000a1b7a11 */ /* 0x000fca00020f0c09 */
[----:B0-----:R0:W-:Y:S04]  /*13b0*/  @!P2 STG.E.128 [R26.64+0x80], R20 ;  /* 0x000080141a00a986 */ /* 0x0011e8000c101d04 */
[----:B-1----:R0:W-:Y:S04]  /*13c0*/  @!P3 STG.E.128 [R26.64+0x100], R12 ;  /* 0x0001000c1a00b986 */ /* 0x0021e8000c101d04 */
[----:B---3--:R0:W-:Y:S02]  /*13d0*/  @!P1 STG.E.128 [R26.64], R16 ;  /* 0x000000101a009986 */ /* 0x0081e4000c101d04 */
.L_x_1323:
[----:B----4-:R-:W-:Y:S05]  /*13e0*/  BSYNC B0 ;  /* 0x0000000000007941 */ /* 0x010fea0003800000 */
.L_x_1322:
[----:B------:R-:W-:Y:S05]  /*13f0*/  @P0 EXIT ;  /* 0x000000000000094d */ /* 0x000fea0003800000 */
[----:B------:R-:W-:Y:S01]  /*1400*/  IMAD R9, R2, c[0x0][0x1a8], RZ ;  /* 0x00006a0002097a24 */ /* 0x000fe200078e02ff */
[--C-:B------:R-:W-:Y:S01]  /*1410*/  SHF.R.S32.HI R5, RZ, 0x1f, R4.reuse ;  /* 0x0000001fff057819 */ /* 0x100fe20000011404 */
[----:B0-----:R-:W-:Y:S01]  /*1420*/  IMAD.SHL.U32 R22, R8, 0x2, RZ ;  /* 0x0000000208167824 */ /* 0x001fe200078e00ff */
[----:B------:R-:W-:Y:S01]  /*1430*/  ISETP.GE.AND P1, PT, R4, c[0x0][0x194], PT ;  /* 0x0000650004007a0c */ /* 0x000fe20003f26270 */
[C---:B------:R-:W-:Y:S01]  /*1440*/  IMAD R21, R0.reuse, c[0x0][0x1ac], R9 ;  /* 0x00006b0000157a24 */ /* 0x040fe200078e0209 */
[----:B------:R-:W-:Y:S01]  /*1450*/  ISETP.GE.AND P2, PT, R25, c[0x0][0x194], PT ;  /* 0x0000650019007a0c */ /* 0x000fe20003f46270 */
[----:B------:R-:W-:Y:S01]  /*1460*/  IMAD.WIDE.U32 R16, R0, c[0x0][0x1a8], R4 ;  /* 0x00006a0000107a25 */ /* 0x000fe200078e0004 */
[----:B------:R-:W0:Y:S01]  /*1470*/  LDS.128 R12, [R22+0xc400] ;  /* 0x00c40000160c7984 */ /* 0x000e220000000c00 */
[----:B------:R-:W-:-:S02]  /*1480*/  ISETP.GE.AND P3, PT, R24, c[0x0][0x194], PT ;  /* 0x0000650018007a0c */ /* 0x000fc40003f66270 */
[----:B------:R-:W-:Y:S01]  /*1490*/  IMAD.IADD R21, R17, 0x1, R21 ;  /* 0x0000000111157824 */ /* 0x000fe200078e0215 */
[----:B------:R-:W1:Y:S01]  /*14a0*/  LDS.128 R8, [R22+0xe400] ;  /* 0x00e4000016087984 */ /* 0x000e620000000c00 */
[----:B------:R-:W-:Y:S02]  /*14b0*/  IMAD.MOV.U32 R20, RZ, RZ, R16 ;  /* 0x000000ffff147224 */ /* 0x000fe400078e0010 */
[----:B------:R-:W-:Y:S01]  /*14c0*/  IMAD R5, R3, c[0x0][0x1b0], RZ ;  /* 0x00006c0003057a24 */ /* 0x000fe200078e02ff */
[----:B------:R2:W3:Y:S01]  /*14d0*/  LDS.128 R16, [R22+0x10400] ;  /* 0x0104000016107984 */ /* 0x0004e20000000c00 */
[----:B------:R-:W-:Y:S01]  /*14e0*/  IADD3 R3, P0, R6, 0x20, RZ ;  /* 0x0000002006037810 */ /* 0x000fe20007f1e0ff */
[----:B------:R-:W-:-:S03]  /*14f0*/  IMAD.WIDE.U32 R20, R52, c[0x0][0x1b0], R20 ;  /* 0x00006c0034147a25 */ /* 0x000fc600078e0014 */
[----:B------:R-:W-:Y:S01]  /*1500*/  IADD3.X R6, RZ, R7, RZ, P0, !PT ;  /* 0x00000007ff067210 */ /* 0x000fe200007fe4ff */
[----:B------:R-:W-:-:S04]  /*1510*/  IMAD R5, R52, c[0x0][0x1b4], R5 ;  /* 0x00006d0034057a24 */ /* 0x000fc800078e0205 */
[----:B------:R-:W-:Y:S02]  /*1520*/  IMAD R6, R6, c[0x0][0x1a0], RZ ;  /* 0x0000680006067a24 */ /* 0x000fe400078e02ff */
[----:B------:R-:W-:Y:S02]  /*1530*/  IMAD.IADD R21, R21, 0x1, R5 ;  /* 0x0000000115157824 */ /* 0x000fe400078e0205 */
[C---:B------:R-:W-:Y:S02]  /*1540*/  IMAD R5, R3.reuse, c[0x0][0x1a4], R6 ;  /* 0x0000690003057a24 */ /* 0x040fe400078e0206 */
[----:B------:R-:W-:-:S04]  /*1550*/  IMAD.WIDE.U32 R2, R3, c[0x0][0x1a0], R20 ;  /* 0x0000680003027a25 */ /* 0x000fc800078e0014 */
[----:B------:R-:W-:Y:S01]  /*1560*/  IMAD.IADD R3, R3, 0x1, R5 ;  /* 0x0000000103037824 */ /* 0x000fe200078e0205 */
[----:B------:R-:W-:-:S04]  /*1570*/  LEA R4, P0, R2, c[0x0][0x188], 0x1 ;  /* 0x0000620002047a11 */ /* 0x000fc800078008ff */
[----:B------:R-:W-:-:S05]  /*1580*/  LEA.HI.X R5, R2, c[0x0][0x18c], R3, 0x1, P0 ;  /* 0x0000630002057a11 */ /* 0x000fca00000f0c03 */
[----:B0-----:R2:W-:Y:S04]  /*1590*/  @!P1 STG.E.128 [R4.64], R12 ;  /* 0x0000000c04009986 */ /* 0x0015e8000c101d04 */
[----:B-1----:R2:W-:Y:S01]  /*15a0*/  @!P2 STG.E.128 [R4.64+0x80], R8 ;  /* 0x000080080400a986 */ /* 0x0025e2000c101d04 */
[----:B------:R-:W-:Y:S05]  /*15b0*/  @P3 EXIT ;  /* 0x000000000000394d */ /* 0x000fea0003800000 */
[----:B---3--:R-:W-:Y:S01]  /*15c0*/  STG.E.128 [R4.64+0x100], R16 ;  /* 0x0001001004007986 */ /* 0x008fe2000c101d04 */
[----:B------:R-:W-:Y:S05]  /*15d0*/  EXIT ;  /* 0x000000000000794d */ /* 0x000fea0003800000 */
.L_x_1324:
        /* <DEDUP_REMOVED lines=10> */
.L_x_1431:


//--------------------- .text._ZN7cutlass13device_kernelIN5flash19enable_sm80_to_sm89INS1_16FlashAttnBwdSm80INS1_25CollectiveMainloopBwdSm80ILi2ELi1EN4cute5tupleIJNS5_1CILi64EEENS7_ILi80EEENS7_ILi192EEEEEENS_10bfloat16_tEfNS_4arch4Sm80ELb1ELb0ELb1ELb1ELb1ELb0ELb1ELb0ELi2ELi4ELi2ELi2ELb0EEENS1_24CollectiveEpilogueBwdGQAISB_fSE_Li256ELb1ELb1EEENS1_25SingleTileBwdLPTSchedulerILb1ELi80ELb1EEEEEEEEEvNT_6ParamsE --------------------------
	.section	.text._ZN7cutlass13device_kernelIN5flash19enable_sm80_to_sm89INS1_16FlashAttnBwdSm80INS1_25CollectiveMainloopBwdSm80ILi2ELi1EN4cute5tupleIJNS5_1CILi64EEENS7_ILi80EEENS7_ILi192EEEEEENS_10bfloat16_tEfNS_4arch4Sm80ELb1ELb0ELb1ELb1ELb1ELb0ELb1ELb0ELi2ELi4ELi2ELi2ELb0EEENS1_24CollectiveEpilogueBwdGQAISB_fSE_Li256ELb1ELb1EEENS1_25SingleTileBwdLPTSchedulerILb1ELi80ELb1EEEEEEEEEvNT_6ParamsE,"ax",@progbits
	.sectioninfo	@"SHI_REGISTERS=255"
	.align	128
.text._ZN7cutlass13device_kernelIN5flash19enable_sm80_to_sm89INS1_16FlashAttnBwdSm80INS1_25CollectiveMainloopBwdSm80ILi2ELi1EN4cute5tupleIJNS5_1CILi64EEENS7_ILi80EEENS7_ILi192EEEEEENS_10bfloat16_tEfNS_4arch4Sm80ELb1ELb0ELb1ELb1ELb1ELb0ELb1ELb0ELi2ELi4ELi2ELi2ELb0EEENS1_24CollectiveEpilogueBwdGQAISB_fSE_Li256ELb1ELb1EEENS1_25SingleTileBwdLPTSchedulerILb1ELi80ELb1EEEEEEEEEvNT_6ParamsE:
        .type           _ZN7cutlass13device_kernelIN5flash19enable_sm80_to_sm89INS1_16FlashAttnBwdSm80INS1_25CollectiveMainloopBwdSm80ILi2ELi1EN4cute5tupleIJNS5_1CILi64EEENS7_ILi80EEENS7_ILi192EEEEEENS_10bfloat16_tEfNS_4arch4Sm80ELb1ELb0ELb1ELb1ELb1ELb0ELb1ELb0ELi2ELi4ELi2ELi2ELb0EEENS1_24CollectiveEpilogueBwdGQAISB_fSE_Li256ELb1ELb1EEENS1_25SingleTileBwdLPTSchedulerILb1ELi80ELb1EEEEEEEEEvNT_6ParamsE,@function
        .size           _ZN7cutlass13device_kernelIN5flash19enable_sm80_to_sm89INS1_16FlashAttnBwdSm80INS1_25CollectiveMainloopBwdSm80ILi2ELi1EN4cute5tupleIJNS5_1CILi64EEENS7_ILi80EEENS7_ILi192EEEEEENS_10bfloat16_tEfNS_4arch4Sm80ELb1ELb0ELb1ELb1ELb1ELb0ELb1ELb0ELi2ELi4ELi2ELi2ELb0EEENS1_24CollectiveEpilogueBwdGQAISB_fSE_Li256ELb1ELb1EEENS1_25SingleTileBwdLPTSchedulerILb1ELi80ELb1EEEEEEEEEvNT_6ParamsE,(.L_x_1432 - _ZN7cutlass13device_kernelIN5flash19enable_sm80_to_sm89INS1_16FlashAttnBwdSm80INS1_25CollectiveMainloopBwdSm80ILi2ELi1EN4cute5tupleIJNS5_1CILi64EEENS7_ILi80EEENS7_ILi192EEEEEENS_10bfloat16_tEfNS_4arch4Sm80ELb1ELb0ELb1ELb1ELb1ELb0ELb1ELb0ELi2ELi4ELi2ELi2ELb0EEENS1_24CollectiveEpilogueBwdGQAISB_fSE_Li256ELb1ELb1EEENS1_25SingleTileBwdLPTSchedulerILb1ELi80ELb1EEEEEEEEEvNT_6ParamsE)
        .other          _ZN7cutlass13device_kernelIN5flash19enable_sm80_to_sm89INS1_16FlashAttnBwdSm80INS1_25CollectiveMainloopBwdSm80ILi2ELi1EN4cute5tupleIJNS5_1CILi64EEENS7_ILi80EEENS7_ILi192EEEEEENS_10bfloat16_tEfNS_4arch4Sm80ELb1ELb0ELb1ELb1ELb1ELb0ELb1ELb0ELi2ELi4ELi2ELi2ELb0EEENS1_24CollectiveEpilogueBwdGQAISB_fSE_Li256ELb1ELb1EEENS1_25SingleTileBwdLPTSchedulerILb1ELi80ELb1EEEEEEEEEvNT_6ParamsE,@"STO_CUDA_ENTRY STV_DEFAULT"
_ZN7cutlass13device_kernelIN5flash19enable_sm80_to_sm89INS1_16FlashAttnBwdSm80INS1_25CollectiveMainloopBwdSm80ILi2ELi1EN4cute5tupleIJNS5_1CILi64EEENS7_ILi80EEENS7_ILi192EEEEEENS_10bfloat16_tEfNS_4arch4Sm80ELb1ELb0ELb1ELb1ELb1ELb0ELb1ELb0ELi2ELi4ELi2ELi2ELb0EEENS1_24CollectiveEpilogueBwdGQAISB_fSE_Li256ELb1ELb1EEENS1_25SingleTileBwdLPTSchedulerILb1ELi80ELb1EEEEEEEEEvNT_6ParamsE:
        /* <DEDUP_REMOVED lines=25> */
.L_x_1326:
[----:B------:R-:W-:Y:S02]  /*0190*/  MOV R3, c[0x0][0x3b4] ;  /* 0x0000ed0000037a02 */ /* 0x000fe40000000f00 */
[----:B------:R-:W-:Y:S02]  /*01a0*/  MOV R5, R0 ;  /* 0x0000000000057202 */ /* 0x000fe40000000f00 */
[----:B------:R-:W-:-:S13]  /*01b0*/  ISETP.NE.AND P0, PT, R3, 0x1, PT ;  /* 0x000000010300780c */ /* 0x000fda0003f05270 */
[----:B------:R-:W-:-:S05]  /*01c0*/  @P0 IMAD.HI.U32 R3, R0, c[0x0][0x3b8], RZ ;  /* 0x0000ee0000030a27 */ /* 0x000fca00078e00ff */
[----:B------:R-:W-:-:S05]  /*01d0*/  @P0 SHF.R.U32.HI R5, RZ, c[0x0][0x3bc], R3 ;  /* 0x0000ef00ff050a19 */ /* 0x000fca0000011603 */
[----:B------:R-:W-:Y:S02]  /*01e0*/  IMAD R3, R5, c[0x0][0x3b4], RZ ;  /* 0x0000ed0005037a24 */ /* 0x000fe400078e02ff */
.L_x_1327:
        /* <DEDUP_REMOVED lines=17> */
.L_x_1328:
        /* <DEDUP_REMOVED lines=9> */
.L_x_1330:
[----:B-1----:R-:W-:-:S04]  /*0390*/  MOV R0, c[0x0][0x3dc] ;  /* 0x0000f70000007a02 */ /* 0x002fc80000000f00 */
.L_x_1329:
        /* <DEDUP_REMOVED lines=11> */
.L_x_1325:
        /* <DEDUP_REMOVED lines=16> */
.L_x_1332:
[----:B------:R-:W-:Y:S02]  /*0550*/  MOV R3, c[0x0][0x3b4] ;  /* 0x0000ed0000037a02 */ /* 0x000fe40000000f00 */
[----:B------:R-:W-:Y:S02]  /*0560*/  MOV R5, R0 ;  /* 0x0000000000057202 */ /* 0x000fe40000000f00 */
[----:B------:R-:W-:-:S13]  /*0570*/  ISETP.NE.AND P0, PT, R3, 0x1, PT ;  /* 0x000000010300780c */ /* 0x000fda0003f05270 */
[----:B------:R-:W-:-:S05]  /*0580*/  @P0 IMAD.HI.U32 R3, R0, c[0x0][0x3b8], RZ ;  /* 0x0000ee0000030a27 */ /* 0x000fca00078e00ff */
[----:B------:R-:W-:-:S05]  /*0590*/  @P0 SHF.R.U32.HI R5, RZ, c[0x0][0x3bc], R3 ;  /* 0x0000ef00ff050a19 */ /* 0x000fca0000011603 */
[----:B------:R-:W-:Y:S02]  /*05a0*/  IMAD R3, R5, c[0x0][0x3b4], RZ ;  /* 0x0000ed0005037a24 */ /* 0x000fe400078e02ff */
.L_x_1333:
        /* <DEDUP_REMOVED lines=17> */
.L_x_1334:
        /* <DEDUP_REMOVED lines=9> */
.L_x_1336:
[----:B-1----:R-:W-:-:S04]  /*0750*/  MOV R0, c[0x0][0x3dc] ;  /* 0x0000f70000007a02 */ /* 0x002fc80000000f00 */
.L_x_1335:
        /* <DEDUP_REMOVED lines=10> */
.L_x_1331:
[----:B------:R-:W2:Y:S02]  /*0800*/  LDL R19, [R1+0x4] ;  /* 0x0000040001137983 */ /* 0x000ea40000100800 */
[----:B--2---:R-:W-:-:S13]  /*0810*/  ISETP.GE.AND P0, PT, R19, RZ, PT ;  /* 0x000000ff1300720c */ /* 0x004fda0003f06270 */
[----:B------:R-:W-:Y:S05]  /*0820*/  @!P0 EXIT ;  /* 0x000000000000894d */ /* 0x000fea0003800000 */
[----:B------:R-:W-:Y:S01]  /*0830*/  ISETP.NE.U32.AND P0, PT, RZ, c[0x0][0x2c8], PT ;  /* 0x0000b200ff007a0c */ /* 0x000fe20003f05070 */
[----:B------:R-:W-:-:S03]  /*0840*/  IMAD.MOV.U32 R10, RZ, RZ, 0x4 ;  /* 0x00000004ff0a7424 */ /* 0x000fc600078e00ff */
[----:B------:R-:W-:Y:S01]  /*0850*/  ISETP.NE.AND.EX P6, PT, RZ, c[0x0][0x2cc], PT, P0 ;  /* 0x0000b300ff007a0c */ /* 0x000fe20003fc5300 */
[----:B------:R-:W-:Y:S01]  /*0860*/  IMAD.WIDE R4, R19, R10, c[0x0][0x2c8] ;  /* 0x0000b20013047625 */ /* 0x000fe200078e020a */
[----:B------:R-:W-:-:S04]  /*0870*/  ISETP.NE.U32.AND P0, PT, RZ, c[0x0][0x2d0], PT ;  /* 0x0000b400ff007a0c */ /* 0x000fc80003f05070 */
[----:B------:R-:W-:-:S07]  /*0880*/  ISETP.NE.AND.EX P2, PT, RZ, c[0x0][0x2d4], PT, P0 ;  /* 0x0000b500ff007a0c */ /* 0x000fce0003f45300 */
[----:B-1----:R-:W2:Y:S01]  /*0890*/  @P6 LDG.E R0, [R4.64] ;  /* 0x0000000a04006981 */ /* 0x002ea2000c1e1900 */
[----:B------:R-:W-:Y:S01]  /*08a0*/  IMAD.WIDE R2, R19, R10, c[0x0][0x2d0] ;  /* 0x0000b40013027625 */ /* 0x000fe200078e020a */
[----:B------:R-:W-:Y:S02]  /*08b0*/  ISETP.NE.U32.AND P0, PT, RZ, c[0x0][0x2d8], PT ;  /* 0x0000b600ff007a0c */ /* 0x000fe40003f05070 */
[----:B------:R-:W3:Y:S02]  /*08c0*/  @P6 LDG.E R9, [R4.64] ;  /* 0x0000000a04096981 */ /* 0x000ee4000c1e1900 */
[----:B------:R-:W-:Y:S02]  /*08d0*/  ISETP.NE.AND.EX P0, PT, RZ, c[0x0][0x2dc], PT, P0 ;  /* 0x0000b700ff007a0c */ /* 0x000fe40003f05300 */
[----:B------:R-:W4:Y:S01]  /*08e0*/  @P2 LDG.E R8, [R2.64] ;  /* 0x0000000a02082981 */ /* 0x000f22000c1e1900 */
[----:B------:R-:W-:-:S10]  /*08f0*/  IMAD.MOV.U32 R231, RZ, RZ, c[0x0][0x168] ;  /* 0x00005a00ffe77624 */ /* 0x000fd400078e00ff */
[----:B------:R-:W-:-:S05]  /*0900*/  @P0 IMAD.WIDE R6, R19, R10, c[0x0][0x2d8] ;  /* 0x0000b60013060625 */ /* 0x000fca00078e020a */
[----:B------:R1:W5:Y:S01]  /*0910*/  @P0 LDG.E R231, [R6.64] ;  /* 0x0000000a06e70981 */ /* 0x000362000c1e1900 */
[----:B------:R-:W-:Y:S01]  /*0920*/  CS2R R16, SRZ ;  /* 0x0000000000107805 */ /* 0x000fe2000001ff00 */
[----:B------:R-:W-:Y:S01]  /*0930*/  CS2R R14, SRZ ;  /* 0x00000000000e7805 */ /* 0x000fe2000001ff00 */
[----:B------:R-:W-:Y:S02]  /*0940*/  IMAD.MOV.U32 R21, RZ, RZ, RZ ;  /* 0x000000ffff157224 */ /* 0x000fe400078e00ff */
[----:B------:R-:W-:Y:S02]  /*0950*/  IMAD.MOV.U32 R232, RZ, RZ, c[0x0][0x198] ;  /* 0x00006600ffe87624 */ /* 0x000fe400078e00ff */
[----:B--2---:R-:W-:-:S05]  /*0960*/  @P6 IMAD R0, R19, 0x40, R0 ;  /* 0x0000004013006824 */ /* 0x004fca00078e0200 */
[----:B-1----:R-:W-:-:S04]  /*0970*/  @P6 SHF.R.S32.HI R6, RZ, 0x1f, R0 ;  /* 0x0000001fff066819 */ /* 0x002fc80000011400 */
[----:B------:R-:W-:Y:S01]  /*0980*/  @P6 LEA.HI R0, R6, R0, RZ, 0x6 ;  /* 0x0000000006006211 */ /* 0x000fe200078f30ff */
[--C-:B---3--:R-:W-:Y:S01]  /*0990*/  @P6 IMAD.MOV.U32 R16, RZ, RZ, R9.reuse ;  /* 0x000000ffff106224 */ /* 0x108fe200078e0009 */
[----:B------:R-:W-:Y:S01]  /*09a0*/  @P6 SHF.R.S32.HI R17, RZ, 0x1f, R9 ;  /* 0x0000001fff116819 */ /* 0x000fe20000011409 */
[--C-:B----4-:R-:W-:Y:S01]  /*09b0*/  @P2 IMAD.MOV.U32 R14, RZ, RZ, R8.reuse ;  /* 0x000000ffff0e2224 */ /* 0x110fe200078e0008 */
[----:B------:R-:W-:Y:S02]  /*09c0*/  @P2 SHF.R.S32.HI R15, RZ, 0x1f, R8 ;  /* 0x0000001fff0f2819 */ /* 0x000fe40000011408 */
[----:B------:R-:W-:Y:S01]  /*09d0*/  @P6 LOP3.LUT R21, R0, 0xffffffc0, RZ, 0xc0, !PT ;  /* 0xffffffc000156812 */ /* 0x000fe200078ec0ff */
[----:B------:R-:W-:Y:S05]  /*09e0*/  @P0 BRA `(.L_x_1337) ;  /* 0x0000004000000947 */ /* 0x000fea0003800000 */
[----:B------:R-:W-:Y:S05]  /*09f0*/  @!P6 BRA `(.L_x_1337) ;  /* 0x000000300000e947 */ /* 0x000fea0003800000 */
[----:B------:R1:W2:Y:S04]  /*0a00*/  LDG.E R0, [R4.64] ;  /* 0x0000000a04007981 */ /* 0x0002a8000c1e1900 */
[----:B-1----:R-:W2:Y:S02]  /*0a10*/  LDG.E R4, [R4.64+0x4] ;  /* 0x0000040a04047981 */ /* 0x002ea4000c1e1900 */
[----:B--2--5:R-:W-:-:S02]  /*0a20*/  IADD3 R231, -R0, R4, RZ ;  /* 0x0000000400e77210 */ /* 0x024fc40007ffe1ff */
.L_x_1337:
[----:B------:R-:W-:-:S04]  /*0a30*/  ISETP.NE.U32.AND P0, PT, RZ, c[0x0][0x2e0], PT ;  /* 0x0000b800ff007a0c */ /* 0x000fc80003f05070 */
[----:B------:R-:W-:-:S13]  /*0a40*/  ISETP.NE.AND.EX P0, PT, RZ, c[0x0][0x2e4], PT, P0 ;  /* 0x0000b900ff007a0c */ /* 0x000fda0003f05300 */
[----:B------:R-:W-:Y:S05]  /*0a50*/  @!P0 BRA `(.L_x_1338) ;  /* 0x0000003000008947 */ /* 0x000fea0003800000 */
[----:B------:R-:W-:-:S05]  /*0a60*/  IMAD.WIDE R2, R19, R10, c[0x0][0x2e0] ;  /* 0x0000b80013027625 */ /* 0x000fca00078e020a */
[----:B------:R1:W5:Y:S01]  /*0a70*/  LDG.E R232, [R2.64] ;  /* 0x0000000a02e87981 */ /* 0x000362000c1e1900 */
[----:B------:R-:W-:Y:S05]  /*0a80*/  BRA `(.L_x_1339) ;  /* 0x0000004000007947 */ /* 0x000fea0003800000 */
.L_x_1338:
[----:B------:R-:W-:Y:S05]  /*0a90*/  @!P2 BRA `(.L_x_1339) ;  /* 0x000000300000a947 */ /* 0x000fea0003800000 */
[----:B------:R1:W2:Y:S04]  /*0aa0*/  LDG.E R0, [R2.64] ;  /* 0x0000000a02007981 */ /* 0x0002a8000c1e1900 */
[----:B-1----:R-:W2:Y:S02]  /*0ab0*/  LDG.E R2, [R2.64+0x4] ;  /* 0x0000040a02027981 */ /* 0x002ea4000c1e1900 */
[----:B--2---:R-:W-:-:S04]  /*0ac0*/  IADD3 R232, -R0, R2, RZ ;  /* 0x0000000200e87210 */ /* 0x004fc80007ffe1ff */
.L_x_1339:
        /* <DEDUP_REMOVED lines=78> */
[----:B------:R-:W-:Y:S01]  /*0fb0*/  ULDC.64 UR4, c[0x0][0x1d8] ;  /* 0x0000760000047ab9 */ /* 0x000fe20000000a00 */
[----:B------:R-:W-:Y:S01]  /*0fc0*/  SHF.R.S32.HI R24, RZ, 0x1f, R19 ;  /* 0x0000001fff187819 */ /* 0x000fe20000011413 */
[----:B------:R-:W-:Y:S01]  /*0fd0*/  USHF.L.U32 UR6, UR4, 0x5, URZ ;  /* 0x0000000504067899 */ /* 0x000fe2000800063f */
[----:B------:R-:W-:Y:S01]  /*0fe0*/  ISETP.NE.AND P0, PT, R0, 0x1, PT ;  /* 0x000000010000780c */ /* 0x000fe20003f05270 */
[----:B------:R-:W-:Y:S01]  /*0ff0*/  UMOV UR7, 0x5 ;  /* 0x0000000500077882 */ /* 0x000fe20000000000 */
[----:B------:R-:W-:Y:S01]  /*1000*/  LEA.HI R31, R32, R85, RZ, 0x3 ;  /* 0x00000055201f7211 */ /* 0x000fe200078f18ff */
[----:B------:R-:W-:Y:S01]  /*1010*/  USHF.L.U64.HI UR5, UR4, UR7, UR5 ;  /* 0x0000000704057299 */ /* 0x000fe20008010205 */
[C---:B------:R-:W-:Y:S01]  /*1020*/  SEL R9, R24.reuse, RZ, !P2 ;  /* 0x000000ff18097207 */ /* 0x040fe20005000000 */
[----:B------:R-:W-:Y:S01]  /*1030*/  IMAD.MOV.U32 R220, RZ, RZ, 0x10 ;  /* 0x00000010ffdc7424 */ /* 0x000fe200078e00ff */
[----:B------:R-:W-:Y:S01]  /*1040*/  LOP3.LUT R3, R31, 0xfffffff8, RZ, 0xc0, !PT ;  /* 0xfffffff81f037812 */ /* 0x000fe200078ec0ff */
[----:B------:R-:W-:Y:S01]  /*1050*/  IMAD.MOV.U32 R213, RZ, RZ, 0x120 ;  /* 0x00000120ffd57424 */ /* 0x000fe200078e00ff */
[----:B------:R-:W-:Y:S01]  /*1060*/  SHF.R.S32.HI R242, RZ, 0x3, R31 ;  /* 0x00000003fff27819 */ /* 0x000fe2000001141f */
[----:B------:R-:W-:Y:S01]  /*1070*/  CS2R R170, SRZ ;  /* 0x0000000000aa7805 */ /* 0x000fe2000001ff00 */
[----:B------:R-:W-:Y:S01]  /*1080*/  SEL R10, R19, RZ, !P2 ;  /* 0x000000ff130a7207 */ /* 0x000fe20005000000 */
[----:B------:R-:W-:Y:S01]  /*1090*/  IMAD.IADD R27, R85, 0x1, -R3 ;  /* 0x00000001551b7824 */ /* 0x000fe200078e0a03 */
[----:B------:R-:W-:Y:S01]  /*10a0*/  SHF.R.S32.HI R18, RZ, 0x1f, R242 ;  /* 0x0000001fff127819 */ /* 0x000fe200000114f2 */
[----:B------:R-:W-:Y:S01]  /*10b0*/  CS2R R168, SRZ ;  /* 0x0000000000a87805 */ /* 0x000fe2000001ff00 */
[----:B------:R-:W-:Y:S01]  /*10c0*/  SEL R24, R24, RZ, !P6 ;  /* 0x000000ff18187207 */ /* 0x000fe20007000000 */
[----:B------:R-:W-:Y:S01]  /*10d0*/  IMAD.SHL.U32 R12, R27, 0x8, RZ ;  /* 0x000000081b0c7824 */ /* 0x000fe200078e00ff */
[----:B------:R-:W-:Y:S01]  /*10e0*/  SEL R25, R19, RZ, !P6 ;  /* 0x000000ff13197207 */ /* 0x000fe20007000000 */
[----:B------:R-:W-:Y:S01]  /*10f0*/  CS2R R166, SRZ ;  /* 0x0000000000a67805 */ /* 0x000fe2000001ff00 */
[----:B------:R-:W-:Y:S01]  /*1100*/  SHF.R.S32.HI R19, RZ, 0x1f, R224 ;  /* 0x0000001fff137819 */ /* 0x000fe200000114e0 */
        /* <DEDUP_REMOVED lines=66> */
[----:B------:R-:W-:-:S05]  /*1530*/  SHF.R.S32.HI R4, RZ, 0x1f, R0 ;  /* 0x0000001fff047819 */ /* 0x000fca0000011400 */
[C---:B------:R-:W-:Y:S02]  /*1540*/  IMAD R2, R4.reuse, c[0x0][0x1e0], RZ ;  /* 0x0000780004027a24 */ /* 0x040fe400078e02ff */
[----:B------:R-:W-:Y:S02]  /*1550*/  IMAD R4, R4, c[0x0][0x1b0], RZ ;  /* 0x00006c0004047a24 */ /* 0x000fe400078e02ff */
[C---:B------:R-:W-:Y:S02]  /*1560*/  IMAD R6, R0.reuse, c[0x0][0x1e4], R2 ;  /* 0x0000790000067a24 */ /* 0x040fe400078e0202 */
[----:B------:R-:W-:-:S04]  /*1570*/  IMAD.WIDE.U32 R2, R0, c[0x0][0x1e0], R12 ;  /* 0x0000780000027a25 */ /* 0x000fc800078e000c */
[----:B------:R-:W-:Y:S02]  /*1580*/  IMAD.IADD R7, R3, 0x1, R6 ;  /* 0x0000000103077824 */ /* 0x000fe400078e0206 */
[----:B------:R-:W-:Y:S02]  /*1590*/  IMAD.MOV.U32 R6, RZ, RZ, R2 ;  /* 0x000000ffff067224 */ /* 0x000fe400078e0002 */
[C---:B------:R-:W-:Y:S02]  /*15a0*/  IMAD R4, R0.reuse, c[0x0][0x1b4], R4 ;  /* 0x00006d0000047a24 */ /* 0x040fe400078e0204 */
[----:B------:R-:W-:-:S04]  /*15b0*/  IMAD.WIDE.U32 R2, R0, c[0x0][0x1b0], R12 ;  /* 0x00006c0000027a25 */ /* 0x000fc800078e000c */
[----:B------:R-:W-:Y:S02]  /*15c0*/  IMAD R0, R9, c[0x0][0x1e8], RZ ;  /* 0x00007a0009007a24 */ /* 0x000fe400078e02ff */
[----:B------:R-:W-:Y:S02]  /*15d0*/  IMAD.IADD R5, R3, 0x1, R4 ;  /* 0x0000000103057824 */ /* 0x000fe400078e0204 */
[----:B------:R-:W-:Y:S02]  /*15e0*/  IMAD R3, R9, c[0x0][0x1b8], RZ ;  /* 0x00006e0009037a24 */ /* 0x000fe400078e02ff */
[----:B------:R-:W-:Y:S01]  /*15f0*/  IMAD.X R9, R18, 0x1, R15, P0 ;  /* 0x0000000112097824 */ /* 0x000fe200000e060f */
[----:B------:R-:W-:Y:S01]  /*1600*/  IADD3 R20, P0, R242, R16, RZ ;  /* 0x00000010f2147210 */ /* 0x000fe20007f1e0ff */
[C---:B------:R-:W-:Y:S02]  /*1610*/  IMAD R0, R10.reuse, c[0x0][0x1ec], R0 ;  /* 0x00007b000a007a24 */ /* 0x040fe400078e0200 */
[----:B------:R-:W-:-:S04]  /*1620*/  IMAD.WIDE.U32 R6, R10, c[0x0][0x1e8], R6 ;  /* 0x00007a000a067a25 */ /* 0x000fc800078e0006 */
[----:B------:R-:W-:Y:S02]  /*1630*/  IMAD.SHL.U32 R15, R242, 0x40, RZ ;  /* 0x00000040f20f7824 */ /* 0x000fe400078e00ff */
[----:B------:R-:W-:Y:S02]  /*1640*/  IMAD.MOV.U32 R4, RZ, RZ, R2 ;  /* 0x000000ffff047224 */ /* 0x000fe400078e0002 */
[----:B------:R-:W-:Y:S02]  /*1650*/  IMAD R14, R10, c[0x0][0x1bc], R3 ;  /* 0x00006f000a0e7a24 */ /* 0x000fe400078e0203 */
[----:B------:R-:W-:-:S04]  /*1660*/  IMAD.WIDE R2, R84, 0x50, R8 ;  /* 0x0000005054027825 */ /* 0x000fc800078e0208 */
[----:B------:R-:W-:Y:S01]  /*1670*/  IMAD.IADD R7, R7, 0x1, R0 ;  /* 0x0000000107077824 */ /* 0x000fe200078e0200 */
[----:B------:R-:W-:Y:S01]  /*1680*/  LOP3.LUT R0, R15, 0x1c0, RZ, 0xc0, !PT ;  /* 0x000001c00f007812 */ /* 0x000fe200078ec0ff */
[----:B------:R-:W-:-:S03]  /*1690*/  IMAD.WIDE.U32 R10, R10, c[0x0][0x1b8], R4 ;  /* 0x00006e000a0a7a25 */ /* 0x000fc600078e0004 */
[----:B------:R-:W-:Y:S01]  /*16a0*/  LOP3.LUT R4, R0, 0x38, R12, 0xf8, !PT ;  /* 0x0000003800047812 */ /* 0x000fe200078ef80c */
[----:B------:R-:W-:Y:S01]  /*16b0*/  IMAD R5, R3, c[0x0][0x1d8], RZ ;  /* 0x0000760003057a24 */ /* 0x000fe200078e02ff */
[----:B------:R-:W-:Y:S01]  /*16c0*/  SHF.R.U32.HI R0, RZ, 0x3, R0 ;  /* 0x00000003ff007819 */ /* 0x000fe20000011600 */
[----:B------:R-:W-:-:S04]  /*16d0*/  IMAD.WIDE.U32 R8, R2, c[0x0][0x1d8], R6 ;  /* 0x0000760002087a25 */ /* 0x000fc800078e0006 */
[----:B------:R-:W-:Y:S02]  /*16e0*/  IMAD R5, R2, c[0x0][0x1dc], R5 ;  /* 0x0000770002057a24 */ /* 0x000fe400078e0205 */
[----:B------:R-:W-:Y:S01]  /*16f0*/  IMAD.IADD R7, R11, 0x1, R14 ;  /* 0x000000010b077824 */ /* 0x000fe200078e020e */
[----:B------:R-:W-:Y:S01]  /*1700*/  LOP3.LUT R11, R4, R0, RZ, 0x3c, !PT ;  /* 0x00000000040b7212 */ /* 0x000fe200078e3cff */
[----:B------:R-:W-:Y:S01]  /*1710*/  IMAD.X R18, R18, 0x1, R17, P0 ;  /* 0x0000000112127824 */ /* 0x000fe200000e0611 */
[C---:B------:R-:W-:Y:S01]  /*1720*/  LEA R4, P0, R8.reuse, c[0x0][0x1c0], 0x1 ;  /* 0x0000700008047a11 */ /* 0x040fe200078008ff */
[----:B------:R-:W-:Y:S02]  /*1730*/  IMAD.IADD R0, R9, 0x1, R5 ;  /* 0x0000000109007824 */ /* 0x000fe400078e0205 */
[----:B------:R-:W-:Y:S02]  /*1740*/  IMAD R3, R3, c[0x0][0x1a8], RZ ;  /* 0x00006a0003037a24 */ /* 0x000fe400078e02ff */
[----:B------:R-:W-:Y:S01]  /*1750*/  IMAD.MOV.U32 R6, RZ, RZ, R10 ;  /* 0x000000ffff067224 */ /* 0x000fe200078e000a */
[----:B------:R-:W-:Y:S01]  /*1760*/  LEA.HI.X R5, R8, c[0x0][0x1c4], R0, 0x1, P0 ;  /* 0x0000710008057a11 */ /* 0x000fe200000f0c00 */
[----:B------:R-:W-:-:S02]  /*1770*/  IMAD.IADD R0, R232, 0x1, -R242 ;  /* 0x00000001e8007824 */ /* 0x000fc400078e0af2 */
[C---:B------:R-:W-:Y:S02]  /*1780*/  IMAD R10, R2.reuse, c[0x0][0x1ac], R3 ;  /* 0x00006b00020a7a24 */ /* 0x040fe400078e0203 */
[----:B------:R-:W-:Y:S01]  /*1790*/  IMAD.WIDE.U32 R6, R2, c[0x0][0x1a8], R6 ;  /* 0x00006a0002067a25 */ /* 0x000fe200078e0006 */
[----:B------:R-:W-:-:S03]  /*17a0*/  LEA.HI R2, R32, R85, RZ, 0x6 ;  /* 0x0000005520027211 */ /* 0x000fc600078f30ff */
[----:B------:R-:W-:Y:S01]  /*17b0*/  IMAD R0, R84, -0x50, R0 ;  /* 0xffffffb054007824 */ /* 0x000fe200078e0200 */
[----:B------:R-:W-:Y:S01]  /*17c0*/  SHF.R.S32.HI R28, RZ, 0x6, R2 ;  /* 0x00000006ff1c7819 */ /* 0x000fe20000011402 */
[----:B------:R-:W-:Y:S02]  /*17d0*/  IMAD.MOV.U32 R3, RZ, RZ, c[0x0][0x1d8] ;  /* 0x00007600ff037624 */ /* 0x000fe400078e00ff */
[----:B------:R-:W-:Y:S01]  /*17e0*/  IMAD.MOV.U32 R9, RZ, RZ, c[0x0][0x1dc] ;  /* 0x00007700ff097624 */ /* 0x000fe200078e00ff */
[----:B------:R-:W-:Y:S01]  /*17f0*/  ISETP.LT.OR P1, PT, R0, 0x1, P3 ;  /* 0x000000010000780c */ /* 0x000fe20001f21670 */
[----:B------:R-:W-:Y:S01]  /*1800*/  IMAD R8, R28, 0x200, R11 ;  /* 0x000002001c087824 */ /* 0x000fe200078e020b */
[----:B------:R-:W-:Y:S01]  /*1810*/  ISETP.LT.OR P2, PT, R0, 0x1, P4 ;  /* 0x000000010000780c */ /* 0x000fe20002741670 */
[----:B------:R-:W-:Y:S01]  /*1820*/  IMAD.MOV.U32 R11, RZ, RZ, c[0x0][0x1a8] ;  /* 0x00006a00ff0b7624 */ /* 0x000fe200078e00ff */
[----:B------:R-:W-:Y:S01]  /*1830*/  LEA R2, P0, R3, R4, 0x6 ;  /* 0x0000000403027211 */ /* 0x000fe200078030ff */
[----:B------:R-:W-:-:S02]  /*1840*/  IMAD.SHL.U32 R227, R8, 0x2, RZ ;  /* 0x0000000208e37824 */ /* 0x000fc400078e00ff */
[----:B------:R-:W-:Y:S01]  /*1850*/  IMAD.U32 R8, RZ, RZ, UR6 ;  /* 0x00000006ff087e24 */ /* 0x000fe2000f8e00ff */
[----:B------:R-:W-:Y:S01]  /*1860*/  LEA.HI.X R3, R3, R5, R9, 0x6, P0 ;  /* 0x0000000503037211 */ /* 0x000fe200000f3409 */
[----:B------:R-:W-:Y:S01]  /*1870*/  IMAD.U32 R9, RZ, RZ, UR5 ;  /* 0x00000005ff097e24 */ /* 0x000fe2000f8e00ff */
[----:B------:R-:W-:Y:S01]  /*1880*/  ULDC.64 UR4, c[0x0][0x1a8] ;  /* 0x00006a0000047ab9 */ /* 0x000fe20000000a00 */
[C---:B------:R-:W-:Y:S01]  /*1890*/  IMAD.SHL.U32 R17, R85.reuse, 0x4, RZ ;  /* 0x0000000455117824 */ /* 0x040fe200078e00ff */
[----:B------:R-:W-:Y:S01]  /*18a0*/  USHF.L.U32 UR6, UR4, 0x5, URZ ;  /* 0x0000000504067899 */ /* 0x000fe2000800063f */
[----:B------:R-:W-:Y:S01]  /*18b0*/  @!PT LDS RZ, [RZ] ;  /* 0x00000000fffff984 */ /* 0x000fe20000000800 */
[----:B------:R-:W-:Y:S01]  /*18c0*/  @!PT LDS RZ, [RZ] ;  /* 0x00000000fffff984 */ /* 0x000fe20000000800 */
[----:B------:R-:W-:Y:S01]  /*18d0*/  @!PT LDS RZ, [RZ] ;  /* 0x00000000fffff984 */ /* 0x000fe20000000800 */
[----:B------:R1:W-:Y:S01]  /*18e0*/  LDGSTS.E.BYPASS.LTC128B.128 [R227+0x7880], [R4.64], !P1 ;  /* 0x0788000004e37fae */ /* 0x0003e2000c901d4a */
[C---:B------:R-:W-:Y:S01]  /*18f0*/  ISETP.LT.OR P1, PT, R0.reuse, 0x1, P5 ;  /* 0x000000010000780c */ /* 0x040fe20002f21670 */
[----:B------:R-:W-:Y:S01]  /*1900*/  USHF.L.U64.HI UR5, UR4, UR7, UR5 ;  /* 0x0000000704057299 */ /* 0x000fe20008010205 */
[----:B------:R-:W-:Y:S01]  /*1910*/  ISETP.LT.OR P5, PT, R0, 0x21, P5 ;  /* 0x000000210000780c */ /* 0x000fe20002fa1670 */
[----:B------:R1:W-:Y:S01]  /*1920*/  LDGSTS.E.BYPASS.LTC128B.128 [R227+0xa080], [R4.64+0x80], !P2 ;  /* 0x0a08008004e37fae */ /* 0x0003e2000d101d4a */
[----:B------:R-:W-:Y:S01]  /*1930*/  ISETP.GT.AND P2, PT, R85, 0x7f, PT ;  /* 0x0000007f5500780c */ /* 0x000fe20003f44270 */
[----:B------:R-:W-:-:S02]  /*1940*/  IMAD R232, R84, -0x50, R232 ;  /* 0xffffffb054e87824 */ /* 0x000fc400078e02e8 */
[----:B------:R-:W-:Y:S01]  /*1950*/  IMAD.U32 R16, RZ, RZ, UR5 ;  /* 0x00000005ff107e24 */ /* 0x000fe2000f8e00ff */
[----:B------:R-:W-:Y:S02]  /*1960*/  ULDC.64 UR4, c[0x0][0x178] ;  /* 0x00005e0000047ab9 */ /* 0x000fe40000000a00 */
[----:B------:R-:W-:-:S03]  /*1970*/  USHF.L.U32 UR9, UR4, 0x6, URZ ;  /* 0x0000000604097899 */ /* 0x000fc6000800063f */
[----:B------:R1:W-:Y:S01]  /*1980*/  LDGSTS.E.BYPASS.LTC128B.128 [R227+0xc880], [R4.64+0x100], !P1 ;  /* 0x0c88010004e37fae */ /* 0x0003e2000c901d4a */
[----:B------:R-:W-:-:S03]  /*1990*/  ISETP.LT.OR P1, PT, R0, 0x21, P3 ;  /* 0x000000210000780c */ /* 0x000fc60001f21670 */
[----:B------:R-:W-:-:S04]  /*19a0*/  @!P2 LEA R14, P0, R8, R2, 0x1 ;  /* 0x00000002080ea211 */ /* 0x000fc800078008ff */
[----:B------:R-:W-:Y:S01]  /*19b0*/  @!P2 LEA.HI.X R15, R8, R3, R9, 0x1, P0 ;  /* 0x00000003080fa211 */ /* 0x000fe200000f0c09 */
[----:B------:R-:W-:Y:S01]  /*19c0*/  IMAD.IADD R9, R7, 0x1, R10 ;  /* 0x0000000107097824 */ /* 0x000fe200078e020a */
[----:B------:R-:W-:Y:S01]  /*19d0*/  LEA R8, P0, R6, c[0x0][0x190], 0x1 ;  /* 0x0000640006087a11 */ /* 0x000fe200078008ff */
[----:B------:R-:W-:Y:S01]  /*19e0*/  IMAD R7, R18, c[0x0][0x178], RZ ;  /* 0x00005e0012077a24 */ /* 0x000fe200078e02ff */
[----:B------:R-:W-:Y:S01]  /*19f0*/  ISETP.LT.OR P2, PT, R0, 0x21, P4 ;  /* 0x000000210000780c */ /* 0x000fe20002741670 */
[----:B------:R-:W-:Y:S01]  /*1a00*/  IMAD R10, R26, c[0x0][0x180], RZ ;  /* 0x000060001a0a7a24 */ /* 0x000fe200078e02ff */
[----:B------:R2:W-:Y:S01]  /*1a10*/  LDGSTS.E.BYPASS.LTC128B.128 [R227+0x8880], [R2.64], !P1 ;  /* 0x0888000002e37fae */ /* 0x0005e2000c901d4a */
[----:B------:R-:W-:Y:S02]  /*1a20*/  ISETP.GT.AND P1, PT, R85, 0x7f, PT ;  /* 0x0000007f5500780c */ /* 0x000fe40003f24270 */
[----:B------:R-:W-:Y:S01]  /*1a30*/  LEA.HI.X R9, R6, c[0x0][0x194], R9, 0x1, P0 ;  /* 0x0000650006097a11 */ /* 0x000fe200000f0c09 */
[----:B------:R-:W-:-:S02]  /*1a40*/  IMAD R6, R20, c[0x0][0x17c], R7 ;  /* 0x00005f0014067a24 */ /* 0x000fc400078e0207 */
[----:B------:R-:W-:Y:S02]  /*1a50*/  IMAD.MOV.U32 R7, RZ, RZ, c[0x0][0x1ac] ;  /* 0x00006b00ff077624 */ /* 0x000fe400078e00ff */
[----:B------:R-:W-:-:S03]  /*1a60*/  IMAD R10, R86, c[0x0][0x184], R10 ;  /* 0x00006100560a7a24 */ /* 0x000fc600078e020a */
[----:B------:R2:W-:Y:S01]  /*1a70*/  LDGSTS.E.BYPASS.LTC128B.128 [R227+0xb080], [R2.64+0x80], !P2 ;  /* 0x0b08008002e37fae */ /* 0x0005e2000d101d4a */
[----:B-1----:R-:W-:Y:S02]  /*1a80*/  IMAD.WIDE.U32 R4, R20, c[0x0][0x178], R12 ;  /* 0x00005e0014047a25 */ /* 0x002fe400078e000c */
[----:B------:R-:W-:Y:S01]  /*1a90*/  @!P1 ISETP.LT.OR P2, PT, R0, 0x41, P4 ;  /* 0x000000410000980c */ /* 0x000fe20002741670 */
[----:B------:R2:W-:Y:S01]  /*1aa0*/  LDGSTS.E.BYPASS.LTC128B.128 [R227+0xd880], [R2.64+0x100], !P5 ;  /* 0x0d88010002e37fae */ /* 0x0005e2000e901d4a */
[----:B------:R-:W-:Y:S01]  /*1ab0*/  ISETP.GT.AND P4, PT, R85, 0x7f, PT ;  /* 0x0000007f5500780c */ /* 0x000fe20003f84270 */
[----:B------:R-:W-:Y:S01]  /*1ac0*/  IMAD.IADD R5, R5, 0x1, R6 ;  /* 0x0000000105057824 */ /* 0x000fe200078e0206 */
[C---:B------:R-:W-:Y:S02]  /*1ad0*/  LEA R6, P0, R11.reuse, R8, 0x6 ;  /* 0x000000080b067211 */ /* 0x040fe400078030ff */
[----:B------:R-:W-:Y:S01]  /*1ae0*/  ISETP.GE.AND P5, PT, R12, c[0x0][0x19c], PT ;  /* 0x000067000c007a0c */ /* 0x000fe20003fa6270 */
[----:B------:R-:W-:Y:S01]  /*1af0*/  IMAD.WIDE.U32 R4, R86, c[0x0][0x180], R4 ;  /* 0x0000600056047a25 */ /* 0x000fe200078e0004 */
[----:B------:R-:W-:-:S02]  /*1b00*/  LEA.HI.X R7, R11, R9, R7, 0x6, P0 ;  /* 0x000000090b077211 */ /* 0x000fc400000f3407 */
[----:B------:R-:W-:Y:S01]  /*1b10*/  @!P1 ISETP.GE.AND P0, PT, R0, 0x41, PT ;  /* 0x000000410000980c */ /* 0x000fe20003f06270 */
[----:B------:R-:W-:Y:S01]  /*1b20*/  IMAD.U32 R11, RZ, RZ, UR6 ;  /* 0x00000006ff0b7e24 */ /* 0x000fe2000f8e00ff */
[----:B------:R-:W-:Y:S01]  /*1b30*/  UMOV UR6, 0x6 ;  /* 0x0000000600067882 */ /* 0x000fe20000000000 */
[----:B------:R-:W-:Y:S01]  /*1b40*/  IMAD.IADD R5, R5, 0x1, R10 ;  /* 0x0000000105057824 */ /* 0x000fe200078e020a */
[----:B------:R-:W-:Y:S01]  /*1b50*/  @!P1 ISETP.GE.OR P3, PT, R12, c[0x0][0x1cc], !P0 ;  /* 0x000073000c009a0c */ /* 0x000fe20004766670 */
[----:B------:R-:W-:Y:S02]  /*1b60*/  USHF.L.U64.HI UR8, UR4, UR6, UR5 ;  /* 0x0000000604087299 */ /* 0x000fe40008010205 */
[----:B------:R-:W-:-:S04]  /*1b70*/  IMAD.WIDE.U32 R240, R25, c[0x0][0x188], R4 ;  /* 0x0000620019f07a25 */ /* 0x000fc800078e0004 */
[----:B------:R-:W-:Y:S02]  /*1b80*/  IMAD.MOV.U32 R236, RZ, RZ, R240 ;  /* 0x000000ffffec7224 */ /* 0x000fe400078e00f0 */
[----:B------:R-:W-:Y:S02]  /*1b90*/  @!P4 ISETP.GE.OR P1, PT, R29, c[0x0][0x1cc], !P0 ;  /* 0x000073001d00ca0c */ /* 0x000fe40004726670 */
[C---:B------:R-:W-:Y:S02]  /*1ba0*/  @!P4 LEA R10, P0, R11.reuse, R6, 0x1 ;  /* 0x000000060b0ac211 */ /* 0x040fe400078008ff */
[----:B------:R1:W-:Y:S01]  /*1bb0*/  @!P4 LDGSTS.E.BYPASS.LTC128B.128 [R227+0x9880], [R14.64], !P3 ;  /* 0x098800000ee3cfae */ /* 0x0003e2000d901d4a */
[----:B--2---:R-:W-:Y:S01]  /*1bc0*/  IMAD R2, R24, c[0x0][0x188], RZ ;  /* 0x0000620018027a24 */ /* 0x004fe200078e02ff */
[----:B------:R-:W-:Y:S02]  /*1bd0*/  @!P4 LEA.HI.X R11, R11, R7, R16, 0x1, P0 ;  /* 0x000000070b0bc211 */ /* 0x000fe400000f0c10 */
[----:B------:R-:W-:Y:S01]  /*1be0*/  ISETP.LT.OR P0, PT, R0, 0x1, P5 ;  /* 0x000000010000780c */ /* 0x000fe20002f01670 */
[----:B------:R-:W-:Y:S01]  /*1bf0*/  IMAD R3, R25, c[0x0][0x18c], R2 ;  /* 0x0000630019037a24 */ /* 0x000fe200078e0202 */
[----:B------:R1:W-:Y:S01]  /*1c00*/  @!P4 LDGSTS.E.BYPASS.LTC128B.128 [R227+0xc080], [R14.64+0x80], !P2 ;  /* 0x0c0800800ee3cfae */ /* 0x0003e2000d101d4a */
[----:B------:R-:W-:Y:S01]  /*1c10*/  IMAD R2, R224, UR8, RZ ;  /* 0x00000008e0027c24 */ /* 0x000fe2000f8e02ff */
[----:B------:R-:W-:Y:S01]  /*1c20*/  ISETP.GE.AND P3, PT, R30, c[0x0][0x19c], PT ;  /* 0x000067001e007a0c */ /* 0x000fe20003f66270 */
[----:B------:R-:W-:Y:S01]  /*1c30*/  IMAD.IADD R237, R241, 0x1, R3 ;  /* 0x00000001f1ed7824 */ /* 0x000fe200078e0203 */
[----:B------:R1:W-:Y:S01]  /*1c40*/  @!P4 LDGSTS.E.BYPASS.LTC128B.128 [R227+0xe880], [R14.64+0x100], !P1 ;  /* 0x0e8801000ee3cfae */ /* 0x0003e2000c901d4a */
[----:B------:R-:W-:Y:S01]  /*1c50*/  IMAD R4, R19, UR9, R2 ;  /* 0x0000000913047c24 */ /* 0x000fe2000f8e0202 */
[----:B------:R-:W-:Y:S01]  /*1c60*/  ISETP.GE.AND P4, PT, R29, c[0x0][0x19c], PT ;  /* 0x000067001d007a0c */ /* 0x000fe20003f86270 */
[----:B------:R-:W-:Y:S01]  /*1c70*/  IMAD.WIDE.U32 R2, R224, UR9, R236 ;  /* 0x00000009e0027c25 */ /* 0x000fe2000f8e00ec */
[----:B------:R-:W-:Y:S01]  /*1c80*/  USHF.L.U32 UR9, UR4, 0x5, URZ ;  /* 0x0000000504097899 */ /* 0x000fe2000800063f */
[----:B------:R-:W-:Y:S01]  /*1c90*/  ISETP.LT.OR P2, PT, R0, 0x1, P3 ;  /* 0x000000010000780c */ /* 0x000fe20001f41670 */
[----:B------:R-:W-:Y:S01]  /*1ca0*/  USHF.L.U64.HI UR8, UR4, UR7, UR5 ;  /* 0x0000000704087299 */ /* 0x000fe20008010205 */
[----:B------:R-:W-:Y:S01]  /*1cb0*/  IMAD.IADD R3, R3, 0x1, R4 ;  /* 0x0000000103037824 */ /* 0x000fe200078e0204 */
[----:B------:R2:W-:Y:S01]  /*1cc0*/  LDGSTS.E.BYPASS.LTC128B.128 [R227+0x80], [R8.64], !P0 ;  /* 0x0008000008e37fae */ /* 0x0005e2000c101d4a */
[----:B------:R-:W-:Y:S01]  /*1cd0*/  LEA R4, P0, R2, c[0x0][0x160], 0x1 ;  /* 0x0000580002047a11 */ /* 0x000fe200078008ff */
[----:B------:R-:W-:Y:S01]  /*1ce0*/  ULDC.64 UR4, c[0x0][0x208] ;  /* 0x0000820000047ab9 */ /* 0x000fe20000000a00 */
[----:B------:R-:W-:Y:S01]  /*1cf0*/  ISETP.LT.OR P1, PT, R0, 0x1, P4 ;  /* 0x000000010000780c */ /* 0x000fe20002721670 */
[----:B------:R-:W-:Y:S01]  /*1d00*/  USHF.L.U64.HI UR6, UR4, UR6, UR5 ;  /* 0x0000000604067299 */ /* 0x000fe20008010205 */
[----:B------:R-:W-:Y:S01]  /*1d10*/  LEA.HI.X R5, R2, c[0x0][0x164], R3, 0x1, P0 ;  /* 0x0000590002057a11 */ /* 0x000fe200000f0c03 */
[----:B------:R-:W-:Y:S01]  /*1d20*/  IMAD.U32 R3, RZ, RZ, UR9 ;  /* 0x00000009ff037e24 */ /* 0x000fe2000f8e00ff */
[----:B------:R-:W-:Y:S01]  /*1d30*/  USHF.L.U32 UR12, UR4, 0x6, URZ ;  /* 0x00000006040c7899 */ /* 0x000fe2000800063f */
[----:B------:R-:W-:Y:S01]  /*1d40*/  IMAD.U32 R2, RZ, RZ, UR8 ;  /* 0x00000008ff027e24 */ /* 0x000fe2000f8e00ff */
[----:B------:R-:W-:Y:S01]  /*1d50*/  USHF.L.U64.HI UR5, UR4, UR7, UR5 ;  /* 0x0000000704057299 */ /* 0x000fe20008010205 */
[----:B------:R2:W-:Y:S01]  /*1d60*/  LDGSTS.E.BYPASS.LTC128B.128 [R227+0x2880], [R8.64+0x80], !P2 ;  /* 0x0288008008e37fae */ /* 0x0005e2000d101d4a */
[----:B------:R-:W-:-:S05]  /*1d70*/  ISETP.LT.OR P2, PT, R0, 0x21, P5 ;  /* 0x000000210000780c */ /* 0x000fca0002f41670 */
[----:B------:R2:W-:Y:S01]  /*1d80*/  LDGSTS.E.BYPASS.LTC128B.128 [R227+0x5080], [R8.64+0x100], !P1 ;  /* 0x0508010008e37fae */ /* 0x0005e2000c901d4a */
[----:B------:R-:W-:Y:S01]  /*1d90*/  ISETP.GE.AND P1, PT, R30, c[0x0][0x16c], PT ;  /* 0x00005b001e007a0c */ /* 0x000fe20003f26270 */
[----:B-1----:R-:W-:-:S05]  /*1da0*/  IMAD.U32 R14, RZ, RZ, UR9 ;  /* 0x00000009ff0e7e24 */ /* 0x002fca000f8e00ff */
[----:B------:R-:W-:Y:S01]  /*1db0*/  LEA R14, P0, R14, R4, 0x1 ;  /* 0x000000040e0e7211 */ /* 0x000fe200078008ff */
[----:B------:R1:W-:Y:S01]  /*1dc0*/  LDGSTS.E.BYPASS.LTC128B.128 [R227+0x1080], [R6.64], !P2 ;  /* 0x0108000006e37fae */ /* 0x0003e2000d101d4a */
[----:B------:R-:W-:Y:S02]  /*1dd0*/  ISETP.LT.OR P2, PT, R0, 0x21, P3 ;  /* 0x000000210000780c */ /* 0x000fe40001f41670 */
[----:B------:R-:W-:Y:S01]  /*1de0*/  LEA.HI.X R15, R3, R5, R2, 0x1, P0 ;  /* 0x00000005030f7211 */ /* 0x000fe200000f0c02 */
[----:B------:R-:W-:Y:S01]  /*1df0*/  IMAD R2, R21, 0xc0, RZ ;  /* 0x000000c015027824 */ /* 0x000fe200078e02ff */
[----:B------:R-:W-:Y:S02]  /*1e00*/  ISETP.GE.AND P0, PT, R12, c[0x0][0x16c], PT ;  /* 0x00005b000c007a0c */ /* 0x000fe40003f06270 */
[----:B------:R-:W-:-:S07]  /*1e10*/  SHF.R.S32.HI R3, RZ, 0x1f, R21 ;  /* 0x0000001fff037819 */ /* 0x000fce0000011415 */
        /* <DEDUP_REMOVED lines=12> */
[----:B------:R-:W-:Y:S01]  /*1ee0*/  @!P6 ISETP.LT.OR P5, PT, R0, 0x41, P3 ;  /* 0x000000410000e80c */ /* 0x000fe20001fa1670 */
[----:B------:R-:W-:Y:S01]  /*1ef0*/  IMAD R18, R20, c[0x0][0x20c], R2 ;  /* 0x0000830014127a24 */ /* 0x000fe200078e0202 */
[----:B------:R-:W-:Y:S02]  /*1f00*/  SEL R21, RZ, 0x4, P1 ;  /* 0x00000004ff157807 */ /* 0x000fe40000800000 */
[C---:B------:R-:W-:Y:S02]  /*1f10*/  ISETP.LT.OR P1, PT, R0.reuse, 0x21, P4 ;  /* 0x000000210000780c */ /* 0x040fe40002721670 */
[----:B------:R-:W-:-:S02]  /*1f20*/  @!P6 ISETP.LT.OR P3, PT, R0, 0x41, P4 ;  /* 0x000000410000e80c */ /* 0x000fc40002761670 */
[----:B------:R-:W-:Y:S01]  /*1f30*/  LOP3.LUT R3, R3, 0x2, R8, 0xe2, !PT ;  /* 0x0000000203037812 */ /* 0x000fe200078ee208 */
[----:B------:R-:W-:-:S03]  /*1f40*/  IMAD.WIDE.U32 R8, R20, c[0x0][0x208], R12 ;  /* 0x0000820014087a25 */ /* 0x000fc600078e000c */
[----:B------:R-:W-:Y:S01]  /*1f50*/  LOP3.LUT R0, R3, R21, RZ, 0xfc, !PT ;  /* 0x0000001503007212 */ /* 0x000fe200078efcff */
[----:B------:R-:W-:Y:S01]  /*1f60*/  IMAD.SHL.U32 R20, R224, 0x40, RZ ;  /* 0x00000040e0147824 */ /* 0x000fe200078e00ff */
[----:B------:R-:W-:Y:S02]  /*1f70*/  P2R R2, PR, RZ, 0x20 ;  /* 0x00000020ff027803 */ /* 0x000fe40000000000 */
[----:B------:R-:W-:Y:S01]  /*1f80*/  LOP3.LUT P4, RZ, R0, 0x1, RZ, 0xc0, !PT ;  /* 0x0000000100ff7812 */ /* 0x000fe2000788c0ff */
[----:B------:R1:W-:Y:S01]  /*1f90*/  LDGSTS.E.BYPASS.LTC128B.128 [R227+0x6080], [R6.64+0x100], !P1 ;  /* 0x0608010006e37fae */ /* 0x0003e2000c901d4a */
[----:B------:R-:W-:Y:S01]  /*1fa0*/  ISETP.NE.AND P1, PT, R2, RZ, PT ;  /* 0x000000ff0200720c */ /* 0x000fe20003f25270 */
[----:B------:R-:W-:Y:S01]  /*1fb0*/  IMAD.WIDE.U32 R2, R86, c[0x0][0x270], R16 ;  /* 0x00009c0056027a25 */ /* 0x000fe200078e0010 */
[C---:B------:R-:W-:Y:S01]  /*1fc0*/  LOP3.LUT P6, RZ, R0.reuse, 0x2, RZ, 0xc0, !PT ;  /* 0x0000000200ff7812 */ /* 0x040fe200078cc0ff */
[----:B------:R2:W-:Y:S01]  /*1fd0*/  @!P2 LDGSTS.E.BYPASS.LTC128B.128 [R227+0x2080], [R10.64], !P0 ;  /* 0x020800000ae3afae */ /* 0x0005e2000c101d4a */
[----:B------:R-:W-:-:S02]  /*1fe0*/  LOP3.LUT P5, RZ, R0, 0x4, RZ, 0xc0, !PT ;  /* 0x0000000400ff7812 */ /* 0x000fc400078ac0ff */
[--C-:B------:R-:W-:Y:S02]  /*1ff0*/  IADD3 R0, -R242, R231, -R20.reuse ;  /* 0x000000e7f2007210 */ /* 0x100fe40007ffe914 */
[----:B------:R-:W-:Y:S02]  /*2000*/  SHF.R.S32.HI R21, RZ, 0x1f, R20 ;  /* 0x0000001fff157819 */ /* 0x000fe40000011414 */
[----:B------:R-:W-:-:S03]  /*2010*/  ISETP.LT.OR P0, PT, R0, 0x1, !P5 ;  /* 0x000000010000780c */ /* 0x000fc60006f01670 */
[----:B------:R2:W-:Y:S01]  /*2020*/  @!P2 LDGSTS.E.BYPASS.LTC128B.128 [R227+0x4880], [R10.64+0x80], !P1 ;  /* 0x048800800ae3afae */ /* 0x0005e2000c901d4a */
[----:B------:R-:W-:-:S03]  /*2030*/  ISETP.LT.OR P1, PT, R0, 0x1, !P6 ;  /* 0x000000010000780c */ /* 0x000fc60007721670 */
[----:B------:R2:W-:Y:S01]  /*2040*/  @!P2 LDGSTS.E.BYPASS.LTC128B.128 [R227+0x7080], [R10.64+0x100], !P3 ;  /* 0x070801000ae3afae */ /* 0x0005e2000d901d4a */
[----:B------:R-:W-:Y:S02]  /*2050*/  ISETP.LT.OR P2, PT, R0, 0x1, !P4 ;  /* 0x000000010000780c */ /* 0x000fe40006741670 */
[----:B------:R-:W-:Y:S01]  /*2060*/  ISETP.GE.AND P3, PT, R12, c[0x0][0x1fc], PT ;  /* 0x00007f000c007a0c */ /* 0x000fe20003f66270 */
[----:B------:R-:W0:Y:S01]  /*2070*/  LDGDEPBAR ;  /* 0x00000000000079af */ /* 0x000e220000000000 */
[----:B-1----:R-:W-:-:S04]  /*2080*/  IMAD R6, R26, c[0x0][0x270], RZ ;  /* 0x00009c001a067a24 */ /* 0x002fc800078e02ff */
[----:B------:R-:W-:-:S05]  /*2090*/  IMAD R6, R86, c[0x0][0x274], R6 ;  /* 0x00009d0056067a24 */ /* 0x000fca00078e0206 */
[----:B------:R1:W-:Y:S01]  /*20a0*/  LDGSTS.E.BYPASS.LTC128B.128 [R227+0xf080], [R4.64], !P2 ;  /* 0x0f08000004e37fae */ /* 0x0003e2000d101d4a */
[C---:B------:R-:W-:Y:S01]  /*20b0*/  ISETP.LT.OR P2, PT, R0.reuse, 0x21, !P4 ;  /* 0x000000210000780c */ /* 0x040fe20006741670 */
[----:B------:R-:W-:Y:S02]  /*20c0*/  IMAD.IADD R7, R3, 0x1, R6 ;  /* 0x0000000103077824 */ /* 0x000fe400078e0206 */
[----:B------:R1:W-:Y:S01]  /*20d0*/  LDGSTS.E.BYPASS.LTC128B.128 [R227+0x11080], [R4.64+0x80], !P1 ;  /* 0x1108008004e37fae */ /* 0x0003e2000c901d4a */
[----:B------:R-:W-:Y:S01]  /*20e0*/  IMAD.MOV.U32 R6, RZ, RZ, R2 ;  /* 0x000000ffff067224 */ /* 0x000fe200078e0002 */
[----:B------:R-:W-:Y:S01]  /*20f0*/  ISETP.GT.AND P1, PT, R85, 0xf, PT ;  /* 0x0000000f5500780c */ /* 0x000fe20003f24270 */
[----:B------:R-:W-:Y:S01]  /*2100*/  IMAD.IADD R3, R9, 0x1, R18 ;  /* 0x0000000109037824 */ /* 0x000fe200078e0212 */
[----:B------:R1:W-:Y:S01]  /*2110*/  LDGSTS.E.BYPASS.LTC128B.128 [R227+0x13080], [R4.64+0x100], !P0 ;  /* 0x1308010004e37fae */ /* 0x0003e2000c101d4a */
[C---:B------:R-:W-:Y:S01]  /*2120*/  ISETP.LT.OR P0, PT, R0.reuse, 0x21, !P6 ;  /* 0x000000210000780c */ /* 0x040fe20007701670 */
[----:B------:R-:W-:Y:S01]  /*2130*/  IMAD.MOV.U32 R2, RZ, RZ, R8 ;  /* 0x000000ffff027224 */ /* 0x000fe200078e0008 */
[----:B------:R-:W-:Y:S01]  /*2140*/  ISETP.LT.OR P1, PT, R0, 0x21, !P5 ;  /* 0x000000210000780c */ /* 0x000fe20006f21670 */
[----:B------:R-:W-:Y:S01]  /*2150*/  IMAD R0, R24, c[0x0][0x218], RZ ;  /* 0x0000860018007a24 */ /* 0x000fe200078e02ff */
[----:B------:R-:W-:Y:S01]  /*2160*/  LEA.HI R18, R32, R85, RZ, 0x2 ;  /* 0x0000005520127211 */ /* 0x000fe200078f10ff */
[----:B------:R3:W-:Y:S01]  /*2170*/  LDGSTS.E.BYPASS.LTC128B.128 [R227+0x10080], [R14.64], !P2 ;  /* 0x100800000ee37fae */ /* 0x0007e2000d101d4a */
[----:B--2---:R-:W-:Y:S01]  /*2180*/  IMAD R11, R26, c[0x0][0x210], RZ ;  /* 0x000084001a0b7a24 */ /* 0x004fe200078e02ff */
[----:B------:R-:W-:Y:S01]  /*2190*/  ISETP.GT.AND P2, PT, R85, 0xf, PT ;  /* 0x0000000f5500780c */ /* 0x000fe20003f44270 */
[----:B------:R-:W-:-:S04]  /*21a0*/  IMAD.WIDE.U32 R2, R86, c[0x0][0x210], R2 ;  /* 0x0000840056027a25 */ /* 0x000fc800078e0002 */
[----:B------:R-:W-:Y:S01]  /*21b0*/  IMAD R8, R86, c[0x0][0x214], R11 ;  /* 0x0000850056087a24 */ /* 0x000fe200078e020b */
[----:B------:R3:W-:Y:S01]  /*21c0*/  LDGSTS.E.BYPASS.LTC128B.128 [R227+0x12080], [R14.64+0x80], !P0 ;  /* 0x120800800ee37fae */ /* 0x0007e2000c101d4a */
[----:B------:R-:W-:-:S03]  /*21d0*/  IMAD.WIDE.U32 R246, R25, c[0x0][0x278], R6 ;  /* 0x00009e0019f67a25 */ /* 0x000fc600078e0006 */
[----:B------:R3:W-:Y:S01]  /*21e0*/  LDGSTS.E.BYPASS.LTC128B.128 [R227+0x14080], [R14.64+0x100], !P1 ;  /* 0x140801000ee37fae */ /* 0x0007e2000c901d4a */
[----:B------:R-:W-:Y:S01]  /*21f0*/  IMAD.IADD R3, R3, 0x1, R8 ;  /* 0x0000000103037824 */ /* 0x000fe200078e0208 */
[----:B------:R-:W-:Y:S01]  /*2200*/  SHF.R.S32.HI R8, RZ, 0x1f, R18 ;  /* 0x0000001fff087819 */ /* 0x000fe20000011412 */
[C---:B------:R-:W-:Y:S02]  /*2210*/  IMAD R0, R25.reuse, c[0x0][0x21c], R0 ;  /* 0x0000870019007a24 */ /* 0x040fe400078e0200 */
[----:B------:R-:W-:Y:S01]  /*2220*/  IMAD.WIDE.U32 R238, R25, c[0x0][0x218], R2 ;  /* 0x0000860019ee7a25 */ /* 0x000fe200078e0002 */
[----:B------:R-:W-:-:S03]  /*2230*/  @!P2 IADD3 R2, P0, R20, R246, RZ ;  /* 0x000000f61402a210 */ /* 0x000fc60007f1e0ff */
[----:B-1----:R-:W-:Y:S02]  /*2240*/  IMAD R4, R24, c[0x0][0x278], RZ ;  /* 0x00009e0018047a24 */ /* 0x002fe400078e02ff */
[----:B------:R-:W-:Y:S01]  /*2250*/  IMAD R10, R224, UR6, RZ ;  /* 0x00000006e00a7c24 */ /* 0x000fe2000f8e02ff */
[----:B------:R-:W-:Y:S01]  /*2260*/  USHF.L.U32 UR6, UR4, 0x5, URZ ;  /* 0x0000000504067899 */ /* 0x000fe2000800063f */
[----:B------:R-:W-:Y:S02]  /*2270*/  IMAD R4, R25, c[0x0][0x27c], R4 ;  /* 0x00009f0019047a24 */ /* 0x000fe400078e0204 */
[----:B------:R-:W-:Y:S01]  /*2280*/  IMAD.IADD R235, R239, 0x1, R0 ;  /* 0x00000001efeb7824 */ /* 0x000fe200078e0200 */
[----:B------:R-:W-:Y:S01]  /*2290*/  IADD3 R0, -R20, R231, -R242 ;  /* 0x000000e714007210 */ /* 0x000fe20007ffe9f2 */
[----:B------:R-:W-:Y:S01]  /*22a0*/  IMAD.IADD R252, R247, 0x1, R4 ;  /* 0x00000001f7fc7824 */ /* 0x000fe200078e0204 */
[----:B------:R-:W-:Y:S01]  /*22b0*/  UMOV UR4, URZ ;  /* 0x0000003f00047c82 */ /* 0x000fe20008000000 */
[----:B------:R-:W-:Y:S01]  /*22c0*/  IMAD.MOV.U32 R234, RZ, RZ, R238 ;  /* 0x000000ffffea7224 */ /* 0x000fe200078e00ee */
[----:B------:R-:W-:Y:S01]  /*22d0*/  ISETP.LT.OR P1, PT, R0, 0x1, P3 ;  /* 0x000000010000780c */ /* 0x000fe20001f21670 */
[----:B------:R-:W-:Y:S01]  /*22e0*/  @!P2 IMAD.X R3, R21, 0x1, R252, P0 ;  /* 0x000000011503a824 */ /* 0x000fe200000e06fc */
[----:B------:R-:W-:Y:S01]  /*22f0*/  @!P2 LEA R6, P0, R2, c[0x0][0x258], 0x2 ;  /* 0x000096000206aa11 */ /* 0x000fe200078010ff */
[----:B------:R-:W-:Y:S01]  /*2300*/  IMAD R10, R19, UR12, R10 ;  /* 0x0000000c130a7c24 */ /* 0x000fe2000f8e020a */
[----:B------:R-:W-:Y:S01]  /*2310*/  LEA.HI R19, R32, R85, RZ, 0x4 ;  /* 0x0000005520137211 */ /* 0x000fe200078f20ff */
[----:B------:R-:W-:Y:S01]  /*2320*/  IMAD.WIDE.U32 R4, R224, UR12, R234 ;  /* 0x0000000ce0047c25 */ /* 0x000fe2000f8e00ea */
[----:B------:R-:W-:-:S02]  /*2330*/  @!P2 LEA.HI.X R7, R2, c[0x0][0x25c], R3, 0x2, P0 ;  /* 0x000097000207aa11 */ /* 0x000fc400000f1403 */
[----:B---3--:R-:W-:Y:S01]  /*2340*/  SHF.R.S32.HI R14, RZ, 0x2, R18 ;  /* 0x00000002ff0e7819 */ /* 0x008fe20000011412 */
[----:B------:R-:W-:Y:S01]  /*2350*/  IMAD.IADD R3, R5, 0x1, R10 ;  /* 0x0000000105037824 */ /* 0x000fe200078e020a */
[----:B------:R-:W-:Y:S01]  /*2360*/  LEA R2, P0, R4, c[0x0][0x1f0], 0x1 ;  /* 0x00007c0004027a11 */ /* 0x000fe200078008ff */
[----:B------:R-:W-:Y:S01]  /*2370*/  @!P2 IMAD.SHL.U32 R5, R85, 0x10, RZ ;  /* 0x000000105505a824 */ /* 0x000fe200078e00ff */
[----:B------:R-:W-:Y:S02]  /*2380*/  LEA.HI R8, R8, R14, RZ, 0x3 ;  /* 0x0000000e08087211 */ /* 0x000fe400078f18ff */
[----:B------:R-:W-:Y:S01]  /*2390*/  LEA.HI.X R3, R4, c[0x0][0x1f4], R3, 0x1, P0 ;  /* 0x00007d0004037a11 */ /* 0x000fe200000f0c03 */
[----:B------:R-:W-:Y:S01]  /*23a0*/  IMAD.U32 R4, RZ, RZ, UR6 ;  /* 0x00000006ff047e24 */ /* 0x000fe2000f8e00ff */
[----:B------:R1:W-:Y:S01]  /*23b0*/  @!P2 LDGSTS.E.BYPASS.LTC128B.128 [R5+0x21080], [R6.64] ;  /* 0x210800000605afae */ /* 0x0003e2000b901d4a */
[----:B------:R-:W-:Y:S02]  /*23c0*/  ISETP.GE.AND P2, PT, R30, c[0x0][0x1fc], PT ;  /* 0x00007f001e007a0c */ /* 0x000fe40003f46270 */
[----:B------:R-:W-:Y:S01]  /*23d0*/  LOP3.LUT R8, R8, 0xfffffff8, RZ, 0xc0, !PT ;  /* 0xfffffff808087812 */ /* 0x000fe200078ec0ff */
[----:B------:R-:W0:Y:S01]  /*23e0*/  LDGDEPBAR ;  /* 0x00000000000079af */ /* 0x000e220000000000 */
[----:B------:R-:W-:-:S03]  /*23f0*/  ISETP.LT.OR P0, PT, R0, 0x1, P2 ;  /* 0x000000010000780c */ /* 0x000fc60001701670 */
[----:B------:R2:W-:Y:S01]  /*2400*/  LDGSTS.E.BYPASS.LTC128B.128 [R227+0x1b080], [R2.64], !P1 ;  /* 0x1b08000002e37fae */ /* 0x0005e2000c901d4a */
[----:B------:R-:W-:-:S09]  /*2410*/  IMAD.IADD R14, R14, 0x1, -R8 ;  /* 0x000000010e0e7824 */ /* 0x000fd200078e0a08 */
        /* <DEDUP_REMOVED lines=168> */
.L_x_1343:
        /* <DEDUP_REMOVED lines=261> */
.L_x_1341:
        /* <DEDUP_REMOVED lines=453> */
[C---:B------:R-:W-:Y:S02]  /*5b40*/  LEA R6, P0, R3.reuse, c[0x0][0x280], 0x2 ;  /* 0x0000a00003067a11 */ /* 0x040fe400078010ff */
        /* <DEDUP_REMOVED lines=27> */
.L_x_1342:
        /* <DEDUP_REMOVED lines=293> */
.L_x_1340:
[----:B------:R-:W-:Y:S05]  /*6f50*/  @P0 EXIT ;  /* 0x000000000000094d */ /* 0x000fea0003800000 */
[----:B------:R-:W2:Y:S04]  /*6f60*/  LDL R4, [R1+0x8] ;  /* 0x0000080001047983 */ /* 0x000ea80000100800 */
[----:B------:R-:W3:Y:S04]  /*6f70*/  LDL.LU R11, [R1] ;  /* 0x00000000010b7983 */ /* 0x000ee80000300800 */
[----:B------:R-:W4:Y:S01]  /*6f80*/  LDL.LU R10, [R1+0x4] ;  /* 0x00000400010a7983 */ /* 0x000f220000300800 */
[----:B------:R-:W-:-:S04]  /*6f90*/  ISETP.NE.U32.AND P0, PT, RZ, c[0x0][0x360], PT ;  /* 0x0000d800ff007a0c */ /* 0x000fc80003f05070 */
[----:B------:R-:W-:-:S13]  /*6fa0*/  ISETP.NE.AND.EX P0, PT, RZ, c[0x0][0x364], PT, P0 ;  /* 0x0000d900ff007a0c */ /* 0x000fda0003f05300 */
[----:B------:R-:W-:-:S04]  /*6fb0*/  @P0 IMAD.MOV.U32 R2, RZ, RZ, 0x4 ;  /* 0x00000004ff020424 */ /* 0x000fc800078e00ff */
[----:B----4-:R-:W-:-:S06]  /*6fc0*/  @P0 IMAD.WIDE R2, R10, R2, c[0x0][0x360] ;  /* 0x0000d8000a020625 */ /* 0x010fcc00078e0202 */
[----:B------:R2:W4:Y:S01]  /*6fd0*/  @P0 LDG.E R3, [R2.64] ;  /* 0x0000000a02030981 */ /* 0x000522000c1e1900 */
[----:B------:R-:W-:Y:S01]  /*6fe0*/  IMAD.MOV.U32 R0, RZ, RZ, 0x1 ;  /* 0x00000001ff007424 */ /* 0x000fe200078e00ff */
[----:B------:R-:W-:Y:S01]  /*6ff0*/  SHF.R.S32.HI R16, RZ, 0x1f, R10 ;  /* 0x0000001fff107819 */ /* 0x000fe2000001140a */
[----:B---3--:R-:W-:Y:S01]  /*7000*/  IMAD.MOV.U32 R7, RZ, RZ, R11 ;  /* 0x000000ffff077224 */ /* 0x008fe200078e000b */
[----:B------:R-:W1:Y:S01]  /*7010*/  S2R R5, SR_TID.X ;  /* 0x0000000000057919 */ /* 0x000e620000002100 */
[----:B------:R-:W-:Y:S03]  /*7020*/  BSSY B0, `(.L_x_1344) ;  /* 0x0000023000007945 */ /* 0x000fe60003800000 */
[----:B------:R-:W-:Y:S01]  /*7030*/  BAR.SYNC.DEFER_BLOCKING 0x1, 0x100 ;  /* 0x0044000000007b1d */ /* 0x000fe20000010000 */
[----:B------:R-:W-:Y:S01]  /*7040*/  ISETP.NE.AND P1, PT, R0, c[0x0][0x338], PT ;  /* 0x0000ce0000007a0c */ /* 0x000fe20003f25270 */
[----:B------:R-:W-:Y:S01]  /*7050*/  IMAD R0, R10, c[0x0][0x2f4], RZ ;  /* 0x0000bd000a007a24 */ /* 0x000fe200078e02ff */
[----:B------:R-:W-:-:S02]  /*7060*/  SEL R16, R16, RZ, !P0 ;  /* 0x000000ff10107207 */ /* 0x000fc40004000000 */
[----:B------:R-:W-:Y:S01]  /*7070*/  SEL R12, R10, RZ, !P0 ;  /* 0x000000ff0a0c7207 */ /* 0x000fe20004000000 */
[----:B--2---:R-:W-:-:S08]  /*7080*/  IMAD R2, R4, c[0x0][0x358], RZ ;  /* 0x0000d60004027a24 */ /* 0x004fd000078e02ff */
[----:B------:R-:W-:-:S04]  /*7090*/  @P1 IMAD.HI.U32 R4, R11, c[0x0][0x33c], RZ ;  /* 0x0000cf000b041a27 */ /* 0x000fc800078e00ff */
[----:B------:R-:W-:Y:S01]  /*70a0*/  IMAD R2, R2, c[0x0][0x2f4], RZ ;  /* 0x0000bd0002027a24 */ /* 0x000fe200078e02ff */
[----:B------:R-:W-:Y:S02]  /*70b0*/  @P1 SHF.R.U32.HI R7, RZ, c[0x0][0x340], R4 ;  /* 0x0000d000ff071a19 */ /* 0x000fe40000011604 */
[----:B------:R-:W-:Y:S02]  /*70c0*/  SHF.R.S32.HI R4, RZ, 0x1f, R0 ;  /* 0x0000001fff047819 */ /* 0x000fe40000011400 */
[--C-:B------:R-:W-:Y:S01]  /*70d0*/  IADD3 R0, P2, P1, R2, R0, R7.reuse ;  /* 0x0000000002007210 */ /* 0x100fe2000795e007 */
[--C-:B------:R-:W-:Y:S01]  /*70e0*/  IMAD.MOV R6, RZ, RZ, -R7.reuse ;  /* 0x000000ffff067224 */ /* 0x100fe200078e0a07 */
[----:B------:R-:W-:Y:S02]  /*70f0*/  SHF.R.S32.HI R15, RZ, 0x1f, R2 ;  /* 0x0000001fff0f7819 */ /* 0x000fe40000011402 */
[----:B------:R-:W-:Y:S01]  /*7100*/  SHF.R.S32.HI R13, RZ, 0x1f, R7 ;  /* 0x0000001fff0d7819 */ /* 0x000fe20000011407 */
[----:B------:R-:W-:-:S02]  /*7110*/  IMAD.SHL.U32 R14, R0, 0x4, RZ ;  /* 0x00000004000e7824 */ /* 0x000fc400078e00ff */
[----:B------:R-:W-:Y:S01]  /*7120*/  IMAD R6, R6, c[0x0][0x338], R11 ;  /* 0x0000ce0006067a24 */ /* 0x000fe200078e020b */
[----:B------:R-:W-:Y:S02]  /*7130*/  IADD3.X R15, R15, R4, R13, P2, P1 ;  /* 0x000000040f0f7210 */ /* 0x000fe400017e240d */
[----:B-1----:R-:W-:Y:S02]  /*7140*/  ISETP.NE.AND P2, PT, R5, RZ, PT ;  /* 0x000000ff0500720c */ /* 0x002fe40003f45270 */
[----:B------:R-:W-:Y:S02]  /*7150*/  SHF.L.U64.HI R15, R0, 0x2, R15 ;  /* 0x00000002000f7819 */ /* 0x000fe4000001020f */
[----:B------:R-:W-:-:S04]  /*7160*/  IADD3 R4, P1, R14, c[0x0][0x350], RZ ;  /* 0x0000d4000e047a10 */ /* 0x000fc80007f3e0ff */
[----:B------:R-:W-:Y:S01]  /*7170*/  IADD3.X R5, R15, c[0x0][0x354], RZ, P1, !PT ;  /* 0x0000d5000f057a10 */ /* 0x000fe20000ffe4ff */
[----:B----4-:R-:W-:-:S04]  /*7180*/  @P0 IMAD R3, R10, 0x50, R3 ;  /* 0x000000500a030824 */ /* 0x010fc800078e0203 */
[----:B------:R-:W-:-:S05]  /*7190*/  @P0 IMAD.HI R3, R3, 0x66666667, RZ ;  /* 0x6666666703030827 */ /* 0x000fca00078e02ff */
[----:B------:R-:W-:-:S04]  /*71a0*/  @P0 SHF.R.U32.HI R8, RZ, 0x1f, R3 ;  /* 0x0000001fff080819 */ /* 0x000fc80000011603 */
[----:B------:R-:W-:-:S05]  /*71b0*/  @P0 LEA.HI.SX32 R8, R3, R8, 0x1b ;  /* 0x0000000803080211 */ /* 0x000fca00078fdaff */
[----:B------:R-:W-:-:S05]  /*71c0*/  @P0 IMAD R8, R8, 0x3c00, RZ ;  /* 0x00003c0008080824 */ /* 0x000fca00078e02ff */
[----:B------:R-:W-:Y:S02]  /*71d0*/  @P0 SHF.R.S32.HI R9, RZ, 0x1f, R8 ;  /* 0x0000001fff090819 */ /* 0x000fe40000011408 */
[----:B------:R-:W-:Y:S01]  /*71e0*/  @!P0 CS2R R8, SRZ ;  /* 0x0000000000088805 */ /* 0x000fe2000001ff00 */
[----:B------:R-:W-:Y:S05]  /*71f0*/  @P2 BRA `(.L_x_1345) ;  /* 0x0000005000002947 */ /* 0x000fea0003800000 */
.L_x_1346:
[----:B------:R-:W2:Y:S01]  /*7200*/  LDG.E.STRONG.GPU R0, [R4.64] ;  /* 0x0000000a04007981 */ /* 0x000ea2000c1ef900 */
[----:B------:R-:W-:Y:S01]  /*7210*/  YIELD ;  /* 0x0000000000007946 */ /* 0x000fe20003800000 */
[----:B--2---:R-:W-:Y:S01]  /*7220*/  ISETP.NE.AND P0, PT, R0, R6, PT ;  /* 0x000000060000720c */ /* 0x004fe20003f05270 */
[----:B------:R-:W-:-:S12]  /*7230*/  CCTL.IVALL ;  /* 0x00000000ff00798f */ /* 0x000fd80002000000 */
[----:B------:R-:W-:Y:S05]  /*7240*/  @P0 BRA `(.L_x_1346) ;  /* 0xffffffb000000947 */ /* 0x000fea000383ffff */
.L_x_1345:
[----:B------:R-:W-:Y:S05]  /*7250*/  BSYNC B0 ;  /* 0x0000000000007941 */ /* 0x000fea0003800000 */
.L_x_1344:
[----:B------:R-:W-:Y:S01]  /*7260*/  MOV R17, 0xffffffff ;  /* 0xffffffff00117802 */ /* 0x000fe20000000f00 */
[----:B------:R-:W-:Y:S05]  /*7270*/  BRA.CONV ~URZ, `(.L_x_1347) ;  /* 0x000000237f007947 */ /* 0x000fea000b800000 */
[----:B------:R-:W-:Y:S02]  /*7280*/  MOV R2, 0x72a0 ;  /* 0x000072a000027802 */ /* 0x000fe40000000f00 */
[----:B------:R-:W-:Y:S05]  /*7290*/  CALL.REL.NOINC `($__internal_11_$__cuda_sm70_warpsync) ;  /* 0x00000c3000007944 */ /* 0x000fea0003c00000 */
.L_x_1347:
[----:B------:R-:W2:Y:S04]  /*72a0*/  LDL.LU R0, [R1+0x8] ;  /* 0x0000080001007983 */ /* 0x000ea80000300800 */
[----:B------:R-:W1:Y:S02]  /*72b0*/  S2R R2, SR_TID.X ;  /* 0x0000000000027919 */ /* 0x000e640000002100 */
[----:B-1----:R-:W-:Y:S01]  /*72c0*/  SHF.R.S32.HI R3, RZ, 0x1f, R2 ;  /* 0x0000001fff037819 */ /* 0x002fe20000011402 */
[----:B------:R-:W-:-:S06]  /*72d0*/  NOP ;  /* 0x0000000000007918 */ /* 0x000fcc0000000000 */
[----:B--2---:R-:W-:-:S05]  /*72e0*/  IMAD R0, R0, 0x3c00, RZ ;  /* 0x00003c0000007824 */ /* 0x004fca00078e02ff */
[----:B------:R-:W-:Y:S01]  /*72f0*/  IADD3 R10, P1, P0, R8, R0, R2 ;  /* 0x00000000080a7210 */ /* 0x000fe2000783e002 */
[----:B------:R-:W-:Y:S01]  /*7300*/  IMAD R8, R16, c[0x0][0x330], RZ ;  /* 0x0000cc0010087a24 */ /* 0x000fe200078e02ff */
[----:B------:R-:W-:Y:S01]  /*7310*/  SHF.R.S32.HI R2, RZ, 0x1f, R0 ;  /* 0x0000001fff027819 */ /* 0x000fe20000011400 */
[----:B------:R-:W-:-:S03]  /*7320*/  IMAD R0, R13, c[0x0][0x328], RZ ;  /* 0x0000ca000d007a24 */ /* 0x000fc600078e02ff */
[----:B------:R-:W-:Y:S01]  /*7330*/  IADD3.X R11, R9, R2, R3, P1, P0 ;  /* 0x00000002090b7210 */ /* 0x000fe20000fe0403 */
[----:B------:R-:W-:-:S04]  /*7340*/  IMAD R0, R7, c[0x0][0x32c], R0 ;  /* 0x0000cb0007007a24 */ /* 0x000fc800078e0200 */
        /* <DEDUP_REMOVED lines=69> */
[----:B------:R-:W-:Y:S05]  /*77a0*/  CALL.REL.NOINC `($__internal_11_$__cuda_sm70_warpsync) ;  /* 0x0000072000007944 */ /* 0x000fea0003c00000 */
.L_x_1348:
        /* <DEDUP_REMOVED lines=12> */
.L_x_1350:
[----:B------:R-:W-:Y:S05]  /*7870*/  BSYNC B0 ;  /* 0x0000000000007941 */ /* 0x000fea0003800000 */
.L_x_1349:
[----:B--2---:R-:W-:Y:S01]  /*7880*/  IADD3 R4, P0, R14, c[0x0][0x348], RZ ;  /* 0x0000d2000e047a10 */ /* 0x004fe20007f1e0ff */
[----:B------:R-:W-:Y:S03]  /*7890*/  BSSY B0, `(.L_x_1351) ;  /* 0x0000008000007945 */ /* 0x000fe60003800000 */
[----:B------:R-:W-:Y:S01]  /*78a0*/  IADD3.X R5, R15, c[0x0][0x34c], RZ, P0, !PT ;  /* 0x0000d3000f057a10 */ /* 0x000fe200007fe4ff */
[----:B------:R-:W-:Y:S05]  /*78b0*/  @P2 BRA `(.L_x_1352) ;  /* 0x0000005000002947 */ /* 0x000fea0003800000 */
.L_x_1353:
[----:B------:R-:W2:Y:S01]  /*78c0*/  LDG.E.STRONG.GPU R0, [R4.64] ;  /* 0x0000000a04007981 */ /* 0x000ea2000c1ef900 */
[----:B------:R-:W-:Y:S01]  /*78d0*/  YIELD ;  /* 0x0000000000007946 */ /* 0x000fe20003800000 */
[----:B--2---:R-:W-:Y:S01]  /*78e0*/  ISETP.NE.AND P0, PT, R0, R6, PT ;  /* 0x000000060000720c */ /* 0x004fe20003f05270 */
[----:B------:R-:W-:-:S12]  /*78f0*/  CCTL.IVALL ;  /* 0x00000000ff00798f */ /* 0x000fd80002000000 */
[----:B------:R-:W-:Y:S05]  /*7900*/  @P0 BRA `(.L_x_1353) ;  /* 0xffffffb000000947 */ /* 0x000fea000383ffff */
.L_x_1352:
[----:B------:R-:W-:Y:S05]  /*7910*/  BSYNC B0 ;  /* 0x0000000000007941 */ /* 0x000fea0003800000 */
.L_x_1351:
[----:B------:R-:W-:Y:S05]  /*7920*/  BRA.CONV ~URZ, `(.L_x_1354) ;  /* 0x000000237f007947 */ /* 0x000fea000b800000 */
[----:B-1----:R-:W-:Y:S02]  /*7930*/  MOV R2, 0x7950 ;  /* 0x0000795000027802 */ /* 0x002fe40000000f00 */
[----:B------:R-:W-:Y:S05]  /*7940*/  CALL.REL.NOINC `($__internal_11_$__cuda_sm70_warpsync) ;  /* 0x0000058000007944 */ /* 0x000fea0003c00000 */
.L_x_1354:
        /* <DEDUP_REMOVED lines=76> */
.L_x_1355:
        /* <DEDUP_REMOVED lines=12> */
        .weak           $__internal_11_$__cuda_sm70_warpsync
        .type           $__internal_11_$__cuda_sm70_warpsync,@function
        .size           $__internal_11_$__cuda_sm70_warpsync,(.L_x_1432 - $__internal_11_$__cuda_sm70_warpsync)
$__internal_11_$__cuda_sm70_warpsync:
[----:B------:R-:W-:Y:S01]  /*7ed0*/  MOV R3, 0x0 ;  /* 0x0000000000037802 */ /* 0x000fe20000000f00 */
[----:B------:R-:W-:Y:S04]  /*7ee0*/  WARPSYNC R17 ;  /* 0x0000001100007348 */ /* 0x000fe80003800000 */
[----:B------:R-:W-:Y:S05]  /*7ef0*/  RET.REL.NODEC R2 `(_ZN7cutlass13device_kernelIN5flash19enable_sm80_to_sm89INS1_16FlashAttnBwdSm80INS1_25CollectiveMainloopBwdSm80ILi2ELi1EN4cute5tupleIJNS5_1CILi64EEENS7_ILi80EEENS7_ILi192EEEEEENS_10bfloat16_tEfNS_4arch4Sm80ELb1ELb0ELb1ELb1ELb1ELb0ELb1ELb0ELi2ELi4ELi2ELi2ELb0EEENS1_24CollectiveEpilogueBwdGQAISB_fSE_Li256ELb1ELb1EEENS1_25SingleTileBwdLPTSchedulerILb1ELi80ELb1EEEEEEEEEvNT_6ParamsE) ;  /* 0xffff810002007950 */ /* 0x000fea0003c3ffff */
.L_x_1356:
        /* <DEDUP_REMOVED lines=16> */
.L_x_1432:


//--------------------- .text._ZN7cutlass13device_kernelIN5flash22FlashAttnBwdPreprocessIN4cute5tupleIJNS3_1CILi64EEENS5_ILi192EEEEEENS_10bfloat16_tEfNS_4arch4Sm80ELb1ELb1EEEEEvNT_6ParamsE --------------------------
	.section	.text._ZN7cutlass13device_kernelIN5flash22FlashAttnBwdPreprocessIN4cute5tupleIJNS3_1CILi64EEENS5_ILi192EEEEEENS_10bfloat16_tEfNS_4arch4Sm80ELb1ELb1EEEEEvNT_6ParamsE,"ax",@progbits
	.sectioninfo	@"SHI_REGISTERS=87"
	.align	128
.text._ZN7cutlass13device_kernelIN5flash22FlashAttnBwdPreprocessIN4cute5tupleIJNS3_1CILi64EEENS5_ILi192EEEEEENS_10bfloat16_tEfNS_4arch4Sm80ELb1ELb1EEEEEvNT_6ParamsE:
        .type           _ZN7cutlass13device_kernelIN5flash22FlashAttnBwdPreprocessIN4cute5tupleIJNS3_1CILi64EEENS5_ILi192EEEEEENS_10bfloat16_tEfNS_4arch4Sm80ELb1ELb1EEEEEvNT_6ParamsE,@function
        .size           _ZN7cutlass13device_kernelIN5flash22FlashAttnBwdPreprocessIN4cute5tupleIJNS3_1CILi64EEENS5_ILi192EEEEEENS_10bfloat16_tEfNS_4arch4Sm80ELb1ELb1EEEEEvNT_6ParamsE,(.L_x_1434 - _ZN7cutlass13device_kernelIN5flash22FlashAttnBwdPreprocessIN4cute5tupleIJNS3_1CILi64EEENS5_ILi192EEEEEENS_10bfloat16_tEfNS_4arch4Sm80ELb1ELb1EEEEEvNT_6ParamsE)
        .other          _ZN7cutlass13device_kernelIN5flash22FlashAttnBwdPreprocessIN4cute5tupleIJNS3_1CILi64EEENS5_ILi192EEEEEENS_10bfloat16_tEfNS_4arch4Sm80ELb1ELb1EEEEEvNT_6ParamsE,@"STO_CUDA_ENTRY STV_DEFAULT"
_ZN7cutlass13device_kernelIN5flash22FlashAttnBwdPreprocessIN4cute5tupleIJNS3_1CILi64EEENS5_ILi192EEEEEENS_10bfloat16_tEfNS_4arch4Sm80ELb1ELb1EEEEEvNT_6ParamsE:
[----:B------:R-:W-:Y:S02]  /*0000*/  IMAD.MOV.U32 R1, RZ, RZ, c[0x0][0x28] ;  /* 0x00000a00ff017624 */ /* 0x000fe400078e00ff */
[----:B------:R-:W0:Y:S01]  /*0010*/  S2R R0, SR_CTAID.Z ;  /* 0x0000000000007919 */ /* 0x000e220000002700 */
[----:B------:R-:W-:Y:S01]  /*0020*/  ISETP.NE.U32.AND P1, PT, RZ, c[0x0][0x248], PT ;  /* 0x00009200ff007a0c */ /* 0x000fe20003f25070 */
[----:B------:R-:W-:Y:S01]  /*0030*/  IMAD.MOV.U32 R3, RZ, RZ, 0x4 ;  /* 0x00000004ff037424 */ /* 0x000fe200078e00ff */
[----:B------:R-:W-:Y:S01]  /*0040*/  ISETP.NE.U32.AND P0, PT, RZ, c[0x0][0x240], PT ;  /* 0x00009000ff007a0c */ /* 0x000fe20003f05070 */
[----:B------:R-:W-:Y:S01]  /*0050*/  ULDC.64 UR4, c[0x0][0x118] ;  /* 0x0000460000047ab9 */ /* 0x000fe20000000a00 */
[----:B------:R-:W-:Y:S02]  /*0060*/  ISETP.NE.AND.EX P1, PT, RZ, c[0x0][0x24c], PT, P1 ;  /* 0x00009300ff007a0c */ /* 0x000fe40003f25310 */
[----:B------:R-:W-:Y:S02]  /*0070*/  ISETP.NE.AND.EX P0, PT, RZ, c[0x0][0x244], PT, P0 ;  /* 0x00009100ff007a0c */ /* 0x000fe40003f05300 */
[----:B------:R-:W-:Y:S01]  /*0080*/  MOV R52, c[0x0][0x168] ;  /* 0x00005a0000347a02 */ /* 0x000fe20000000f00 */
[----:B0-----:R-:W-:-:S08]  /*0090*/  IMAD.WIDE R4, R0, R3, c[0x0][0x240] ;  /* 0x0000900000047625 */ /* 0x001fd000078e0203 */
[----:B------:R-:W-:Y:S02]  /*00a0*/  @P1 IMAD.WIDE R6, R0, R3, c[0x0][0x248] ;  /* 0x0000920000061625 */ /* 0x000fe400078e0203 */
[----:B------:R0:W5:Y:S01]  /*00b0*/  @P0 LDG.E R63, [R4.64] ;  /* 0x00000004043f0981 */ /* 0x000162000c1e1900 */
[----:B------:R-:W-:-:S03]  /*00c0*/  ISETP.NE.U32.AND P2, PT, RZ, c[0x0][0x240], PT ;  /* 0x00009000ff007a0c */ /* 0x000fc60003f45070 */
[----:B------:R0:W5:Y:S04]  /*00d0*/  @P1 LDG.E R52, [R6.64] ;  /* 0x0000000406341981 */ /* 0x000168000c1e1900 */
[----:B------:R-:W1:Y:S04]  /*00e0*/  S2R R53, SR_CTAID.X ;  /* 0x0000000000357919 */ /* 0x000e680000002500 */
[----:B------:R-:W2:Y:S04]  /*00f0*/  S2R R2, SR_TID.X ;  /* 0x0000000000027919 */ /* 0x000ea80000002100 */
[----:B------:R-:W3:Y:S01]  /*0100*/  S2R R54, SR_CTAID.Y ;  /* 0x0000000000367919 */ /* 0x000ee20000002600 */
[----:B-1----:R-:W-:Y:S01]  /*0110*/  IMAD.SHL.U32 R55, R53, 0x40, RZ ;  /* 0x0000004035377824 */ /* 0x002fe200078e00ff */
[----:B------:R-:W-:Y:S05]  /*0120*/  @P1 BRA `(.L_x_1357) ;  /* 0x0000004000001947 */ /* 0x000fea0003800000 */
[----:B0-----:R-:W-:Y:S05]  /*0130*/  @!P0 BRA `(.L_x_1357) ;  /* 0x0000003000008947 */ /* 0x001fea0003800000 */
[----:B------:R-:W4:Y:S04]  /*0140*/  LDG.E R7, [R4.64] ;  /* 0x0000000404077981 */ /* 0x000f28000c1e1900 */
[----:B-----5:R-:W4:Y:S02]  /*0150*/  LDG.E R52, [R4.64+0x4] ;  /* 0x0000040404347981 */ /* 0x020f24000c1e1900 */
[----:B----4-:R-:W-:-:S03]  /*0160*/  IMAD.IADD R52, R52, 0x1, -R7 ;  /* 0x0000000134347824 */ /* 0x010fc600078e0a07 */
.L_x_1357:
[----:B0-----:R-:W-:Y:S02]  /*0170*/  ISETP.NE.AND.EX P1, PT, RZ, c[0x0][0x244], PT, P2 ;  /* 0x00009100ff007a0c */ /* 0x001fe40003f25320 */
[----:B-----5:R-:W-:-:S13]  /*0180*/  ISETP.LE.AND P2, PT, R52, R55, PT ;  /* 0x000000373400720c */ /* 0x020fda0003f43270 */
[----:B------:R-:W-:Y:S05]  /*0190*/  @P1 EXIT P2 ;  /* 0x000000000000194d */ /* 0x000fea0001000000 */
[----:B------:R-:W-:Y:S01]  /*01a0*/  IADD3 R57, -R55, R52, RZ ;  /* 0x0000003437397210 */ /* 0x000fe20007ffe1ff */
[----:B------:R-:W-:Y:S01]  /*01b0*/  CS2R R4, SRZ ;  /* 0x0000000000047805 */ /* 0x000fe2000001ff00 */
[----:B---3--:R-:W-:Y:S01]  /*01c0*/  SHF.R.S32.HI R56, RZ, 0x1f, R54 ;  /* 0x0000001fff387819 */ /* 0x008fe20000011436 */
[--C-:B------:R-:W-:Y:S01]  /*01d0*/  @P0 IMAD.MOV.U32 R4, RZ, RZ, R63.reuse ;  /* 0x000000ffff040224 */ /* 0x100fe200078e003f */
[C---:B--2---:R-:W-:Y:S01]  /*01e0*/  ISETP.GE.AND P2, PT, R2.reuse, R57, PT ;  /* 0x000000390200720c */ /* 0x044fe20003f46270 */
[----:B------:R-:W-:Y:S01]  /*01f0*/  IMAD.MOV.U32 R78, RZ, RZ, 0x7f800000 ;  /* 0x7f800000ff4e7424 */ /* 0x000fe200078e00ff */
[----:B------:R-:W-:Y:S02]  /*0200*/  @P0 SHF.R.S32.HI R5, RZ, 0x1f, R63 ;  /* 0x0000001fff050819 */ /* 0x000fe4000001143f */
[----:B------:R-:W-:Y:S02]  /*0210*/  ISETP.GT.OR P2, PT, R2, 0x3f, P2 ;  /* 0x0000003f0200780c */ /* 0x000fe40001744670 */
[----:B------:R-:W-:-:S02]  /*0220*/  SHF.R.S32.HI R58, RZ, 0x1f, R0 ;  /* 0x0000001fff3a7819 */ /* 0x000fc40000011400 */
[----:B------:R-:W-:Y:S02]  /*0230*/  SEL R59, R0, RZ, !P1 ;  /* 0x000000ff003b7207 */ /* 0x000fe40004800000 */
[----:B------:R-:W-:-:S07]  /*0240*/  SEL R58, R58, RZ, !P1 ;  /* 0x000000ff3a3a7207 */ /* 0x000fce0004800000 */
[----:B------:R-:W-:Y:S01]  /*0250*/  @!P2 SHF.R.S32.HI R7, RZ, 0x1f, R55 ;  /* 0x0000001fff07a819 */ /* 0x000fe20000011437 */
[----:B------:R-:W-:Y:S01]  /*0260*/  @!P2 IMAD R9, R56, c[0x0][0x1e0], RZ ;  /* 0x000078003809aa24 */ /* 0x000fe200078e02ff */
[--C-:B------:R-:W-:Y:S02]  /*0270*/  @!P2 SHF.R.S32.HI R8, RZ, 0x1f, R2.reuse ;  /* 0x0000001fff08a819 */ /* 0x100fe40000011402 */
[----:B------:R-:W-:Y:S01]  /*0280*/  @!P2 IADD3 R6, P3, P4, R4, R55, R2 ;  /* 0x000000370406a210 */ /* 0x000fe20007c7e002 */
[----:B------:R-:W-:-:S03]  /*0290*/  @!P2 IMAD R9, R54, c[0x0][0x1e4], R9 ;  /* 0x000079003609aa24 */ /* 0x000fc600078e0209 */
[----:B------:R-:W-:Y:S01]  /*02a0*/  @!P2 IADD3.X R7, R5, R7, R8, P3, P4 ;  /* 0x000000070507a210 */ /* 0x000fe20001fe8408 */
[----:B------:R-:W-:-:S04]  /*02b0*/  @!P2 IMAD R8, R58, c[0x0][0x1e8], RZ ;  /* 0x00007a003a08aa24 */ /* 0x000fc800078e02ff */
[----:B------:R-:W-:-:S04]  /*02c0*/  @!P2 IMAD.WIDE.U32 R6, R54, c[0x0][0x1e0], R6 ;  /* 0x000078003606aa25 */ /* 0x000fc800078e0006 */
[----:B------:R-:W-:Y:S02]  /*02d0*/  @!P2 IMAD.IADD R7, R7, 0x1, R9 ;  /* 0x000000010707a824 */ /* 0x000fe400078e0209 */
[C---:B------:R-:W-:Y:S02]  /*02e0*/  @!P2 IMAD R9, R59.reuse, c[0x0][0x1ec], R8 ;  /* 0x00007b003b09aa24 */ /* 0x040fe400078e0208 */
[----:B------:R-:W-:-:S05]  /*02f0*/  @!P2 IMAD.WIDE.U32 R6, R59, c[0x0][0x1e8], R6 ;  /* 0x00007a003b06aa25 */ /* 0x000fca00078e0006 */
[----:B------:R-:W-:Y:S02]  /*0300*/  @!P2 IADD3 R7, R7, R9, RZ ;  /* 0x000000090707a210 */ /* 0x000fe40007ffe0ff */
[----:B------:R-:W-:-:S04]  /*0310*/  @!P2 LEA R8, P1, R6, c[0x0][0x1d8], 0x2 ;  /* 0x000076000608aa11 */ /* 0x000fc800078210ff */
[----:B------:R-:W-:Y:S02]  /*0320*/  @!P2 LEA.HI.X R9, R6, c[0x0][0x1dc], R7, 0x2, P1 ;  /* 0x000077000609aa11 */ /* 0x000fe400008f1407 */
[----:B------:R-:W-:Y:S01]  /*0330*/  SHF.R.S32.HI R7, RZ, 0x1f, R2 ;  /* 0x0000001fff077819 */ /* 0x000fe20000011402 */
[----:B------:R-:W-:Y:S01]  /*0340*/  IMAD R26, R58, c[0x0][0x188], RZ ;  /* 0x000062003a1a7a24 */ /* 0x000fe200078e02ff */
[----:B------:R-:W-:Y:S01]  /*0350*/  BSSY B0, `(.L_x_1358) ;  /* 0x0000044000007945 */ /* 0x000fe20003800000 */
[----:B------:R0:W5:Y:S01]  /*0360*/  @!P2 LDG.E R78, [R8.64] ;  /* 0x00000004084ea981 */ /* 0x000162000c1e1900 */
[----:B------:R-:W-:Y:S01]  /*0370*/  LEA.HI R7, R7, R2, RZ, 0x3 ;  /* 0x0000000207077211 */ /* 0x000fe200078f18ff */
[----:B------:R-:W-:Y:S01]  /*0380*/  IMAD R33, R59, c[0x0][0x18c], R26 ;  /* 0x000063003b217a24 */ /* 0x000fe200078e021a */
[----:B------:R-:W-:Y:S01]  /*0390*/  CS2R R12, SRZ ;  /* 0x00000000000c7805 */ /* 0x000fe2000001ff00 */
[----:B------:R-:W-:Y:S01]  /*03a0*/  CS2R R14, SRZ ;  /* 0x00000000000e7805 */ /* 0x000fe2000001ff00 */
[----:B------:R-:W-:Y:S01]  /*03b0*/  LOP3.LUT R11, R7, 0xfffffff8, RZ, 0xc0, !PT ;  /* 0xfffffff8070b7812 */ /* 0x000fe200078ec0ff */
[----:B------:R-:W-:Y:S01]  /*03c0*/  CS2R R16, SRZ ;  /* 0x0000000000107805 */ /* 0x000fe2000001ff00 */
[----:B------:R-:W-:Y:S01]  /*03d0*/  SHF.R.S32.HI R60, RZ, 0x3, R7 ;  /* 0x00000003ff3c7819 */ /* 0x000fe20000011407 */
[----:B------:R-:W-:Y:S01]  /*03e0*/  CS2R R18, SRZ ;  /* 0x0000000000127805 */ /* 0x000fe2000001ff00 */
[----:B------:R-:W-:Y:S01]  /*03f0*/  CS2R R28, SRZ ;  /* 0x00000000001c7805 */ /* 0x000fe2000001ff00 */
[----:B------:R-:W-:Y:S01]  /*0400*/  IMAD.IADD R64, R2, 0x1, -R11 ;  /* 0x0000000102407824 */ /* 0x000fe200078e0a0b */
[----:B------:R-:W-:Y:S01]  /*0410*/  SHF.R.S32.HI R61, RZ, 0x1f, R60 ;  /* 0x0000001fff3d7819 */ /* 0x000fe2000001143c */
[----:B------:R-:W-:Y:S01]  /*0420*/  IMAD R11, R56, c[0x0][0x180], RZ ;  /* 0x00006000380b7a24 */ /* 0x000fe200078e02ff */
[----:B------:R-:W-:Y:S01]  /*0430*/  IADD3 R68, P1, R60, R4, RZ ;  /* 0x000000043c447210 */ /* 0x000fe20007f3e0ff */
[----:B0-----:R-:W-:Y:S01]  /*0440*/  CS2R R8, SRZ ;  /* 0x0000000000087805 */ /* 0x001fe2000001ff00 */
[----:B------:R-:W-:Y:S01]  /*0450*/  SHF.L.U32 R66, R64, 0x3, RZ ;  /* 0x0000000340427819 */ /* 0x000fe200000006ff */
[----:B------:R-:W-:Y:S01]  /*0460*/  IMAD R11, R54, c[0x0][0x184], R11 ;  /* 0x00006100360b7a24 */ /* 0x000fe200078e020b */
[C---:B------:R-:W-:Y:S01]  /*0470*/  IADD3 R62, R60.reuse, 0x20, RZ ;  /* 0x000000203c3e7810 */ /* 0x040fe20007ffe0ff */
[----:B------:R-:W-:Y:S01]  /*0480*/  IMAD.X R69, R61, 0x1, R5, P1 ;  /* 0x000000013d457824 */ /* 0x000fe200008e0605 */
[--C-:B------:R-:W-:Y:S01]  /*0490*/  SHF.R.S32.HI R67, RZ, 0x1f, R66.reuse ;  /* 0x0000001fff437819 */ /* 0x100fe20000011442 */
[----:B------:R-:W-:Y:S01]  /*04a0*/  CS2R R4, SRZ ;  /* 0x0000000000047805 */ /* 0x000fe2000001ff00 */
[-C--:B------:R-:W-:Y:S01]  /*04b0*/  ISETP.GE.AND P1, PT, R60, R57.reuse, PT ;  /* 0x000000393c00720c */ /* 0x080fe20003f26270 */
[----:B------:R-:W-:Y:S01]  /*04c0*/  CS2R R24, SRZ ;  /* 0x0000000000187805 */ /* 0x000fe2000001ff00 */
[----:B------:R-:W-:Y:S01]  /*04d0*/  CS2R R20, SRZ ;  /* 0x0000000000147805 */ /* 0x000fe2000001ff00 */
[----:B------:R-:W-:Y:S01]  /*04e0*/  IMAD.WIDE.U32 R6, R54, c[0x0][0x180], R66 ;  /* 0x0000600036067a25 */ /* 0x000fe200078e0042 */
[----:B------:R-:W-:Y:S01]  /*04f0*/  CS2R R22, SRZ ;  /* 0x0000000000167805 */ /* 0x000fe2000001ff00 */
[----:B------:R-:W-:Y:S01]  /*0500*/  ISETP.GE.AND P2, PT, R62, R57, PT ;  /* 0x000000393e00720c */ /* 0x000fe20003f46270 */
[----:B------:R-:W-:Y:S01]  /*0510*/  CS2R R26, SRZ ;  /* 0x00000000001a7805 */ /* 0x000fe2000001ff00 */
[----:B------:R-:W-:Y:S01]  /*0520*/  IMAD.IADD R31, R7, 0x1, R11 ;  /* 0x00000001071f7824 */ /* 0x000fe200078e020b */
[----:B------:R-:W-:Y:S01]  /*0530*/  MOV R30, R6 ;  /* 0x00000006001e7202 */ /* 0x000fe20000000f00 */
[----:B------:R-:W-:Y:S01]  /*0540*/  CS2R R10, SRZ ;  /* 0x00000000000a7805 */ /* 0x000fe2000001ff00 */
[----:B------:R-:W-:Y:S01]  /*0550*/  CS2R R6, SRZ ;  /* 0x0000000000067805 */ /* 0x000fe2000001ff00 */
[----:B------:R-:W-:-:S04]  /*0560*/  IMAD.WIDE R68, R53, 0x40, R68 ;  /* 0x0000004035447825 */ /* 0x000fc800078e0244 */
[----:B------:R-:W-:-:S04]  /*0570*/  IMAD.WIDE.U32 R30, R59, c[0x0][0x188], R30 ;  /* 0x000062003b1e7a25 */ /* 0x000fc800078e001e */
[----:B------:R-:W-:Y:S01]  /*0580*/  IMAD.IADD R33, R31, 0x1, R33 ;  /* 0x000000011f217824 */ /* 0x000fe200078e0221 */
[----:B------:R-:W-:Y:S05]  /*0590*/  @P1 BRA `(.L_x_1359) ;  /* 0x000001f000001947 */ /* 0x000fea0003800000 */
[C---:B------:R-:W-:Y:S02]  /*05a0*/  ISETP.GE.AND P5, PT, R66.reuse, c[0x0][0x16c], PT ;  /* 0x00005b0042007a0c */ /* 0x040fe40003fa6270 */
[C---:B------:R-:W-:Y:S02]  /*05b0*/  IADD3 R32, R66.reuse, 0x40, RZ ;  /* 0x0000004042207810 */ /* 0x040fe40007ffe0ff */
[----:B------:R-:W-:Y:S02]  /*05c0*/  IADD3 R34, R66, 0x80, RZ ;  /* 0x0000008042227810 */ /* 0x000fe40007ffe0ff */
[----:B------:R-:W-:Y:S02]  /*05d0*/  ISETP.GE.AND P4, PT, R32, c[0x0][0x16c], PT ;  /* 0x00005b0020007a0c */ /* 0x000fe40003f86270 */
[----:B------:R-:W-:-:S05]  /*05e0*/  ISETP.GE.AND P3, PT, R34, c[0x0][0x16c], PT ;  /* 0x00005b0022007a0c */ /* 0x000fca0003f66270 */
[----:B------:R-:W-:Y:S02]  /*05f0*/  @!P5 IMAD R35, R69, c[0x0][0x178], RZ ;  /* 0x00005e004523da24 */ /* 0x000fe400078e02ff */
[----:B------:R-:W-:Y:S02]  /*0600*/  @!P5 IMAD.MOV.U32 R32, RZ, RZ, R30 ;  /* 0x000000ffff20d224 */ /* 0x000fe400078e001e */
[C---:B------:R-:W-:Y:S02]  /*0610*/  @!P5 IMAD R35, R68.reuse, c[0x0][0x17c], R35 ;  /* 0x00005f004423da24 */ /* 0x040fe400078e0223 */
[----:B------:R-:W-:-:S04]  /*0620*/  @!P5 IMAD.WIDE.U32 R38, R68, c[0x0][0x178], R32 ;  /* 0x00005e004426da25 */ /* 0x000fc800078e0020 */
[----:B------:R-:W-:Y:S01]  /*0630*/  @!P4 IMAD R41, R69, c[0x0][0x178], RZ ;  /* 0x00005e004529ca24 */ /* 0x000fe200078e02ff */
[----:B------:R-:W-:Y:S01]  /*0640*/  @!P5 IADD3 R35, R39, R35, RZ ;  /* 0x000000232723d210 */ /* 0x000fe20007ffe0ff */
[----:B------:R-:W-:Y:S01]  /*0650*/  @!P4 IMAD.MOV.U32 R36, RZ, RZ, R30 ;  /* 0x000000ffff24c224 */ /* 0x000fe200078e001e */
[----:B------:R-:W-:Y:S01]  /*0660*/  @!P5 LEA R34, P6, R38, c[0x0][0x160], 0x1 ;  /* 0x000058002622da11 */ /* 0x000fe200078c08ff */
[----:B------:R-:W-:Y:S02]  /*0670*/  @!P4 IMAD.MOV.U32 R37, RZ, RZ, R33 ;  /* 0x000000ffff25c224 */ /* 0x000fe400078e0021 */
[----:B------:R-:W-:Y:S01]  /*0680*/  @!P4 IMAD R43, R68, c[0x0][0x17c], R41 ;  /* 0x00005f00442bca24 */ /* 0x000fe200078e0229 */
[----:B------:R-:W-:Y:S01]  /*0690*/  @!P5 LEA.HI.X R35, R38, c[0x0][0x164], R35, 0x1, P6 ;  /* 0x000059002623da11 */ /* 0x000fe200030f0c23 */
[----:B------:R-:W-:Y:S01]  /*06a0*/  @!P4 IMAD.WIDE.U32 R36, R68, c[0x0][0x178], R36 ;  /* 0x00005e004424ca25 */ /* 0x000fe200078e0024 */
[----:B------:R-:W-:-:S03]  /*06b0*/  @!P3 MOV R38, R30 ;  /* 0x0000001e0026b202 */ /* 0x000fc60000000f00 */
[----:B------:R-:W-:Y:S01]  /*06c0*/  @!P3 IMAD.MOV.U32 R39, RZ, RZ, R33 ;  /* 0x000000ffff27b224 */ /* 0x000fe200078e0021 */
[----:B------:R0:W5:Y:S01]  /*06d0*/  @!P5 LDG.E.128 R4, [R34.64] ;  /* 0x000000042204d981 */ /* 0x000162000c1e1d00 */
[----:B------:R-:W-:Y:S02]  /*06e0*/  @!P3 IMAD R45, R69, c[0x0][0x178], RZ ;  /* 0x00005e00452dba24 */ /* 0x000fe400078e02ff */
[----:B------:R-:W-:Y:S01]  /*06f0*/  @!P3 IMAD.WIDE.U32 R40, R68, c[0x0][0x178], R38 ;  /* 0x00005e004428ba25 */ /* 0x000fe200078e0026 */
[----:B------:R-:W-:-:S03]  /*0700*/  @!P4 LEA R38, P6, R36, c[0x0][0x160], 0x1 ;  /* 0x000058002426ca11 */ /* 0x000fc600078c08ff */
[----:B------:R-:W-:Y:S02]  /*0710*/  @!P4 IMAD.IADD R43, R37, 0x1, R43 ;  /* 0x00000001252bc824 */ /* 0x000fe400078e022b */
[----:B------:R-:W-:-:S03]  /*0720*/  @!P3 IMAD R45, R68, c[0x0][0x17c], R45 ;  /* 0x00005f00442dba24 */ /* 0x000fc600078e022d */
[----:B------:R-:W-:Y:S02]  /*0730*/  @!P4 LEA.HI.X R39, R36, c[0x0][0x164], R43, 0x1, P6 ;  /* 0x000059002427ca11 */ /* 0x000fe400030f0c2b */
[----:B------:R-:W-:Y:S02]  /*0740*/  @!P3 IADD3 R45, R41, R45, RZ ;  /* 0x0000002d292db210 */ /* 0x000fe40007ffe0ff */
[C---:B------:R-:W-:Y:S01]  /*0750*/  @!P3 LEA R36, P6, R40.reuse, c[0x0][0x160], 0x1 ;  /* 0x000058002824ba11 */ /* 0x040fe200078c08ff */
[----:B------:R0:W5:Y:S03]  /*0760*/  @!P4 LDG.E.128 R8, [R38.64+0x80] ;  /* 0x000080042608c981 */ /* 0x000166000c1e1d00 */
[----:B------:R-:W-:-:S05]  /*0770*/  @!P3 LEA.HI.X R37, R40, c[0x0][0x164], R45, 0x1, P6 ;  /* 0x000059002825ba11 */ /* 0x000fca00030f0c2d */
[----:B------:R0:W5:Y:S04]  /*0780*/  @!P3 LDG.E.128 R20, [R36.64+0x100] ;  /* 0x000100042414b981 */ /* 0x000168000c1e1d00 */
.L_x_1359:
[----:B------:R-:W-:Y:S05]  /*0790*/  BSYNC B0 ;  /* 0x0000000000007941 */ /* 0x000fea0003800000 */
.L_x_1358:
[----:B------:R-:W-:Y:S01]  /*07a0*/  BSSY B0, `(.L_x_1360) ;  /* 0x0000013000007945 */ /* 0x000fe20003800000 */
[----:B------:R-:W-:Y:S05]  /*07b0*/  @P2 BRA `(.L_x_1361) ;  /* 0x0000011000002947 */ /* 0x000fea0003800000 */
[----:B0-----:R-:W-:Y:S01]  /*07c0*/  IADD3 R35, P2, R68, 0x20, RZ ;  /* 0x0000002044237810 */ /* 0x001fe20007f5e0ff */
[----:B------:R-:W-:Y:S01]  /*07d0*/  IMAD.MOV.U32 R31, RZ, RZ, R33 ;  /* 0x000000ffff1f7224 */ /* 0x000fe200078e0021 */
[C---:B------:R-:W-:Y:S02]  /*07e0*/  IADD3 R33, R66.reuse, 0x40, RZ ;  /* 0x0000004042217810 */ /* 0x040fe40007ffe0ff */
[C---:B------:R-:W-:Y:S01]  /*07f0*/  IADD3 R34, R66.reuse, 0x80, RZ ;  /* 0x0000008042227810 */ /* 0x040fe20007ffe0ff */
[----:B------:R-:W-:Y:S01]  /*0800*/  IMAD.X R32, RZ, RZ, R69, P2 ;  /* 0x000000ffff207224 */ /* 0x000fe200010e0645 */
[----:B------:R-:W-:Y:S01]  /*0810*/  ISETP.GE.AND P4, PT, R33, c[0x0][0x16c], PT ;  /* 0x00005b0021007a0c */ /* 0x000fe20003f86270 */
[----:B------:R-:W-:Y:S01]  /*0820*/  IMAD.WIDE.U32 R30, R35, c[0x0][0x178], R30 ;  /* 0x00005e00231e7a25 */ /* 0x000fe200078e001e */
[----:B------:R-:W-:Y:S02]  /*0830*/  ISETP.GE.AND P3, PT, R66, c[0x0][0x16c], PT ;  /* 0x00005b0042007a0c */ /* 0x000fe40003f66270 */
[----:B------:R-:W-:Y:S01]  /*0840*/  ISETP.GE.AND P5, PT, R34, c[0x0][0x16c], PT ;  /* 0x00005b0022007a0c */ /* 0x000fe20003fa6270 */
[----:B------:R-:W-:-:S04]  /*0850*/  IMAD R32, R32, c[0x0][0x178], RZ ;  /* 0x00005e0020207a24 */ /* 0x000fc800078e02ff */
[----:B------:R-:W-:Y:S01]  /*0860*/  IMAD R35, R35, c[0x0][0x17c], R32 ;  /* 0x00005f0023237a24 */ /* 0x000fe200078e0220 */
[----:B------:R-:W-:-:S04]  /*0870*/  LEA R32, P2, R30, c[0x0][0x160], 0x1 ;  /* 0x000058001e207a11 */ /* 0x000fc800078408ff */
[----:B------:R-:W-:-:S04]  /*0880*/  IADD3 R31, R31, R35, RZ ;  /* 0x000000231f1f7210 */ /* 0x000fc80007ffe0ff */
[----:B------:R-:W-:-:S05]  /*0890*/  LEA.HI.X R33, R30, c[0x0][0x164], R31, 0x1, P2 ;  /* 0x000059001e217a11 */ /* 0x000fca00010f0c1f */
[----:B------:R0:W5:Y:S04]  /*08a0*/  @!P3 LDG.E.128 R12, [R32.64] ;  /* 0x00000004200cb981 */ /* 0x000168000c1e1d00 */
[----:B------:R0:W5:Y:S04]  /*08b0*/  @!P4 LDG.E.128 R16, [R32.64+0x80] ;  /* 0x000080042010c981 */ /* 0x000168000c1e1d00 */
[----:B------:R0:W5:Y:S02]  /*08c0*/  @!P5 LDG.E.128 R24, [R32.64+0x100] ;  /* 0x000100042018d981 */ /* 0x000164000c1e1d00 */
.L_x_1361:
[----:B------:R-:W-:Y:S05]  /*08d0*/  BSYNC B0 ;  /* 0x0000000000007941 */ /* 0x000fea0003800000 */
.L_x_1360:
[----:B------:R-:W-:Y:S01]  /*08e0*/  BSSY B0, `(.L_x_1362) ;  /* 0x000003a000007945 */ /* 0x000fe20003800000 */
[----:B------:R-:W-:Y:S01]  /*08f0*/  CS2R R30, SRZ ;  /* 0x00000000001e7805 */ /* 0x000fe2000001ff00 */
[----:B0-----:R-:W-:Y:S01]  /*0900*/  CS2R R32, SRZ ;  /* 0x0000000000207805 */ /* 0x001fe2000001ff00 */
[----:B------:R-:W-:Y:S01]  /*0910*/  CS2R R34, SRZ ;  /* 0x0000000000227805 */ /* 0x000fe2000001ff00 */
[----:B------:R-:W-:Y:S01]  /*0920*/  CS2R R36, SRZ ;  /* 0x0000000000247805 */ /* 0x000fe2000001ff00 */
[----:B------:R-:W-:Y:S01]  /*0930*/  CS2R R38, SRZ ;  /* 0x0000000000267805 */ /* 0x000fe2000001ff00 */
[----:B------:R-:W-:Y:S05]  /*0940*/  @P1 BRA `(.L_x_1363) ;  /* 0x0000033000001947 */ /* 0x000fea0003800000 */
[C---:B------:R-:W-:Y:S02]  /*0950*/  IADD3 R40, R66.reuse, 0x40, RZ ;  /* 0x0000004042287810 */ /* 0x040fe40007ffe0ff */
[----:B------:R-:W-:-:S02]  /*0960*/  ISETP.GE.AND P2, PT, R66, c[0x0][0x16c], PT ;  /* 0x00005b0042007a0c */ /* 0x000fc40003f46270 */
[----:B------:R-:W-:Y:S02]  /*0970*/  ISETP.GE.AND P3, PT, R40, c[0x0][0x16c], PT ;  /* 0x00005b0028007a0c */ /* 0x000fe40003f66270 */
[----:B------:R-:W-:-:S04]  /*0980*/  IADD3 R40, R66, 0x80, RZ ;  /* 0x0000008042287810 */ /* 0x000fc80007ffe0ff */
[----:B------:R-:W-:-:S05]  /*0990*/  ISETP.GE.AND P5, PT, R40, c[0x0][0x16c], PT ;  /* 0x00005b0028007a0c */ /* 0x000fca0003fa6270 */
[C---:B------:R-:W-:Y:S02]  /*09a0*/  @!P2 IMAD R41, R56.reuse, c[0x0][0x1a0], RZ ;  /* 0x000068003829aa24 */ /* 0x040fe400078e02ff */
[----:B------:R-:W-:Y:S02]  /*09b0*/  @!P3 IMAD R47, R56, c[0x0][0x1a0], RZ ;  /* 0x00006800382fba24 */ /* 0x000fe400078e02ff */
[----:B------:R-:W-:-:S04]  /*09c0*/  @!P2 IMAD.WIDE.U32 R42, R54, c[0x0][0x1a0], R66 ;  /* 0x00006800362aaa25 */ /* 0x000fc800078e0042 */
[C---:B------:R-:W-:Y:S02]  /*09d0*/  @!P2 IMAD R41, R54.reuse, c[0x0][0x1a4], R41 ;  /* 0x000069003629aa24 */ /* 0x040fe400078e0229 */
[----:B------:R-:W-:-:S04]  /*09e0*/  @!P3 IMAD.WIDE.U32 R44, R54, c[0x0][0x1a0], R66 ;  /* 0x00006800362cba25 */ /* 0x000fc800078e0042 */
[----:B------:R-:W-:Y:S02]  /*09f0*/  @!P3 IMAD R47, R54, c[0x0][0x1a4], R47 ;  /* 0x00006900362fba24 */ /* 0x000fe400078e022f */
[----:B------:R-:W-:Y:S02]  /*0a00*/  @!P5 IMAD R49, R56, c[0x0][0x1a0], RZ ;  /* 0x000068003831da24 */ /* 0x000fe400078e02ff */
[----:B------:R-:W-:Y:S02]  /*0a10*/  @!P2 IMAD.IADD R43, R43, 0x1, R41 ;  /* 0x000000012b2ba824 */ /* 0x000fe400078e0229 */
[----:B------:R-:W-:Y:S02]  /*0a20*/  @!P3 IMAD.IADD R45, R45, 0x1, R47 ;  /* 0x000000012d2db824 */ /* 0x000fe400078e022f */
[----:B------:R-:W-:Y:S02]  /*0a30*/  @!P2 IMAD R46, R58, c[0x0][0x1a8], RZ ;  /* 0x00006a003a2eaa24 */ /* 0x000fe400078e02ff */
[----:B------:R-:W-:-:S04]  /*0a40*/  @!P5 IMAD.WIDE.U32 R40, R54, c[0x0][0x1a0], R66 ;  /* 0x000068003628da25 */ /* 0x000fc800078e0042 */
[----:B------:R-:W-:Y:S02]  /*0a50*/  @!P5 IMAD R47, R54, c[0x0][0x1a4], R49 ;  /* 0x00006900362fda24 */ /* 0x000fe400078e0231 */
[----:B------:R-:W-:Y:S02]  /*0a60*/  @!P2 IMAD R49, R59, c[0x0][0x1ac], R46 ;  /* 0x00006b003b31aa24 */ /* 0x000fe400078e022e */
[C---:B------:R-:W-:Y:S01]  /*0a70*/  @!P5 IMAD R46, R58.reuse, c[0x0][0x1a8], RZ ;  /* 0x00006a003a2eda24 */ /* 0x040fe200078e02ff */
[----:B------:R-:W-:Y:S01]  /*0a80*/  @!P5 IADD3 R41, R41, R47, RZ ;  /* 0x0000002f2929d210 */ /* 0x000fe20007ffe0ff */
[----:B------:R-:W-:Y:S02]  /*0a90*/  @!P3 IMAD R48, R58, c[0x0][0x1a8], RZ ;  /* 0x00006a003a30ba24 */ /* 0x000fe400078e02ff */
[----:B------:R-:W-:-:S04]  /*0aa0*/  @!P2 IMAD.WIDE.U32 R42, R59, c[0x0][0x1a8], R42 ;  /* 0x00006a003b2aaa25 */ /* 0x000fc800078e002a */
[C---:B------:R-:W-:Y:S02]  /*0ab0*/  @!P5 IMAD R65, R59.reuse, c[0x0][0x1ac], R46 ;  /* 0x00006b003b41da24 */ /* 0x040fe400078e022e */
[C---:B------:R-:W-:Y:S02]  /*0ac0*/  @!P3 IMAD R51, R59.reuse, c[0x0][0x1ac], R48 ;  /* 0x00006b003b33ba24 */ /* 0x040fe400078e0230 */
[----:B------:R-:W-:-:S04]  /*0ad0*/  @!P3 IMAD.WIDE.U32 R44, R59, c[0x0][0x1a8], R44 ;  /* 0x00006a003b2cba25 */ /* 0x000fc800078e002c */
[----:B------:R-:W-:-:S04]  /*0ae0*/  @!P5 IMAD.WIDE.U32 R46, R59, c[0x0][0x1a8], R40 ;  /* 0x00006a003b2eda25 */ /* 0x000fc800078e0028 */
[----:B------:R-:W-:Y:S01]  /*0af0*/  @!P2 IMAD.IADD R41, R43, 0x1, R49 ;  /* 0x000000012b29a824 */ /* 0x000fe200078e0231 */
[----:B------:R-:W-:Y:S01]  /*0b00*/  @!P5 IADD3 R47, R47, R65, RZ ;  /* 0x000000412f2fd210 */ /* 0x000fe20007ffe0ff */
[----:B------:R-:W-:Y:S02]  /*0b10*/  @!P3 IMAD.IADD R45, R45, 0x1, R51 ;  /* 0x000000012d2db824 */ /* 0x000fe400078e0233 */
[C---:B------:R-:W-:Y:S02]  /*0b20*/  @!P2 IMAD R43, R69.reuse, c[0x0][0x198], RZ ;  /* 0x00006600452baa24 */ /* 0x040fe400078e02ff */
[C---:B------:R-:W-:Y:S02]  /*0b30*/  @!P3 IMAD R51, R69.reuse, c[0x0][0x198], RZ ;  /* 0x000066004533ba24 */ /* 0x040fe400078e02ff */
[----:B------:R-:W-:Y:S02]  /*0b40*/  @!P2 IMAD.MOV.U32 R40, RZ, RZ, R42 ;  /* 0x000000ffff28a224 */ /* 0x000fe400078e002a */
[----:B------:R-:W-:-:S02]  /*0b50*/  @!P5 IMAD R65, R69, c[0x0][0x198], RZ ;  /* 0x000066004541da24 */ /* 0x000fc400078e02ff */
[C---:B------:R-:W-:Y:S02]  /*0b60*/  @!P2 IMAD R49, R68.reuse, c[0x0][0x19c], R43 ;  /* 0x000067004431aa24 */ /* 0x040fe400078e022b */
[C---:B------:R-:W-:Y:S02]  /*0b70*/  @!P3 IMAD R51, R68.reuse, c[0x0][0x19c], R51 ;  /* 0x000067004433ba24 */ /* 0x040fe400078e0233 */
[----:B------:R-:W-:-:S04]  /*0b80*/  @!P3 IMAD.WIDE.U32 R42, R68, c[0x0][0x198], R44 ;  /* 0x00006600442aba25 */ /* 0x000fc800078e002c */
[----:B------:R-:W-:Y:S01]  /*0b90*/  @!P2 IMAD.WIDE.U32 R40, R68, c[0x0][0x198], R40 ;  /* 0x000066004428aa25 */ /* 0x000fe200078e0028 */
[----:B------:R-:W-:Y:S02]  /*0ba0*/  @!P3 IADD3 R51, R43, R51, RZ ;  /* 0x000000332b33b210 */ /* 0x000fe40007ffe0ff */
[----:B------:R-:W-:Y:S01]  /*0bb0*/  @!P3 LEA R48, P4, R42, c[0x0][0x190], 0x1 ;  /* 0x000064002a30ba11 */ /* 0x000fe200078808ff */
[----:B------:R-:W-:Y:S01]  /*0bc0*/  @!P5 IMAD R65, R68, c[0x0][0x19c], R65 ;  /* 0x000067004441da24 */ /* 0x000fe200078e0241 */
[----:B------:R-:W-:Y:S01]  /*0bd0*/  @!P2 LEA R44, P1, R40, c[0x0][0x190], 0x1 ;  /* 0x00006400282caa11 */ /* 0x000fe200078208ff */
[----:B------:R-:W-:-:S04]  /*0be0*/  @!P5 IMAD.WIDE.U32 R46, R68, c[0x0][0x198], R46 ;  /* 0x00006600442eda25 */ /* 0x000fc800078e002e */
[----:B------:R-:W-:Y:S01]  /*0bf0*/  @!P2 IMAD.IADD R41, R41, 0x1, R49 ;  /* 0x000000012929a824 */ /* 0x000fe200078e0231 */
[----:B------:R-:W-:Y:S01]  /*0c00*/  @!P5 LEA R50, P6, R46, c[0x0][0x190], 0x1 ;  /* 0x000064002e32da11 */ /* 0x000fe200078c08ff */
[----:B------:R-:W-:Y:S01]  /*0c10*/  @!P5 IMAD.IADD R65, R47, 0x1, R65 ;  /* 0x000000012f41d824 */ /* 0x000fe200078e0241 */
[----:B------:R-:W-:Y:S02]  /*0c20*/  @!P3 LEA.HI.X R49, R42, c[0x0][0x194], R51, 0x1, P4 ;  /* 0x000065002a31ba11 */ /* 0x000fe400020f0c33 */
[----:B------:R-:W-:Y:S02]  /*0c30*/  @!P2 LEA.HI.X R45, R40, c[0x0][0x194], R41, 0x1, P1 ;  /* 0x00006500282daa11 */ /* 0x000fe400008f0c29 */
[----:B------:R-:W-:Y:S01]  /*0c40*/  @!P5 LEA.HI.X R51, R46, c[0x0][0x194], R65, 0x1, P6 ;  /* 0x000065002e33da11 */ /* 0x000fe200030f0c41 */
[----:B------:R0:W5:Y:S04]  /*0c50*/  @!P3 LDG.E.128 R32, [R48.64+0x80] ;  /* 0x000080043020b981 */ /* 0x000168000c1e1d00 */
[----:B------:R0:W5:Y:S04]  /*0c60*/  @!P2 LDG.E.128 R28, [R44.64] ;  /* 0x000000042c1ca981 */ /* 0x000168000c1e1d00 */
[----:B------:R0:W5:Y:S02]  /*0c70*/  @!P5 LDG.E.128 R36, [R50.64+0x100] ;  /* 0x000100043224d981 */ /* 0x000164000c1e1d00 */
.L_x_1363:
[----:B------:R-:W-:Y:S05]  /*0c80*/  BSYNC B0 ;  /* 0x0000000000007941 */ /* 0x000fea0003800000 */
.L_x_1362:
[----:B------:R-:W-:Y:S01]  /*0c90*/  IMAD R41, R53, -0x40, R52 ;  /* 0xffffffc035297824 */ /* 0x000fe200078e0234 */
[----:B------:R-:W-:Y:S01]  /*0ca0*/  BSSY B0, `(.L_x_1364) ;  /* 0x0000021000007945 */ /* 0x000fe20003800000 */
[----:B------:R-:W-:Y:S01]  /*0cb0*/  CS2R R42, SRZ ;  /* 0x00000000002a7805 */ /* 0x000fe2000001ff00 */
[----:B0-----:R-:W-:Y:S01]  /*0cc0*/  CS2R R44, SRZ ;  /* 0x00000000002c7805 */ /* 0x001fe2000001ff00 */
[----:B------:R-:W-:Y:S01]  /*0cd0*/  CS2R R46, SRZ ;  /* 0x00000000002e7805 */ /* 0x000fe2000001ff00 */
[----:B------:R-:W-:Y:S01]  /*0ce0*/  ISETP.GE.AND P1, PT, R62, R41, PT ;  /* 0x000000293e00720c */ /* 0x000fe20003f26270 */
[----:B------:R-:W-:Y:S01]  /*0cf0*/  CS2R R48, SRZ ;  /* 0x0000000000307805 */ /* 0x000fe2000001ff00 */
[----:B------:R-:W-:Y:S01]  /*0d00*/  CS2R R40, SRZ ;  /* 0x0000000000287805 */ /* 0x000fe2000001ff00 */
[----:B------:R-:W-:-:S10]  /*0d10*/  CS2R R50, SRZ ;  /* 0x0000000000327805 */ /* 0x000fd4000001ff00 */
[----:B------:R-:W-:Y:S05]  /*0d20*/  @P1 BRA `(.L_x_1365) ;  /* 0x0000018000001947 */ /* 0x000fea0003800000 */
[----:B------:R-:W-:Y:S01]  /*0d30*/  IMAD R65, R56, c[0x0][0x1a0], RZ ;  /* 0x0000680038417a24 */ /* 0x000fe200078e02ff */
[----:B------:R-:W-:Y:S01]  /*0d40*/  ISETP.GE.AND P2, PT, R66, c[0x0][0x16c], PT ;  /* 0x00005b0042007a0c */ /* 0x000fe20003f46270 */
[----:B------:R-:W-:Y:S01]  /*0d50*/  IMAD.WIDE.U32 R70, R54, c[0x0][0x1a0], R66 ;  /* 0x0000680036467a25 */ /* 0x000fe200078e0042 */
[----:B------:R-:W-:-:S03]  /*0d60*/  IADD3 R67, P1, R68, 0x20, RZ ;  /* 0x0000002044437810 */ /* 0x000fc60007f3e0ff */
[----:B------:R-:W-:Y:S02]  /*0d70*/  IMAD R65, R54, c[0x0][0x1a4], R65 ;  /* 0x0000690036417a24 */ /* 0x000fe400078e0241 */
[----:B------:R-:W-:Y:S02]  /*0d80*/  IMAD R68, R58, c[0x0][0x1a8], RZ ;  /* 0x00006a003a447a24 */ /* 0x000fe400078e02ff */
[----:B------:R-:W-:Y:S01]  /*0d90*/  IMAD.IADD R71, R71, 0x1, R65 ;  /* 0x0000000147477824 */ /* 0x000fe200078e0241 */
[----:B------:R-:W-:Y:S01]  /*0da0*/  IADD3.X R65, RZ, R69, RZ, P1, !PT ;  /* 0x00000045ff417210 */ /* 0x000fe20000ffe4ff */
[C---:B------:R-:W-:Y:S02]  /*0db0*/  IMAD R73, R59.reuse, c[0x0][0x1ac], R68 ;  /* 0x00006b003b497a24 */ /* 0x040fe400078e0244 */
[----:B------:R-:W-:Y:S01]  /*0dc0*/  IMAD.WIDE.U32 R68, R59, c[0x0][0x1a8], R70 ;  /* 0x00006a003b447a25 */ /* 0x000fe200078e0046 */
[----:B------:R-:W-:-:S03]  /*0dd0*/  IADD3 R70, R66, 0x40, RZ ;  /* 0x0000004042467810 */ /* 0x000fc60007ffe0ff */
[----:B------:R-:W-:Y:S01]  /*0de0*/  IMAD R65, R65, c[0x0][0x198], RZ ;  /* 0x0000660041417a24 */ /* 0x000fe200078e02ff */
[----:B------:R-:W-:Y:S01]  /*0df0*/  ISETP.GE.AND P3, PT, R70, c[0x0][0x16c], PT ;  /* 0x00005b0046007a0c */ /* 0x000fe20003f66270 */
[----:B------:R-:W-:Y:S02]  /*0e00*/  IMAD.IADD R69, R69, 0x1, R73 ;  /* 0x0000000145457824 */ /* 0x000fe400078e0249 */
[C---:B------:R-:W-:Y:S02]  /*0e10*/  IMAD R65, R67.reuse, c[0x0][0x19c], R65 ;  /* 0x0000670043417a24 */ /* 0x040fe400078e0241 */
[----:B------:R-:W-:Y:S01]  /*0e20*/  IMAD.WIDE.U32 R68, R67, c[0x0][0x198], R68 ;  /* 0x0000660043447a25 */ /* 0x000fe200078e0044 */
[----:B------:R-:W-:-:S04]  /*0e30*/  IADD3 R67, R66, 0x80, RZ ;  /* 0x0000008042437810 */ /* 0x000fc80007ffe0ff */
[----:B------:R-:W-:Y:S02]  /*0e40*/  ISETP.GE.AND P4, PT, R67, c[0x0][0x16c], PT ;  /* 0x00005b0043007a0c */ /* 0x000fe40003f86270 */
[----:B------:R-:W-:Y:S02]  /*0e50*/  IADD3 R65, R69, R65, RZ ;  /* 0x0000004145417210 */ /* 0x000fe40007ffe0ff */
[----:B------:R-:W-:-:S04]  /*0e60*/  LEA R66, P1, R68, c[0x0][0x190], 0x1 ;  /* 0x0000640044427a11 */ /* 0x000fc800078208ff */
[----:B------:R-:W-:-:S05]  /*0e70*/  LEA.HI.X R67, R68, c[0x0][0x194], R65, 0x1, P1 ;  /* 0x0000650044437a11 */ /* 0x000fca00008f0c41 */
[----:B------:R0:W5:Y:S04]  /*0e80*/  @!P2 LDG.E.128 R40, [R66.64] ;  /* 0x000000044228a981 */ /* 0x000168000c1e1d00 */
[----:B------:R0:W5:Y:S04]  /*0e90*/  @!P3 LDG.E.128 R44, [R66.64+0x80] ;  /* 0x00008004422cb981 */ /* 0x000168000c1e1d00 */
[----:B------:R0:W5:Y:S02]  /*0ea0*/  @!P4 LDG.E.128 R48, [R66.64+0x100] ;  /* 0x000100044230c981 */ /* 0x000164000c1e1d00 */
.L_x_1365:
[----:B------:R-:W-:Y:S05]  /*0eb0*/  BSYNC B0 ;  /* 0x0000000000007941 */ /* 0x000fea0003800000 */
.L_x_1364:
[----:B-----5:R-:W-:Y:S01]  /*0ec0*/  LOP3.LUT R65, R4, 0xffff0000, RZ, 0xc0, !PT ;  /* 0xffff000004417812 */ /* 0x020fe200078ec0ff */
[----:B------:R-:W-:Y:S01]  /*0ed0*/  IMAD.U32 R76, R32, 0x10000, RZ ;  /* 0x00010000204c7824 */ /* 0x000fe200078e00ff */
[----:B------:R-:W-:Y:S01]  /*0ee0*/  LOP3.LUT R68, R28, 0xffff0000, RZ, 0xc0, !PT ;  /* 0xffff00001c447812 */ /* 0x000fe200078ec0ff */
[----:B------:R-:W-:Y:S01]  /*0ef0*/  IMAD.U32 R4, R4, 0x10000, RZ ;  /* 0x0001000004047824 */ /* 0x000fe200078e00ff */
[----:B------:R-:W-:Y:S01]  /*0f00*/  LOP3.LUT R77, R32, 0xffff0000, RZ, 0xc0, !PT ;  /* 0xffff0000204d7812 */ /* 0x000fe200078ec0ff */
[----:B------:R-:W-:Y:S01]  /*0f10*/  IMAD.U32 R32, R10, 0x10000, RZ ;  /* 0x000100000a207824 */ /* 0x000fe200078e00ff */
[C---:B------:R-:W-:Y:S01]  /*0f20*/  SHF.L.U32 R75, R33.reuse, 0x10, RZ ;  /* 0x00000010214b7819 */ /* 0x040fe200000006ff */
[----:B0-----:R-:W-:Y:S01]  /*0f30*/  IMAD.U32 R67, R28, 0x10000, RZ ;  /* 0x000100001c437824 */ /* 0x001fe200078e00ff */
[----:B------:R-:W-:Y:S01]  /*0f40*/  LOP3.LUT R80, R33, 0xffff0000, RZ, 0xc0, !PT ;  /* 0xffff000021507812 */ /* 0x000fe200078ec0ff */
[----:B------:R-:W-:Y:S01]  /*0f50*/  FMUL.FTZ R65, R65, R68 ;  /* 0x0000004441417220 */ /* 0x000fe20000410000 */
[C---:B------:R-:W-:Y:S01]  /*0f60*/  LOP3.LUT R83, R12.reuse, 0xffff0000, RZ, 0xc0, !PT ;  /* 0xffff00000c537812 */ /* 0x040fe200078ec0ff */
[----:B------:R-:W-:Y:S01]  /*0f70*/  IMAD.U32 R12, R12, 0x10000, RZ ;  /* 0x000100000c0c7824 */ /* 0x000fe200078e00ff */
[----:B------:R-:W-:Y:S01]  /*0f80*/  LOP3.LUT R84, R40, 0xffff0000, RZ, 0xc0, !PT ;  /* 0xffff000028547812 */ /* 0x000fe200078ec0ff */
[----:B------:R-:W-:Y:S01]  /*0f90*/  FFMA.FTZ R67, R4, R67, R65 ;  /* 0x0000004304437223 */ /* 0x000fe20000010041 */
[----:B------:R-:W-:Y:S01]  /*0fa0*/  LOP3.LUT R33, R10, 0xffff0000, RZ, 0xc0, !PT ;  /* 0xffff00000a217812 */ /* 0x000fe200078ec0ff */
[----:B------:R-:W-:Y:S01]  /*0fb0*/  IMAD.U32 R4, R13, 0x10000, RZ ;  /* 0x000100000d047824 */ /* 0x000fe200078e00ff */
[----:B------:R-:W-:Y:S01]  /*0fc0*/  SHF.L.U32 R10, R11, 0x10, RZ ;  /* 0x000000100b0a7819 */ /* 0x000fe200000006ff */
[----:B------:R-:W-:Y:S01]  /*0fd0*/  FMUL.FTZ R83, R83, R84 ;  /* 0x0000005453537220 */ /* 0x000fe20000410000 */
[----:B------:R-:W-:Y:S01]  /*0fe0*/  LOP3.LUT R81, R11, 0xffff0000, RZ, 0xc0, !PT ;  /* 0xffff00000b517812 */ /* 0x000fe200078ec0ff */
[----:B------:R-:W-:Y:S01]  /*0ff0*/  IMAD.U32 R72, R30, 0x10000, RZ ;  /* 0x000100001e487824 */ /* 0x000fe200078e00ff */
[C---:B------:R-:W-:Y:S01]  /*1000*/  SHF.L.U32 R11, R35.reuse, 0x10, RZ ;  /* 0x00000010230b7819 */ /* 0x040fe200000006ff */
[----:B------:R-:W-:Y:S01]  /*1010*/  IMAD.U32 R79, R34, 0x10000, RZ ;  /* 0x00010000224f7824 */ /* 0x000fe200078e00ff */
[----:B------:R-:W-:Y:S01]  /*1020*/  LOP3.LUT R82, R35, 0xffff0000, RZ, 0xc0, !PT ;  /* 0xffff000023527812 */ /* 0x000fe200078ec0ff */
[----:B------:R-:W-:Y:S01]  /*1030*/  @P0 IMAD R63, R0, 0x40, R63 ;  /* 0x00000040003f0824 */ /* 0x000fe200078e023f */
[----:B------:R-:W-:Y:S01]  /*1040*/  SHF.L.U32 R35, R40, 0x10, RZ ;  /* 0x0000001028237819 */ /* 0x000fe200000006ff */
[----:B------:R-:W-:Y:S01]  /*1050*/  BSSY B0, `(.L_x_1366) ;  /* 0x00000a8000007945 */ /* 0x000fe20003800000 */
[----:B------:R-:W-:-:S02]  /*1060*/  SHF.L.U32 R66, R5, 0x10, RZ ;  /* 0x0000001005427819 */ /* 0x000fc400000006ff */
[----:B------:R-:W-:Y:S01]  /*1070*/  SHF.L.U32 R69, R29, 0x10, RZ ;  /* 0x000000101d457819 */ /* 0x000fe200000006ff */
[----:B------:R-:W-:Y:S01]  /*1080*/  FFMA.FTZ R35, R12, R35, R83 ;  /* 0x000000230c237223 */ /* 0x000fe20000010053 */
[----:B------:R-:W-:Y:S02]  /*1090*/  SHF.L.U32 R65, R41, 0x10, RZ ;  /* 0x0000001029417819 */ /* 0x000fe400000006ff */
        /* <DEDUP_REMOVED lines=22> */
[----:B------:R-:W-:-:S02]  /*1200*/  SHF.L.U32 R13, R43, 0x10, RZ ;  /* 0x000000102b0d7819 */ /* 0x000fc400000006ff */
        /* <DEDUP_REMOVED lines=31> */
[----:B------:R-:W-:Y:S01]  /*1400*/  IMAD.U32 R4, R18, 0x10000, RZ ;  /* 0x0001000012047824 */ /* 0x000fe200078e00ff */
        /* <DEDUP_REMOVED lines=13> */
[----:B------:R-:W-:Y:S01]  /*14e0*/  FFMA.FTZ R13, R6, R13, R5 ;  /* 0x0000000d060d7223 */ /* 0x000fe20000010005 */
[----:B------:R-:W-:Y:S01]  /*14f0*/  SHF.L.U32 R6, R48, 0x10, RZ ;  /* 0x0000001030067819 */ /* 0x000fe200000006ff */
[C---:B------:R-:W-:Y:S01]  /*1500*/  IMAD.U32 R4, R20.reuse, 0x10000, RZ ;  /* 0x0001000014047824 */ /* 0x040fe200078e00ff */
        /* <DEDUP_REMOVED lines=15> */
[C---:B------:R-:W-:Y:S01]  /*1600*/  IMAD.U32 R4, R25.reuse, 0x10000, RZ ;  /* 0x0001000019047824 */ /* 0x040fe200078e00ff */
        /* <DEDUP_REMOVED lines=15> */
[----:B------:R-:W-:-:S02]  /*1700*/  FFMA.FTZ R6, R25, R6, R11 ;  /* 0x0000000619067223 */ /* 0x000fc4000001000b */
[----:B------:R-:W-:Y:S01]  /*1710*/  FFMA.FTZ R8, R8, R17, R7 ;  /* 0x0000001108087223 */ /* 0x000fe20000010007 */
[----:B------:R-:W-:Y:S01]  /*1720*/  LOP3.LUT R7, R50, 0xffff0000, RZ, 0xc0, !PT ;  /* 0xffff000032077812 */ /* 0x000fe200078ec0ff */
[----:B------:R-:W-:Y:S01]  /*1730*/  FFMA.FTZ R6, R4, R5, R6 ;  /* 0x0000000504067223 */ /* 0x000fe20000010006 */
[----:B------:R-:W-:Y:S01]  /*1740*/  SHF.L.U32 R5, R51, 0x10, RZ ;  /* 0x0000001033057819 */ /* 0x000fe200000006ff */
[----:B------:R-:W-:Y:S02]  /*1750*/  FFMA.FTZ R8, R22, R19, R8 ;  /* 0x0000001316087223 */ /* 0x000fe40000010008 */
[C---:B------:R-:W-:Y:S01]  /*1760*/  IMAD.U32 R4, R27.reuse, 0x10000, RZ ;  /* 0x000100001b047824 */ /* 0x040fe200078e00ff */
[----:B------:R-:W-:Y:S01]  /*1770*/  LOP3.LUT R27, R27, 0xffff0000, RZ, 0xc0, !PT ;  /* 0xffff00001b1b7812 */ /* 0x000fe200078ec0ff */
[----:B------:R-:W-:Y:S01]  /*1780*/  FFMA.FTZ R7, R26, R7, R6 ;  /* 0x000000071a077223 */ /* 0x000fe20000010006 */
[----:B------:R-:W-:Y:S01]  /*1790*/  LOP3.LUT R6, R51, 0xffff0000, RZ, 0xc0, !PT ;  /* 0xffff000033067812 */ /* 0x000fe200078ec0ff */
[----:B------:R-:W-:-:S02]  /*17a0*/  FFMA.FTZ R8, R9, R14, R8 ;  /* 0x0000000e09087223 */ /* 0x000fc40000010008 */
[----:B------:R-:W-:Y:S02]  /*17b0*/  FFMA.FTZ R4, R4, R5, R7 ;  /* 0x0000000504047223 */ /* 0x000fe40000010007 */
[----:B------:R-:W-:Y:S02]  /*17c0*/  FFMA.FTZ R8, R23, R16, R8 ;  /* 0x0000001017087223 */ /* 0x000fe40000010008 */
[----:B------:R-:W-:Y:S02]  /*17d0*/  FFMA.FTZ R6, R27, R6, R4 ;  /* 0x000000061b067223 */ /* 0x000fe40000010004 */
[----:B------:R-:W-:Y:S01]  /*17e0*/  IMAD R13, R56, c[0x0][0x220], RZ ;  /* 0x00008800380d7a24 */ /* 0x000fe200078e02ff */
[----:B------:R-:W0:Y:S04]  /*17f0*/  SHFL.BFLY PT, R5, R8, 0x4, 0x1f ;  /* 0x0c801f0008057f89 */ /* 0x000e2800000e0000 */
[----:B------:R-:W1:Y:S01]  /*1800*/  SHFL.BFLY PT, R7, R6, 0x4, 0x1f ;  /* 0x0c801f0006077f89 */ /* 0x000e6200000e0000 */
[----:B0-----:R-:W-:Y:S01]  /*1810*/  FADD.FTZ R5, R8, R5 ;  /* 0x0000000508057221 */ /* 0x001fe20000010000 */
[----:B------:R-:W-:Y:S01]  /*1820*/  HFMA2.MMA R8, -RZ, RZ, 0, 0 ;  /* 0x00000000ff087435 */ /* 0x000fe200000001ff */
[----:B-1----:R-:W-:-:S03]  /*1830*/  FADD.FTZ R7, R6, R7 ;  /* 0x0000000706077221 */ /* 0x002fc60000010000 */
[----:B------:R-:W0:Y:S04]  /*1840*/  SHFL.BFLY PT, R4, R5, 0x2, 0x1f ;  /* 0x0c401f0005047f89 */ /* 0x000e2800000e0000 */
[----:B------:R-:W1:Y:S01]  /*1850*/  SHFL.BFLY PT, R10, R7, 0x2, 0x1f ;  /* 0x0c401f00070a7f89 */ /* 0x000e6200000e0000 */
[----:B0-----:R-:W-:Y:S01]  /*1860*/  FADD.FTZ R9, R5, R4 ;  /* 0x0000000405097221 */ /* 0x001fe20000010000 */
[----:B------:R-:W-:Y:S01]  /*1870*/  @P0 SHF.R.S32.HI R4, RZ, 0x1f, R63 ;  /* 0x0000001fff040819 */ /* 0x000fe2000001143f */
[----:B------:R-:W-:Y:S02]  /*1880*/  IMAD R5, R53, 0x3000, RZ ;  /* 0x0000300035057824 */ /* 0x000fe400078e02ff */
[----:B-1----:R-:W-:Y:S01]  /*1890*/  FADD.FTZ R11, R7, R10 ;  /* 0x0000000a070b7221 */ /* 0x002fe20000010000 */
[----:B------:R-:W-:Y:S01]  /*18a0*/  @P0 LEA.HI R4, R4, R63, RZ, 0x6 ;  /* 0x0000003f04040211 */ /* 0x000fe200078f30ff */
[----:B------:R-:W0:Y:S01]  /*18b0*/  SHFL.BFLY PT, R10, R9, 0x1, 0x1f ;  /* 0x0c201f00090a7f89 */ /* 0x000e2200000e0000 */
[----:B------:R-:W-:-:S02]  /*18c0*/  SHF.R.S32.HI R14, RZ, 0x1f, R5 ;  /* 0x0000001fff0e7819 */ /* 0x000fc40000011405 */
[----:B------:R-:W-:Y:S01]  /*18d0*/  @P0 LOP3.LUT R8, R4, 0xffffffc0, RZ, 0xc0, !PT ;  /* 0xffffffc004080812 */ /* 0x000fe200078ec0ff */
[----:B------:R-:W1:Y:S01]  /*18e0*/  SHFL.BFLY PT, R12, R11, 0x1, 0x1f ;  /* 0x0c201f000b0c7f89 */ /* 0x000e6200000e0000 */
[----:B------:R-:W-:Y:S01]  /*18f0*/  ISETP.NE.AND P0, PT, R64, RZ, PT ;  /* 0x000000ff4000720c */ /* 0x000fe20003f05270 */
[----:B------:R-:W-:Y:S02]  /*1900*/  IMAD.SHL.U32 R4, R2, 0x4, RZ ;  /* 0x0000000402047824 */ /* 0x000fe400078e00ff */
[----:B------:R-:W-:-:S05]  /*1910*/  IMAD R6, R8, 0xc0, RZ ;  /* 0x000000c008067824 */ /* 0x000fca00078e02ff */
[----:B------:R-:W-:Y:S02]  /*1920*/  SHF.R.S32.HI R7, RZ, 0x1f, R6 ;  /* 0x0000001fff077819 */ /* 0x000fe40000011406 */
[----:B------:R-:W-:Y:S02]  /*1930*/  IADD3 R6, P1, P2, R6, R4, R5 ;  /* 0x0000000406067210 */ /* 0x000fe40007a3e005 */
[----:B------:R-:W-:-:S04]  /*1940*/  SHF.R.S32.HI R4, RZ, 0x1f, R4 ;  /* 0x0000001fff047819 */ /* 0x000fc80000011404 */
[----:B------:R-:W-:Y:S01]  /*1950*/  IADD3.X R7, R7, R4, R14, P1, P2 ;  /* 0x0000000407077210 */ /* 0x000fe20000fe440e */
[----:B0-----:R-:W-:Y:S02]  /*1960*/  FADD.FTZ R14, R9, R10 ;  /* 0x0000000a090e7221 */ /* 0x001fe40000010000 */
[----:B-1----:R-:W-:Y:S01]  /*1970*/  FADD.FTZ R11, R11, R12 ;  /* 0x0000000c0b0b7221 */ /* 0x002fe20000010000 */
[----:B------:R-:W-:Y:S05]  /*1980*/  @P0 BRA `(.L_x_1367) ;  /* 0x0000014000000947 */ /* 0x000fea0003800000 */
[----:B------:R-:W-:Y:S01]  /*1990*/  SHF.R.S32.HI R10, RZ, 0x1f, R8 ;  /* 0x0000001fff0a7819 */ /* 0x000fe20000011408 */
[----:B------:R-:W-:Y:S01]  /*19a0*/  IMAD R9, R56, c[0x0][0x1c8], RZ ;  /* 0x0000720038097a24 */ /* 0x000fe200078e02ff */
[C---:B------:R-:W-:Y:S02]  /*19b0*/  IADD3 R4, P0, R55.reuse, R8, RZ ;  /* 0x0000000837047210 */ /* 0x040fe40007f1e0ff */
[----:B------:R-:W-:Y:S01]  /*19c0*/  ISETP.GE.AND P1, PT, R60, R57, PT ;  /* 0x000000393c00720c */ /* 0x000fe20003f26270 */
[----:B------:R-:W-:Y:S01]  /*19d0*/  IMAD R9, R54, c[0x0][0x1cc], R9 ;  /* 0x0000730036097a24 */ /* 0x000fe200078e0209 */
[----:B------:R-:W-:Y:S01]  /*19e0*/  LEA.HI.X.SX32 R5, R55, R10, 0x1, P0 ;  /* 0x0000000a37057211 */ /* 0x000fe200000f0eff */
[----:B------:R-:W-:-:S04]  /*19f0*/  IMAD R10, R58, c[0x0][0x1d0], RZ ;  /* 0x000074003a0a7a24 */ /* 0x000fc800078e02ff */
[----:B------:R-:W-:-:S04]  /*1a00*/  IMAD.WIDE.U32 R4, R54, c[0x0][0x1c8], R4 ;  /* 0x0000720036047a25 */ /* 0x000fc800078e0004 */
[----:B------:R-:W-:Y:S01]  /*1a10*/  IMAD R10, R59, c[0x0][0x1d4], R10 ;  /* 0x000075003b0a7a24 */ /* 0x000fe200078e020a */
[----:B------:R-:W-:-:S05]  /*1a20*/  IADD3 R5, R5, R9, RZ ;  /* 0x0000000905057210 */ /* 0x000fca0007ffe0ff */
[----:B------:R-:W-:-:S05]  /*1a30*/  IMAD.WIDE.U32 R4, R59, c[0x0][0x1d0], R4 ;  /* 0x000074003b047a25 */ /* 0x000fca00078e0004 */
[----:B------:R-:W-:-:S04]  /*1a40*/  IADD3 R9, P0, R60, R4, RZ ;  /* 0x000000043c097210 */ /* 0x000fc80007f1e0ff */
[----:B------:R-:W-:Y:S02]  /*1a50*/  IADD3.X R10, R61, R5, R10, P0, !PT ;  /* 0x000000053d0a7210 */ /* 0x000fe400007fe40a */
[C---:B------:R-:W-:Y:S02]  /*1a60*/  LEA R4, P2, R9.reuse, c[0x0][0x1b0], 0x2 ;  /* 0x00006c0009047a11 */ /* 0x040fe400078410ff */
[----:B------:R-:W-:Y:S02]  /*1a70*/  ISETP.GE.AND P0, PT, R62, R57, PT ;  /* 0x000000393e00720c */ /* 0x000fe40003f06270 */
[----:B------:R-:W-:Y:S02]  /*1a80*/  LEA.HI.X R5, R9, c[0x0][0x1b4], R10, 0x2, P2 ;  /* 0x00006d0009057a11 */ /* 0x000fe400010f140a */
[----:B------:R-:W-:Y:S02]  /*1a90*/  FSEL R9, R14, RZ, !P1 ;  /* 0x000000ff0e097208 */ /* 0x000fe40004800000 */
[----:B------:R-:W-:-:S03]  /*1aa0*/  FSEL R11, R11, RZ, !P0 ;  /* 0x000000ff0b0b7208 */ /* 0x000fc60004000000 */
[----:B------:R0:W-:Y:S04]  /*1ab0*/  STG.E [R4.64], R9 ;  /* 0x0000000904007986 */ /* 0x0001e8000c101904 */
[----:B------:R0:W-:Y:S02]  /*1ac0*/  STG.E [R4.64+0x80], R11 ;  /* 0x0000800b04007986 */ /* 0x0001e4000c101904 */
.L_x_1367:
[----:B------:R-:W-:Y:S05]  /*1ad0*/  BSYNC B0 ;  /* 0x0000000000007941 */ /* 0x000fea0003800000 */
.L_x_1366:
[----:B------:R-:W-:Y:S01]  /*1ae0*/  IADD3 R52, R52, 0x3f, RZ ;  /* 0x0000003f34347810 */ /* 0x000fe20007ffe0ff */
[C---:B0-----:R-:W-:Y:S01]  /*1af0*/  IMAD.WIDE.U32 R4, R54.reuse, c[0x0][0x220], R6 ;  /* 0x0000880036047a25 */ /* 0x041fe200078e0006 */
[----:B------:R-:W-:Y:S01]  /*1b00*/  ISETP.NE.U32.AND P1, PT, RZ, c[0x0][0x238], PT ;  /* 0x00008e00ff007a0c */ /* 0x000fe20003f25070 */
[----:B------:R-:W-:Y:S01]  /*1b10*/  BSSY B0, `(.L_x_1368) ;  /* 0x0000026000007945 */ /* 0x000fe20003800000 */
[--C-:B------:R-:W-:Y:S01]  /*1b20*/  SHF.R.S32.HI R9, RZ, 0x1f, R52.reuse ;  /* 0x0000001fff097819 */ /* 0x100fe20000011434 */
[----:B------:R-:W-:Y:S01]  /*1b30*/  IMAD R6, R53, -0x40, R52 ;  /* 0xffffffc035067824 */ /* 0x000fe200078e0234 */
[----:B------:R-:W-:Y:S01]  /*1b40*/  ISETP.NE.AND.EX P1, PT, RZ, c[0x0][0x23c], PT, P1 ;  /* 0x00008f00ff007a0c */ /* 0x000fe20003f25310 */
[----:B------:R-:W-:Y:S01]  /*1b50*/  IMAD R13, R54, c[0x0][0x224], R13 ;  /* 0x00008900360d7a24 */ /* 0x000fe200078e020d */
[----:B------:R-:W-:Y:S01]  /*1b60*/  LEA.HI R9, R9, R52, RZ, 0x6 ;  /* 0x0000003409097211 */ /* 0x000fe200078f30ff */
[----:B------:R-:W-:Y:S01]  /*1b70*/  IMAD R10, R58, c[0x0][0x228], RZ ;  /* 0x00008a003a0a7a24 */ /* 0x000fe200078e02ff */
[----:B------:R-:W-:Y:S01]  /*1b80*/  ISETP.NE.OR P1, PT, R2, RZ, !P1 ;  /* 0x000000ff0200720c */ /* 0x000fe20004f25670 */
[----:B------:R-:W-:Y:S01]  /*1b90*/  IMAD.IADD R5, R5, 0x1, R13 ;  /* 0x0000000105057824 */ /* 0x000fe200078e020d */
[----:B------:R-:W-:Y:S01]  /*1ba0*/  LOP3.LUT R9, R9, 0xffffffc0, RZ, 0xc0, !PT ;  /* 0xffffffc009097812 */ /* 0x000fe200078ec0ff */
[----:B------:R-:W-:-:S02]  /*1bb0*/  IMAD R7, R59, c[0x0][0x22c], R10 ;  /* 0x00008b003b077a24 */ /* 0x000fc400078e020a */
[----:B------:R-:W-:Y:S01]  /*1bc0*/  IMAD.WIDE.U32 R4, R59, c[0x0][0x228], R4 ;  /* 0x00008a003b047a25 */ /* 0x000fe200078e0004 */
[----:B------:R-:W-:-:S04]  /*1bd0*/  IADD3 R9, R6, R9, -R52 ;  /* 0x0000000906097210 */ /* 0x000fc80007ffe834 */
[C---:B------:R-:W-:Y:S02]  /*1be0*/  ISETP.GE.AND P0, PT, R2.reuse, R9, PT ;  /* 0x000000090200720c */ /* 0x040fe40003f06270 */
[----:B------:R-:W-:Y:S02]  /*1bf0*/  IADD3 R5, R5, R7, RZ ;  /* 0x0000000705057210 */ /* 0x000fe40007ffe0ff */
[----:B------:R-:W-:Y:S02]  /*1c00*/  ISETP.GT.OR P0, PT, R2, 0x3f, P0 ;  /* 0x0000003f0200780c */ /* 0x000fe40000704670 */
[----:B------:R-:W-:-:S04]  /*1c10*/  LEA R10, P2, R4, c[0x0][0x208], 0x2 ;  /* 0x00008200040a7a11 */ /* 0x000fc800078410ff */
[----:B------:R-:W-:-:S07]  /*1c20*/  LEA.HI.X R11, R4, c[0x0][0x20c], R5, 0x2, P2 ;  /* 0x00008300040b7a11 */ /* 0x000fce00010f1405 */
[----:B------:R-:W-:Y:S05]  /*1c30*/  @P0 BRA `(.L_x_1369) ;  /* 0x0000013000000947 */ /* 0x000fea0003800000 */
[--C-:B------:R-:W-:Y:S01]  /*1c40*/  IADD3 R4, P0, P2, R8, R55, R2.reuse ;  /* 0x0000003708047210 */ /* 0x100fe20007a1e002 */
[----:B------:R-:W-:Y:S01]  /*1c50*/  IMAD R7, R56, c[0x0][0x1f8], RZ ;  /* 0x00007e0038077a24 */ /* 0x000fe200078e02ff */
[----:B------:R-:W-:Y:S01]  /*1c60*/  SHF.R.S32.HI R5, RZ, 0x1f, R55 ;  /* 0x0000001fff057819 */ /* 0x000fe20000011437 */
[----:B------:R-:W-:Y:S01]  /*1c70*/  IMAD R58, R58, c[0x0][0x200], RZ ;  /* 0x000080003a3a7a24 */ /* 0x000fe200078e02ff */
[----:B------:R-:W-:Y:S01]  /*1c80*/  SHF.R.S32.HI R2, RZ, 0x1f, R2 ;  /* 0x0000001fff027819 */ /* 0x000fe20000011402 */
[----:B------:R-:W-:Y:S01]  /*1c90*/  IMAD R7, R54, c[0x0][0x1fc], R7 ;  /* 0x00007f0036077a24 */ /* 0x000fe200078e0207 */
[----:B------:R-:W-:-:S04]  /*1ca0*/  SHF.R.S32.HI R8, RZ, 0x1f, R8 ;  /* 0x0000001fff087819 */ /* 0x000fc80000011408 */
[----:B------:R-:W-:Y:S01]  /*1cb0*/  IADD3.X R5, R8, R5, R2, P0, P2 ;  /* 0x0000000508057210 */ /* 0x000fe200007e4402 */
[C---:B------:R-:W-:Y:S01]  /*1cc0*/  FMUL.FTZ R2, R78.reuse, 1.4426950216293334961 ;  /* 0x3fb8aa3b4e027820 */ /* 0x040fe20000410000 */
[----:B------:R-:W-:-:S03]  /*1cd0*/  FSETP.NEU.FTZ.AND P0, PT, R78, -INF , PT ;  /* 0xff8000004e00780b */ /* 0x000fc60003f1d000 */
[----:B------:R-:W-:-:S04]  /*1ce0*/  IMAD.WIDE.U32 R4, R54, c[0x0][0x1f8], R4 ;  /* 0x00007e0036047a25 */ /* 0x000fc800078e0004 */
[----:B------:R-:W-:Y:S02]  /*1cf0*/  IMAD.IADD R5, R5, 0x1, R7 ;  /* 0x0000000105057824 */ /* 0x000fe400078e0207 */
[C---:B------:R-:W-:Y:S02]  /*1d00*/  IMAD R7, R59.reuse, c[0x0][0x204], R58 ;  /* 0x000081003b077a24 */ /* 0x040fe400078e023a */
[----:B------:R-:W-:-:S05]  /*1d10*/  IMAD.WIDE.U32 R4, R59, c[0x0][0x200], R4 ;  /* 0x000080003b047a25 */ /* 0x000fca00078e0004 */
[----:B------:R-:W-:Y:S02]  /*1d20*/  IADD3 R5, R5, R7, RZ ;  /* 0x0000000705057210 */ /* 0x000fe40007ffe0ff */
[----:B------:R-:W-:-:S04]  /*1d30*/  LEA R6, P2, R4, c[0x0][0x1f0], 0x2 ;  /* 0x00007c0004067a11 */ /* 0x000fc800078410ff */
[----:B------:R-:W-:Y:S02]  /*1d40*/  LEA.HI.X R7, R4, c[0x0][0x1f4], R5, 0x2, P2 ;  /* 0x00007d0004077a11 */ /* 0x000fe400010f1405 */
[----:B------:R-:W-:-:S05]  /*1d50*/  FSEL R5, R2, RZ, P0 ;  /* 0x000000ff02057208 */ /* 0x000fca0000000000 */
[----:B------:R0:W-:Y:S02]  /*1d60*/  STG.E [R6.64], R5 ;  /* 0x0000000506007986 */ /* 0x0001e4000c101904 */
.L_x_1369:
[----:B------:R-:W-:Y:S05]  /*1d70*/  BSYNC B0 ;  /* 0x0000000000007941 */ /* 0x000fea0003800000 */
.L_x_1368:
        /* <DEDUP_REMOVED lines=13> */
[----:B------:R-:W-:-:S04]  /*1e50*/  IMAD R53, R53, c[0x0][0x230], R0 ;  /* 0x00008c0035357a24 */ /* 0x000fc800078e0200 */
[----:B------:R-:W-:-:S04]  /*1e60*/  IMAD R2, R53, c[0x0][0x170], R54 ;  /* 0x00005c0035027a24 */ /* 0x000fc800078e0236 */
[----:B------:R-:W-:-:S05]  /*1e70*/  IMAD.WIDE R2, R2, R3, c[0x0][0x238] ;  /* 0x00008e0002027625 */ /* 0x000fca00078e0203 */
[----:B------:R-:W-:Y:S01]  /*1e80*/  STG.E [R2.64], RZ ;  /* 0x000000ff02007986 */ /* 0x000fe2000c101904 */
[----:B------:R-:W-:Y:S05]  /*1e90*/  EXIT ;  /* 0x000000000000794d */ /* 0x000fea0003800000 */
.L_x_1370:
        /* <DEDUP_REMOVED lines=14> */
.L_x_1434:


//--------------------- .nv.shared._ZN7cutlass13device_kernelIN5flash19enable_sm80_to_sm89INS1_16FlashAttnBwdSm80INS1_25CollectiveMainloopBwdSm80ILi1ELi1EN4cute5tupleIJNS5_1CILi64EEES8_NS7_ILi192EEEEEENS_10bfloat16_tEfNS_4arch4Sm80ELb0ELb0ELb1ELb0ELb0ELb0ELb0ELb0ELi2ELi2ELi2ELi2ELb1EEENS1_21CollectiveEpilogueBwdISA_SB_SD_Li256ELb0ELb0ELi4EEENS1_19SingleTileSchedulerILb0ELb0ELb0ELi64EEEEEEEEEvNT_6ParamsE --------------------------
	.section	.nv.shared._ZN7cutlass13device_kernelIN5flash19enable_sm80_to_sm89INS1_16FlashAttnBwdSm80INS1_25CollectiveMainloopBwdSm80ILi1ELi1EN4cute5tupleIJNS5_1CILi64EEES8_NS7_ILi192EEEEEENS_10bfloat16_tEfNS_4arch4Sm80ELb0ELb0ELb1ELb0ELb0ELb0ELb0ELb0ELi2ELi2ELi2ELi2ELb1EEENS1_21CollectiveEpilogueBwdISA_SB_SD_Li256ELb0ELb0ELi4EEENS1_19SingleTileSchedulerILb0ELb0ELb0ELi64EEEEEEEEEvNT_6ParamsE,"aw",@nobits
	.sectionflags	@""
	.align	16


//--------------------- .nv.global                --------------------------
	.section	.nv.global,"aw",@nobits
.nv.global:
	.type		_ZN74_INTERNAL_83fe1b93_38_flash_bwd_hdim192_bf16_softcap_sm80_cu_ceb34e2a_28424cute1_E,@object
	.size		_ZN74_INTERNAL_83fe1b93_38_flash_bwd_hdim192_bf16_softcap_sm80_cu_ceb34e2a_28424cute1_E,(_ZN74_INTERNAL_83fe1b93_38_flash_bwd_hdim192_bf16_softcap_sm80_cu_ceb34e2a_28424cuda3std3__45__cpo6cbeginE - _ZN74_INTERNAL_83fe1b93_38_flash_bwd_hdim192_bf16_softcap_sm80_cu_ceb34e2a_28424cute1_E)
_ZN74_INTERNAL_83fe1b93_38_flash_bwd_hdim192_bf16_softcap_sm80_cu_ceb34e2a_28424cute1_E:
	.zero		1
	.type		_ZN74_INTERNAL_83fe1b93_38_flash_bwd_hdim192_bf16_softcap_sm80_cu_ceb34e2a_28424cuda3std3__45__cpo6cbeginE,@object
	.size		_ZN74_INTERNAL_83fe1b93_38_flash_bwd_hdim192_bf16_softcap_sm80_cu_ceb34e2a_28424cuda3std3__45__cpo6cbeginE,(_ZN74_INTERNAL_83fe1b93_38_flash_bwd_hdim192_bf16_softcap_sm80_cu_ceb34e2a_28424cuda3std3__48in_placeE - _ZN74_INTERNAL_83fe1b93_38_flash_bwd_hdim192_bf16_softcap_sm80_cu_ceb34e2a_28424cuda3std3__45__cpo6cbeginE)
_ZN74_INTERNAL_83fe1b93_38_flash_bwd_hdim192_bf16_softcap_sm80_cu_ceb34e2a_28424cuda3std3__45__cpo6cbeginE:
	.zero		1
	.type		_ZN74_INTERNAL_83fe1b93_38_flash_bwd_hdim192_bf16_softcap_sm80_cu_ceb34e2a_28424cuda3std3__48in_placeE,@object
	.size		_ZN74_INTERNAL_83fe1b93_38_flash_bwd_hdim192_bf16_softcap_sm80_cu_ceb34e2a_28424cuda3std3__48in_placeE,(_ZN74_INTERNAL_83fe1b93_38_flash_bwd_hdim192_bf16_softcap_sm80_cu_ceb34e2a_28424cuda3std6ranges3__45__cpo9iter_moveE - _ZN74_INTERNAL_83fe1b93_38_flash_bwd_hdim192_bf16_softcap_sm80_cu_ceb34e2a_28424cuda3std3__48in_placeE)
_ZN74_INTERNAL_83fe1b93_38_flash_bwd_hdim192_bf16_softcap_sm80_cu_ceb34e2a_28424cuda3std3__48in_placeE:
	.zero		1
	.type		_ZN74_INTERNAL_83fe1b93_38_flash_bwd_hdim192_bf16_softcap_sm80_cu_ceb34e2a_28424cuda3std6ranges3__45__cpo9iter_moveE,@object
	.size		_ZN74_INTERNAL_83fe1b93_38_flash_bwd_hdim192_bf16_softcap_sm80_cu_ceb34e2a_28424cuda3std6ranges3__45__cpo9iter_moveE,(_ZN74_INTERNAL_83fe1b93_38_flash_bwd_hdim192_bf16_softcap_sm80_cu_ceb34e2a_28424cuda3std3__45__cpo5beginE - _ZN74_INTERNAL_83fe1b93_38_flash_bwd_hdim192_bf16_softcap_sm80_cu_ceb34e2a_28424cuda3std6ranges3__45__cpo9iter_moveE)
_ZN74_INTERNAL_83fe1b93_38_flash_bwd_hdim192_bf16_softcap_sm80_cu_ceb34e2a_28424cuda3std6ranges3__45__cpo9iter_moveE:
	.zero		1
	.type		_ZN74_INTERNAL_83fe1b93_38_flash_bwd_hdim192_bf16_softcap_sm80_cu_ceb34e2a_28424cuda3std3__45__cpo5beginE,@object
	.size		_ZN74_INTERNAL_83fe1b93_38_flash_bwd_hdim192_bf16_softcap_sm80_cu_ceb34e2a_28424cuda3std3__45__cpo5beginE,(_ZN74_INTERNAL_83fe1b93_38_flash_bwd_hdim192_bf16_softcap_sm80_cu_ceb34e2a_28424cuda3std3__476_GLOBAL__N__83fe1b93_38_flash_bwd_hdim192_bf16_softcap_sm80_cu_ceb34e2a_28426ignoreE - _ZN74_INTERNAL_83fe1b93_38_flash_bwd_hdim192_bf16_softcap_sm80_cu_ceb34e2a_28424cuda3std3__45__cpo5beginE)
_ZN74_INTERNAL_83fe1b93_38_flash_bwd_hdim192_bf16_softcap_sm80_cu_ceb34e2a_28424cuda3std3__45__cpo5beginE:
	.zero		1
	.type		_ZN74_INTERNAL_83fe1b93_38_flash_bwd_hdim192_bf16_softcap_sm80_cu_ceb34e2a_28424cuda3std3__476_GLOBAL__N__83fe1b93_38_flash_bwd_hdim192_bf16_softcap_sm80_cu_ceb34e2a_28426ignoreE,@object
	.size		_ZN74_INTERNAL_83fe1b93_38_flash_bwd_hdim192_bf16_softcap_sm80_cu_ceb34e2a_28424cuda3std3__476_GLOBAL__N__83fe1b93_38_flash_bwd_hdim192_bf16_softcap_sm80_cu_ceb34e2a_28426ignoreE,(_ZN74_INTERNAL_83fe1b93_38_flash_bwd_hdim192_bf16_softcap_sm80_cu_ceb34e2a_28424cute7productE - _ZN74_INTERNAL_83fe1b93_38_flash_bwd_hdim192_bf16_softcap_sm80_cu_ceb34e2a_28424cuda3std3__476_GLOBAL__N__83fe1b93_38_flash_bwd_hdim192_bf16_softcap_sm80_cu_ceb34e2a_28426ignoreE)
_ZN74_INTERNAL_83fe1b93_38_flash_bwd_hdim192_bf16_softcap_sm80_cu_ceb34e2a_28424cuda3std3__476_GLOBAL__N__83fe1b93_38_flash_bwd_hdim192_bf16_softcap_sm80_cu_ceb34e2a_28426ignoreE:
	.zero		1
	.type		_ZN74_INTERNAL_83fe1b93_38_flash_bwd_hdim192_bf16_softcap_sm80_cu_ceb34e2a_28424cute7productE,@object
	.size		_ZN74_INTERNAL_83fe1b93_38_flash_bwd_hdim192_bf16_softcap_sm80_cu_ceb34e2a_28424cute7productE,(_ZN74_INTERNAL_83fe1b93_38_flash_bwd_hdim192_bf16_softcap_sm80_cu_ceb34e2a_28424cuda3std3__45__cpo3endE - _ZN74_INTERNAL_83fe1b93_38_flash_bwd_hdim192_bf16_softcap_sm80_cu_ceb34e2a_28424cute7productE)
_ZN74_INTERNAL_83fe1b93_38_flash_bwd_hdim192_bf16_softcap_sm80_cu_ceb34e2a_28424cute7productE:
	.zero		1
	.type		_ZN74_INTERNAL_83fe1b93_38_flash_bwd_hdim192_bf16_softcap_sm80_cu_ceb34e2a_28424cuda3std3__45__cpo3endE,@object
	.size		_ZN74_INTERNAL_83fe1b93_38_flash_bwd_hdim192_bf16_softcap_sm80_cu_ceb34e2a_28424cuda3std3__45__cpo3endE,(_ZN74_INTERNAL_83fe1b93_38_flash_bwd_hdim192_bf16_softcap_sm80_cu_ceb34e2a_28424cuda3std3__419piecewise_constructE - _ZN74_INTERNAL_83fe1b93_38_flash_bwd_hdim192_bf16_softcap_sm80_cu_ceb34e2a_28424cuda3std3__45__cpo3endE)
_ZN74_INTERNAL_83fe1b93_38_flash_bwd_hdim192_bf16_softcap_sm80_cu_ceb34e2a_28424cuda3std3__45__cpo3endE:
	.zero		1
	.type		_ZN74_INTERNAL_83fe1b93_38_flash_bwd_hdim192_bf16_softcap_sm80_cu_ceb34e2a_28424cuda3std3__419piecewise_constructE,@object
	.size		_ZN74_INTERNAL_83fe1b93_38_flash_bwd_hdim192_bf16_softcap_sm80_cu_ceb34e2a_28424cuda3std3__419piecewise_constructE,(_ZN74_INTERNAL_83fe1b93_38_flash_bwd_hdim192_bf16_softcap_sm80_cu_ceb34e2a_28424cuda3std3__45__cpo4cendE - _ZN74_INTERNAL_83fe1b93_38_flash_bwd_hdim192_bf16_softcap_sm80_cu_ceb34e2a_28424cuda3std3__419piecewise_constructE)
_ZN74_INTERNAL_83fe1b93_38_flash_bwd_hdim192_bf16_softcap_sm80_cu_ceb34e2a_28424cuda3std3__419piecewise_constructE:
	.zero		1
	.type		_ZN74_INTERNAL_83fe1b93_38_flash_bwd_hdim192_bf16_softcap_sm80_cu_ceb34e2a_28424cuda3std3__45__cpo4cendE,@object
	.size		_ZN74_INTERNAL_83fe1b93_38_flash_bwd_hdim192_bf16_softcap_sm80_cu_ceb34e2a_28424cuda3std3__45__cpo4cendE,(_ZN74_INTERNAL_83fe1b93_38_flash_bwd_hdim192_bf16_softcap_sm80_cu_ceb34e2a_28424cuda3std6ranges3__45__cpo4swapE - _ZN74_INTERNAL_83fe1b93_38_flash_bwd_hdim192_bf16_softcap_sm80_cu_ceb34e2a_28424cuda3std3__45__cpo4cendE)
_ZN74_INTERNAL_83fe1b93_38_flash_bwd_hdim192_bf16_softcap_sm80_cu_ceb34e2a_28424cuda3std3__45__cpo4cendE:
	.zero		1
	.type		_ZN74_INTERNAL_83fe1b93_38_flash_bwd_hdim192_bf16_softcap_sm80_cu_ceb34e2a_28424cuda3std6ranges3__45__cpo4swapE,@object
	.size		_ZN74_INTERNAL_83fe1b93_38_flash_bwd_hdim192_bf16_softcap_sm80_cu_ceb34e2a_28424cuda3std6ranges3__45__cpo4swapE,(.L_7 - _ZN74_INTERNAL_83fe1b93_38_flash_bwd_hdim192_bf16_softcap_sm80_cu_ceb34e2a_28424cuda3std6ranges3__45__cpo4swapE)
_ZN74_INTERNAL_83fe1b93_38_flash_bwd_hdim192_bf16_softcap_sm80_cu_ceb34e2a_28424cuda3std6ranges3__45__cpo4swapE:
	.zero		1
.L_7:


//--------------------- .nv.shared._ZN7cutlass13device_kernelIN5flash19enable_sm80_to_sm89INS1_16FlashAttnBwdSm80INS1_25CollectiveMainloopBwdSm80ILi1ELi1EN4cute5tupleIJNS5_1CILi64EEES8_NS7_ILi192EEEEEENS_10bfloat16_tEfNS_4arch4Sm80ELb0ELb0ELb1ELb0ELb1ELb0ELb0ELb0ELi2ELi2ELi2ELi2ELb1EEENS1_21CollectiveEpilogueBwdISA_SB_SD_Li256ELb0ELb0ELi4EEENS1_19SingleTileSchedulerILb0ELb0ELb0ELi64EEEEEEEEEvNT_6ParamsE --------------------------
	.section	.nv.shared._ZN7cutlass13device_kernelIN5flash19enable_sm80_to_sm89INS1_16FlashAttnBwdSm80INS1_25CollectiveMainloopBwdSm80ILi1ELi1EN4cute5tupleIJNS5_1CILi64EEES8_NS7_ILi192EEEEEENS_10bfloat16_tEfNS_4arch4Sm80ELb0ELb0ELb1ELb0ELb1ELb0ELb0ELb0ELi2ELi2ELi2ELi2ELb1EEENS1_21CollectiveEpilogueBwdISA_SB_SD_Li256ELb0ELb0ELi4EEENS1_19SingleTileSchedulerILb0ELb0ELb0ELi64EEEEEEEEEvNT_6ParamsE,"aw",@nobits
	.sectionflags	@""
	.align	16


//--------------------- .nv.shared._ZN7cutlass13device_kernelIN5flash19enable_sm80_to_sm89INS1_16FlashAttnBwdSm80INS1_25CollectiveMainloopBwdSm80ILi1ELi1EN4cute5tupleIJNS5_1CILi64EEES8_NS7_ILi192EEEEEENS_10bfloat16_tEfNS_4arch4Sm80ELb0ELb0ELb1ELb0ELb0ELb0ELb0ELb0ELi2ELi2ELi2ELi2ELb1EEENS1_24CollectiveEpilogueBwdGQAISA_fSD_Li256ELb0ELb0EEENS1_19SingleTileSchedulerILb0ELb0ELb0ELi64EEEEEEEEEvNT_6ParamsE --------------------------
	.section	.nv.shared._ZN7cutlass13device_kernelIN5flash19enable_sm80_to_sm89INS1_16FlashAttnBwdSm80INS1_25CollectiveMainloopBwdSm80ILi1ELi1EN4cute5tupleIJNS5_1CILi64EEES8_NS7_ILi192EEEEEENS_10bfloat16_tEfNS_4arch4Sm80ELb0ELb0ELb1ELb0ELb0ELb0ELb0ELb0ELi2ELi2ELi2ELi2ELb1EEENS1_24CollectiveEpilogueBwdGQAISA_fSD_Li256ELb0ELb0EEENS1_19SingleTileSchedulerILb0ELb0ELb0ELi64EEEEEEEEEvNT_6ParamsE,"aw",@nobits
	.sectionflags	@""
	.align	16


//--------------------- .nv.shared._ZN7cutlass13device_kernelIN5flash19enable_sm80_to_sm89INS1_16FlashAttnBwdSm80INS1_25CollectiveMainloopBwdSm80ILi1ELi1EN4cute5tupleIJNS5_1CILi64EEES8_NS7_ILi192EEEEEENS_10bfloat16_tEfNS_4arch4Sm80ELb0ELb0ELb1ELb0ELb1ELb0ELb0ELb0ELi2ELi2ELi2ELi2ELb1EEENS1_24CollectiveEpilogueBwdGQAISA_fSD_Li256ELb0ELb1EEENS1_19SingleTileSchedulerILb0ELb0ELb0ELi64EEEEEEEEEvNT_6ParamsE --------------------------
	.section	.nv.shared._ZN7cutlass13device_kernelIN5flash19enable_sm80_to_sm89INS1_16FlashAttnBwdSm80INS1_25CollectiveMainloopBwdSm80ILi1ELi1EN4cute5tupleIJNS5_1CILi64EEES8_NS7_ILi192EEEEEENS_10bfloat16_tEfNS_4arch4Sm80ELb0ELb0ELb1ELb0ELb1ELb0ELb0ELb0ELi2ELi2ELi2ELi2ELb1EEENS1_24CollectiveEpilogueBwdGQAISA_fSD_Li256ELb0ELb1EEENS1_19SingleTileSchedulerILb0ELb0ELb0ELi64EEEEEEEEEvNT_6ParamsE,"aw",@nobits
	.sectionflags	@""
	.align	16


//--------------------- .nv.shared._ZN7cutlass13device_kernelIN5flash19enable_sm80_to_sm89INS1_16FlashAttnBwdSm80INS1_25CollectiveMainloopBwdSm80ILi1ELi1EN4cute5tupleIJNS5_1CILi64EEES8_NS7_ILi192EEEEEENS_10bfloat16_tEfNS_4arch4Sm80ELb0ELb0ELb1ELb1ELb0ELb0ELb0ELb0ELi2ELi2ELi2ELi2ELb1EEENS1_21CollectiveEpilogueBwdISA_SB_SD_Li256ELb1ELb0ELi4EEENS1_19SingleTileSchedulerILb1ELb0ELb0ELi64EEEEEEEEEvNT_6ParamsE --------------------------
	.section	.nv.shared._ZN7cutlass13device_kernelIN5flash19enable_sm80_to_sm89INS1_16FlashAttnBwdSm80INS1_25CollectiveMainloopBwdSm80ILi1ELi1EN4cute5tupleIJNS5_1CILi64EEES8_NS7_ILi192EEEEEENS_10bfloat16_tEfNS_4arch4Sm80ELb0ELb0ELb1ELb1ELb0ELb0ELb0ELb0ELi2ELi2ELi2ELi2ELb1EEENS1_21CollectiveEpilogueBwdISA_SB_SD_Li256ELb1ELb0ELi4EEENS1_19SingleTileSchedulerILb1ELb0ELb0ELi64EEEEEEEEEvNT_6ParamsE,"aw",@nobits
	.sectionflags	@""
	.align	16


//--------------------- .nv.shared._ZN7cutlass13device_kernelIN5flash19enable_sm80_to_sm89INS1_16FlashAttnBwdSm80INS1_25CollectiveMainloopBwdSm80ILi1ELi1EN4cute5tupleIJNS5_1CILi64EEES8_NS7_ILi192EEEEEENS_10bfloat16_tEfNS_4arch4Sm80ELb0ELb0ELb1ELb1ELb1ELb0ELb0ELb0ELi2ELi2ELi2ELi2ELb1EEENS1_21CollectiveEpilogueBwdISA_SB_SD_Li256ELb1ELb0ELi4EEENS1_19SingleTileSchedulerILb1ELb0ELb0ELi64EEEEEEEEEvNT_6ParamsE --------------------------
	.section	.nv.shared._ZN7cutlass13device_kernelIN5flash19enable_sm80_to_sm89INS1_16FlashAttnBwdSm80INS1_25CollectiveMainloopBwdSm80ILi1ELi1EN4cute5tupleIJNS5_1CILi64EEES8_NS7_ILi192EEEEEENS_10bfloat16_tEfNS_4arch4Sm80ELb0ELb0ELb1ELb1ELb1ELb0ELb0ELb0ELi2ELi2ELi2ELi2ELb1EEENS1_21CollectiveEpilogueBwdISA_SB_SD_Li256ELb1ELb0ELi4EEENS1_19SingleTileSchedulerILb1ELb0ELb0ELi64EEEEEEEEEvNT_6ParamsE,"aw",@nobits
	.sectionflags	@""
	.align	16


//--------------------- .nv.shared._ZN7cutlass13device_kernelIN5flash19enable_sm80_to_sm89INS1_16FlashAttnBwdSm80INS1_25CollectiveMainloopBwdSm80ILi1ELi1EN4cute5tupleIJNS5_1CILi64EEES8_NS7_ILi192EEEEEENS_10bfloat16_tEfNS_4arch4Sm80ELb0ELb0ELb1ELb1ELb0ELb0ELb0ELb0ELi2ELi2ELi2ELi2ELb1EEENS1_24CollectiveEpilogueBwdGQAISA_fSD_Li256ELb1ELb0EEENS1_19SingleTileSchedulerILb1ELb0ELb0ELi64EEEEEEEEEvNT_6ParamsE --------------------------
	.section	.nv.shared._ZN7cutlass13device_kernelIN5flash19enable_sm80_to_sm89INS1_16FlashAttnBwdSm80INS1_25CollectiveMainloopBwdSm80ILi1ELi1EN4cute5tupleIJNS5_1CILi64EEES8_NS7_ILi192EEEEEENS_10bfloat16_tEfNS_4arch4Sm80ELb0ELb0ELb1ELb1ELb0ELb0ELb0ELb0ELi2ELi2ELi2ELi2ELb1EEENS1_24CollectiveEpilogueBwdGQAISA_fSD_Li256ELb1ELb0EEENS1_19SingleTileSchedulerILb1ELb0ELb0ELi64EEEEEEEEEvNT_6ParamsE,"aw",@nobits
	.sectionflags	@""
	.align	16


//--------------------- .nv.shared._ZN7cutlass13device_kernelIN5flash19enable_sm80_to_sm89INS1_16FlashAttnBwdSm80INS1_25CollectiveMainloopBwdSm80ILi1ELi1EN4cute5tupleIJNS5_1CILi64EEES8_NS7_ILi192EEEEEENS_10bfloat16_tEfNS_4arch4Sm80ELb0ELb0ELb1ELb1ELb1ELb0ELb0ELb0ELi2ELi2ELi2ELi2ELb1EEENS1_24CollectiveEpilogueBwdGQAISA_fSD_Li256ELb1ELb1EEENS1_19SingleTileSchedulerILb1ELb0ELb0ELi64EEEEEEEEEvNT_6ParamsE --------------------------
	.section	.nv.shared._ZN7cutlass13device_kernelIN5flash19enable_sm80_to_sm89INS1_16FlashAttnBwdSm80INS1_25CollectiveMainloopBwdSm80ILi1ELi1EN4cute5tupleIJNS5_1CILi64EEES8_NS7_ILi192EEEEEENS_10bfloat16_tEfNS_4arch4Sm80ELb0ELb0ELb1ELb1ELb1ELb0ELb0ELb0ELi2ELi2ELi2ELi2ELb1EEENS1_24CollectiveEpilogueBwdGQAISA_fSD_Li256ELb1ELb1EEENS1_19SingleTileSchedulerILb1ELb0ELb0ELi64EEEEEEEEEvNT_6ParamsE,"aw",@nobits
	.sectionflags	@""
	.align	16


//--------------------- .nv.shared._ZN7cutlass13device_kernelIN5flash19enable_sm80_to_sm89INS1_16FlashAttnBwdSm80INS1_25CollectiveMainloopBwdSm80ILi1ELi1EN4cute5tupleIJNS5_1CILi64EEES8_NS7_ILi192EEEEEENS_10bfloat16_tEfNS_4arch4Sm80ELb0ELb1ELb1ELb0ELb0ELb0ELb0ELb0ELi2ELi2ELi2ELi2ELb1EEENS1_21CollectiveEpilogueBwdISA_SB_SD_Li256ELb0ELb0ELi4EEENS1_19SingleTileSchedulerILb0ELb0ELb0ELi64EEEEEEEEEvNT_6ParamsE --------------------------
	.section	.nv.shared._ZN7cutlass13device_kernelIN5flash19enable_sm80_to_sm89INS1_16FlashAttnBwdSm80INS1_25CollectiveMainloopBwdSm80ILi1ELi1EN4cute5tupleIJNS5_1CILi64EEES8_NS7_ILi192EEEEEENS_10bfloat16_tEfNS_4arch4Sm80ELb0ELb1ELb1ELb0ELb0ELb0ELb0ELb0ELi2ELi2ELi2ELi2ELb1EEENS1_21CollectiveEpilogueBwdISA_SB_SD_Li256ELb0ELb0ELi4EEENS1_19SingleTileSchedulerILb0ELb0ELb0ELi64EEEEEEEEEvNT_6ParamsE,"aw",@nobits
	.sectionflags	@""
	.align	16


//--------------------- .nv.shared._ZN7cutlass13device_kernelIN5flash19enable_sm80_to_sm89INS1_16FlashAttnBwdSm80INS1_25CollectiveMainloopBwdSm80ILi1ELi1EN4cute5tupleIJNS5_1CILi64EEES8_NS7_ILi192EEEEEENS_10bfloat16_tEfNS_4arch4Sm80ELb0ELb1ELb1ELb0ELb1ELb0ELb0ELb0ELi2ELi2ELi2ELi2ELb1EEENS1_21CollectiveEpilogueBwdISA_SB_SD_Li256ELb0ELb0ELi4EEENS1_19SingleTileSchedulerILb0ELb0ELb0ELi64EEEEEEEEEvNT_6ParamsE --------------------------
	.section	.nv.shared._ZN7cutlass13device_kernelIN5flash19enable_sm80_to_sm89INS1_16FlashAttnBwdSm80INS1_25CollectiveMainloopBwdSm80ILi1ELi1EN4cute5tupleIJNS5_1CILi64EEES8_NS7_ILi192EEEEEENS_10bfloat16_tEfNS_4arch4Sm80ELb0ELb1ELb1ELb0ELb1ELb0ELb0ELb0ELi2ELi2ELi2ELi2ELb1EEENS1_21CollectiveEpilogueBwdISA_SB_SD_Li256ELb0ELb0ELi4EEENS1_19SingleTileSchedulerILb0ELb0ELb0ELi64EEEEEEEEEvNT_6ParamsE,"aw",@nobits
	.sectionflags	@""
	.align	16


//--------------------- .nv.shared._ZN7cutlass13device_kernelIN5flash19enable_sm80_to_sm89INS1_16FlashAttnBwdSm80INS1_25CollectiveMainloopBwdSm80ILi1ELi1EN4cute5tupleIJNS5_1CILi64EEES8_NS7_ILi192EEEEEENS_10bfloat16_tEfNS_4arch4Sm80ELb0ELb1ELb1ELb0ELb0ELb0ELb0ELb0ELi2ELi2ELi2ELi2ELb1EEENS1_24CollectiveEpilogueBwdGQAISA_fSD_Li256ELb0ELb0EEENS1_19SingleTileSchedulerILb0ELb0ELb0ELi64EEEEEEEEEvNT_6ParamsE --------------------------
	.section	.nv.shared._ZN7cutlass13device_kernelIN5flash19enable_sm80_to_sm89INS1_16FlashAttnBwdSm80INS1_25CollectiveMainloopBwdSm80ILi1ELi1EN4cute5tupleIJNS5_1CILi64EEES8_NS7_ILi192EEEEEENS_10bfloat16_tEfNS_4arch4Sm80ELb0ELb1ELb1ELb0ELb0ELb0ELb0ELb0ELi2ELi2ELi2ELi2ELb1EEENS1_24CollectiveEpilogueBwdGQAISA_fSD_Li256ELb0ELb0EEENS1_19SingleTileSchedulerILb0ELb0ELb0ELi64EEEEEEEEEvNT_6ParamsE,"aw",@nobits
	.sectionflags	@""
	.align	16


//--------------------- .nv.shared._ZN7cutlass13device_kernelIN5flash19enable_sm80_to_sm89INS1_16FlashAttnBwdSm80INS1_25CollectiveMainloopBwdSm80ILi1ELi1EN4cute5tupleIJNS5_1CILi64EEES8_NS7_ILi192EEEEEENS_10bfloat16_tEfNS_4arch4Sm80ELb0ELb1ELb1ELb0ELb1ELb0ELb0ELb0ELi2ELi2ELi2ELi2ELb1EEENS1_24CollectiveEpilogueBwdGQAISA_fSD_Li256ELb0ELb1EEENS1_19SingleTileSchedulerILb0ELb0ELb0ELi64EEEEEEEEEvNT_6ParamsE --------------------------
	.section	.nv.shared._ZN7cutlass13device_kernelIN5flash19enable_sm80_to_sm89INS1_16FlashAttnBwdSm80INS1_25CollectiveMainloopBwdSm80ILi1ELi1EN4cute5tupleIJNS5_1CILi64EEES8_NS7_ILi192EEEEEENS_10bfloat16_tEfNS_4arch4Sm80ELb0ELb1ELb1ELb0ELb1ELb0ELb0ELb0ELi2ELi2ELi2ELi2ELb1EEENS1_24CollectiveEpilogueBwdGQAISA_fSD_Li256ELb0ELb1EEENS1_19SingleTileSchedulerILb0ELb0ELb0ELi64EEEEEEEEEvNT_6ParamsE,"aw",@nobits
	.sectionflags	@""
	.align	16


//--------------------- .nv.shared._ZN7cutlass13device_kernelIN5flash19enable_sm80_to_sm89INS1_16FlashAttnBwdSm80INS1_25CollectiveMainloopBwdSm80ILi1ELi1EN4cute5tupleIJNS5_1CILi64EEES8_NS7_ILi192EEEEEENS_10bfloat16_tEfNS_4arch4Sm80ELb0ELb1ELb1ELb1ELb0ELb0ELb0ELb0ELi2ELi2ELi2ELi2ELb1EEENS1_21CollectiveEpilogueBwdISA_SB_SD_Li256ELb1ELb0ELi4EEENS1_19SingleTileSchedulerILb1ELb0ELb0ELi64EEEEEEEEEvNT_6ParamsE --------------------------
	.section	.nv.shared._ZN7cutlass13device_kernelIN5flash19enable_sm80_to_sm89INS1_16FlashAttnBwdSm80INS1_25CollectiveMainloopBwdSm80ILi1ELi1EN4cute5tupleIJNS5_1CILi64EEES8_NS7_ILi192EEEEEENS_10bfloat16_tEfNS_4arch4Sm80ELb0ELb1ELb1ELb1ELb0ELb0ELb0ELb0ELi2ELi2ELi2ELi2ELb1EEENS1_21CollectiveEpilogueBwdISA_SB_SD_Li256ELb1ELb0ELi4EEENS1_19SingleTileSchedulerILb1ELb0ELb0ELi64EEEEEEEEEvNT_6ParamsE,"aw",@nobits
	.sectionflags	@""
	.align	16


//--------------------- .nv.shared._ZN7cutlass13device_kernelIN5flash19enable_sm80_to_sm89INS1_16FlashAttnBwdSm80INS1_25CollectiveMainloopBwdSm80ILi1ELi1EN4cute5tupleIJNS5_1CILi64EEES8_NS7_ILi192EEEEEENS_10bfloat16_tEfNS_4arch4Sm80ELb0ELb1ELb1ELb1ELb1ELb0ELb0ELb0ELi2ELi2ELi2ELi2ELb1EEENS1_21CollectiveEpilogueBwdISA_SB_SD_Li256ELb1ELb0ELi4EEENS1_19SingleTileSchedulerILb1ELb0ELb0ELi64EEEEEEEEEvNT_6ParamsE --------------------------
	.section	.nv.shared._ZN7cutlass13device_kernelIN5flash19enable_sm80_to_sm89INS1_16FlashAttnBwdSm80INS1_25CollectiveMainloopBwdSm80ILi1ELi1EN4cute5tupleIJNS5_1CILi64EEES8_NS7_ILi192EEEEEENS_10bfloat16_tEfNS_4arch4Sm80ELb0ELb1ELb1ELb1ELb1ELb0ELb0ELb0ELi2ELi2ELi2ELi2ELb1EEENS1_21CollectiveEpilogueBwdISA_SB_SD_Li256ELb1ELb0ELi4EEENS1_19SingleTileSchedulerILb1ELb0ELb0ELi64EEEEEEEEEvNT_6ParamsE,"aw",@nobits
	.sectionflags	@""
	.align	16


//--------------------- .nv.shared._ZN7cutlass13device_kernelIN5flash19enable_sm80_to_sm89INS1_16FlashAttnBwdSm80INS1_25CollectiveMainloopBwdSm80ILi1ELi1EN4cute5tupleIJNS5_1CILi64EEES8_NS7_ILi192EEEEEENS_10bfloat16_tEfNS_4arch4Sm80ELb0ELb1ELb1ELb1ELb0ELb0ELb0ELb0ELi2ELi2ELi2ELi2ELb1EEENS1_24CollectiveEpilogueBwdGQAISA_fSD_Li256ELb1ELb0EEENS1_19SingleTileSchedulerILb1ELb0ELb0ELi64EEEEEEEEEvNT_6ParamsE --------------------------
	.section	.nv.shared._ZN7cutlass13device_kernelIN5flash19enable_sm80_to_sm89INS1_16FlashAttnBwdSm80INS1_25CollectiveMainloopBwdSm80ILi1ELi1EN4cute5tupleIJNS5_1CILi64EEES8_NS7_ILi192EEEEEENS_10bfloat16_tEfNS_4arch4Sm80ELb0ELb1ELb1ELb1ELb0ELb0ELb0ELb0ELi2ELi2ELi2ELi2ELb1EEENS1_24CollectiveEpilogueBwdGQAISA_fSD_Li256ELb1ELb0EEENS1_19SingleTileSchedulerILb1ELb0ELb0ELi64EEEEEEEEEvNT_6ParamsE,"aw",@nobits
	.sectionflags	@""
	.align	16


//--------------------- .nv.shared._ZN7cutlass13device_kernelIN5flash19enable_sm80_to_sm89INS1_16FlashAttnBwdSm80INS1_25CollectiveMainloopBwdSm80ILi1ELi1EN4cute5tupleIJNS5_1CILi64EEES8_NS7_ILi192EEEEEENS_10bfloat16_tEfNS_4arch4Sm80ELb0ELb1ELb1ELb1ELb1ELb0ELb0ELb0ELi2ELi2ELi2ELi2ELb1EEENS1_24CollectiveEpilogueBwdGQAISA_fSD_Li256ELb1ELb1EEENS1_19SingleTileSchedulerILb1ELb0ELb0ELi64EEEEEEEEEvNT_6ParamsE --------------------------
	.section	.nv.shared._ZN7cutlass13device_kernelIN5flash19enable_sm80_to_sm89INS1_16FlashAttnBwdSm80INS1_25CollectiveMainloopBwdSm80ILi1ELi1EN4cute5tupleIJNS5_1CILi64EEES8_NS7_ILi192EEEEEENS_10bfloat16_tEfNS_4arch4Sm80ELb0ELb1ELb1ELb1ELb1ELb0ELb0ELb0ELi2ELi2ELi2ELi2ELb1EEENS1_24CollectiveEpilogueBwdGQAISA_fSD_Li256ELb1ELb1EEENS1_19SingleTileSchedulerILb1ELb0ELb0ELi64EEEEEEEEEvNT_6ParamsE,"aw",@nobits
	.sectionflags	@""
	.align	16


//--------------------- .nv.shared._ZN7cutlass13device_kernelIN5flash19enable_sm80_to_sm89INS1_16FlashAttnBwdSm80INS1_25CollectiveMainloopBwdSm80ILi1ELi1EN4cute5tupleIJNS5_1CILi64EEES8_NS7_ILi192EEEEEENS_10bfloat16_tEfNS_4arch4Sm80ELb1ELb0ELb1ELb0ELb0ELb0ELb0ELb0ELi2ELi2ELi2ELi2ELb1EEENS1_21CollectiveEpilogueBwdISA_SB_SD_Li256ELb0ELb0ELi4EEENS1_25SingleTileBwdLPTSchedulerILb0ELi64ELb0EEEEEEEEEvNT_6ParamsE --------------------------
	.section	.nv.shared._ZN7cutlass13device_kernelIN5flash19enable_sm80_to_sm89INS1_16FlashAttnBwdSm80INS1_25CollectiveMainloopBwdSm80ILi1ELi1EN4cute5tupleIJNS5_1CILi64EEES8_NS7_ILi192EEEEEENS_10bfloat16_tEfNS_4arch4Sm80ELb1ELb0ELb1ELb0ELb0ELb0ELb0ELb0ELi2ELi2ELi2ELi2ELb1EEENS1_21CollectiveEpilogueBwdISA_SB_SD_Li256ELb0ELb0ELi4EEENS1_25SingleTileBwdLPTSchedulerILb0ELi64ELb0EEEEEEEEEvNT_6ParamsE,"aw",@nobits
	.sectionflags	@""
	.align	16


//--------------------- .nv.shared._ZN7cutlass13device_kernelIN5flash19enable_sm80_to_sm89INS1_16FlashAttnBwdSm80INS1_25CollectiveMainloopBwdSm80ILi1ELi1EN4cute5tupleIJNS5_1CILi64EEES8_NS7_ILi192EEEEEENS_10bfloat16_tEfNS_4arch4Sm80ELb1ELb0ELb1ELb0ELb1ELb0ELb0ELb0ELi2ELi2ELi2ELi2ELb1EEENS1_21CollectiveEpilogueBwdISA_SB_SD_Li256ELb0ELb0ELi4EEENS1_25SingleTileBwdLPTSchedulerILb0ELi64ELb1EEEEEEEEEvNT_6ParamsE --------------------------
	.section	.nv.shared._ZN7cutlass13device_kernelIN5flash19enable_sm80_to_sm89INS1_16FlashAttnBwdSm80INS1_25CollectiveMainloopBwdSm80ILi1ELi1EN4cute5tupleIJNS5_1CILi64EEES8_NS7_ILi192EEEEEENS_10bfloat16_tEfNS_4arch4Sm80ELb1ELb0ELb1ELb0ELb1ELb0ELb0ELb0ELi2ELi2ELi2ELi2ELb1EEENS1_21CollectiveEpilogueBwdISA_SB_SD_Li256ELb0ELb0ELi4EEENS1_25SingleTileBwdLPTSchedulerILb0ELi64ELb1EEEEEEEEEvNT_6ParamsE,"aw",@nobits
	.sectionflags	@""
	.align	16


//--------------------- .nv.shared._ZN7cutlass13device_kernelIN5flash19enable_sm80_to_sm89INS1_16FlashAttnBwdSm80INS1_25CollectiveMainloopBwdSm80ILi1ELi1EN4cute5tupleIJNS5_1CILi64EEES8_NS7_ILi192EEEEEENS_10bfloat16_tEfNS_4arch4Sm80ELb1ELb0ELb1ELb0ELb0ELb0ELb0ELb0ELi2ELi2ELi2ELi2ELb1EEENS1_24CollectiveEpilogueBwdGQAISA_fSD_Li256ELb0ELb0EEENS1_25SingleTileBwdLPTSchedulerILb0ELi64ELb0EEEEEEEEEvNT_6ParamsE --------------------------
	.section	.nv.shared._ZN7cutlass13device_kernelIN5flash19enable_sm80_to_sm89INS1_16FlashAttnBwdSm80INS1_25CollectiveMainloopBwdSm80ILi1ELi1EN4cute5tupleIJNS5_1CILi64EEES8_NS7_ILi192EEEEEENS_10bfloat16_tEfNS_4arch4Sm80ELb1ELb0ELb1ELb0ELb0ELb0ELb0ELb0ELi2ELi2ELi2ELi2ELb1EEENS1_24CollectiveEpilogueBwdGQAISA_fSD_Li256ELb0ELb0EEENS1_25SingleTileBwdLPTSchedulerILb0ELi64ELb0EEEEEEEEEvNT_6ParamsE,"aw",@nobits
	.sectionflags	@""
	.align	16


//--------------------- .nv.shared._ZN7cutlass13device_kernelIN5flash19enable_sm80_to_sm89INS1_16FlashAttnBwdSm80INS1_25CollectiveMainloopBwdSm80ILi1ELi1EN4cute5tupleIJNS5_1CILi64EEES8_NS7_ILi192EEEEEENS_10bfloat16_tEfNS_4arch4Sm80ELb1ELb0ELb1ELb0ELb1ELb0ELb0ELb0ELi2ELi2ELi2ELi2ELb1EEENS1_24CollectiveEpilogueBwdGQAISA_fSD_Li256ELb0ELb1EEENS1_25SingleTileBwdLPTSchedulerILb0ELi64ELb1EEEEEEEEEvNT_6ParamsE --------------------------
	.section	.nv.shared._ZN7cutlass13device_kernelIN5flash19enable_sm80_to_sm89INS1_16FlashAttnBwdSm80INS1_25CollectiveMainloopBwdSm80ILi1ELi1EN4cute5tupleIJNS5_1CILi64EEES8_NS7_ILi192EEEEEENS_10bfloat16_tEfNS_4arch4Sm80ELb1ELb0ELb1ELb0ELb1ELb0ELb0ELb0ELi2ELi2ELi2ELi2ELb1EEENS1_24CollectiveEpilogueBwdGQAISA_fSD_Li256ELb0ELb1EEENS1_25SingleTileBwdLPTSchedulerILb0ELi64ELb1EEEEEEEEEvNT_6ParamsE,"aw",@nobits
	.sectionflags	@""
	.align	16


//--------------------- .nv.shared._ZN7cutlass13device_kernelIN5flash19enable_sm80_to_sm89INS1_16FlashAttnBwdSm80INS1_25CollectiveMainloopBwdSm80ILi1ELi1EN4cute5tupleIJNS5_1CILi64EEES8_NS7_ILi192EEEEEENS_10bfloat16_tEfNS_4arch4Sm80ELb1ELb0ELb1ELb1ELb0ELb0ELb0ELb0ELi2ELi2ELi2ELi2ELb1EEENS1_21CollectiveEpilogueBwdISA_SB_SD_Li256ELb1ELb0ELi4EEENS1_25SingleTileBwdLPTSchedulerILb1ELi64ELb0EEEEEEEEEvNT_6ParamsE --------------------------
	.section	.nv.shared._ZN7cutlass13device_kernelIN5flash19enable_sm80_to_sm89INS1_16FlashAttnBwdSm80INS1_25CollectiveMainloopBwdSm80ILi1ELi1EN4cute5tupleIJNS5_1CILi64EEES8_NS7_ILi192EEEEEENS_10bfloat16_tEfNS_4arch4Sm80ELb1ELb0ELb1ELb1ELb0ELb0ELb0ELb0ELi2ELi2ELi2ELi2ELb1EEENS1_21CollectiveEpilogueBwdISA_SB_SD_Li256ELb1ELb0ELi4EEENS1_25SingleTileBwdLPTSchedulerILb1ELi64ELb0EEEEEEEEEvNT_6ParamsE,"aw",@nobits
	.sectionflags	@""
	.align	16


//--------------------- .nv.shared._ZN7cutlass13device_kernelIN5flash19enable_sm80_to_sm89INS1_16FlashAttnBwdSm80INS1_25CollectiveMainloopBwdSm80ILi1ELi1EN4cute5tupleIJNS5_1CILi64EEES8_NS7_ILi192EEEEEENS_10bfloat16_tEfNS_4arch4Sm80ELb1ELb0ELb1ELb1ELb1ELb0ELb0ELb0ELi2ELi2ELi2ELi2ELb1EEENS1_21CollectiveEpilogueBwdISA_SB_SD_Li256ELb1ELb0ELi4EEENS1_25SingleTileBwdLPTSchedulerILb1ELi64ELb1EEEEEEEEEvNT_6ParamsE --------------------------
	.section	.nv.shared._ZN7cutlass13device_kernelIN5flash19enable_sm80_to_sm89INS1_16FlashAttnBwdSm80INS1_25CollectiveMainloopBwdSm80ILi1ELi1EN4cute5tupleIJNS5_1CILi64EEES8_NS7_ILi192EEEEEENS_10bfloat16_tEfNS_4arch4Sm80ELb1ELb0ELb1ELb1ELb1ELb0ELb0ELb0ELi2ELi2ELi2ELi2ELb1EEENS1_21CollectiveEpilogueBwdISA_SB_SD_Li256ELb1ELb0ELi4EEENS1_25SingleTileBwdLPTSchedulerILb1ELi64ELb1EEEEEEEEEvNT_6ParamsE,"aw",@nobits
	.sectionflags	@""
	.align	16


//--------------------- .nv.shared._ZN7cutlass13device_kernelIN5flash19enable_sm80_to_sm89INS1_16FlashAttnBwdSm80INS1_25CollectiveMainloopBwdSm80ILi1ELi1EN4cute5tupleIJNS5_1CILi64EEES8_NS7_ILi192EEEEEENS_10bfloat16_tEfNS_4arch4Sm80ELb1ELb0ELb1ELb1ELb0ELb0ELb0ELb0ELi2ELi2ELi2ELi2ELb1EEENS1_24CollectiveEpilogueBwdGQAISA_fSD_Li256ELb1ELb0EEENS1_25SingleTileBwdLPTSchedulerILb1ELi64ELb0EEEEEEEEEvNT_6ParamsE --------------------------
	.section	.nv.shared._ZN7cutlass13device_kernelIN5flash19enable_sm80_to_sm89INS1_16FlashAttnBwdSm80INS1_25CollectiveMainloopBwdSm80ILi1ELi1EN4cute5tupleIJNS5_1CILi64EEES8_NS7_ILi192EEEEEENS_10bfloat16_tEfNS_4arch4Sm80ELb1ELb0ELb1ELb1ELb0ELb0ELb0ELb0ELi2ELi2ELi2ELi2ELb1EEENS1_24CollectiveEpilogueBwdGQAISA_fSD_Li256ELb1ELb0EEENS1_25SingleTileBwdLPTSchedulerILb1ELi64ELb0EEEEEEEEEvNT_6ParamsE,"aw",@nobits
	.sectionflags	@""
	.align	16


//--------------------- .nv.shared._ZN7cutlass13device_kernelIN5flash19enable_sm80_to_sm89INS1_16FlashAttnBwdSm80INS1_25CollectiveMainloopBwdSm80ILi1ELi1EN4cute5tupleIJNS5_1CILi64EEES8_NS7_ILi192EEEEEENS_10bfloat16_tEfNS_4arch4Sm80ELb1ELb0ELb1ELb1ELb1ELb0ELb0ELb0ELi2ELi2ELi2ELi2ELb1EEENS1_24CollectiveEpilogueBwdGQAISA_fSD_Li256ELb1ELb1EEENS1_25SingleTileBwdLPTSchedulerILb1ELi64ELb1EEEEEEEEEvNT_6ParamsE --------------------------
	.section	.nv.shared._ZN7cutlass13device_kernelIN5flash19enable_sm80_to_sm89INS1_16FlashAttnBwdSm80INS1_25CollectiveMainloopBwdSm80ILi1ELi1EN4cute5tupleIJNS5_1CILi64EEES8_NS7_ILi192EEEEEENS_10bfloat16_tEfNS_4arch4Sm80ELb1ELb0ELb1ELb1ELb1ELb0ELb0ELb0ELi2ELi2ELi2ELi2ELb1EEENS1_24CollectiveEpilogueBwdGQAISA_fSD_Li256ELb1ELb1EEENS1_25SingleTileBwdLPTSchedulerILb1ELi64ELb1EEEEEEEEEvNT_6ParamsE,"aw",@nobits
	.sectionflags	@""
	.align	16


//--------------------- .nv.shared._ZN7cutlass13device_kernelIN5flash19enable_sm80_to_sm89INS1_16FlashAttnBwdSm80INS1_25CollectiveMainloopBwdSm80ILi2ELi1EN4cute5tupleIJNS5_1CILi64EEENS7_ILi80EEENS7_ILi192EEEEEENS_10bfloat16_tEfNS_4arch4Sm80ELb0ELb0ELb1ELb0ELb0ELb0ELb1ELb0ELi2ELi4ELi2ELi2ELb0EEENS1_21CollectiveEpilogueBwdISB_SC_SE_Li256ELb0ELb1ELi4EEENS1_19SingleTileSchedulerILb0ELb0ELb0ELi80EEEEEEEEEvNT_6ParamsE --------------------------
	.section	.nv.shared._ZN7cutlass13device_kernelIN5flash19enable_sm80_to_sm89INS1_16FlashAttnBwdSm80INS1_25CollectiveMainloopBwdSm80ILi2ELi1EN4cute5tupleIJNS5_1CILi64EEENS7_ILi80EEENS7_ILi192EEEEEENS_10bfloat16_tEfNS_4arch4Sm80ELb0ELb0ELb1ELb0ELb0ELb0ELb1ELb0ELi2ELi4ELi2ELi2ELb0EEENS1_21CollectiveEpilogueBwdISB_SC_SE_Li256ELb0ELb1ELi4EEENS1_19SingleTileSchedulerILb0ELb0ELb0ELi80EEEEEEEEEvNT_6ParamsE,"aw",@nobits
	.sectionflags	@""
	.align	16


//--------------------- .nv.shared._ZN7cutlass13device_kernelIN5flash19enable_sm80_to_sm89INS1_16FlashAttnBwdSm80INS1_25CollectiveMainloopBwdSm80ILi2ELi1EN4cute5tupleIJNS5_1CILi64EEENS7_ILi80EEENS7_ILi192EEEEEENS_10bfloat16_tEfNS_4arch4Sm80ELb0ELb0ELb1ELb0ELb1ELb0ELb1ELb0ELi2ELi4ELi2ELi2ELb0EEENS1_21CollectiveEpilogueBwdISB_SC_SE_Li256ELb0ELb1ELi4EEENS1_19SingleTileSchedulerILb0ELb0ELb0ELi80EEEEEEEEEvNT_6ParamsE --------------------------
	.section	.nv.shared._ZN7cutlass13device_kernelIN5flash19enable_sm80_to_sm89INS1_16FlashAttnBwdSm80INS1_25CollectiveMainloopBwdSm80ILi2ELi1EN4cute5tupleIJNS5_1CILi64EEENS7_ILi80EEENS7_ILi192EEEEEENS_10bfloat16_tEfNS_4arch4Sm80ELb0ELb0ELb1ELb0ELb1ELb0ELb1ELb0ELi2ELi4ELi2ELi2ELb0EEENS1_21CollectiveEpilogueBwdISB_SC_SE_Li256ELb0ELb1ELi4EEENS1_19SingleTileSchedulerILb0ELb0ELb0ELi80EEEEEEEEEvNT_6ParamsE,"aw",@nobits
	.sectionflags	@""
	.align	16


//--------------------- .nv.shared._ZN7cutlass13device_kernelIN5flash19enable_sm80_to_sm89INS1_16FlashAttnBwdSm80INS1_25CollectiveMainloopBwdSm80ILi2ELi1EN4cute5tupleIJNS5_1CILi64EEENS7_ILi80EEENS7_ILi192EEEEEENS_10bfloat16_tEfNS_4arch4Sm80ELb0ELb0ELb1ELb0ELb0ELb0ELb1ELb0ELi2ELi4ELi2ELi2ELb0EEENS1_24CollectiveEpilogueBwdGQAISB_fSE_Li256ELb0ELb0EEENS1_19SingleTileSchedulerILb0ELb0ELb0ELi80EEEEEEEEEvNT_6ParamsE --------------------------
	.section	.nv.shared._ZN7cutlass13device_kernelIN5flash19enable_sm80_to_sm89INS1_16FlashAttnBwdSm80INS1_25CollectiveMainloopBwdSm80ILi2ELi1EN4cute5tupleIJNS5_1CILi64EEENS7_ILi80EEENS7_ILi192EEEEEENS_10bfloat16_tEfNS_4arch4Sm80ELb0ELb0ELb1ELb0ELb0ELb0ELb1ELb0ELi2ELi4ELi2ELi2ELb0EEENS1_24CollectiveEpilogueBwdGQAISB_fSE_Li256ELb0ELb0EEENS1_19SingleTileSchedulerILb0ELb0ELb0ELi80EEEEEEEEEvNT_6ParamsE,"aw",@nobits
	.sectionflags	@""
	.align	16


//--------------------- .nv.shared._ZN7cutlass13device_kernelIN5flash19enable_sm80_to_sm89INS1_16FlashAttnBwdSm80INS1_25CollectiveMainloopBwdSm80ILi2ELi1EN4cute5tupleIJNS5_1CILi64EEENS7_ILi80EEENS7_ILi192EEEEEENS_10bfloat16_tEfNS_4arch4Sm80ELb0ELb0ELb1ELb0ELb1ELb0ELb1ELb0ELi2ELi4ELi2ELi2ELb0EEENS1_24CollectiveEpilogueBwdGQAISB_fSE_Li256ELb0ELb1EEENS1_19SingleTileSchedulerILb0ELb0ELb0ELi80EEEEEEEEEvNT_6ParamsE --------------------------
	.section	.nv.shared._ZN7cutlass13device_kernelIN5flash19enable_sm80_to_sm89INS1_16FlashAttnBwdSm80INS1_25CollectiveMainloopBwdSm80ILi2ELi1EN4cute5tupleIJNS5_1CILi64EEENS7_ILi80EEENS7_ILi192EEEEEENS_10bfloat16_tEfNS_4arch4Sm80ELb0ELb0ELb1ELb0ELb1ELb0ELb1ELb0ELi2ELi4ELi2ELi2ELb0EEENS1_24CollectiveEpilogueBwdGQAISB_fSE_Li256ELb0ELb1EEENS1_19SingleTileSchedulerILb0ELb0ELb0ELi80EEEEEEEEEvNT_6ParamsE,"aw",@nobits
	.sectionflags	@""
	.align	16


//--------------------- .nv.shared._ZN7cutlass13device_kernelIN5flash19enable_sm80_to_sm89INS1_16FlashAttnBwdSm80INS1_25CollectiveMainloopBwdSm80ILi2ELi1EN4cute5tupleIJNS5_1CILi64EEENS7_ILi80EEENS7_ILi192EEEEEENS_10bfloat16_tEfNS_4arch4Sm80ELb0ELb0ELb1ELb1ELb0ELb0ELb1ELb0ELi2ELi4ELi2ELi2ELb0EEENS1_21CollectiveEpilogueBwdISB_SC_SE_Li256ELb1ELb1ELi4EEENS1_19SingleTileSchedulerILb1ELb0ELb0ELi80EEEEEEEEEvNT_6ParamsE --------------------------
	.section	.nv.shared._ZN7cutlass13device_kernelIN5flash19enable_sm80_to_sm89INS1_16FlashAttnBwdSm80INS1_25CollectiveMainloopBwdSm80ILi2ELi1EN4cute5tupleIJNS5_1CILi64EEENS7_ILi80EEENS7_ILi192EEEEEENS_10bfloat16_tEfNS_4arch4Sm80ELb0ELb0ELb1ELb1ELb0ELb0ELb1ELb0ELi2ELi4ELi2ELi2ELb0EEENS1_21CollectiveEpilogueBwdISB_SC_SE_Li256ELb1ELb1ELi4EEENS1_19SingleTileSchedulerILb1ELb0ELb0ELi80EEEEEEEEEvNT_6ParamsE,"aw",@nobits
	.sectionflags	@""
	.align	16


//--------------------- .nv.shared._ZN7cutlass13device_kernelIN5flash19enable_sm80_to_sm89INS1_16FlashAttnBwdSm80INS1_25CollectiveMainloopBwdSm80ILi2ELi1EN4cute5tupleIJNS5_1CILi64EEENS7_ILi80EEENS7_ILi192EEEEEENS_10bfloat16_tEfNS_4arch4Sm80ELb0ELb0ELb1ELb1ELb1ELb0ELb1ELb0ELi2ELi4ELi2ELi2ELb0EEENS1_21CollectiveEpilogueBwdISB_SC_SE_Li256ELb1ELb1ELi4EEENS1_19SingleTileSchedulerILb1ELb0ELb0ELi80EEEEEEEEEvNT_6ParamsE --------------------------
	.section	.nv.shared._ZN7cutlass13device_kernelIN5flash19enable_sm80_to_sm89INS1_16FlashAttnBwdSm80INS1_25CollectiveMainloopBwdSm80ILi2ELi1EN4cute5tupleIJNS5_1CILi64EEENS7_ILi80EEENS7_ILi192EEEEEENS_10bfloat16_tEfNS_4arch4Sm80ELb0ELb0ELb1ELb1ELb1ELb0ELb1ELb0ELi2ELi4ELi2ELi2ELb0EEENS1_21CollectiveEpilogueBwdISB_SC_SE_Li256ELb1ELb1ELi4EEENS1_19SingleTileSchedulerILb1ELb0ELb0ELi80EEEEEEEEEvNT_6ParamsE,"aw",@nobits
	.sectionflags	@""
	.align	16


//--------------------- .nv.shared._ZN7cutlass13device_kernelIN5flash19enable_sm80_to_sm89INS1_16FlashAttnBwdSm80INS1_25CollectiveMainloopBwdSm80ILi2ELi1EN4cute5tupleIJNS5_1CILi64EEENS7_ILi80EEENS7_ILi192EEEEEENS_10bfloat16_tEfNS_4arch4Sm80ELb0ELb0ELb1ELb1ELb0ELb0ELb1ELb0ELi2ELi4ELi2ELi2ELb0EEENS1_24CollectiveEpilogueBwdGQAISB_fSE_Li256ELb1ELb0EEENS1_19SingleTileSchedulerILb1ELb0ELb0ELi80EEEEEEEEEvNT_6ParamsE --------------------------
	.section	.nv.shared._ZN7cutlass13device_kernelIN5flash19enable_sm80_to_sm89INS1_16FlashAttnBwdSm80INS1_25CollectiveMainloopBwdSm80ILi2ELi1EN4cute5tupleIJNS5_1CILi64EEENS7_ILi80EEENS7_ILi192EEEEEENS_10bfloat16_tEfNS_4arch4Sm80ELb0ELb0ELb1ELb1ELb0ELb0ELb1ELb0ELi2ELi4ELi2ELi2ELb0EEENS1_24CollectiveEpilogueBwdGQAISB_fSE_Li256ELb1ELb0EEENS1_19SingleTileSchedulerILb1ELb0ELb0ELi80EEEEEEEEEvNT_6ParamsE,"aw",@nobits
	.sectionflags	@""
	.align	16


//--------------------- .nv.shared._ZN7cutlass13device_kernelIN5flash19enable_sm80_to_sm89INS1_16FlashAttnBwdSm80INS1_25CollectiveMainloopBwdSm80ILi2ELi1EN4cute5tupleIJNS5_1CILi64EEENS7_ILi80EEENS7_ILi192EEEEEENS_10bfloat16_tEfNS_4arch4Sm80ELb0ELb0ELb1ELb1ELb1ELb0ELb1ELb0ELi2ELi4ELi2ELi2ELb0EEENS1_24CollectiveEpilogueBwdGQAISB_fSE_Li256ELb1ELb1EEENS1_19SingleTileSchedulerILb1ELb0ELb0ELi80EEEEEEEEEvNT_6ParamsE --------------------------
	.section	.nv.shared._ZN7cutlass13device_kernelIN5flash19enable_sm80_to_sm89INS1_16FlashAttnBwdSm80INS1_25CollectiveMainloopBwdSm80ILi2ELi1EN4cute5tupleIJNS5_1CILi64EEENS7_ILi80EEENS7_ILi192EEEEEENS_10bfloat16_tEfNS_4arch4Sm80ELb0ELb0ELb1ELb1ELb1ELb0ELb1ELb0ELi2ELi4ELi2ELi2ELb0EEENS1_24CollectiveEpilogueBwdGQAISB_fSE_Li256ELb1ELb1EEENS1_19SingleTileSchedulerILb1ELb0ELb0ELi80EEEEEEEEEvNT_6ParamsE,"aw",@nobits
	.sectionflags	@""
	.align	16


//--------------------- .nv.shared._ZN7cutlass13device_kernelIN5flash19enable_sm80_to_sm89INS1_16FlashAttnBwdSm80INS1_25CollectiveMainloopBwdSm80ILi2ELi1EN4cute5tupleIJNS5_1CILi64EEENS7_ILi80EEENS7_ILi192EEEEEENS_10bfloat16_tEfNS_4arch4Sm80ELb0ELb1ELb1ELb0ELb0ELb0ELb1ELb0ELi2ELi4ELi2ELi2ELb0EEENS1_21CollectiveEpilogueBwdISB_SC_SE_Li256ELb0ELb1ELi4EEENS1_19SingleTileSchedulerILb0ELb0ELb0ELi80EEEEEEEEEvNT_6ParamsE --------------------------
	.section	.nv.shared._ZN7cutlass13device_kernelIN5flash19enable_sm80_to_sm89INS1_16FlashAttnBwdSm80INS1_25CollectiveMainloopBwdSm80ILi2ELi1EN4cute5tupleIJNS5_1CILi64EEENS7_ILi80EEENS7_ILi192EEEEEENS_10bfloat16_tEfNS_4arch4Sm80ELb0ELb1ELb1ELb0ELb0ELb0ELb1ELb0ELi2ELi4ELi2ELi2ELb0EEENS1_21CollectiveEpilogueBwdISB_SC_SE_Li256ELb0ELb1ELi4EEENS1_19SingleTileSchedulerILb0ELb0ELb0ELi80EEEEEEEEEvNT_6ParamsE,"aw",@nobits
	.sectionflags	@""
	.align	16


//--------------------- .nv.shared._ZN7cutlass13device_kernelIN5flash19enable_sm80_to_sm89INS1_16FlashAttnBwdSm80INS1_25CollectiveMainloopBwdSm80ILi2ELi1EN4cute5tupleIJNS5_1CILi64EEENS7_ILi80EEENS7_ILi192EEEEEENS_10bfloat16_tEfNS_4arch4Sm80ELb0ELb1ELb1ELb0ELb1ELb0ELb1ELb0ELi2ELi4ELi2ELi2ELb0EEENS1_21CollectiveEpilogueBwdISB_SC_SE_Li256ELb0ELb1ELi4EEENS1_19SingleTileSchedulerILb0ELb0ELb0ELi80EEEEEEEEEvNT_6ParamsE --------------------------
	.section	.nv.shared._ZN7cutlass13device_kernelIN5flash19enable_sm80_to_sm89INS1_16FlashAttnBwdSm80INS1_25CollectiveMainloopBwdSm80ILi2ELi1EN4cute5tupleIJNS5_1CILi64EEENS7_ILi80EEENS7_ILi192EEEEEENS_10bfloat16_tEfNS_4arch4Sm80ELb0ELb1ELb1ELb0ELb1ELb0ELb1ELb0ELi2ELi4ELi2ELi2ELb0EEENS1_21CollectiveEpilogueBwdISB_SC_SE_Li256ELb0ELb1ELi4EEENS1_19SingleTileSchedulerILb0ELb0ELb0ELi80EEEEEEEEEvNT_6ParamsE,"aw",@nobits
	.sectionflags	@""
	.align	16


//--------------------- .nv.shared._ZN7cutlass13device_kernelIN5flash19enable_sm80_to_sm89INS1_16FlashAttnBwdSm80INS1_25CollectiveMainloopBwdSm80ILi2ELi1EN4cute5tupleIJNS5_1CILi64EEENS7_ILi80EEENS7_ILi192EEEEEENS_10bfloat16_tEfNS_4arch4Sm80ELb0ELb1ELb1ELb0ELb0ELb0ELb1ELb0ELi2ELi4ELi2ELi2ELb0EEENS1_24CollectiveEpilogueBwdGQAISB_fSE_Li256ELb0ELb0EEENS1_19SingleTileSchedulerILb0ELb0ELb0ELi80EEEEEEEEEvNT_6ParamsE --------------------------
	.section	.nv.shared._ZN7cutlass13device_kernelIN5flash19enable_sm80_to_sm89INS1_16FlashAttnBwdSm80INS1_25CollectiveMainloopBwdSm80ILi2ELi1EN4cute5tupleIJNS5_1CILi64EEENS7_ILi80EEENS7_ILi192EEEEEENS_10bfloat16_tEfNS_4arch4Sm80ELb0ELb1ELb1ELb0ELb0ELb0ELb1ELb0ELi2ELi4ELi2ELi2ELb0EEENS1_24CollectiveEpilogueBwdGQAISB_fSE_Li256ELb0ELb0EEENS1_19SingleTileSchedulerILb0ELb0ELb0ELi80EEEEEEEEEvNT_6ParamsE,"aw",@nobits
	.sectionflags	@""
	.align	16


//--------------------- .nv.shared._ZN7cutlass13device_kernelIN5flash19enable_sm80_to_sm89INS1_16FlashAttnBwdSm80INS1_25CollectiveMainloopBwdSm80ILi2ELi1EN4cute5tupleIJNS5_1CILi64EEENS7_ILi80EEENS7_ILi192EEEEEENS_10bfloat16_tEfNS_4arch4Sm80ELb0ELb1ELb1ELb0ELb1ELb0ELb1ELb0ELi2ELi4ELi2ELi2ELb0EEENS1_24CollectiveEpilogueBwdGQAISB_fSE_Li256ELb0ELb1EEENS1_19SingleTileSchedulerILb0ELb0ELb0ELi80EEEEEEEEEvNT_6ParamsE --------------------------
	.section	.nv.shared._ZN7cutlass13device_kernelIN5flash19enable_sm80_to_sm89INS1_16FlashAttnBwdSm80INS1_25CollectiveMainloopBwdSm80ILi2ELi1EN4cute5tupleIJNS5_1CILi64EEENS7_ILi80EEENS7_ILi192EEEEEENS_10bfloat16_tEfNS_4arch4Sm80ELb0ELb1ELb1ELb0ELb1ELb0ELb1ELb0ELi2ELi4ELi2ELi2ELb0EEENS1_24CollectiveEpilogueBwdGQAISB_fSE_Li256ELb0ELb1EEENS1_19SingleTileSchedulerILb0ELb0ELb0ELi80EEEEEEEEEvNT_6ParamsE,"aw",@nobits
	.sectionflags	@""
	.align	16


//--------------------- .nv.shared._ZN7cutlass13device_kernelIN5flash19enable_sm80_to_sm89INS1_16FlashAttnBwdSm80INS1_25CollectiveMainloopBwdSm80ILi2ELi1EN4cute5tupleIJNS5_1CILi64EEENS7_ILi80EEENS7_ILi192EEEEEENS_10bfloat16_tEfNS_4arch4Sm80ELb0ELb1ELb1ELb1ELb0ELb0ELb1ELb0ELi2ELi4ELi2ELi2ELb0EEENS1_21CollectiveEpilogueBwdISB_SC_SE_Li256ELb1ELb1ELi4EEENS1_19SingleTileSchedulerILb1ELb0ELb0ELi80EEEEEEEEEvNT_6ParamsE --------------------------
	.section	.nv.shared._ZN7cutlass13device_kernelIN5flash19enable_sm80_to_sm89INS1_16FlashAttnBwdSm80INS1_25CollectiveMainloopBwdSm80ILi2ELi1EN4cute5tupleIJNS5_1CILi64EEENS7_ILi80EEENS7_ILi192EEEEEENS_10bfloat16_tEfNS_4arch4Sm80ELb0ELb1ELb1ELb1ELb0ELb0ELb1ELb0ELi2ELi4ELi2ELi2ELb0EEENS1_21CollectiveEpilogueBwdISB_SC_SE_Li256ELb1ELb1ELi4EEENS1_19SingleTileSchedulerILb1ELb0ELb0ELi80EEEEEEEEEvNT_6ParamsE,"aw",@nobits
	.sectionflags	@""
	.align	16


//--------------------- .nv.shared._ZN7cutlass13device_kernelIN5flash19enable_sm80_to_sm89INS1_16FlashAttnBwdSm80INS1_25CollectiveMainloopBwdSm80ILi2ELi1EN4cute5tupleIJNS5_1CILi64EEENS7_ILi80EEENS7_ILi192EEEEEENS_10bfloat16_tEfNS_4arch4Sm80ELb0ELb1ELb1ELb1ELb1ELb0ELb1ELb0ELi2ELi4ELi2ELi2ELb0EEENS1_21CollectiveEpilogueBwdISB_SC_SE_Li256ELb1ELb1ELi4EEENS1_19SingleTileSchedulerILb1ELb0ELb0ELi80EEEEEEEEEvNT_6ParamsE --------------------------
	.section	.nv.shared._ZN7cutlass13device_kernelIN5flash19enable_sm80_to_sm89INS1_16FlashAttnBwdSm80INS1_25CollectiveMainloopBwdSm80ILi2ELi1EN4cute5tupleIJNS5_1CILi64EEENS7_ILi80EEENS7_ILi192EEEEEENS_10bfloat16_tEfNS_4arch4Sm80ELb0ELb1ELb1ELb1ELb1ELb0ELb1ELb0ELi2ELi4ELi2ELi2ELb0EEENS1_21CollectiveEpilogueBwdISB_SC_SE_Li256ELb1ELb1ELi4EEENS1_19SingleTileSchedulerILb1ELb0ELb0ELi80EEEEEEEEEvNT_6ParamsE,"aw",@nobits
	.sectionflags	@""
	.align	16


//--------------------- .nv.shared._ZN7cutlass13device_kernelIN5flash19enable_sm80_to_sm89INS1_16FlashAttnBwdSm80INS1_25CollectiveMainloopBwdSm80ILi2ELi1EN4cute5tupleIJNS5_1CILi64EEENS7_ILi80EEENS7_ILi192EEEEEENS_10bfloat16_tEfNS_4arch4Sm80ELb0ELb1ELb1ELb1ELb0ELb0ELb1ELb0ELi2ELi4ELi2ELi2ELb0EEENS1_24CollectiveEpilogueBwdGQAISB_fSE_Li256ELb1ELb0EEENS1_19SingleTileSchedulerILb1ELb0ELb0ELi80EEEEEEEEEvNT_6ParamsE --------------------------
	.section	.nv.shared._ZN7cutlass13device_kernelIN5flash19enable_sm80_to_sm89INS1_16FlashAttnBwdSm80INS1_25CollectiveMainloopBwdSm80ILi2ELi1EN4cute5tupleIJNS5_1CILi64EEENS7_ILi80EEENS7_ILi192EEEEEENS_10bfloat16_tEfNS_4arch4Sm80ELb0ELb1ELb1ELb1ELb0ELb0ELb1ELb0ELi2ELi4ELi2ELi2ELb0EEENS1_24CollectiveEpilogueBwdGQAISB_fSE_Li256ELb1ELb0EEENS1_19SingleTileSchedulerILb1ELb0ELb0ELi80EEEEEEEEEvNT_6ParamsE,"aw",@nobits
	.sectionflags	@""
	.align	16


//--------------------- .nv.shared._ZN7cutlass13device_kernelIN5flash19enable_sm80_to_sm89INS1_16FlashAttnBwdSm80INS1_25CollectiveMainloopBwdSm80ILi2ELi1EN4cute5tupleIJNS5_1CILi64EEENS7_ILi80EEENS7_ILi192EEEEEENS_10bfloat16_tEfNS_4arch4Sm80ELb0ELb1ELb1ELb1ELb1ELb0ELb1ELb0ELi2ELi4ELi2ELi2ELb0EEENS1_24CollectiveEpilogueBwdGQAISB_fSE_Li256ELb1ELb1EEENS1_19SingleTileSchedulerILb1ELb0ELb0ELi80EEEEEEEEEvNT_6ParamsE --------------------------
	.section	.nv.shared._ZN7cutlass13device_kernelIN5flash19enable_sm80_to_sm89INS1_16FlashAttnBwdSm80INS1_25CollectiveMainloopBwdSm80ILi2ELi1EN4cute5tupleIJNS5_1CILi64EEENS7_ILi80EEENS7_ILi192EEEEEENS_10bfloat16_tEfNS_4arch4Sm80ELb0ELb1ELb1ELb1ELb1ELb0ELb1ELb0ELi2ELi4ELi2ELi2ELb0EEENS1_24CollectiveEpilogueBwdGQAISB_fSE_Li256ELb1ELb1EEENS1_19SingleTileSchedulerILb1ELb0ELb0ELi80EEEEEEEEEvNT_6ParamsE,"aw",@nobits
	.sectionflags	@""
	.align	16


//--------------------- .nv.shared._ZN7cutlass13device_kernelIN5flash19enable_sm80_to_sm89INS1_16FlashAttnBwdSm80INS1_25CollectiveMainloopBwdSm80ILi2ELi1EN4cute5tupleIJNS5_1CILi64EEENS7_ILi80EEENS7_ILi192EEEEEENS_10bfloat16_tEfNS_4arch4Sm80ELb1ELb0ELb1ELb0ELb0ELb0ELb1ELb0ELi2ELi4ELi2ELi2ELb0EEENS1_21CollectiveEpilogueBwdISB_SC_SE_Li256ELb0ELb1ELi4EEENS1_25SingleTileBwdLPTSchedulerILb0ELi80ELb0EEEEEEEEEvNT_6ParamsE --------------------------
	.section	.nv.shared._ZN7cutlass13device_kernelIN5flash19enable_sm80_to_sm89INS1_16FlashAttnBwdSm80INS1_25CollectiveMainloopBwdSm80ILi2ELi1EN4cute5tupleIJNS5_1CILi64EEENS7_ILi80EEENS7_ILi192EEEEEENS_10bfloat16_tEfNS_4arch4Sm80ELb1ELb0ELb1ELb0ELb0ELb0ELb1ELb0ELi2ELi4ELi2ELi2ELb0EEENS1_21CollectiveEpilogueBwdISB_SC_SE_Li256ELb0ELb1ELi4EEENS1_25SingleTileBwdLPTSchedulerILb0ELi80ELb0EEEEEEEEEvNT_6ParamsE,"aw",@nobits
	.sectionflags	@""
	.align	16


//--------------------- .nv.shared._ZN7cutlass13device_kernelIN5flash19enable_sm80_to_sm89INS1_16FlashAttnBwdSm80INS1_25CollectiveMainloopBwdSm80ILi2ELi1EN4cute5tupleIJNS5_1CILi64EEENS7_ILi80EEENS7_ILi192EEEEEENS_10bfloat16_tEfNS_4arch4Sm80ELb1ELb0ELb1ELb0ELb1ELb0ELb1ELb0ELi2ELi4ELi2ELi2ELb0EEENS1_21CollectiveEpilogueBwdISB_SC_SE_Li256ELb0ELb1ELi4EEENS1_25SingleTileBwdLPTSchedulerILb0ELi80ELb1EEEEEEEEEvNT_6ParamsE --------------------------
	.section	.nv.shared._ZN7cutlass13device_kernelIN5flash19enable_sm80_to_sm89INS1_16FlashAttnBwdSm80INS1_25CollectiveMainloopBwdSm80ILi2ELi1EN4cute5tupleIJNS5_1CILi64EEENS7_ILi80EEENS7_ILi192EEEEEENS_10bfloat16_tEfNS_4arch4Sm80ELb1ELb0ELb1ELb0ELb1ELb0ELb1ELb0ELi2ELi4ELi2ELi2ELb0EEENS1_21CollectiveEpilogueBwdISB_SC_SE_Li256ELb0ELb1ELi4EEENS1_25SingleTileBwdLPTSchedulerILb0ELi80ELb1EEEEEEEEEvNT_6ParamsE,"aw",@nobits
	.sectionflags	@""
	.align	16


//--------------------- .nv.shared._ZN7cutlass13device_kernelIN5flash19enable_sm80_to_sm89INS1_16FlashAttnBwdSm80INS1_25CollectiveMainloopBwdSm80ILi2ELi1EN4cute5tupleIJNS5_1CILi64EEENS7_ILi80EEENS7_ILi192EEEEEENS_10bfloat16_tEfNS_4arch4Sm80ELb1ELb0ELb1ELb0ELb0ELb0ELb1ELb0ELi2ELi4ELi2ELi2ELb0EEENS1_24CollectiveEpilogueBwdGQAISB_fSE_Li256ELb0ELb0EEENS1_25SingleTileBwdLPTSchedulerILb0ELi80ELb0EEEEEEEEEvNT_6ParamsE --------------------------
	.section	.nv.shared._ZN7cutlass13device_kernelIN5flash19enable_sm80_to_sm89INS1_16FlashAttnBwdSm80INS1_25CollectiveMainloopBwdSm80ILi2ELi1EN4cute5tupleIJNS5_1CILi64EEENS7_ILi80EEENS7_ILi192EEEEEENS_10bfloat16_tEfNS_4arch4Sm80ELb1ELb0ELb1ELb0ELb0ELb0ELb1ELb0ELi2ELi4ELi2ELi2ELb0EEENS1_24CollectiveEpilogueBwdGQAISB_fSE_Li256ELb0ELb0EEENS1_25SingleTileBwdLPTSchedulerILb0ELi80ELb0EEEEEEEEEvNT_6ParamsE,"aw",@nobits
	.sectionflags	@""
	.align	16


//--------------------- .nv.shared._ZN7cutlass13device_kernelIN5flash19enable_sm80_to_sm89INS1_16FlashAttnBwdSm80INS1_25CollectiveMainloopBwdSm80ILi2ELi1EN4cute5tupleIJNS5_1CILi64EEENS7_ILi80EEENS7_ILi192EEEEEENS_10bfloat16_tEfNS_4arch4Sm80ELb1ELb0ELb1ELb0ELb1ELb0ELb1ELb0ELi2ELi4ELi2ELi2ELb0EEENS1_24CollectiveEpilogueBwdGQAISB_fSE_Li256ELb0ELb1EEENS1_25SingleTileBwdLPTSchedulerILb0ELi80ELb1EEEEEEEEEvNT_6ParamsE --------------------------
	.section	.nv.shared._ZN7cutlass13device_kernelIN5flash19enable_sm80_to_sm89INS1_16FlashAttnBwdSm80INS1_25CollectiveMainloopBwdSm80ILi2ELi1EN4cute5tupleIJNS5_1CILi64EEENS7_ILi80EEENS7_ILi192EEEEEENS_10bfloat16_tEfNS_4arch4Sm80ELb1ELb0ELb1ELb0ELb1ELb0ELb1ELb0ELi2ELi4ELi2ELi2ELb0EEENS1_24CollectiveEpilogueBwdGQAISB_fSE_Li256ELb0ELb1EEENS1_25SingleTileBwdLPTSchedulerILb0ELi80ELb1EEEEEEEEEvNT_6ParamsE,"aw",@nobits
	.sectionflags	@""
	.align	16


//--------------------- .nv.shared._ZN7cutlass13device_kernelIN5flash22FlashAttnBwdPreprocessIN4cute5tupleIJNS3_1CILi64EEENS5_ILi192EEEEEENS_10bfloat16_tEfNS_4arch4Sm80ELb1ELb0EEEEEvNT_6ParamsE --------------------------
	.section	.nv.shared._ZN7cutlass13device_kernelIN5flash22FlashAttnBwdPreprocessIN4cute5tupleIJNS3_1CILi64EEENS5_ILi192EEEEEENS_10bfloat16_tEfNS_4arch4Sm80ELb1ELb0EEEEEvNT_6ParamsE,"aw",@nobits
	.sectionflags	@""
	.align	16


//--------------------- .nv.shared._ZN7cutlass13device_kernelIN5flash19enable_sm80_to_sm89INS1_16FlashAttnBwdSm80INS1_25CollectiveMainloopBwdSm80ILi2ELi1EN4cute5tupleIJNS5_1CILi64EEENS7_ILi80EEENS7_ILi192EEEEEENS_10bfloat16_tEfNS_4arch4Sm80ELb1ELb0ELb1ELb1ELb0ELb0ELb1ELb0ELi2ELi4ELi2ELi2ELb0EEENS1_21CollectiveEpilogueBwdISB_SC_SE_Li256ELb1ELb1ELi4EEENS1_25SingleTileBwdLPTSchedulerILb1ELi80ELb0EEEEEEEEEvNT_6ParamsE --------------------------
	.section	.nv.shared._ZN7cutlass13device_kernelIN5flash19enable_sm80_to_sm89INS1_16FlashAttnBwdSm80INS1_25CollectiveMainloopBwdSm80ILi2ELi1EN4cute5tupleIJNS5_1CILi64EEENS7_ILi80EEENS7_ILi192EEEEEENS_10bfloat16_tEfNS_4arch4Sm80ELb1ELb0ELb1ELb1ELb0ELb0ELb1ELb0ELi2ELi4ELi2ELi2ELb0EEENS1_21CollectiveEpilogueBwdISB_SC_SE_Li256ELb1ELb1ELi4EEENS1_25SingleTileBwdLPTSchedulerILb1ELi80ELb0EEEEEEEEEvNT_6ParamsE,"aw",@nobits
	.sectionflags	@""
	.align	16


//--------------------- .nv.shared._ZN7cutlass13device_kernelIN5flash19enable_sm80_to_sm89INS1_16FlashAttnBwdSm80INS1_25CollectiveMainloopBwdSm80ILi2ELi1EN4cute5tupleIJNS5_1CILi64EEENS7_ILi80EEENS7_ILi192EEEEEENS_10bfloat16_tEfNS_4arch4Sm80ELb1ELb0ELb1ELb1ELb1ELb0ELb1ELb0ELi2ELi4ELi2ELi2ELb0EEENS1_21CollectiveEpilogueBwdISB_SC_SE_Li256ELb1ELb1ELi4EEENS1_25SingleTileBwdLPTSchedulerILb1ELi80ELb1EEEEEEEEEvNT_6ParamsE --------------------------
	.section	.nv.shared._ZN7cutlass13device_kernelIN5flash19enable_sm80_to_sm89INS1_16FlashAttnBwdSm80INS1_25CollectiveMainloopBwdSm80ILi2ELi1EN4cute5tupleIJNS5_1CILi64EEENS7_ILi80EEENS7_ILi192EEEEEENS_10bfloat16_tEfNS_4arch4Sm80ELb1ELb0ELb1ELb1ELb1ELb0ELb1ELb0ELi2ELi4ELi2ELi2ELb0EEENS1_21CollectiveEpilogueBwdISB_SC_SE_Li256ELb1ELb1ELi4EEENS1_25SingleTileBwdLPTSchedulerILb1ELi80ELb1EEEEEEEEEvNT_6ParamsE,"aw",@nobits
	.sectionflags	@""
	.align	16


//--------------------- .nv.shared._ZN7cutlass13device_kernelIN5flash19enable_sm80_to_sm89INS1_16FlashAttnBwdSm80INS1_25CollectiveMainloopBwdSm80ILi2ELi1EN4cute5tupleIJNS5_1CILi64EEENS7_ILi80EEENS7_ILi192EEEEEENS_10bfloat16_tEfNS_4arch4Sm80ELb1ELb0ELb1ELb1ELb0ELb0ELb1ELb0ELi2ELi4ELi2ELi2ELb0EEENS1_24CollectiveEpilogueBwdGQAISB_fSE_Li256ELb1ELb0EEENS1_25SingleTileBwdLPTSchedulerILb1ELi80ELb0EEEEEEEEEvNT_6ParamsE --------------------------
	.section	.nv.shared._ZN7cutlass13device_kernelIN5flash19enable_sm80_to_sm89INS1_16FlashAttnBwdSm80INS1_25CollectiveMainloopBwdSm80ILi2ELi1EN4cute5tupleIJNS5_1CILi64EEENS7_ILi80EEENS7_ILi192EEEEEENS_10bfloat16_tEfNS_4arch4Sm80ELb1ELb0ELb1ELb1ELb0ELb0ELb1ELb0ELi2ELi4ELi2ELi2ELb0EEENS1_24CollectiveEpilogueBwdGQAISB_fSE_Li256ELb1ELb0EEENS1_25SingleTileBwdLPTSchedulerILb1ELi80ELb0EEEEEEEEEvNT_6ParamsE,"aw",@nobits
	.sectionflags	@""
	.align	16


//--------------------- .nv.shared._ZN7cutlass13device_kernelIN5flash32FlashAttnBwdPostprocessConvertdQIN4cute5tupleIJNS3_1CILi80EEENS5_ILi192EEEEEENS_10bfloat16_tEfNS_4arch4Sm80ELi256ENS3_8TiledMMAINS3_8MMA_AtomIJNS3_30SM80_16x8x16_F32BF16BF16F32_TNEEEENS3_6LayoutINS4_IJNS5_ILi4EEENS5_ILi2EEENS5_ILi1EEEEEENS4_IJSJ_SH_NS5_ILi0EEEEEEEENS4_IJNS5_ILi64EEENS5_ILi16EEESP_EEEEELb1EEEEEvNT_6ParamsE --------------------------
	.section	.nv.shared._ZN7cutlass13device_kernelIN5flash32FlashAttnBwdPostprocessConvertdQIN4cute5tupleIJNS3_1CILi80EEENS5_ILi192EEEEEENS_10bfloat16_tEfNS_4arch4Sm80ELi256ENS3_8TiledMMAINS3_8MMA_AtomIJNS3_30SM80_16x8x16_F32BF16BF16F32_TNEEEENS3_6LayoutINS4_IJNS5_ILi4EEENS5_ILi2EEENS5_ILi1EEEEEENS4_IJSJ_SH_NS5_ILi0EEEEEEEENS4_IJNS5_ILi64EEENS5_ILi16EEESP_EEEEELb1EEEEEvNT_6ParamsE,"aw",@nobits
	.sectionflags	@""
	.align	16


//--------------------- .nv.shared._ZN7cutlass13device_kernelIN5flash32FlashAttnBwdPostprocessConvertdQIN4cute5tupleIJNS3_1CILi64EEENS5_ILi192EEEEEENS_10bfloat16_tEfNS_4arch4Sm80ELi256ENS3_8TiledMMAINS3_8MMA_AtomIJNS3_30SM80_16x8x16_F32BF16BF16F32_TNEEEENS3_6LayoutINS4_IJNS5_ILi2EEENS5_ILi4EEENS5_ILi1EEEEEENS4_IJSJ_SH_NS5_ILi0EEEEEEEENS4_IJNS5_ILi32EEES6_NS5_ILi16EEEEEEEELb0EEEEEvNT_6ParamsE --------------------------
	.section	.nv.shared._ZN7cutlass13device_kernelIN5flash32FlashAttnBwdPostprocessConvertdQIN4cute5tupleIJNS3_1CILi64EEENS5_ILi192EEEEEENS_10bfloat16_tEfNS_4arch4Sm80ELi256ENS3_8TiledMMAINS3_8MMA_AtomIJNS3_30SM80_16x8x16_F32BF16BF16F32_TNEEEENS3_6LayoutINS4_IJNS5_ILi2EEENS5_ILi4EEENS5_ILi1EEEEEENS4_IJSJ_SH_NS5_ILi0EEEEEEEENS4_IJNS5_ILi32EEES6_NS5_ILi16EEEEEEEELb0EEEEEvNT_6ParamsE,"aw",@nobits
	.sectionflags	@""
	.align	16


//--------------------- .nv.shared._ZN7cutlass13device_kernelIN5flash19enable_sm80_to_sm89INS1_16FlashAttnBwdSm80INS1_25CollectiveMainloopBwdSm80ILi2ELi1EN4cute5tupleIJNS5_1CILi64EEENS7_ILi80EEENS7_ILi192EEEEEENS_10bfloat16_tEfNS_4arch4Sm80ELb1ELb0ELb1ELb1ELb1ELb0ELb1ELb0ELi2ELi4ELi2ELi2ELb0EEENS1_24CollectiveEpilogueBwdGQAISB_fSE_Li256ELb1ELb1EEENS1_25SingleTileBwdLPTSchedulerILb1ELi80ELb1EEEEEEEEEvNT_6ParamsE --------------------------
	.section	.nv.shared._ZN7cutlass13device_kernelIN5flash19enable_sm80_to_sm89INS1_16FlashAttnBwdSm80INS1_25CollectiveMainloopBwdSm80ILi2ELi1EN4cute5tupleIJNS5_1CILi64EEENS7_ILi80EEENS7_ILi192EEEEEENS_10bfloat16_tEfNS_4arch4Sm80ELb1ELb0ELb1ELb1ELb1ELb0ELb1ELb0ELi2ELi4ELi2ELi2ELb0EEENS1_24CollectiveEpilogueBwdGQAISB_fSE_Li256ELb1ELb1EEENS1_25SingleTileBwdLPTSchedulerILb1ELi80ELb1EEEEEEEEEvNT_6ParamsE,"aw",@nobits
	.sectionflags	@""
	.align	16


//--------------------- .nv.shared._ZN7cutlass13device_kernelIN5flash22FlashAttnBwdPreprocessIN4cute5tupleIJNS3_1CILi64EEENS5_ILi192EEEEEENS_10bfloat16_tEfNS_4arch4Sm80ELb1ELb1EEEEEvNT_6ParamsE --------------------------
	.section	.nv.shared._ZN7cutlass13device_kernelIN5flash22FlashAttnBwdPreprocessIN4cute5tupleIJNS3_1CILi64EEENS5_ILi192EEEEEENS_10bfloat16_tEfNS_4arch4Sm80ELb1ELb1EEEEEvNT_6ParamsE,"aw",@nobits
	.sectionflags	@""
	.align	16
